	.target	sm_80

	.elftype	@"ET_EXEC"


//--------------------- .note.nv.tkinfo           --------------------------
	.section	.note.nv.tkinfo,"",@"SHT_NOTE"
	.sectionflags	@"SHF_NOTE_NV_TKINFO"
	.tkinfo
        /*0018*/ 	.word	0x00000002
        /*0030*/ 	.string	""
        /*0030*/ 	.string	"ptxas"
        /*0030*/ 	.string	"Cuda compilation tools, release 13.0, V13.0.88"
        /*0030*/ 	.string	"Build cuda_13.0.r13.0/compiler.36424714_0"
        /*0030*/ 	.string	"-arch sm_80 -m 64 "



//--------------------- .note.nv.cuinfo           --------------------------
	.section	.note.nv.cuinfo,"",@"SHT_NOTE"
	.sectionflags	@"SHF_NOTE_NV_CUINFO"
        /*0018*/ 	.short	0x0002
        /*001a*/ 	.short	0x0050
        /*001c*/ 	.short	0x0082
	.zero		2


//--------------------- .nv.info                  --------------------------
	.section	.nv.info,"",@"SHT_CUDA_INFO"
	.align	4


	//----- nvinfo : EIATTR_REGCOUNT
	.align		4
        /*0000*/ 	.byte	0x04, 0x2f
        /*0002*/ 	.short	(.L_12 - .L_11)
	.align		4
.L_11:
        /*0004*/ 	.word	index@(_ZN5flash25flash_bwd_dot_do_o_kernelILb1E23Flash_bwd_kernel_traitsILi64ELi128ELi128ELi8ELi4ELi4ELi4ELb0ELb0EN7cutlass10bfloat16_tE19Flash_kernel_traitsILi64ELi128ELi128ELi8ES3_EEEEvNS_16Flash_bwd_paramsE)
        /*0008*/ 	.word	0x00000020


	//----- nvinfo : EIATTR_FRAME_SIZE
	.align		4
.L_12:
        /*000c*/ 	.byte	0x04, 0x11
        /*000e*/ 	.short	(.L_14 - .L_13)
	.align		4
.L_13:
        /*0010*/ 	.word	index@(_ZN5flash25flash_bwd_dot_do_o_kernelILb1E23Flash_bwd_kernel_traitsILi64ELi128ELi128ELi8ELi4ELi4ELi4ELb0ELb0EN7cutlass10bfloat16_tE19Flash_kernel_traitsILi64ELi128ELi128ELi8ES3_EEEEvNS_16Flash_bwd_paramsE)
        /*0014*/ 	.word	0x00000000


	//----- nvinfo : EIATTR_REGCOUNT
	.align		4
.L_14:
        /*0018*/ 	.byte	0x04, 0x2f
        /*001a*/ 	.short	(.L_16 - .L_15)
	.align		4
.L_15:
        /*001c*/ 	.word	index@(_ZN5flash25flash_bwd_dot_do_o_kernelILb0E23Flash_bwd_kernel_traitsILi64ELi128ELi128ELi8ELi4ELi4ELi4ELb0ELb0EN7cutlass10bfloat16_tE19Flash_kernel_traitsILi64ELi128ELi128ELi8ES3_EEEEvNS_16Flash_bwd_paramsE)
        /*0020*/ 	.word	0x00000020


	//----- nvinfo : EIATTR_FRAME_SIZE
	.align		4
.L_16:
        /*0024*/ 	.byte	0x04, 0x11
        /*0026*/ 	.short	(.L_18 - .L_17)
	.align		4
.L_17:
        /*0028*/ 	.word	index@(_ZN5flash25flash_bwd_dot_do_o_kernelILb0E23Flash_bwd_kernel_traitsILi64ELi128ELi128ELi8ELi4ELi4ELi4ELb0ELb0EN7cutlass10bfloat16_tE19Flash_kernel_traitsILi64ELi128ELi128ELi8ES3_EEEEvNS_16Flash_bwd_paramsE)
        /*002c*/ 	.word	0x00000000


	//----- nvinfo : EIATTR_REGCOUNT
	.align		4
.L_18:
        /*0030*/ 	.byte	0x04, 0x2f
        /*0032*/ 	.short	(.L_20 - .L_19)
	.align		4
.L_19:
        /*0034*/ 	.word	index@(_ZN5flash44flash_bwd_dq_dk_dv_loop_seqk_parallel_kernelI23Flash_bwd_kernel_traitsILi64ELi128ELi128ELi8ELi4ELi4ELi4ELb0ELb0EN7cutlass10bfloat16_tE19Flash_kernel_traitsILi64ELi128ELi128ELi8ES3_EELb0ELb0ELb1ELb1ELb0ELb0ELb1EEEvNS_16Flash_bwd_paramsE)
        /*0038*/ 	.word	0x000000ff


	//----- nvinfo : EIATTR_FRAME_SIZE
	.align		4
.L_20:
        /*003c*/ 	.byte	0x04, 0x11
        /*003e*/ 	.short	(.L_22 - .L_21)
	.align		4
.L_21:
        /*0040*/ 	.word	index@(_ZN5flash44flash_bwd_dq_dk_dv_loop_seqk_parallel_kernelI23Flash_bwd_kernel_traitsILi64ELi128ELi128ELi8ELi4ELi4ELi4ELb0ELb0EN7cutlass10bfloat16_tE19Flash_kernel_traitsILi64ELi128ELi128ELi8ES3_EELb0ELb0ELb1ELb1ELb0ELb0ELb1EEEvNS_16Flash_bwd_paramsE)
        /*0044*/ 	.word	0x00000170


	//----- nvinfo : EIATTR_REGCOUNT
	.align		4
.L_22:
        /*0048*/ 	.byte	0x04, 0x2f
        /*004a*/ 	.short	(.L_24 - .L_23)
	.align		4
.L_23:
        /*004c*/ 	.word	index@(_ZN5flash44flash_bwd_dq_dk_dv_loop_seqk_parallel_kernelI23Flash_bwd_kernel_traitsILi64ELi128ELi128ELi8ELi4ELi4ELi4ELb0ELb0EN7cutlass10bfloat16_tE19Flash_kernel_traitsILi64ELi128ELi128ELi8ES3_EELb1ELb0ELb1ELb1ELb0ELb0ELb0EEEvNS_16Flash_bwd_paramsE)
        /*0050*/ 	.word	0x000000ff


	//----- nvinfo : EIATTR_FRAME_SIZE
	.align		4
.L_24:
        /*0054*/ 	.byte	0x04, 0x11
        /*0056*/ 	.short	(.L_26 - .L_25)
	.align		4
.L_25:
        /*0058*/ 	.word	index@(_ZN5flash44flash_bwd_dq_dk_dv_loop_seqk_parallel_kernelI23Flash_bwd_kernel_traitsILi64ELi128ELi128ELi8ELi4ELi4ELi4ELb0ELb0EN7cutlass10bfloat16_tE19Flash_kernel_traitsILi64ELi128ELi128ELi8ES3_EELb1ELb0ELb1ELb1ELb0ELb0ELb0EEEvNS_16Flash_bwd_paramsE)
        /*005c*/ 	.word	0x00000048


	//----- nvinfo : EIATTR_REGCOUNT
	.align		4
.L_26:
        /*0060*/ 	.byte	0x04, 0x2f
        /*0062*/ 	.short	(.L_28 - .L_27)
	.align		4
.L_27:
        /*0064*/ 	.word	index@(_ZN5flash44flash_bwd_dq_dk_dv_loop_seqk_parallel_kernelI23Flash_bwd_kernel_traitsILi64ELi128ELi128ELi8ELi4ELi4ELi4ELb0ELb0EN7cutlass10bfloat16_tE19Flash_kernel_traitsILi64ELi128ELi128ELi8ES3_EELb0ELb0ELb1ELb0ELb0ELb1ELb1EEEvNS_16Flash_bwd_paramsE)
        /*0068*/ 	.word	0x000000ff


	//----- nvinfo : EIATTR_FRAME_SIZE
	.align		4
.L_28:
        /*006c*/ 	.byte	0x04, 0x11
        /*006e*/ 	.short	(.L_30 - .L_29)
	.align		4
.L_29:
        /*0070*/ 	.word	index@(_ZN5flash44flash_bwd_dq_dk_dv_loop_seqk_parallel_kernelI23Flash_bwd_kernel_traitsILi64ELi128ELi128ELi8ELi4ELi4ELi4ELb0ELb0EN7cutlass10bfloat16_tE19Flash_kernel_traitsILi64ELi128ELi128ELi8ES3_EELb0ELb0ELb1ELb0ELb0ELb1ELb1EEEvNS_16Flash_bwd_paramsE)
        /*0074*/ 	.word	0x00000150


	//----- nvinfo : EIATTR_REGCOUNT
	.align		4
.L_30:
        /*0078*/ 	.byte	0x04, 0x2f
        /*007a*/ 	.short	(.L_32 - .L_31)
	.align		4
.L_31:
        /*007c*/ 	.word	index@(_ZN5flash44flash_bwd_dq_dk_dv_loop_seqk_parallel_kernelI23Flash_bwd_kernel_traitsILi64ELi128ELi128ELi8ELi4ELi4ELi4ELb0ELb0EN7cutlass10bfloat16_tE19Flash_kernel_traitsILi64ELi128ELi128ELi8ES3_EELb1ELb0ELb1ELb0ELb0ELb1ELb0EEEvNS_16Flash_bwd_paramsE)
        /*0080*/ 	.word	0x000000ff


	//----- nvinfo : EIATTR_FRAME_SIZE
	.align		4
.L_32:
        /*0084*/ 	.byte	0x04, 0x11
        /*0086*/ 	.short	(.L_34 - .L_33)
	.align		4
.L_33:
        /*0088*/ 	.word	index@(_ZN5flash44flash_bwd_dq_dk_dv_loop_seqk_parallel_kernelI23Flash_bwd_kernel_traitsILi64ELi128ELi128ELi8ELi4ELi4ELi4ELb0ELb0EN7cutlass10bfloat16_tE19Flash_kernel_traitsILi64ELi128ELi128ELi8ES3_EELb1ELb0ELb1ELb0ELb0ELb1ELb0EEEvNS_16Flash_bwd_paramsE)
        /*008c*/ 	.word	0x00000048


	//----- nvinfo : EIATTR_REGCOUNT
	.align		4
.L_34:
        /*0090*/ 	.byte	0x04, 0x2f
        /*0092*/ 	.short	(.L_36 - .L_35)
	.align		4
.L_35:
        /*0094*/ 	.word	index@(_ZN5flash44flash_bwd_dq_dk_dv_loop_seqk_parallel_kernelI23Flash_bwd_kernel_traitsILi64ELi128ELi128ELi8ELi4ELi4ELi4ELb0ELb0EN7cutlass10bfloat16_tE19Flash_kernel_traitsILi64ELi128ELi128ELi8ES3_EELb0ELb0ELb0ELb1ELb0ELb0ELb1EEEvNS_16Flash_bwd_paramsE)
        /*0098*/ 	.word	0x000000ff


	//----- nvinfo : EIATTR_FRAME_SIZE
	.align		4
.L_36:
        /*009c*/ 	.byte	0x04, 0x11
        /*009e*/ 	.short	(.L_38 - .L_37)
	.align		4
.L_37:
        /*00a0*/ 	.word	index@(_ZN5flash44flash_bwd_dq_dk_dv_loop_seqk_parallel_kernelI23Flash_bwd_kernel_traitsILi64ELi128ELi128ELi8ELi4ELi4ELi4ELb0ELb0EN7cutlass10bfloat16_tE19Flash_kernel_traitsILi64ELi128ELi128ELi8ES3_EELb0ELb0ELb0ELb1ELb0ELb0ELb1EEEvNS_16Flash_bwd_paramsE)
        /*00a4*/ 	.word	0x00000178


	//----- nvinfo : EIATTR_REGCOUNT
	.align		4
.L_38:
        /*00a8*/ 	.byte	0x04, 0x2f
        /*00aa*/ 	.short	(.L_40 - .L_39)
	.align		4
.L_39:
        /*00ac*/ 	.word	index@(_ZN5flash44flash_bwd_dq_dk_dv_loop_seqk_parallel_kernelI23Flash_bwd_kernel_traitsILi64ELi128ELi128ELi8ELi4ELi4ELi4ELb0ELb0EN7cutlass10bfloat16_tE19Flash_kernel_traitsILi64ELi128ELi128ELi8ES3_EELb1ELb0ELb0ELb1ELb0ELb0ELb0EEEvNS_16Flash_bwd_paramsE)
        /*00b0*/ 	.word	0x000000ff


	//----- nvinfo : EIATTR_FRAME_SIZE
	.align		4
.L_40:
        /*00b4*/ 	.byte	0x04, 0x11
        /*00b6*/ 	.short	(.L_42 - .L_41)
	.align		4
.L_41:
        /*00b8*/ 	.word	index@(_ZN5flash44flash_bwd_dq_dk_dv_loop_seqk_parallel_kernelI23Flash_bwd_kernel_traitsILi64ELi128ELi128ELi8ELi4ELi4ELi4ELb0ELb0EN7cutlass10bfloat16_tE19Flash_kernel_traitsILi64ELi128ELi128ELi8ES3_EELb1ELb0ELb0ELb1ELb0ELb0ELb0EEEvNS_16Flash_bwd_paramsE)
        /*00bc*/ 	.word	0x00000080


	//----- nvinfo : EIATTR_REGCOUNT
	.align		4
.L_42:
        /*00c0*/ 	.byte	0x04, 0x2f
        /*00c2*/ 	.short	(.L_44 - .L_43)
	.align		4
.L_43:
        /*00c4*/ 	.word	index@(_ZN5flash44flash_bwd_dq_dk_dv_loop_seqk_parallel_kernelI23Flash_bwd_kernel_traitsILi64ELi128ELi128ELi8ELi4ELi4ELi4ELb0ELb0EN7cutlass10bfloat16_tE19Flash_kernel_traitsILi64ELi128ELi128ELi8ES3_EELb0ELb0ELb0ELb0ELb1ELb1ELb1EEEvNS_16Flash_bwd_paramsE)
        /*00c8*/ 	.word	0x000000ff


	//----- nvinfo : EIATTR_FRAME_SIZE
	.align		4
.L_44:
        /*00cc*/ 	.byte	0x04, 0x11
        /*00ce*/ 	.short	(.L_46 - .L_45)
	.align		4
.L_45:
        /*00d0*/ 	.word	index@(_ZN5flash44flash_bwd_dq_dk_dv_loop_seqk_parallel_kernelI23Flash_bwd_kernel_traitsILi64ELi128ELi128ELi8ELi4ELi4ELi4ELb0ELb0EN7cutlass10bfloat16_tE19Flash_kernel_traitsILi64ELi128ELi128ELi8ES3_EELb0ELb0ELb0ELb0ELb1ELb1ELb1EEEvNS_16Flash_bwd_paramsE)
        /*00d4*/ 	.word	0x00000150


	//----- nvinfo : EIATTR_REGCOUNT
	.align		4
.L_46:
        /*00d8*/ 	.byte	0x04, 0x2f
        /*00da*/ 	.short	(.L_48 - .L_47)
	.align		4
.L_47:
        /*00dc*/ 	.word	index@(_ZN5flash44flash_bwd_dq_dk_dv_loop_seqk_parallel_kernelI23Flash_bwd_kernel_traitsILi64ELi128ELi128ELi8ELi4ELi4ELi4ELb0ELb0EN7cutlass10bfloat16_tE19Flash_kernel_traitsILi64ELi128ELi128ELi8ES3_EELb1ELb0ELb0ELb0ELb1ELb1ELb0EEEvNS_16Flash_bwd_paramsE)
        /*00e0*/ 	.word	0x000000ff


	//----- nvinfo : EIATTR_FRAME_SIZE
	.align		4
.L_48:
        /*00e4*/ 	.byte	0x04, 0x11
        /*00e6*/ 	.short	(.L_50 - .L_49)
	.align		4
.L_49:
        /*00e8*/ 	.word	index@(_ZN5flash44flash_bwd_dq_dk_dv_loop_seqk_parallel_kernelI23Flash_bwd_kernel_traitsILi64ELi128ELi128ELi8ELi4ELi4ELi4ELb0ELb0EN7cutlass10bfloat16_tE19Flash_kernel_traitsILi64ELi128ELi128ELi8ES3_EELb1ELb0ELb0ELb0ELb1ELb1ELb0EEEvNS_16Flash_bwd_paramsE)
        /*00ec*/ 	.word	0x00000068


	//----- nvinfo : EIATTR_REGCOUNT
	.align		4
.L_50:
        /*00f0*/ 	.byte	0x04, 0x2f
        /*00f2*/ 	.short	(.L_52 - .L_51)
	.align		4
.L_51:
        /*00f4*/ 	.word	index@(_ZN5flash44flash_bwd_dq_dk_dv_loop_seqk_parallel_kernelI23Flash_bwd_kernel_traitsILi64ELi128ELi128ELi8ELi4ELi4ELi4ELb0ELb0EN7cutlass10bfloat16_tE19Flash_kernel_traitsILi64ELi128ELi128ELi8ES3_EELb0ELb0ELb1ELb0ELb0ELb0ELb1EEEvNS_16Flash_bwd_paramsE)
        /*00f8*/ 	.word	0x000000ff


	//----- nvinfo : EIATTR_FRAME_SIZE
	.align		4
.L_52:
        /*00fc*/ 	.byte	0x04, 0x11
        /*00fe*/ 	.short	(.L_54 - .L_53)
	.align		4
.L_53:
        /*0100*/ 	.word	index@(_ZN5flash44flash_bwd_dq_dk_dv_loop_seqk_parallel_kernelI23Flash_bwd_kernel_traitsILi64ELi128ELi128ELi8ELi4ELi4ELi4ELb0ELb0EN7cutlass10bfloat16_tE19Flash_kernel_traitsILi64ELi128ELi128ELi8ES3_EELb0ELb0ELb1ELb0ELb0ELb0ELb1EEEvNS_16Flash_bwd_paramsE)
        /*0104*/ 	.word	0x00000168


	//----- nvinfo : EIATTR_REGCOUNT
	.align		4
.L_54:
        /*0108*/ 	.byte	0x04, 0x2f
        /*010a*/ 	.short	(.L_56 - .L_55)
	.align		4
.L_55:
        /*010c*/ 	.word	index@(_ZN5flash44flash_bwd_dq_dk_dv_loop_seqk_parallel_kernelI23Flash_bwd_kernel_traitsILi64ELi128ELi128ELi8ELi4ELi4ELi4ELb0ELb0EN7cutlass10bfloat16_tE19Flash_kernel_traitsILi64ELi128ELi128ELi8ES3_EELb1ELb0ELb1ELb0ELb0ELb0ELb0EEEvNS_16Flash_bwd_paramsE)
        /*0110*/ 	.word	0x000000ff


	//----- nvinfo : EIATTR_FRAME_SIZE
	.align		4
.L_56:
        /*0114*/ 	.byte	0x04, 0x11
        /*0116*/ 	.short	(.L_58 - .L_57)
	.align		4
.L_57:
        /*0118*/ 	.word	index@(_ZN5flash44flash_bwd_dq_dk_dv_loop_seqk_parallel_kernelI23Flash_bwd_kernel_traitsILi64ELi128ELi128ELi8ELi4ELi4ELi4ELb0ELb0EN7cutlass10bfloat16_tE19Flash_kernel_traitsILi64ELi128ELi128ELi8ES3_EELb1ELb0ELb1ELb0ELb0ELb0ELb0EEEvNS_16Flash_bwd_paramsE)
        /*011c*/ 	.word	0x00000040


	//----- nvinfo : EIATTR_REGCOUNT
	.align		4
.L_58:
        /*0120*/ 	.byte	0x04, 0x2f
        /*0122*/ 	.short	(.L_60 - .L_59)
	.align		4
.L_59:
        /*0124*/ 	.word	index@(_ZN5flash44flash_bwd_dq_dk_dv_loop_seqk_parallel_kernelI23Flash_bwd_kernel_traitsILi64ELi128ELi128ELi8ELi4ELi4ELi4ELb0ELb0EN7cutlass10bfloat16_tE19Flash_kernel_traitsILi64ELi128ELi128ELi8ES3_EELb0ELb0ELb0ELb0ELb0ELb0ELb1EEEvNS_16Flash_bwd_paramsE)
        /*0128*/ 	.word	0x000000ff


	//----- nvinfo : EIATTR_FRAME_SIZE
	.align		4
.L_60:
        /*012c*/ 	.byte	0x04, 0x11
        /*012e*/ 	.short	(.L_62 - .L_61)
	.align		4
.L_61:
        /*0130*/ 	.word	index@(_ZN5flash44flash_bwd_dq_dk_dv_loop_seqk_parallel_kernelI23Flash_bwd_kernel_traitsILi64ELi128ELi128ELi8ELi4ELi4ELi4ELb0ELb0EN7cutlass10bfloat16_tE19Flash_kernel_traitsILi64ELi128ELi128ELi8ES3_EELb0ELb0ELb0ELb0ELb0ELb0ELb1EEEvNS_16Flash_bwd_paramsE)
        /*0134*/ 	.word	0x00000168


	//----- nvinfo : EIATTR_REGCOUNT
	.align		4
.L_62:
        /*0138*/ 	.byte	0x04, 0x2f
        /*013a*/ 	.short	(.L_64 - .L_63)
	.align		4
.L_63:
        /*013c*/ 	.word	index@(_ZN5flash44flash_bwd_dq_dk_dv_loop_seqk_parallel_kernelI23Flash_bwd_kernel_traitsILi64ELi128ELi128ELi8ELi4ELi4ELi4ELb0ELb0EN7cutlass10bfloat16_tE19Flash_kernel_traitsILi64ELi128ELi128ELi8ES3_EELb1ELb0ELb0ELb0ELb0ELb0ELb0EEEvNS_16Flash_bwd_paramsE)
        /*0140*/ 	.word	0x000000ff


	//----- nvinfo : EIATTR_FRAME_SIZE
	.align		4
.L_64:
        /*0144*/ 	.byte	0x04, 0x11
        /*0146*/ 	.short	(.L_66 - .L_65)
	.align		4
.L_65:
        /*0148*/ 	.word	index@(_ZN5flash44flash_bwd_dq_dk_dv_loop_seqk_parallel_kernelI23Flash_bwd_kernel_traitsILi64ELi128ELi128ELi8ELi4ELi4ELi4ELb0ELb0EN7cutlass10bfloat16_tE19Flash_kernel_traitsILi64ELi128ELi128ELi8ES3_EELb1ELb0ELb0ELb0ELb0ELb0ELb0EEEvNS_16Flash_bwd_paramsE)
        /*014c*/ 	.word	0x00000060


	//----- nvinfo : EIATTR_REGCOUNT
	.align		4
.L_66:
        /*0150*/ 	.byte	0x04, 0x2f
        /*0152*/ 	.short	(.L_68 - .L_67)
	.align		4
.L_67:
        /*0154*/ 	.word	index@(_ZN5flash44flash_bwd_dq_dk_dv_loop_seqk_parallel_kernelI23Flash_bwd_kernel_traitsILi64ELi128ELi128ELi8ELi4ELi4ELi4ELb0ELb0EN7cutlass10bfloat16_tE19Flash_kernel_traitsILi64ELi128ELi128ELi8ES3_EELb0ELb0ELb0ELb0ELb0ELb1ELb1EEEvNS_16Flash_bwd_paramsE)
        /*0158*/ 	.word	0x000000ff


	//----- nvinfo : EIATTR_FRAME_SIZE
	.align		4
.L_68:
        /*015c*/ 	.byte	0x04, 0x11
        /*015e*/ 	.short	(.L_70 - .L_69)
	.align		4
.L_69:
        /*0160*/ 	.word	index@(_ZN5flash44flash_bwd_dq_dk_dv_loop_seqk_parallel_kernelI23Flash_bwd_kernel_traitsILi64ELi128ELi128ELi8ELi4ELi4ELi4ELb0ELb0EN7cutlass10bfloat16_tE19Flash_kernel_traitsILi64ELi128ELi128ELi8ES3_EELb0ELb0ELb0ELb0ELb0ELb1ELb1EEEvNS_16Flash_bwd_paramsE)
        /*0164*/ 	.word	0x00000160


	//----- nvinfo : EIATTR_REGCOUNT
	.align		4
.L_70:
        /*0168*/ 	.byte	0x04, 0x2f
        /*016a*/ 	.short	(.L_72 - .L_71)
	.align		4
.L_71:
        /*016c*/ 	.word	index@(_ZN5flash44flash_bwd_dq_dk_dv_loop_seqk_parallel_kernelI23Flash_bwd_kernel_traitsILi64ELi128ELi128ELi8ELi4ELi4ELi4ELb0ELb0EN7cutlass10bfloat16_tE19Flash_kernel_traitsILi64ELi128ELi128ELi8ES3_EELb1ELb0ELb0ELb0ELb0ELb1ELb0EEEvNS_16Flash_bwd_paramsE)
        /*0170*/ 	.word	0x000000ff


	//----- nvinfo : EIATTR_FRAME_SIZE
	.align		4
.L_72:
        /*0174*/ 	.byte	0x04, 0x11
        /*0176*/ 	.short	(.L_74 - .L_73)
	.align		4
.L_73:
        /*0178*/ 	.word	index@(_ZN5flash44flash_bwd_dq_dk_dv_loop_seqk_parallel_kernelI23Flash_bwd_kernel_traitsILi64ELi128ELi128ELi8ELi4ELi4ELi4ELb0ELb0EN7cutlass10bfloat16_tE19Flash_kernel_traitsILi64ELi128ELi128ELi8ES3_EELb1ELb0ELb0ELb0ELb0ELb1ELb0EEEvNS_16Flash_bwd_paramsE)
        /*017c*/ 	.word	0x00000050


	//----- nvinfo : EIATTR_REGCOUNT
	.align		4
.L_74:
        /*0180*/ 	.byte	0x04, 0x2f
        /*0182*/ 	.short	(.L_76 - .L_75)
	.align		4
.L_75:
        /*0184*/ 	.word	index@(_ZN5flash27flash_bwd_convert_dq_kernelI23Flash_bwd_kernel_traitsILi64ELi128ELi128ELi8ELi4ELi4ELi4ELb0ELb0EN7cutlass10bfloat16_tE19Flash_kernel_traitsILi64ELi128ELi128ELi8ES3_EEEEvNS_16Flash_bwd_paramsEi)
        /*0188*/ 	.word	0x00000040


	//----- nvinfo : EIATTR_FRAME_SIZE
	.align		4
.L_76:
        /*018c*/ 	.byte	0x04, 0x11
        /*018e*/ 	.short	(.L_78 - .L_77)
	.align		4
.L_77:
        /*0190*/ 	.word	index@(_ZN5flash27flash_bwd_convert_dq_kernelI23Flash_bwd_kernel_traitsILi64ELi128ELi128ELi8ELi4ELi4ELi4ELb0ELb0EN7cutlass10bfloat16_tE19Flash_kernel_traitsILi64ELi128ELi128ELi8ES3_EEEEvNS_16Flash_bwd_paramsEi)
        /*0194*/ 	.word	0x00000000


	//----- nvinfo : EIATTR_REGCOUNT
	.align		4
.L_78:
        /*0198*/ 	.byte	0x04, 0x2f
        /*019a*/ 	.short	(.L_80 - .L_79)
	.align		4
.L_79:
        /*019c*/ 	.word	index@(_ZN5flash25flash_bwd_dot_do_o_kernelILb1E23Flash_bwd_kernel_traitsILi64ELi64ELi128ELi8ELi2ELi4ELi4ELb1ELb0EN7cutlass10bfloat16_tE19Flash_kernel_traitsILi64ELi64ELi128ELi8ES3_EEEEvNS_16Flash_bwd_paramsE)
        /*01a0*/ 	.word	0x00000022


	//----- nvinfo : EIATTR_FRAME_SIZE
	.align		4
.L_80:
        /*01a4*/ 	.byte	0x04, 0x11
        /*01a6*/ 	.short	(.L_82 - .L_81)
	.align		4
.L_81:
        /*01a8*/ 	.word	index@(_ZN5flash25flash_bwd_dot_do_o_kernelILb1E23Flash_bwd_kernel_traitsILi64ELi64ELi128ELi8ELi2ELi4ELi4ELb1ELb0EN7cutlass10bfloat16_tE19Flash_kernel_traitsILi64ELi64ELi128ELi8ES3_EEEEvNS_16Flash_bwd_paramsE)
        /*01ac*/ 	.word	0x00000000


	//----- nvinfo : EIATTR_REGCOUNT
	.align		4
.L_82:
        /*01b0*/ 	.byte	0x04, 0x2f
        /*01b2*/ 	.short	(.L_84 - .L_83)
	.align		4
.L_83:
        /*01b4*/ 	.word	index@(_ZN5flash25flash_bwd_dot_do_o_kernelILb0E23Flash_bwd_kernel_traitsILi64ELi64ELi128ELi8ELi2ELi4ELi4ELb1ELb0EN7cutlass10bfloat16_tE19Flash_kernel_traitsILi64ELi64ELi128ELi8ES3_EEEEvNS_16Flash_bwd_paramsE)
        /*01b8*/ 	.word	0x0000001e


	//----- nvinfo : EIATTR_FRAME_SIZE
	.align		4
.L_84:
        /*01bc*/ 	.byte	0x04, 0x11
        /*01be*/ 	.short	(.L_86 - .L_85)
	.align		4
.L_85:
        /*01c0*/ 	.word	index@(_ZN5flash25flash_bwd_dot_do_o_kernelILb0E23Flash_bwd_kernel_traitsILi64ELi64ELi128ELi8ELi2ELi4ELi4ELb1ELb0EN7cutlass10bfloat16_tE19Flash_kernel_traitsILi64ELi64ELi128ELi8ES3_EEEEvNS_16Flash_bwd_paramsE)
        /*01c4*/ 	.word	0x00000000


	//----- nvinfo : EIATTR_REGCOUNT
	.align		4
.L_86:
        /*01c8*/ 	.byte	0x04, 0x2f
        /*01ca*/ 	.short	(.L_88 - .L_87)
	.align		4
.L_87:
        /*01cc*/ 	.word	index@(_ZN5flash44flash_bwd_dq_dk_dv_loop_seqk_parallel_kernelI23Flash_bwd_kernel_traitsILi64ELi64ELi128ELi8ELi2ELi4ELi4ELb1ELb0EN7cutlass10bfloat16_tE19Flash_kernel_traitsILi64ELi64ELi128ELi8ES3_EELb0ELb0ELb1ELb1ELb0ELb0ELb1EEEvNS_16Flash_bwd_paramsE)
        /*01d0*/ 	.word	0x000000ff


	//----- nvinfo : EIATTR_FRAME_SIZE
	.align		4
.L_88:
        /*01d4*/ 	.byte	0x04, 0x11
        /*01d6*/ 	.short	(.L_90 - .L_89)
	.align		4
.L_89:
        /*01d8*/ 	.word	index@(_ZN5flash44flash_bwd_dq_dk_dv_loop_seqk_parallel_kernelI23Flash_bwd_kernel_traitsILi64ELi64ELi128ELi8ELi2ELi4ELi4ELb1ELb0EN7cutlass10bfloat16_tE19Flash_kernel_traitsILi64ELi64ELi128ELi8ES3_EELb0ELb0ELb1ELb1ELb0ELb0ELb1EEEvNS_16Flash_bwd_paramsE)
        /*01dc*/ 	.word	0x00000028


	//----- nvinfo : EIATTR_REGCOUNT
	.align		4
.L_90:
        /*01e0*/ 	.byte	0x04, 0x2f
        /*01e2*/ 	.short	(.L_92 - .L_91)
	.align		4
.L_91:
        /*01e4*/ 	.word	index@(_ZN5flash44flash_bwd_dq_dk_dv_loop_seqk_parallel_kernelI23Flash_bwd_kernel_traitsILi64ELi64ELi128ELi8ELi2ELi4ELi4ELb1ELb0EN7cutlass10bfloat16_tE19Flash_kernel_traitsILi64ELi64ELi128ELi8ES3_EELb1ELb0ELb1ELb1ELb0ELb0ELb0EEEvNS_16Flash_bwd_paramsE)
        /*01e8*/ 	.word	0x000000ff


	//----- nvinfo : EIATTR_FRAME_SIZE
	.align		4
.L_92:
        /*01ec*/ 	.byte	0x04, 0x11
        /*01ee*/ 	.short	(.L_94 - .L_93)
	.align		4
.L_93:
        /*01f0*/ 	.word	index@(_ZN5flash44flash_bwd_dq_dk_dv_loop_seqk_parallel_kernelI23Flash_bwd_kernel_traitsILi64ELi64ELi128ELi8ELi2ELi4ELi4ELb1ELb0EN7cutlass10bfloat16_tE19Flash_kernel_traitsILi64ELi64ELi128ELi8ES3_EELb1ELb0ELb1ELb1ELb0ELb0ELb0EEEvNS_16Flash_bwd_paramsE)
        /*01f4*/ 	.word	0x00000008


	//----- nvinfo : EIATTR_REGCOUNT
	.align		4
.L_94:
        /*01f8*/ 	.byte	0x04, 0x2f
        /*01fa*/ 	.short	(.L_96 - .L_95)
	.align		4
.L_95:
        /*01fc*/ 	.word	index@(_ZN5flash44flash_bwd_dq_dk_dv_loop_seqk_parallel_kernelI23Flash_bwd_kernel_traitsILi64ELi64ELi128ELi8ELi2ELi4ELi4ELb1ELb0EN7cutlass10bfloat16_tE19Flash_kernel_traitsILi64ELi64ELi128ELi8ES3_EELb0ELb0ELb1ELb0ELb0ELb1ELb1EEEvNS_16Flash_bwd_paramsE)
        /*0200*/ 	.word	0x000000ff


	//----- nvinfo : EIATTR_FRAME_SIZE
	.align		4
.L_96:
        /*0204*/ 	.byte	0x04, 0x11
        /*0206*/ 	.short	(.L_98 - .L_97)
	.align		4
.L_97:
        /*0208*/ 	.word	index@(_ZN5flash44flash_bwd_dq_dk_dv_loop_seqk_parallel_kernelI23Flash_bwd_kernel_traitsILi64ELi64ELi128ELi8ELi2ELi4ELi4ELb1ELb0EN7cutlass10bfloat16_tE19Flash_kernel_traitsILi64ELi64ELi128ELi8ES3_EELb0ELb0ELb1ELb0ELb0ELb1ELb1EEEvNS_16Flash_bwd_paramsE)
        /*020c*/ 	.word	0x00000028


	//----- nvinfo : EIATTR_REGCOUNT
	.align		4
.L_98:
        /*0210*/ 	.byte	0x04, 0x2f
        /*0212*/ 	.short	(.L_100 - .L_99)
	.align		4
.L_99:
        /*0214*/ 	.word	index@(_ZN5flash44flash_bwd_dq_dk_dv_loop_seqk_parallel_kernelI23Flash_bwd_kernel_traitsILi64ELi64ELi128ELi8ELi2ELi4ELi4ELb1ELb0EN7cutlass10bfloat16_tE19Flash_kernel_traitsILi64ELi64ELi128ELi8ES3_EELb1ELb0ELb1ELb0ELb0ELb1ELb0EEEvNS_16Flash_bwd_paramsE)
        /*0218*/ 	.word	0x000000fd


	//----- nvinfo : EIATTR_FRAME_SIZE
	.align		4
.L_100:
        /*021c*/ 	.byte	0x04, 0x11
        /*021e*/ 	.short	(.L_102 - .L_101)
	.align		4
.L_101:
        /*0220*/ 	.word	index@(_ZN5flash44flash_bwd_dq_dk_dv_loop_seqk_parallel_kernelI23Flash_bwd_kernel_traitsILi64ELi64ELi128ELi8ELi2ELi4ELi4ELb1ELb0EN7cutlass10bfloat16_tE19Flash_kernel_traitsILi64ELi64ELi128ELi8ES3_EELb1ELb0ELb1ELb0ELb0ELb1ELb0EEEvNS_16Flash_bwd_paramsE)
        /*0224*/ 	.word	0x00000000


	//----- nvinfo : EIATTR_REGCOUNT
	.align		4
.L_102:
        /*0228*/ 	.byte	0x04, 0x2f
        /*022a*/ 	.short	(.L_104 - .L_103)
	.align		4
.L_103:
        /*022c*/ 	.word	index@(_ZN5flash44flash_bwd_dq_dk_dv_loop_seqk_parallel_kernelI23Flash_bwd_kernel_traitsILi64ELi64ELi128ELi8ELi2ELi4ELi4ELb1ELb0EN7cutlass10bfloat16_tE19Flash_kernel_traitsILi64ELi64ELi128ELi8ES3_EELb0ELb0ELb0ELb1ELb0ELb0ELb1EEEvNS_16Flash_bwd_paramsE)
        /*0230*/ 	.word	0x000000ff


	//----- nvinfo : EIATTR_FRAME_SIZE
	.align		4
.L_104:
        /*0234*/ 	.byte	0x04, 0x11
        /*0236*/ 	.short	(.L_106 - .L_105)
	.align		4
.L_105:
        /*0238*/ 	.word	index@(_ZN5flash44flash_bwd_dq_dk_dv_loop_seqk_parallel_kernelI23Flash_bwd_kernel_traitsILi64ELi64ELi128ELi8ELi2ELi4ELi4ELb1ELb0EN7cutlass10bfloat16_tE19Flash_kernel_traitsILi64ELi64ELi128ELi8ES3_EELb0ELb0ELb0ELb1ELb0ELb0ELb1EEEvNS_16Flash_bwd_paramsE)
        /*023c*/ 	.word	0x00000020


	//----- nvinfo : EIATTR_REGCOUNT
	.align		4
.L_106:
        /*0240*/ 	.byte	0x04, 0x2f
        /*0242*/ 	.short	(.L_108 - .L_107)
	.align		4
.L_107:
        /*0244*/ 	.word	index@(_ZN5flash44flash_bwd_dq_dk_dv_loop_seqk_parallel_kernelI23Flash_bwd_kernel_traitsILi64ELi64ELi128ELi8ELi2ELi4ELi4ELb1ELb0EN7cutlass10bfloat16_tE19Flash_kernel_traitsILi64ELi64ELi128ELi8ES3_EELb1ELb0ELb0ELb1ELb0ELb0ELb0EEEvNS_16Flash_bwd_paramsE)
        /*0248*/ 	.word	0x000000ff


	//----- nvinfo : EIATTR_FRAME_SIZE
	.align		4
.L_108:
        /*024c*/ 	.byte	0x04, 0x11
        /*024e*/ 	.short	(.L_110 - .L_109)
	.align		4
.L_109:
        /*0250*/ 	.word	index@(_ZN5flash44flash_bwd_dq_dk_dv_loop_seqk_parallel_kernelI23Flash_bwd_kernel_traitsILi64ELi64ELi128ELi8ELi2ELi4ELi4ELb1ELb0EN7cutlass10bfloat16_tE19Flash_kernel_traitsILi64ELi64ELi128ELi8ES3_EELb1ELb0ELb0ELb1ELb0ELb0ELb0EEEvNS_16Flash_bwd_paramsE)
        /*0254*/ 	.word	0x00000020


	//----- nvinfo : EIATTR_REGCOUNT
	.align		4
.L_110:
        /*0258*/ 	.byte	0x04, 0x2f
        /*025a*/ 	.short	(.L_112 - .L_111)
	.align		4
.L_111:
        /*025c*/ 	.word	index@(_ZN5flash44flash_bwd_dq_dk_dv_loop_seqk_parallel_kernelI23Flash_bwd_kernel_traitsILi64ELi64ELi128ELi8ELi2ELi4ELi4ELb1ELb0EN7cutlass10bfloat16_tE19Flash_kernel_traitsILi64ELi64ELi128ELi8ES3_EELb0ELb0ELb0ELb0ELb1ELb1ELb1EEEvNS_16Flash_bwd_paramsE)
        /*0260*/ 	.word	0x000000ff


	//----- nvinfo : EIATTR_FRAME_SIZE
	.align		4
.L_112:
        /*0264*/ 	.byte	0x04, 0x11
        /*0266*/ 	.short	(.L_114 - .L_113)
	.align		4
.L_113:
        /*0268*/ 	.word	index@(_ZN5flash44flash_bwd_dq_dk_dv_loop_seqk_parallel_kernelI23Flash_bwd_kernel_traitsILi64ELi64ELi128ELi8ELi2ELi4ELi4ELb1ELb0EN7cutlass10bfloat16_tE19Flash_kernel_traitsILi64ELi64ELi128ELi8ES3_EELb0ELb0ELb0ELb0ELb1ELb1ELb1EEEvNS_16Flash_bwd_paramsE)
        /*026c*/ 	.word	0x00000010


	//----- nvinfo : EIATTR_REGCOUNT
	.align		4
.L_114:
        /*0270*/ 	.byte	0x04, 0x2f
        /*0272*/ 	.short	(.L_116 - .L_115)
	.align		4
.L_115:
        /*0274*/ 	.word	index@(_ZN5flash44flash_bwd_dq_dk_dv_loop_seqk_parallel_kernelI23Flash_bwd_kernel_traitsILi64ELi64ELi128ELi8ELi2ELi4ELi4ELb1ELb0EN7cutlass10bfloat16_tE19Flash_kernel_traitsILi64ELi64ELi128ELi8ES3_EELb1ELb0ELb0ELb0ELb1ELb1ELb0EEEvNS_16Flash_bwd_paramsE)
        /*0278*/ 	.word	0x000000ff


	//----- nvinfo : EIATTR_FRAME_SIZE
	.align		4
.L_116:
        /*027c*/ 	.byte	0x04, 0x11
        /*027e*/ 	.short	(.L_118 - .L_117)
	.align		4
.L_117:
        /*0280*/ 	.word	index@(_ZN5flash44flash_bwd_dq_dk_dv_loop_seqk_parallel_kernelI23Flash_bwd_kernel_traitsILi64ELi64ELi128ELi8ELi2ELi4ELi4ELb1ELb0EN7cutlass10bfloat16_tE19Flash_kernel_traitsILi64ELi64ELi128ELi8ES3_EELb1ELb0ELb0ELb0ELb1ELb1ELb0EEEvNS_16Flash_bwd_paramsE)
        /*0284*/ 	.word	0x00000000


	//----- nvinfo : EIATTR_REGCOUNT
	.align		4
.L_118:
        /*0288*/ 	.byte	0x04, 0x2f
        /*028a*/ 	.short	(.L_120 - .L_119)
	.align		4
.L_119:
        /*028c*/ 	.word	index@(_ZN5flash44flash_bwd_dq_dk_dv_loop_seqk_parallel_kernelI23Flash_bwd_kernel_traitsILi64ELi64ELi128ELi8ELi2ELi4ELi4ELb1ELb0EN7cutlass10bfloat16_tE19Flash_kernel_traitsILi64ELi64ELi128ELi8ES3_EELb0ELb0ELb1ELb0ELb0ELb0ELb1EEEvNS_16Flash_bwd_paramsE)
        /*0290*/ 	.word	0x000000ff


	//----- nvinfo : EIATTR_FRAME_SIZE
	.align		4
.L_120:
        /*0294*/ 	.byte	0x04, 0x11
        /*0296*/ 	.short	(.L_122 - .L_121)
	.align		4
.L_121:
        /*0298*/ 	.word	index@(_ZN5flash44flash_bwd_dq_dk_dv_loop_seqk_parallel_kernelI23Flash_bwd_kernel_traitsILi64ELi64ELi128ELi8ELi2ELi4ELi4ELb1ELb0EN7cutlass10bfloat16_tE19Flash_kernel_traitsILi64ELi64ELi128ELi8ES3_EELb0ELb0ELb1ELb0ELb0ELb0ELb1EEEvNS_16Flash_bwd_paramsE)
        /*029c*/ 	.word	0x00000028


	//----- nvinfo : EIATTR_REGCOUNT
	.align		4
.L_122:
        /*02a0*/ 	.byte	0x04, 0x2f
        /*02a2*/ 	.short	(.L_124 - .L_123)
	.align		4
.L_123:
        /*02a4*/ 	.word	index@(_ZN5flash44flash_bwd_dq_dk_dv_loop_seqk_parallel_kernelI23Flash_bwd_kernel_traitsILi64ELi64ELi128ELi8ELi2ELi4ELi4ELb1ELb0EN7cutlass10bfloat16_tE19Flash_kernel_traitsILi64ELi64ELi128ELi8ES3_EELb1ELb0ELb1ELb0ELb0ELb0ELb0EEEvNS_16Flash_bwd_paramsE)
        /*02a8*/ 	.word	0x000000fd


	//----- nvinfo : EIATTR_FRAME_SIZE
	.align		4
.L_124:
        /*02ac*/ 	.byte	0x04, 0x11
        /*02ae*/ 	.short	(.L_126 - .L_125)
	.align		4
.L_125:
        /*02b0*/ 	.word	index@(_ZN5flash44flash_bwd_dq_dk_dv_loop_seqk_parallel_kernelI23Flash_bwd_kernel_traitsILi64ELi64ELi128ELi8ELi2ELi4ELi4ELb1ELb0EN7cutlass10bfloat16_tE19Flash_kernel_traitsILi64ELi64ELi128ELi8ES3_EELb1ELb0ELb1ELb0ELb0ELb0ELb0EEEvNS_16Flash_bwd_paramsE)
        /*02b4*/ 	.word	0x00000000


	//----- nvinfo : EIATTR_REGCOUNT
	.align		4
.L_126:
        /*02b8*/ 	.byte	0x04, 0x2f
        /*02ba*/ 	.short	(.L_128 - .L_127)
	.align		4
.L_127:
        /*02bc*/ 	.word	index@(_ZN5flash44flash_bwd_dq_dk_dv_loop_seqk_parallel_kernelI23Flash_bwd_kernel_traitsILi64ELi64ELi128ELi8ELi2ELi4ELi4ELb1ELb0EN7cutlass10bfloat16_tE19Flash_kernel_traitsILi64ELi64ELi128ELi8ES3_EELb0ELb0ELb0ELb0ELb0ELb0ELb1EEEvNS_16Flash_bwd_paramsE)
        /*02c0*/ 	.word	0x000000ff


	//----- nvinfo : EIATTR_FRAME_SIZE
	.align		4
.L_128:
        /*02c4*/ 	.byte	0x04, 0x11
        /*02c6*/ 	.short	(.L_130 - .L_129)
	.align		4
.L_129:
        /*02c8*/ 	.word	index@(_ZN5flash44flash_bwd_dq_dk_dv_loop_seqk_parallel_kernelI23Flash_bwd_kernel_traitsILi64ELi64ELi128ELi8ELi2ELi4ELi4ELb1ELb0EN7cutlass10bfloat16_tE19Flash_kernel_traitsILi64ELi64ELi128ELi8ES3_EELb0ELb0ELb0ELb0ELb0ELb0ELb1EEEvNS_16Flash_bwd_paramsE)
        /*02cc*/ 	.word	0x00000018


	//----- nvinfo : EIATTR_REGCOUNT
	.align		4
.L_130:
        /*02d0*/ 	.byte	0x04, 0x2f
        /*02d2*/ 	.short	(.L_132 - .L_131)
	.align		4
.L_131:
        /*02d4*/ 	.word	index@(_ZN5flash44flash_bwd_dq_dk_dv_loop_seqk_parallel_kernelI23Flash_bwd_kernel_traitsILi64ELi64ELi128ELi8ELi2ELi4ELi4ELb1ELb0EN7cutlass10bfloat16_tE19Flash_kernel_traitsILi64ELi64ELi128ELi8ES3_EELb1ELb0ELb0ELb0ELb0ELb0ELb0EEEvNS_16Flash_bwd_paramsE)
        /*02d8*/ 	.word	0x000000ff


	//----- nvinfo : EIATTR_FRAME_SIZE
	.align		4
.L_132:
        /*02dc*/ 	.byte	0x04, 0x11
        /*02de*/ 	.short	(.L_134 - .L_133)
	.align		4
.L_133:
        /*02e0*/ 	.word	index@(_ZN5flash44flash_bwd_dq_dk_dv_loop_seqk_parallel_kernelI23Flash_bwd_kernel_traitsILi64ELi64ELi128ELi8ELi2ELi4ELi4ELb1ELb0EN7cutlass10bfloat16_tE19Flash_kernel_traitsILi64ELi64ELi128ELi8ES3_EELb1ELb0ELb0ELb0ELb0ELb0ELb0EEEvNS_16Flash_bwd_paramsE)
        /*02e4*/ 	.word	0x00000000


	//----- nvinfo : EIATTR_REGCOUNT
	.align		4
.L_134:
        /*02e8*/ 	.byte	0x04, 0x2f
        /*02ea*/ 	.short	(.L_136 - .L_135)
	.align		4
.L_135:
        /*02ec*/ 	.word	index@(_ZN5flash44flash_bwd_dq_dk_dv_loop_seqk_parallel_kernelI23Flash_bwd_kernel_traitsILi64ELi64ELi128ELi8ELi2ELi4ELi4ELb1ELb0EN7cutlass10bfloat16_tE19Flash_kernel_traitsILi64ELi64ELi128ELi8ES3_EELb0ELb0ELb0ELb0ELb0ELb1ELb1EEEvNS_16Flash_bwd_paramsE)
        /*02f0*/ 	.word	0x000000ff


	//----- nvinfo : EIATTR_FRAME_SIZE
	.align		4
.L_136:
        /*02f4*/ 	.byte	0x04, 0x11
        /*02f6*/ 	.short	(.L_138 - .L_137)
	.align		4
.L_137:
        /*02f8*/ 	.word	index@(_ZN5flash44flash_bwd_dq_dk_dv_loop_seqk_parallel_kernelI23Flash_bwd_kernel_traitsILi64ELi64ELi128ELi8ELi2ELi4ELi4ELb1ELb0EN7cutlass10bfloat16_tE19Flash_kernel_traitsILi64ELi64ELi128ELi8ES3_EELb0ELb0ELb0ELb0ELb0ELb1ELb1EEEvNS_16Flash_bwd_paramsE)
        /*02fc*/ 	.word	0x00000018


	//----- nvinfo : EIATTR_REGCOUNT
	.align		4
.L_138:
        /*0300*/ 	.byte	0x04, 0x2f
        /*0302*/ 	.short	(.L_140 - .L_139)
	.align		4
.L_139:
        /*0304*/ 	.word	index@(_ZN5flash44flash_bwd_dq_dk_dv_loop_seqk_parallel_kernelI23Flash_bwd_kernel_traitsILi64ELi64ELi128ELi8ELi2ELi4ELi4ELb1ELb0EN7cutlass10bfloat16_tE19Flash_kernel_traitsILi64ELi64ELi128ELi8ES3_EELb1ELb0ELb0ELb0ELb0ELb1ELb0EEEvNS_16Flash_bwd_paramsE)
        /*0308*/ 	.word	0x000000ff


	//----- nvinfo : EIATTR_FRAME_SIZE
	.align		4
.L_140:
        /*030c*/ 	.byte	0x04, 0x11
        /*030e*/ 	.short	(.L_142 - .L_141)
	.align		4
.L_141:
        /*0310*/ 	.word	index@(_ZN5flash44flash_bwd_dq_dk_dv_loop_seqk_parallel_kernelI23Flash_bwd_kernel_traitsILi64ELi64ELi128ELi8ELi2ELi4ELi4ELb1ELb0EN7cutlass10bfloat16_tE19Flash_kernel_traitsILi64ELi64ELi128ELi8ES3_EELb1ELb0ELb0ELb0ELb0ELb1ELb0EEEvNS_16Flash_bwd_paramsE)
        /*0314*/ 	.word	0x00000000


	//----- nvinfo : EIATTR_REGCOUNT
	.align		4
.L_142:
        /*0318*/ 	.byte	0x04, 0x2f
        /*031a*/ 	.short	(.L_144 - .L_143)
	.align		4
.L_143:
        /*031c*/ 	.word	index@(_ZN5flash27flash_bwd_convert_dq_kernelI23Flash_bwd_kernel_traitsILi64ELi64ELi128ELi8ELi2ELi4ELi4ELb1ELb0EN7cutlass10bfloat16_tE19Flash_kernel_traitsILi64ELi64ELi128ELi8ES3_EEEEvNS_16Flash_bwd_paramsEi)
        /*0320*/ 	.word	0x0000002a


	//----- nvinfo : EIATTR_FRAME_SIZE
	.align		4
.L_144:
        /*0324*/ 	.byte	0x04, 0x11
        /*0326*/ 	.short	(.L_146 - .L_145)
	.align		4
.L_145:
        /*0328*/ 	.word	index@(_ZN5flash27flash_bwd_convert_dq_kernelI23Flash_bwd_kernel_traitsILi64ELi64ELi128ELi8ELi2ELi4ELi4ELb1ELb0EN7cutlass10bfloat16_tE19Flash_kernel_traitsILi64ELi64ELi128ELi8ES3_EEEEvNS_16Flash_bwd_paramsEi)
        /*032c*/ 	.word	0x00000000


	//----- nvinfo : EIATTR_REGCOUNT
	.align		4
.L_146:
        /*0330*/ 	.byte	0x04, 0x2f
        /*0332*/ 	.short	(.L_148 - .L_147)
	.align		4
.L_147:
        /*0334*/ 	.word	index@(_ZN5flash44flash_bwd_dq_dk_dv_loop_seqk_parallel_kernelI23Flash_bwd_kernel_traitsILi64ELi128ELi128ELi8ELi4ELi4ELi4ELb0ELb0EN7cutlass10bfloat16_tE19Flash_kernel_traitsILi64ELi128ELi128ELi8ES3_EELb0ELb0ELb1ELb1ELb0ELb0ELb0EEEvNS_16Flash_bwd_paramsE)
        /*0338*/ 	.word	0x000000ff


	//----- nvinfo : EIATTR_FRAME_SIZE
	.align		4
.L_148:
        /*033c*/ 	.byte	0x04, 0x11
        /*033e*/ 	.short	(.L_150 - .L_149)
	.align		4
.L_149:
        /*0340*/ 	.word	index@(_ZN5flash44flash_bwd_dq_dk_dv_loop_seqk_parallel_kernelI23Flash_bwd_kernel_traitsILi64ELi128ELi128ELi8ELi4ELi4ELi4ELb0ELb0EN7cutlass10bfloat16_tE19Flash_kernel_traitsILi64ELi128ELi128ELi8ES3_EELb0ELb0ELb1ELb1ELb0ELb0ELb0EEEvNS_16Flash_bwd_paramsE)
        /*0344*/ 	.word	0x00000048


	//----- nvinfo : EIATTR_REGCOUNT
	.align		4
.L_150:
        /*0348*/ 	.byte	0x04, 0x2f
        /*034a*/ 	.short	(.L_152 - .L_151)
	.align		4
.L_151:
        /*034c*/ 	.word	index@(_ZN5flash44flash_bwd_dq_dk_dv_loop_seqk_parallel_kernelI23Flash_bwd_kernel_traitsILi64ELi128ELi128ELi8ELi4ELi4ELi4ELb0ELb0EN7cutlass10bfloat16_tE19Flash_kernel_traitsILi64ELi128ELi128ELi8ES3_EELb0ELb0ELb1ELb0ELb0ELb1ELb0EEEvNS_16Flash_bwd_paramsE)
        /*0350*/ 	.word	0x000000ff


	//----- nvinfo : EIATTR_FRAME_SIZE
	.align		4
.L_152:
        /*0354*/ 	.byte	0x04, 0x11
        /*0356*/ 	.short	(.L_154 - .L_153)
	.align		4
.L_153:
        /*0358*/ 	.word	index@(_ZN5flash44flash_bwd_dq_dk_dv_loop_seqk_parallel_kernelI23Flash_bwd_kernel_traitsILi64ELi128ELi128ELi8ELi4ELi4ELi4ELb0ELb0EN7cutlass10bfloat16_tE19Flash_kernel_traitsILi64ELi128ELi128ELi8ES3_EELb0ELb0ELb1ELb0ELb0ELb1ELb0EEEvNS_16Flash_bwd_paramsE)
        /*035c*/ 	.word	0x00000060


	//----- nvinfo : EIATTR_REGCOUNT
	.align		4
.L_154:
        /*0360*/ 	.byte	0x04, 0x2f
        /*0362*/ 	.short	(.L_156 - .L_155)
	.align		4
.L_155:
        /*0364*/ 	.word	index@(_ZN5flash44flash_bwd_dq_dk_dv_loop_seqk_parallel_kernelI23Flash_bwd_kernel_traitsILi64ELi128ELi128ELi8ELi4ELi4ELi4ELb0ELb0EN7cutlass10bfloat16_tE19Flash_kernel_traitsILi64ELi128ELi128ELi8ES3_EELb0ELb0ELb0ELb1ELb0ELb0ELb0EEEvNS_16Flash_bwd_paramsE)
        /*0368*/ 	.word	0x000000ff


	//----- nvinfo : EIATTR_FRAME_SIZE
	.align		4
.L_156:
        /*036c*/ 	.byte	0x04, 0x11
        /*036e*/ 	.short	(.L_158 - .L_157)
	.align		4
.L_157:
        /*0370*/ 	.word	index@(_ZN5flash44flash_bwd_dq_dk_dv_loop_seqk_parallel_kernelI23Flash_bwd_kernel_traitsILi64ELi128ELi128ELi8ELi4ELi4ELi4ELb0ELb0EN7cutlass10bfloat16_tE19Flash_kernel_traitsILi64ELi128ELi128ELi8ES3_EELb0ELb0ELb0ELb1ELb0ELb0ELb0EEEvNS_16Flash_bwd_paramsE)
        /*0374*/ 	.word	0x00000098


	//----- nvinfo : EIATTR_REGCOUNT
	.align		4
.L_158:
        /*0378*/ 	.byte	0x04, 0x2f
        /*037a*/ 	.short	(.L_160 - .L_159)
	.align		4
.L_159:
        /*037c*/ 	.word	index@(_ZN5flash44flash_bwd_dq_dk_dv_loop_seqk_parallel_kernelI23Flash_bwd_kernel_traitsILi64ELi128ELi128ELi8ELi4ELi4ELi4ELb0ELb0EN7cutlass10bfloat16_tE19Flash_kernel_traitsILi64ELi128ELi128ELi8ES3_EELb0ELb0ELb0ELb0ELb1ELb1ELb0EEEvNS_16Flash_bwd_paramsE)
        /*0380*/ 	.word	0x000000ff


	//----- nvinfo : EIATTR_FRAME_SIZE
	.align		4
.L_160:
        /*0384*/ 	.byte	0x04, 0x11
        /*0386*/ 	.short	(.L_162 - .L_161)
	.align		4
.L_161:
        /*0388*/ 	.word	index@(_ZN5flash44flash_bwd_dq_dk_dv_loop_seqk_parallel_kernelI23Flash_bwd_kernel_traitsILi64ELi128ELi128ELi8ELi4ELi4ELi4ELb0ELb0EN7cutlass10bfloat16_tE19Flash_kernel_traitsILi64ELi128ELi128ELi8ES3_EELb0ELb0ELb0ELb0ELb1ELb1ELb0EEEvNS_16Flash_bwd_paramsE)
        /*038c*/ 	.word	0x00000060


	//----- nvinfo : EIATTR_REGCOUNT
	.align		4
.L_162:
        /*0390*/ 	.byte	0x04, 0x2f
        /*0392*/ 	.short	(.L_164 - .L_163)
	.align		4
.L_163:
        /*0394*/ 	.word	index@(_ZN5flash44flash_bwd_dq_dk_dv_loop_seqk_parallel_kernelI23Flash_bwd_kernel_traitsILi64ELi128ELi128ELi8ELi4ELi4ELi4ELb0ELb0EN7cutlass10bfloat16_tE19Flash_kernel_traitsILi64ELi128ELi128ELi8ES3_EELb0ELb0ELb1ELb0ELb0ELb0ELb0EEEvNS_16Flash_bwd_paramsE)
        /*0398*/ 	.word	0x000000ff


	//----- nvinfo : EIATTR_FRAME_SIZE
	.align		4
.L_164:
        /*039c*/ 	.byte	0x04, 0x11
        /*039e*/ 	.short	(.L_166 - .L_165)
	.align		4
.L_165:
        /*03a0*/ 	.word	index@(_ZN5flash44flash_bwd_dq_dk_dv_loop_seqk_parallel_kernelI23Flash_bwd_kernel_traitsILi64ELi128ELi128ELi8ELi4ELi4ELi4ELb0ELb0EN7cutlass10bfloat16_tE19Flash_kernel_traitsILi64ELi128ELi128ELi8ES3_EELb0ELb0ELb1ELb0ELb0ELb0ELb0EEEvNS_16Flash_bwd_paramsE)
        /*03a4*/ 	.word	0x00000048


	//----- nvinfo : EIATTR_REGCOUNT
	.align		4
.L_166:
        /*03a8*/ 	.byte	0x04, 0x2f
        /*03aa*/ 	.short	(.L_168 - .L_167)
	.align		4
.L_167:
        /*03ac*/ 	.word	index@(_ZN5flash44flash_bwd_dq_dk_dv_loop_seqk_parallel_kernelI23Flash_bwd_kernel_traitsILi64ELi128ELi128ELi8ELi4ELi4ELi4ELb0ELb0EN7cutlass10bfloat16_tE19Flash_kernel_traitsILi64ELi128ELi128ELi8ES3_EELb0ELb0ELb0ELb0ELb0ELb0ELb0EEEvNS_16Flash_bwd_paramsE)
        /*03b0*/ 	.word	0x000000ff


	//----- nvinfo : EIATTR_FRAME_SIZE
	.align		4
.L_168:
        /*03b4*/ 	.byte	0x04, 0x11
        /*03b6*/ 	.short	(.L_170 - .L_169)
	.align		4
.L_169:
        /*03b8*/ 	.word	index@(_ZN5flash44flash_bwd_dq_dk_dv_loop_seqk_parallel_kernelI23Flash_bwd_kernel_traitsILi64ELi128ELi128ELi8ELi4ELi4ELi4ELb0ELb0EN7cutlass10bfloat16_tE19Flash_kernel_traitsILi64ELi128ELi128ELi8ES3_EELb0ELb0ELb0ELb0ELb0ELb0ELb0EEEvNS_16Flash_bwd_paramsE)
        /*03bc*/ 	.word	0x00000068


	//----- nvinfo : EIATTR_REGCOUNT
	.align		4
.L_170:
        /*03c0*/ 	.byte	0x04, 0x2f
        /*03c2*/ 	.short	(.L_172 - .L_171)
	.align		4
.L_171:
        /*03c4*/ 	.word	index@(_ZN5flash44flash_bwd_dq_dk_dv_loop_seqk_parallel_kernelI23Flash_bwd_kernel_traitsILi64ELi128ELi128ELi8ELi4ELi4ELi4ELb0ELb0EN7cutlass10bfloat16_tE19Flash_kernel_traitsILi64ELi128ELi128ELi8ES3_EELb0ELb0ELb0ELb0ELb0ELb1ELb0EEEvNS_16Flash_bwd_paramsE)
        /*03c8*/ 	.word	0x000000ff


	//----- nvinfo : EIATTR_FRAME_SIZE
	.align		4
.L_172:
        /*03cc*/ 	.byte	0x04, 0x11
        /*03ce*/ 	.short	(.L_174 - .L_173)
	.align		4
.L_173:
        /*03d0*/ 	.word	index@(_ZN5flash44flash_bwd_dq_dk_dv_loop_seqk_parallel_kernelI23Flash_bwd_kernel_traitsILi64ELi128ELi128ELi8ELi4ELi4ELi4ELb0ELb0EN7cutlass10bfloat16_tE19Flash_kernel_traitsILi64ELi128ELi128ELi8ES3_EELb0ELb0ELb0ELb0ELb0ELb1ELb0EEEvNS_16Flash_bwd_paramsE)
        /*03d4*/ 	.word	0x00000060


	//----- nvinfo : EIATTR_REGCOUNT
	.align		4
.L_174:
        /*03d8*/ 	.byte	0x04, 0x2f
        /*03da*/ 	.short	(.L_176 - .L_175)
	.align		4
.L_175:
        /*03dc*/ 	.word	index@(_ZN5flash44flash_bwd_dq_dk_dv_loop_seqk_parallel_kernelI23Flash_bwd_kernel_traitsILi64ELi64ELi128ELi8ELi2ELi4ELi4ELb1ELb0EN7cutlass10bfloat16_tE19Flash_kernel_traitsILi64ELi64ELi128ELi8ES3_EELb0ELb0ELb1ELb1ELb0ELb0ELb0EEEvNS_16Flash_bwd_paramsE)
        /*03e0*/ 	.word	0x000000ff


	//----- nvinfo : EIATTR_FRAME_SIZE
	.align		4
.L_176:
        /*03e4*/ 	.byte	0x04, 0x11
        /*03e6*/ 	.short	(.L_178 - .L_177)
	.align		4
.L_177:
        /*03e8*/ 	.word	index@(_ZN5flash44flash_bwd_dq_dk_dv_loop_seqk_parallel_kernelI23Flash_bwd_kernel_traitsILi64ELi64ELi128ELi8ELi2ELi4ELi4ELb1ELb0EN7cutlass10bfloat16_tE19Flash_kernel_traitsILi64ELi64ELi128ELi8ES3_EELb0ELb0ELb1ELb1ELb0ELb0ELb0EEEvNS_16Flash_bwd_paramsE)
        /*03ec*/ 	.word	0x00000000


	//----- nvinfo : EIATTR_REGCOUNT
	.align		4
.L_178:
        /*03f0*/ 	.byte	0x04, 0x2f
        /*03f2*/ 	.short	(.L_180 - .L_179)
	.align		4
.L_179:
        /*03f4*/ 	.word	index@(_ZN5flash44flash_bwd_dq_dk_dv_loop_seqk_parallel_kernelI23Flash_bwd_kernel_traitsILi64ELi64ELi128ELi8ELi2ELi4ELi4ELb1ELb0EN7cutlass10bfloat16_tE19Flash_kernel_traitsILi64ELi64ELi128ELi8ES3_EELb0ELb0ELb1ELb0ELb0ELb1ELb0EEEvNS_16Flash_bwd_paramsE)
        /*03f8*/ 	.word	0x000000fc


	//----- nvinfo : EIATTR_FRAME_SIZE
	.align		4
.L_180:
        /*03fc*/ 	.byte	0x04, 0x11
        /*03fe*/ 	.short	(.L_182 - .L_181)
	.align		4
.L_181:
        /*0400*/ 	.word	index@(_ZN5flash44flash_bwd_dq_dk_dv_loop_seqk_parallel_kernelI23Flash_bwd_kernel_traitsILi64ELi64ELi128ELi8ELi2ELi4ELi4ELb1ELb0EN7cutlass10bfloat16_tE19Flash_kernel_traitsILi64ELi64ELi128ELi8ES3_EELb0ELb0ELb1ELb0ELb0ELb1ELb0EEEvNS_16Flash_bwd_paramsE)
        /*0404*/ 	.word	0x00000000


	//----- nvinfo : EIATTR_REGCOUNT
	.align		4
.L_182:
        /*0408*/ 	.byte	0x04, 0x2f
        /*040a*/ 	.short	(.L_184 - .L_183)
	.align		4
.L_183:
        /*040c*/ 	.word	index@(_ZN5flash44flash_bwd_dq_dk_dv_loop_seqk_parallel_kernelI23Flash_bwd_kernel_traitsILi64ELi64ELi128ELi8ELi2ELi4ELi4ELb1ELb0EN7cutlass10bfloat16_tE19Flash_kernel_traitsILi64ELi64ELi128ELi8ES3_EELb0ELb0ELb0ELb1ELb0ELb0ELb0EEEvNS_16Flash_bwd_paramsE)
        /*0410*/ 	.word	0x000000ff


	//----- nvinfo : EIATTR_FRAME_SIZE
	.align		4
.L_184:
        /*0414*/ 	.byte	0x04, 0x11
        /*0416*/ 	.short	(.L_186 - .L_185)
	.align		4
.L_185:
        /*0418*/ 	.word	index@(_ZN5flash44flash_bwd_dq_dk_dv_loop_seqk_parallel_kernelI23Flash_bwd_kernel_traitsILi64ELi64ELi128ELi8ELi2ELi4ELi4ELb1ELb0EN7cutlass10bfloat16_tE19Flash_kernel_traitsILi64ELi64ELi128ELi8ES3_EELb0ELb0ELb0ELb1ELb0ELb0ELb0EEEvNS_16Flash_bwd_paramsE)
        /*041c*/ 	.word	0x00000000


	//----- nvinfo : EIATTR_REGCOUNT
	.align		4
.L_186:
        /*0420*/ 	.byte	0x04, 0x2f
        /*0422*/ 	.short	(.L_188 - .L_187)
	.align		4
.L_187:
        /*0424*/ 	.word	index@(_ZN5flash44flash_bwd_dq_dk_dv_loop_seqk_parallel_kernelI23Flash_bwd_kernel_traitsILi64ELi64ELi128ELi8ELi2ELi4ELi4ELb1ELb0EN7cutlass10bfloat16_tE19Flash_kernel_traitsILi64ELi64ELi128ELi8ES3_EELb0ELb0ELb0ELb0ELb1ELb1ELb0EEEvNS_16Flash_bwd_paramsE)
        /*0428*/ 	.word	0x000000ff


	//----- nvinfo : EIATTR_FRAME_SIZE
	.align		4
.L_188:
        /*042c*/ 	.byte	0x04, 0x11
        /*042e*/ 	.short	(.L_190 - .L_189)
	.align		4
.L_189:
        /*0430*/ 	.word	index@(_ZN5flash44flash_bwd_dq_dk_dv_loop_seqk_parallel_kernelI23Flash_bwd_kernel_traitsILi64ELi64ELi128ELi8ELi2ELi4ELi4ELb1ELb0EN7cutlass10bfloat16_tE19Flash_kernel_traitsILi64ELi64ELi128ELi8ES3_EELb0ELb0ELb0ELb0ELb1ELb1ELb0EEEvNS_16Flash_bwd_paramsE)
        /*0434*/ 	.word	0x00000000


	//----- nvinfo : EIATTR_REGCOUNT
	.align		4
.L_190:
        /*0438*/ 	.byte	0x04, 0x2f
        /*043a*/ 	.short	(.L_192 - .L_191)
	.align		4
.L_191:
        /*043c*/ 	.word	index@(_ZN5flash44flash_bwd_dq_dk_dv_loop_seqk_parallel_kernelI23Flash_bwd_kernel_traitsILi64ELi64ELi128ELi8ELi2ELi4ELi4ELb1ELb0EN7cutlass10bfloat16_tE19Flash_kernel_traitsILi64ELi64ELi128ELi8ES3_EELb0ELb0ELb1ELb0ELb0ELb0ELb0EEEvNS_16Flash_bwd_paramsE)
        /*0440*/ 	.word	0x000000fd


	//----- nvinfo : EIATTR_FRAME_SIZE
	.align		4
.L_192:
        /*0444*/ 	.byte	0x04, 0x11
        /*0446*/ 	.short	(.L_194 - .L_193)
	.align		4
.L_193:
        /*0448*/ 	.word	index@(_ZN5flash44flash_bwd_dq_dk_dv_loop_seqk_parallel_kernelI23Flash_bwd_kernel_traitsILi64ELi64ELi128ELi8ELi2ELi4ELi4ELb1ELb0EN7cutlass10bfloat16_tE19Flash_kernel_traitsILi64ELi64ELi128ELi8ES3_EELb0ELb0ELb1ELb0ELb0ELb0ELb0EEEvNS_16Flash_bwd_paramsE)
        /*044c*/ 	.word	0x00000000


	//----- nvinfo : EIATTR_REGCOUNT
	.align		4
.L_194:
        /*0450*/ 	.byte	0x04, 0x2f
        /*0452*/ 	.short	(.L_196 - .L_195)
	.align		4
.L_195:
        /*0454*/ 	.word	index@(_ZN5flash44flash_bwd_dq_dk_dv_loop_seqk_parallel_kernelI23Flash_bwd_kernel_traitsILi64ELi64ELi128ELi8ELi2ELi4ELi4ELb1ELb0EN7cutlass10bfloat16_tE19Flash_kernel_traitsILi64ELi64ELi128ELi8ES3_EELb0ELb0ELb0ELb0ELb0ELb0ELb0EEEvNS_16Flash_bwd_paramsE)
        /*0458*/ 	.word	0x000000ff


	//----- nvinfo : EIATTR_FRAME_SIZE
	.align		4
.L_196:
        /*045c*/ 	.byte	0x04, 0x11
        /*045e*/ 	.short	(.L_198 - .L_197)
	.align		4
.L_197:
        /*0460*/ 	.word	index@(_ZN5flash44flash_bwd_dq_dk_dv_loop_seqk_parallel_kernelI23Flash_bwd_kernel_traitsILi64ELi64ELi128ELi8ELi2ELi4ELi4ELb1ELb0EN7cutlass10bfloat16_tE19Flash_kernel_traitsILi64ELi64ELi128ELi8ES3_EELb0ELb0ELb0ELb0ELb0ELb0ELb0EEEvNS_16Flash_bwd_paramsE)
        /*0464*/ 	.word	0x00000000


	//----- nvinfo : EIATTR_REGCOUNT
	.align		4
.L_198:
        /*0468*/ 	.byte	0x04, 0x2f
        /*046a*/ 	.short	(.L_200 - .L_199)
	.align		4
.L_199:
        /*046c*/ 	.word	index@(_ZN5flash44flash_bwd_dq_dk_dv_loop_seqk_parallel_kernelI23Flash_bwd_kernel_traitsILi64ELi64ELi128ELi8ELi2ELi4ELi4ELb1ELb0EN7cutlass10bfloat16_tE19Flash_kernel_traitsILi64ELi64ELi128ELi8ES3_EELb0ELb0ELb0ELb0ELb0ELb1ELb0EEEvNS_16Flash_bwd_paramsE)
        /*0470*/ 	.word	0x000000ff


	//----- nvinfo : EIATTR_FRAME_SIZE
	.align		4
.L_200:
        /*0474*/ 	.byte	0x04, 0x11
        /*0476*/ 	.short	(.L_202 - .L_201)
	.align		4
.L_201:
        /*0478*/ 	.word	index@(_ZN5flash44flash_bwd_dq_dk_dv_loop_seqk_parallel_kernelI23Flash_bwd_kernel_traitsILi64ELi64ELi128ELi8ELi2ELi4ELi4ELb1ELb0EN7cutlass10bfloat16_tE19Flash_kernel_traitsILi64ELi64ELi128ELi8ES3_EELb0ELb0ELb0ELb0ELb0ELb1ELb0EEEvNS_16Flash_bwd_paramsE)
        /*047c*/ 	.word	0x00000000


	//----- nvinfo : EIATTR_MIN_STACK_SIZE
	.align		4
.L_202:
        /*0480*/ 	.byte	0x04, 0x12
        /*0482*/ 	.short	(.L_204 - .L_203)
	.align		4
.L_203:
        /*0484*/ 	.word	index@(_ZN5flash44flash_bwd_dq_dk_dv_loop_seqk_parallel_kernelI23Flash_bwd_kernel_traitsILi64ELi64ELi128ELi8ELi2ELi4ELi4ELb1ELb0EN7cutlass10bfloat16_tE19Flash_kernel_traitsILi64ELi64ELi128ELi8ES3_EELb0ELb0ELb0ELb0ELb0ELb1ELb0EEEvNS_16Flash_bwd_paramsE)
        /*0488*/ 	.word	0x00000000


	//----- nvinfo : EIATTR_MIN_STACK_SIZE
	.align		4
.L_204:
        /*048c*/ 	.byte	0x04, 0x12
        /*048e*/ 	.short	(.L_206 - .L_205)
	.align		4
.L_205:
        /*0490*/ 	.word	index@(_ZN5flash44flash_bwd_dq_dk_dv_loop_seqk_parallel_kernelI23Flash_bwd_kernel_traitsILi64ELi64ELi128ELi8ELi2ELi4ELi4ELb1ELb0EN7cutlass10bfloat16_tE19Flash_kernel_traitsILi64ELi64ELi128ELi8ES3_EELb0ELb0ELb0ELb0ELb0ELb0ELb0EEEvNS_16Flash_bwd_paramsE)
        /*0494*/ 	.word	0x00000000


	//----- nvinfo : EIATTR_MIN_STACK_SIZE
	.align		4
.L_206:
        /*0498*/ 	.byte	0x04, 0x12
        /*049a*/ 	.short	(.L_208 - .L_207)
	.align		4
.L_207:
        /*049c*/ 	.word	index@(_ZN5flash44flash_bwd_dq_dk_dv_loop_seqk_parallel_kernelI23Flash_bwd_kernel_traitsILi64ELi64ELi128ELi8ELi2ELi4ELi4ELb1ELb0EN7cutlass10bfloat16_tE19Flash_kernel_traitsILi64ELi64ELi128ELi8ES3_EELb0ELb0ELb1ELb0ELb0ELb0ELb0EEEvNS_16Flash_bwd_paramsE)
        /*04a0*/ 	.word	0x00000000


	//----- nvinfo : EIATTR_MIN_STACK_SIZE
	.align		4
.L_208:
        /*04a4*/ 	.byte	0x04, 0x12
        /*04a6*/ 	.short	(.L_210 - .L_209)
	.align		4
.L_209:
        /*04a8*/ 	.word	index@(_ZN5flash44flash_bwd_dq_dk_dv_loop_seqk_parallel_kernelI23Flash_bwd_kernel_traitsILi64ELi64ELi128ELi8ELi2ELi4ELi4ELb1ELb0EN7cutlass10bfloat16_tE19Flash_kernel_traitsILi64ELi64ELi128ELi8ES3_EELb0ELb0ELb0ELb0ELb1ELb1ELb0EEEvNS_16Flash_bwd_paramsE)
        /*04ac*/ 	.word	0x00000000


	//----- nvinfo : EIATTR_MIN_STACK_SIZE
	.align		4
.L_210:
        /*04b0*/ 	.byte	0x04, 0x12
        /*04b2*/ 	.short	(.L_212 - .L_211)
	.align		4
.L_211:
        /*04b4*/ 	.word	index@(_ZN5flash44flash_bwd_dq_dk_dv_loop_seqk_parallel_kernelI23Flash_bwd_kernel_traitsILi64ELi64ELi128ELi8ELi2ELi4ELi4ELb1ELb0EN7cutlass10bfloat16_tE19Flash_kernel_traitsILi64ELi64ELi128ELi8ES3_EELb0ELb0ELb0ELb1ELb0ELb0ELb0EEEvNS_16Flash_bwd_paramsE)
        /*04b8*/ 	.word	0x00000000


	//----- nvinfo : EIATTR_MIN_STACK_SIZE
	.align		4
.L_212:
        /*04bc*/ 	.byte	0x04, 0x12
        /*04be*/ 	.short	(.L_214 - .L_213)
	.align		4
.L_213:
        /*04c0*/ 	.word	index@(_ZN5flash44flash_bwd_dq_dk_dv_loop_seqk_parallel_kernelI23Flash_bwd_kernel_traitsILi64ELi64ELi128ELi8ELi2ELi4ELi4ELb1ELb0EN7cutlass10bfloat16_tE19Flash_kernel_traitsILi64ELi64ELi128ELi8ES3_EELb0ELb0ELb1ELb0ELb0ELb1ELb0EEEvNS_16Flash_bwd_paramsE)
        /*04c4*/ 	.word	0x00000000


	//----- nvinfo : EIATTR_MIN_STACK_SIZE
	.align		4
.L_214:
        /*04c8*/ 	.byte	0x04, 0x12
        /*04ca*/ 	.short	(.L_216 - .L_215)
	.align		4
.L_215:
        /*04cc*/ 	.word	index@(_ZN5flash44flash_bwd_dq_dk_dv_loop_seqk_parallel_kernelI23Flash_bwd_kernel_traitsILi64ELi64ELi128ELi8ELi2ELi4ELi4ELb1ELb0EN7cutlass10bfloat16_tE19Flash_kernel_traitsILi64ELi64ELi128ELi8ES3_EELb0ELb0ELb1ELb1ELb0ELb0ELb0EEEvNS_16Flash_bwd_paramsE)
        /*04d0*/ 	.word	0x00000000


	//----- nvinfo : EIATTR_MIN_STACK_SIZE
	.align		4
.L_216:
        /*04d4*/ 	.byte	0x04, 0x12
        /*04d6*/ 	.short	(.L_218 - .L_217)
	.align		4
.L_217:
        /*04d8*/ 	.word	index@(_ZN5flash44flash_bwd_dq_dk_dv_loop_seqk_parallel_kernelI23Flash_bwd_kernel_traitsILi64ELi128ELi128ELi8ELi4ELi4ELi4ELb0ELb0EN7cutlass10bfloat16_tE19Flash_kernel_traitsILi64ELi128ELi128ELi8ES3_EELb0ELb0ELb0ELb0ELb0ELb1ELb0EEEvNS_16Flash_bwd_paramsE)
        /*04dc*/ 	.word	0x00000060


	//----- nvinfo : EIATTR_MIN_STACK_SIZE
	.align		4
.L_218:
        /*04e0*/ 	.byte	0x04, 0x12
        /*04e2*/ 	.short	(.L_220 - .L_219)
	.align		4
.L_219:
        /*04e4*/ 	.word	index@(_ZN5flash44flash_bwd_dq_dk_dv_loop_seqk_parallel_kernelI23Flash_bwd_kernel_traitsILi64ELi128ELi128ELi8ELi4ELi4ELi4ELb0ELb0EN7cutlass10bfloat16_tE19Flash_kernel_traitsILi64ELi128ELi128ELi8ES3_EELb0ELb0ELb0ELb0ELb0ELb0ELb0EEEvNS_16Flash_bwd_paramsE)
        /*04e8*/ 	.word	0x00000068


	//----- nvinfo : EIATTR_MIN_STACK_SIZE
	.align		4
.L_220:
        /*04ec*/ 	.byte	0x04, 0x12
        /*04ee*/ 	.short	(.L_222 - .L_221)
	.align		4
.L_221:
        /*04f0*/ 	.word	index@(_ZN5flash44flash_bwd_dq_dk_dv_loop_seqk_parallel_kernelI23Flash_bwd_kernel_traitsILi64ELi128ELi128ELi8ELi4ELi4ELi4ELb0ELb0EN7cutlass10bfloat16_tE19Flash_kernel_traitsILi64ELi128ELi128ELi8ES3_EELb0ELb0ELb1ELb0ELb0ELb0ELb0EEEvNS_16Flash_bwd_paramsE)
        /*04f4*/ 	.word	0x00000048


	//----- nvinfo : EIATTR_MIN_STACK_SIZE
	.align		4
.L_222:
        /*04f8*/ 	.byte	0x04, 0x12
        /*04fa*/ 	.short	(.L_224 - .L_223)
	.align		4
.L_223:
        /*04fc*/ 	.word	index@(_ZN5flash44flash_bwd_dq_dk_dv_loop_seqk_parallel_kernelI23Flash_bwd_kernel_traitsILi64ELi128ELi128ELi8ELi4ELi4ELi4ELb0ELb0EN7cutlass10bfloat16_tE19Flash_kernel_traitsILi64ELi128ELi128ELi8ES3_EELb0ELb0ELb0ELb0ELb1ELb1ELb0EEEvNS_16Flash_bwd_paramsE)
        /*0500*/ 	.word	0x00000060


	//----- nvinfo : EIATTR_MIN_STACK_SIZE
	.align		4
.L_224:
        /*0504*/ 	.byte	0x04, 0x12
        /*0506*/ 	.short	(.L_226 - .L_225)
	.align		4
.L_225:
        /*0508*/ 	.word	index@(_ZN5flash44flash_bwd_dq_dk_dv_loop_seqk_parallel_kernelI23Flash_bwd_kernel_traitsILi64ELi128ELi128ELi8ELi4ELi4ELi4ELb0ELb0EN7cutlass10bfloat16_tE19Flash_kernel_traitsILi64ELi128ELi128ELi8ES3_EELb0ELb0ELb0ELb1ELb0ELb0ELb0EEEvNS_16Flash_bwd_paramsE)
        /*050c*/ 	.word	0x00000098


	//----- nvinfo : EIATTR_MIN_STACK_SIZE
	.align		4
.L_226:
        /*0510*/ 	.byte	0x04, 0x12
        /*0512*/ 	.short	(.L_228 - .L_227)
	.align		4
.L_227:
        /*0514*/ 	.word	index@(_ZN5flash44flash_bwd_dq_dk_dv_loop_seqk_parallel_kernelI23Flash_bwd_kernel_traitsILi64ELi128ELi128ELi8ELi4ELi4ELi4ELb0ELb0EN7cutlass10bfloat16_tE19Flash_kernel_traitsILi64ELi128ELi128ELi8ES3_EELb0ELb0ELb1ELb0ELb0ELb1ELb0EEEvNS_16Flash_bwd_paramsE)
        /*0518*/ 	.word	0x00000060


	//----- nvinfo : EIATTR_MIN_STACK_SIZE
	.align		4
.L_228:
        /*051c*/ 	.byte	0x04, 0x12
        /*051e*/ 	.short	(.L_230 - .L_229)
	.align		4
.L_229:
        /*0520*/ 	.word	index@(_ZN5flash44flash_bwd_dq_dk_dv_loop_seqk_parallel_kernelI23Flash_bwd_kernel_traitsILi64ELi128ELi128ELi8ELi4ELi4ELi4ELb0ELb0EN7cutlass10bfloat16_tE19Flash_kernel_traitsILi64ELi128ELi128ELi8ES3_EELb0ELb0ELb1ELb1ELb0ELb0ELb0EEEvNS_16Flash_bwd_paramsE)
        /*0524*/ 	.word	0x00000048


	//----- nvinfo : EIATTR_MIN_STACK_SIZE
	.align		4
.L_230:
        /*0528*/ 	.byte	0x04, 0x12
        /*052a*/ 	.short	(.L_232 - .L_231)
	.align		4
.L_231:
        /*052c*/ 	.word	index@(_ZN5flash27flash_bwd_convert_dq_kernelI23Flash_bwd_kernel_traitsILi64ELi64ELi128ELi8ELi2ELi4ELi4ELb1ELb0EN7cutlass10bfloat16_tE19Flash_kernel_traitsILi64ELi64ELi128ELi8ES3_EEEEvNS_16Flash_bwd_paramsEi)
        /*0530*/ 	.word	0x00000000


	//----- nvinfo : EIATTR_MIN_STACK_SIZE
	.align		4
.L_232:
        /*0534*/ 	.byte	0x04, 0x12
        /*0536*/ 	.short	(.L_234 - .L_233)
	.align		4
.L_233:
        /*0538*/ 	.word	index@(_ZN5flash44flash_bwd_dq_dk_dv_loop_seqk_parallel_kernelI23Flash_bwd_kernel_traitsILi64ELi64ELi128ELi8ELi2ELi4ELi4ELb1ELb0EN7cutlass10bfloat16_tE19Flash_kernel_traitsILi64ELi64ELi128ELi8ES3_EELb1ELb0ELb0ELb0ELb0ELb1ELb0EEEvNS_16Flash_bwd_paramsE)
        /*053c*/ 	.word	0x00000000


	//----- nvinfo : EIATTR_MIN_STACK_SIZE
	.align		4
.L_234:
        /*0540*/ 	.byte	0x04, 0x12
        /*0542*/ 	.short	(.L_236 - .L_235)
	.align		4
.L_235:
        /*0544*/ 	.word	index@(_ZN5flash44flash_bwd_dq_dk_dv_loop_seqk_parallel_kernelI23Flash_bwd_kernel_traitsILi64ELi64ELi128ELi8ELi2ELi4ELi4ELb1ELb0EN7cutlass10bfloat16_tE19Flash_kernel_traitsILi64ELi64ELi128ELi8ES3_EELb0ELb0ELb0ELb0ELb0ELb1ELb1EEEvNS_16Flash_bwd_paramsE)
        /*0548*/ 	.word	0x00000018


	//----- nvinfo : EIATTR_MIN_STACK_SIZE
	.align		4
.L_236:
        /*054c*/ 	.byte	0x04, 0x12
        /*054e*/ 	.short	(.L_238 - .L_237)
	.align		4
.L_237:
        /*0550*/ 	.word	index@(_ZN5flash44flash_bwd_dq_dk_dv_loop_seqk_parallel_kernelI23Flash_bwd_kernel_traitsILi64ELi64ELi128ELi8ELi2ELi4ELi4ELb1ELb0EN7cutlass10bfloat16_tE19Flash_kernel_traitsILi64ELi64ELi128ELi8ES3_EELb1ELb0ELb0ELb0ELb0ELb0ELb0EEEvNS_16Flash_bwd_paramsE)
        /*0554*/ 	.word	0x00000000


	//----- nvinfo : EIATTR_MIN_STACK_SIZE
	.align		4
.L_238:
        /*0558*/ 	.byte	0x04, 0x12
        /*055a*/ 	.short	(.L_240 - .L_239)
	.align		4
.L_239:
        /*055c*/ 	.word	index@(_ZN5flash44flash_bwd_dq_dk_dv_loop_seqk_parallel_kernelI23Flash_bwd_kernel_traitsILi64ELi64ELi128ELi8ELi2ELi4ELi4ELb1ELb0EN7cutlass10bfloat16_tE19Flash_kernel_traitsILi64ELi64ELi128ELi8ES3_EELb0ELb0ELb0ELb0ELb0ELb0ELb1EEEvNS_16Flash_bwd_paramsE)
        /*0560*/ 	.word	0x00000018


	//----- nvinfo : EIATTR_MIN_STACK_SIZE
	.align		4
.L_240:
        /*0564*/ 	.byte	0x04, 0x12
        /*0566*/ 	.short	(.L_242 - .L_241)
	.align		4
.L_241:
        /*0568*/ 	.word	index@(_ZN5flash44flash_bwd_dq_dk_dv_loop_seqk_parallel_kernelI23Flash_bwd_kernel_traitsILi64ELi64ELi128ELi8ELi2ELi4ELi4ELb1ELb0EN7cutlass10bfloat16_tE19Flash_kernel_traitsILi64ELi64ELi128ELi8ES3_EELb1ELb0ELb1ELb0ELb0ELb0ELb0EEEvNS_16Flash_bwd_paramsE)
        /*056c*/ 	.word	0x00000000


	//----- nvinfo : EIATTR_MIN_STACK_SIZE
	.align		4
.L_242:
        /*0570*/ 	.byte	0x04, 0x12
        /*0572*/ 	.short	(.L_244 - .L_243)
	.align		4
.L_243:
        /*0574*/ 	.word	index@(_ZN5flash44flash_bwd_dq_dk_dv_loop_seqk_parallel_kernelI23Flash_bwd_kernel_traitsILi64ELi64ELi128ELi8ELi2ELi4ELi4ELb1ELb0EN7cutlass10bfloat16_tE19Flash_kernel_traitsILi64ELi64ELi128ELi8ES3_EELb0ELb0ELb1ELb0ELb0ELb0ELb1EEEvNS_16Flash_bwd_paramsE)
        /*0578*/ 	.word	0x00000028


	//----- nvinfo : EIATTR_MIN_STACK_SIZE
	.align		4
.L_244:
        /*057c*/ 	.byte	0x04, 0x12
        /*057e*/ 	.short	(.L_246 - .L_245)
	.align		4
.L_245:
        /*0580*/ 	.word	index@(_ZN5flash44flash_bwd_dq_dk_dv_loop_seqk_parallel_kernelI23Flash_bwd_kernel_traitsILi64ELi64ELi128ELi8ELi2ELi4ELi4ELb1ELb0EN7cutlass10bfloat16_tE19Flash_kernel_traitsILi64ELi64ELi128ELi8ES3_EELb1ELb0ELb0ELb0ELb1ELb1ELb0EEEvNS_16Flash_bwd_paramsE)
        /*0584*/ 	.word	0x00000000


	//----- nvinfo : EIATTR_MIN_STACK_SIZE
	.align		4
.L_246:
        /*0588*/ 	.byte	0x04, 0x12
        /*058a*/ 	.short	(.L_248 - .L_247)
	.align		4
.L_247:
        /*058c*/ 	.word	index@(_ZN5flash44flash_bwd_dq_dk_dv_loop_seqk_parallel_kernelI23Flash_bwd_kernel_traitsILi64ELi64ELi128ELi8ELi2ELi4ELi4ELb1ELb0EN7cutlass10bfloat16_tE19Flash_kernel_traitsILi64ELi64ELi128ELi8ES3_EELb0ELb0ELb0ELb0ELb1ELb1ELb1EEEvNS_16Flash_bwd_paramsE)
        /*0590*/ 	.word	0x00000010


	//----- nvinfo : EIATTR_MIN_STACK_SIZE
	.align		4
.L_248:
        /*0594*/ 	.byte	0x04, 0x12
        /*0596*/ 	.short	(.L_250 - .L_249)
	.align		4
.L_249:
        /*0598*/ 	.word	index@(_ZN5flash44flash_bwd_dq_dk_dv_loop_seqk_parallel_kernelI23Flash_bwd_kernel_traitsILi64ELi64ELi128ELi8ELi2ELi4ELi4ELb1ELb0EN7cutlass10bfloat16_tE19Flash_kernel_traitsILi64ELi64ELi128ELi8ES3_EELb1ELb0ELb0ELb1ELb0ELb0ELb0EEEvNS_16Flash_bwd_paramsE)
        /*059c*/ 	.word	0x00000020


	//----- nvinfo : EIATTR_MIN_STACK_SIZE
	.align		4
.L_250:
        /*05a0*/ 	.byte	0x04, 0x12
        /*05a2*/ 	.short	(.L_252 - .L_251)
	.align		4
.L_251:
        /*05a4*/ 	.word	index@(_ZN5flash44flash_bwd_dq_dk_dv_loop_seqk_parallel_kernelI23Flash_bwd_kernel_traitsILi64ELi64ELi128ELi8ELi2ELi4ELi4ELb1ELb0EN7cutlass10bfloat16_tE19Flash_kernel_traitsILi64ELi64ELi128ELi8ES3_EELb0ELb0ELb0ELb1ELb0ELb0ELb1EEEvNS_16Flash_bwd_paramsE)
        /*05a8*/ 	.word	0x00000020


	//----- nvinfo : EIATTR_MIN_STACK_SIZE
	.align		4
.L_252:
        /*05ac*/ 	.byte	0x04, 0x12
        /*05ae*/ 	.short	(.L_254 - .L_253)
	.align		4
.L_253:
        /*05b0*/ 	.word	index@(_ZN5flash44flash_bwd_dq_dk_dv_loop_seqk_parallel_kernelI23Flash_bwd_kernel_traitsILi64ELi64ELi128ELi8ELi2ELi4ELi4ELb1ELb0EN7cutlass10bfloat16_tE19Flash_kernel_traitsILi64ELi64ELi128ELi8ES3_EELb1ELb0ELb1ELb0ELb0ELb1ELb0EEEvNS_16Flash_bwd_paramsE)
        /*05b4*/ 	.word	0x00000000


	//----- nvinfo : EIATTR_MIN_STACK_SIZE
	.align		4
.L_254:
        /*05b8*/ 	.byte	0x04, 0x12
        /*05ba*/ 	.short	(.L_256 - .L_255)
	.align		4
.L_255:
        /*05bc*/ 	.word	index@(_ZN5flash44flash_bwd_dq_dk_dv_loop_seqk_parallel_kernelI23Flash_bwd_kernel_traitsILi64ELi64ELi128ELi8ELi2ELi4ELi4ELb1ELb0EN7cutlass10bfloat16_tE19Flash_kernel_traitsILi64ELi64ELi128ELi8ES3_EELb0ELb0ELb1ELb0ELb0ELb1ELb1EEEvNS_16Flash_bwd_paramsE)
        /*05c0*/ 	.word	0x00000028


	//----- nvinfo : EIATTR_MIN_STACK_SIZE
	.align		4
.L_256:
        /*05c4*/ 	.byte	0x04, 0x12
        /*05c6*/ 	.short	(.L_258 - .L_257)
	.align		4
.L_257:
        /*05c8*/ 	.word	index@(_ZN5flash44flash_bwd_dq_dk_dv_loop_seqk_parallel_kernelI23Flash_bwd_kernel_traitsILi64ELi64ELi128ELi8ELi2ELi4ELi4ELb1ELb0EN7cutlass10bfloat16_tE19Flash_kernel_traitsILi64ELi64ELi128ELi8ES3_EELb1ELb0ELb1ELb1ELb0ELb0ELb0EEEvNS_16Flash_bwd_paramsE)
        /*05cc*/ 	.word	0x00000008


	//----- nvinfo : EIATTR_MIN_STACK_SIZE
	.align		4
.L_258:
        /*05d0*/ 	.byte	0x04, 0x12
        /*05d2*/ 	.short	(.L_260 - .L_259)
	.align		4
.L_259:
        /*05d4*/ 	.word	index@(_ZN5flash44flash_bwd_dq_dk_dv_loop_seqk_parallel_kernelI23Flash_bwd_kernel_traitsILi64ELi64ELi128ELi8ELi2ELi4ELi4ELb1ELb0EN7cutlass10bfloat16_tE19Flash_kernel_traitsILi64ELi64ELi128ELi8ES3_EELb0ELb0ELb1ELb1ELb0ELb0ELb1EEEvNS_16Flash_bwd_paramsE)
        /*05d8*/ 	.word	0x00000028


	//----- nvinfo : EIATTR_MIN_STACK_SIZE
	.align		4
.L_260:
        /*05dc*/ 	.byte	0x04, 0x12
        /*05de*/ 	.short	(.L_262 - .L_261)
	.align		4
.L_261:
        /*05e0*/ 	.word	index@(_ZN5flash25flash_bwd_dot_do_o_kernelILb0E23Flash_bwd_kernel_traitsILi64ELi64ELi128ELi8ELi2ELi4ELi4ELb1ELb0EN7cutlass10bfloat16_tE19Flash_kernel_traitsILi64ELi64ELi128ELi8ES3_EEEEvNS_16Flash_bwd_paramsE)
        /*05e4*/ 	.word	0x00000000


	//----- nvinfo : EIATTR_MIN_STACK_SIZE
	.align		4
.L_262:
        /*05e8*/ 	.byte	0x04, 0x12
        /*05ea*/ 	.short	(.L_264 - .L_263)
	.align		4
.L_263:
        /*05ec*/ 	.word	index@(_ZN5flash25flash_bwd_dot_do_o_kernelILb1E23Flash_bwd_kernel_traitsILi64ELi64ELi128ELi8ELi2ELi4ELi4ELb1ELb0EN7cutlass10bfloat16_tE19Flash_kernel_traitsILi64ELi64ELi128ELi8ES3_EEEEvNS_16Flash_bwd_paramsE)
        /*05f0*/ 	.word	0x00000000


	//----- nvinfo : EIATTR_MIN_STACK_SIZE
	.align		4
.L_264:
        /*05f4*/ 	.byte	0x04, 0x12
        /*05f6*/ 	.short	(.L_266 - .L_265)
	.align		4
.L_265:
        /*05f8*/ 	.word	index@(_ZN5flash27flash_bwd_convert_dq_kernelI23Flash_bwd_kernel_traitsILi64ELi128ELi128ELi8ELi4ELi4ELi4ELb0ELb0EN7cutlass10bfloat16_tE19Flash_kernel_traitsILi64ELi128ELi128ELi8ES3_EEEEvNS_16Flash_bwd_paramsEi)
        /*05fc*/ 	.word	0x00000000


	//----- nvinfo : EIATTR_MIN_STACK_SIZE
	.align		4
.L_266:
        /*0600*/ 	.byte	0x04, 0x12
        /*0602*/ 	.short	(.L_268 - .L_267)
	.align		4
.L_267:
        /*0604*/ 	.word	index@(_ZN5flash44flash_bwd_dq_dk_dv_loop_seqk_parallel_kernelI23Flash_bwd_kernel_traitsILi64ELi128ELi128ELi8ELi4ELi4ELi4ELb0ELb0EN7cutlass10bfloat16_tE19Flash_kernel_traitsILi64ELi128ELi128ELi8ES3_EELb1ELb0ELb0ELb0ELb0ELb1ELb0EEEvNS_16Flash_bwd_paramsE)
        /*0608*/ 	.word	0x00000050


	//----- nvinfo : EIATTR_MIN_STACK_SIZE
	.align		4
.L_268:
        /*060c*/ 	.byte	0x04, 0x12
        /*060e*/ 	.short	(.L_270 - .L_269)
	.align		4
.L_269:
        /*0610*/ 	.word	index@(_ZN5flash44flash_bwd_dq_dk_dv_loop_seqk_parallel_kernelI23Flash_bwd_kernel_traitsILi64ELi128ELi128ELi8ELi4ELi4ELi4ELb0ELb0EN7cutlass10bfloat16_tE19Flash_kernel_traitsILi64ELi128ELi128ELi8ES3_EELb0ELb0ELb0ELb0ELb0ELb1ELb1EEEvNS_16Flash_bwd_paramsE)
        /*0614*/ 	.word	0x00000160


	//----- nvinfo : EIATTR_MIN_STACK_SIZE
	.align		4
.L_270:
        /*0618*/ 	.byte	0x04, 0x12
        /*061a*/ 	.short	(.L_272 - .L_271)
	.align		4
.L_271:
        /*061c*/ 	.word	index@(_ZN5flash44flash_bwd_dq_dk_dv_loop_seqk_parallel_kernelI23Flash_bwd_kernel_traitsILi64ELi128ELi128ELi8ELi4ELi4ELi4ELb0ELb0EN7cutlass10bfloat16_tE19Flash_kernel_traitsILi64ELi128ELi128ELi8ES3_EELb1ELb0ELb0ELb0ELb0ELb0ELb0EEEvNS_16Flash_bwd_paramsE)
        /*0620*/ 	.word	0x00000060


	//----- nvinfo : EIATTR_MIN_STACK_SIZE
	.align		4
.L_272:
        /*0624*/ 	.byte	0x04, 0x12
        /*0626*/ 	.short	(.L_274 - .L_273)
	.align		4
.L_273:
        /*0628*/ 	.word	index@(_ZN5flash44flash_bwd_dq_dk_dv_loop_seqk_parallel_kernelI23Flash_bwd_kernel_traitsILi64ELi128ELi128ELi8ELi4ELi4ELi4ELb0ELb0EN7cutlass10bfloat16_tE19Flash_kernel_traitsILi64ELi128ELi128ELi8ES3_EELb0ELb0ELb0ELb0ELb0ELb0ELb1EEEvNS_16Flash_bwd_paramsE)
        /*062c*/ 	.word	0x00000168


	//----- nvinfo : EIATTR_MIN_STACK_SIZE
	.align		4
.L_274:
        /*0630*/ 	.byte	0x04, 0x12
        /*0632*/ 	.short	(.L_276 - .L_275)
	.align		4
.L_275:
        /*0634*/ 	.word	index@(_ZN5flash44flash_bwd_dq_dk_dv_loop_seqk_parallel_kernelI23Flash_bwd_kernel_traitsILi64ELi128ELi128ELi8ELi4ELi4ELi4ELb0ELb0EN7cutlass10bfloat16_tE19Flash_kernel_traitsILi64ELi128ELi128ELi8ES3_EELb1ELb0ELb1ELb0ELb0ELb0ELb0EEEvNS_16Flash_bwd_paramsE)
        /*0638*/ 	.word	0x00000040


	//----- nvinfo : EIATTR_MIN_STACK_SIZE
	.align		4
.L_276:
        /*063c*/ 	.byte	0x04, 0x12
        /*063e*/ 	.short	(.L_278 - .L_277)
	.align		4
.L_277:
        /*0640*/ 	.word	index@(_ZN5flash44flash_bwd_dq_dk_dv_loop_seqk_parallel_kernelI23Flash_bwd_kernel_traitsILi64ELi128ELi128ELi8ELi4ELi4ELi4ELb0ELb0EN7cutlass10bfloat16_tE19Flash_kernel_traitsILi64ELi128ELi128ELi8ES3_EELb0ELb0ELb1ELb0ELb0ELb0ELb1EEEvNS_16Flash_bwd_paramsE)
        /*0644*/ 	.word	0x00000168


	//----- nvinfo : EIATTR_MIN_STACK_SIZE
	.align		4
.L_278:
        /*0648*/ 	.byte	0x04, 0x12
        /*064a*/ 	.short	(.L_280 - .L_279)
	.align		4
.L_279:
        /*064c*/ 	.word	index@(_ZN5flash44flash_bwd_dq_dk_dv_loop_seqk_parallel_kernelI23Flash_bwd_kernel_traitsILi64ELi128ELi128ELi8ELi4ELi4ELi4ELb0ELb0EN7cutlass10bfloat16_tE19Flash_kernel_traitsILi64ELi128ELi128ELi8ES3_EELb1ELb0ELb0ELb0ELb1ELb1ELb0EEEvNS_16Flash_bwd_paramsE)
        /*0650*/ 	.word	0x00000068


	//----- nvinfo : EIATTR_MIN_STACK_SIZE
	.align		4
.L_280:
        /*0654*/ 	.byte	0x04, 0x12
        /*0656*/ 	.short	(.L_282 - .L_281)
	.align		4
.L_281:
        /*0658*/ 	.word	index@(_ZN5flash44flash_bwd_dq_dk_dv_loop_seqk_parallel_kernelI23Flash_bwd_kernel_traitsILi64ELi128ELi128ELi8ELi4ELi4ELi4ELb0ELb0EN7cutlass10bfloat16_tE19Flash_kernel_traitsILi64ELi128ELi128ELi8ES3_EELb0ELb0ELb0ELb0ELb1ELb1ELb1EEEvNS_16Flash_bwd_paramsE)
        /*065c*/ 	.word	0x00000150


	//----- nvinfo : EIATTR_MIN_STACK_SIZE
	.align		4
.L_282:
        /*0660*/ 	.byte	0x04, 0x12
        /*0662*/ 	.short	(.L_284 - .L_283)
	.align		4
.L_283:
        /*0664*/ 	.word	index@(_ZN5flash44flash_bwd_dq_dk_dv_loop_seqk_parallel_kernelI23Flash_bwd_kernel_traitsILi64ELi128ELi128ELi8ELi4ELi4ELi4ELb0ELb0EN7cutlass10bfloat16_tE19Flash_kernel_traitsILi64ELi128ELi128ELi8ES3_EELb1ELb0ELb0ELb1ELb0ELb0ELb0EEEvNS_16Flash_bwd_paramsE)
        /*0668*/ 	.word	0x00000080


	//----- nvinfo : EIATTR_MIN_STACK_SIZE
	.align		4
.L_284:
        /*066c*/ 	.byte	0x04, 0x12
        /*066e*/ 	.short	(.L_286 - .L_285)
	.align		4
.L_285:
        /*0670*/ 	.word	index@(_ZN5flash44flash_bwd_dq_dk_dv_loop_seqk_parallel_kernelI23Flash_bwd_kernel_traitsILi64ELi128ELi128ELi8ELi4ELi4ELi4ELb0ELb0EN7cutlass10bfloat16_tE19Flash_kernel_traitsILi64ELi128ELi128ELi8ES3_EELb0ELb0ELb0ELb1ELb0ELb0ELb1EEEvNS_16Flash_bwd_paramsE)
        /*0674*/ 	.word	0x00000178


	//----- nvinfo : EIATTR_MIN_STACK_SIZE
	.align		4
.L_286:
        /*0678*/ 	.byte	0x04, 0x12
        /*067a*/ 	.short	(.L_288 - .L_287)
	.align		4
.L_287:
        /*067c*/ 	.word	index@(_ZN5flash44flash_bwd_dq_dk_dv_loop_seqk_parallel_kernelI23Flash_bwd_kernel_traitsILi64ELi128ELi128ELi8ELi4ELi4ELi4ELb0ELb0EN7cutlass10bfloat16_tE19Flash_kernel_traitsILi64ELi128ELi128ELi8ES3_EELb1ELb0ELb1ELb0ELb0ELb1ELb0EEEvNS_16Flash_bwd_paramsE)
        /*0680*/ 	.word	0x00000048


	//----- nvinfo : EIATTR_MIN_STACK_SIZE
	.align		4
.L_288:
        /*0684*/ 	.byte	0x04, 0x12
        /*0686*/ 	.short	(.L_290 - .L_289)
	.align		4
.L_289:
        /*0688*/ 	.word	index@(_ZN5flash44flash_bwd_dq_dk_dv_loop_seqk_parallel_kernelI23Flash_bwd_kernel_traitsILi64ELi128ELi128ELi8ELi4ELi4ELi4ELb0ELb0EN7cutlass10bfloat16_tE19Flash_kernel_traitsILi64ELi128ELi128ELi8ES3_EELb0ELb0ELb1ELb0ELb0ELb1ELb1EEEvNS_16Flash_bwd_paramsE)
        /*068c*/ 	.word	0x00000150


	//----- nvinfo : EIATTR_MIN_STACK_SIZE
	.align		4
.L_290:
        /*0690*/ 	.byte	0x04, 0x12
        /*0692*/ 	.short	(.L_292 - .L_291)
	.align		4
.L_291:
        /*0694*/ 	.word	index@(_ZN5flash44flash_bwd_dq_dk_dv_loop_seqk_parallel_kernelI23Flash_bwd_kernel_traitsILi64ELi128ELi128ELi8ELi4ELi4ELi4ELb0ELb0EN7cutlass10bfloat16_tE19Flash_kernel_traitsILi64ELi128ELi128ELi8ES3_EELb1ELb0ELb1ELb1ELb0ELb0ELb0EEEvNS_16Flash_bwd_paramsE)
        /*0698*/ 	.word	0x00000048


	//----- nvinfo : EIATTR_MIN_STACK_SIZE
	.align		4
.L_292:
        /*069c*/ 	.byte	0x04, 0x12
        /*069e*/ 	.short	(.L_294 - .L_293)
	.align		4
.L_293:
        /*06a0*/ 	.word	index@(_ZN5flash44flash_bwd_dq_dk_dv_loop_seqk_parallel_kernelI23Flash_bwd_kernel_traitsILi64ELi128ELi128ELi8ELi4ELi4ELi4ELb0ELb0EN7cutlass10bfloat16_tE19Flash_kernel_traitsILi64ELi128ELi128ELi8ES3_EELb0ELb0ELb1ELb1ELb0ELb0ELb1EEEvNS_16Flash_bwd_paramsE)
        /*06a4*/ 	.word	0x00000170


	//----- nvinfo : EIATTR_MIN_STACK_SIZE
	.align		4
.L_294:
        /*06a8*/ 	.byte	0x04, 0x12
        /*06aa*/ 	.short	(.L_296 - .L_295)
	.align		4
.L_295:
        /*06ac*/ 	.word	index@(_ZN5flash25flash_bwd_dot_do_o_kernelILb0E23Flash_bwd_kernel_traitsILi64ELi128ELi128ELi8ELi4ELi4ELi4ELb0ELb0EN7cutlass10bfloat16_tE19Flash_kernel_traitsILi64ELi128ELi128ELi8ES3_EEEEvNS_16Flash_bwd_paramsE)
        /*06b0*/ 	.word	0x00000000


	//----- nvinfo : EIATTR_MIN_STACK_SIZE
	.align		4
.L_296:
        /*06b4*/ 	.byte	0x04, 0x12
        /*06b6*/ 	.short	(.L_298 - .L_297)
	.align		4
.L_297:
        /*06b8*/ 	.word	index@(_ZN5flash25flash_bwd_dot_do_o_kernelILb1E23Flash_bwd_kernel_traitsILi64ELi128ELi128ELi8ELi4ELi4ELi4ELb0ELb0EN7cutlass10bfloat16_tE19Flash_kernel_traitsILi64ELi128ELi128ELi8ES3_EEEEvNS_16Flash_bwd_paramsE)
        /*06bc*/ 	.word	0x00000000
.L_298:


//--------------------- .nv.info._ZN5flash44flash_bwd_dq_dk_dv_loop_seqk_parallel_kernelI23Flash_bwd_kernel_traitsILi64ELi64ELi128ELi8ELi2ELi4ELi4ELb1ELb0EN7cutlass10bfloat16_tE19Flash_kernel_traitsILi64ELi64ELi128ELi8ES3_EELb0ELb0ELb0ELb0ELb0ELb1ELb0EEEvNS_16Flash_bwd_paramsE --------------------------
	.section	.nv.info._ZN5flash44flash_bwd_dq_dk_dv_loop_seqk_parallel_kernelI23Flash_bwd_kernel_traitsILi64ELi64ELi128ELi8ELi2ELi4ELi4ELb1ELb0EN7cutlass10bfloat16_tE19Flash_kernel_traitsILi64ELi64ELi128ELi8ES3_EELb0ELb0ELb0ELb0ELb0ELb1ELb0EEEvNS_16Flash_bwd_paramsE,"",@"SHT_CUDA_INFO"
	.sectionflags	@""
	.align	4


	//----- nvinfo : EIATTR_CUDA_API_VERSION
	.align		4
        /*0000*/ 	.byte	0x04, 0x37
        /*0002*/ 	.short	(.L_300 - .L_299)
.L_299:
        /*0004*/ 	.word	0x00000082


	//----- nvinfo : EIATTR_SW2861232_WAR
	.align		4
.L_300:
        /*0008*/ 	.byte	0x01, 0x35
	.zero		2


	//----- nvinfo : EIATTR_PARAM_CBANK
	.align		4
        /*000c*/ 	.byte	0x04, 0x0a
        /*000e*/ 	.short	(.L_302 - .L_301)
	.align		4
.L_301:
        /*0010*/ 	.word	index@(.nv.constant0._ZN5flash44flash_bwd_dq_dk_dv_loop_seqk_parallel_kernelI23Flash_bwd_kernel_traitsILi64ELi64ELi128ELi8ELi2ELi4ELi4ELb1ELb0EN7cutlass10bfloat16_tE19Flash_kernel_traitsILi64ELi64ELi128ELi8ES3_EELb0ELb0ELb0ELb0ELb0ELb1ELb0EEEvNS_16Flash_bwd_paramsE)
        /*0014*/ 	.short	0x0160
        /*0016*/ 	.short	0x0280


	//----- nvinfo : EIATTR_CBANK_PARAM_SIZE
	.align		4
.L_302:
        /*0018*/ 	.byte	0x03, 0x19
        /*001a*/ 	.short	0x0280


	//----- nvinfo : EIATTR_KPARAM_INFO
	.align		4
        /*001c*/ 	.byte	0x04, 0x17
        /*001e*/ 	.short	(.L_304 - .L_303)
.L_303:
        /*0020*/ 	.word	0x00000000
        /*0024*/ 	.short	0x0000
        /*0026*/ 	.short	0x0000
        /*0028*/ 	.byte	0x00, 0xf0, 0x01, 0x0a


	//----- nvinfo : EIATTR_MAXREG_COUNT
	.align		4
.L_304:
        /*002c*/ 	.byte	0x03, 0x1b
        /*002e*/ 	.short	0x00ff


	//----- nvinfo : EIATTR_NUM_BARRIERS
	.align		4
        /*0030*/ 	.byte	0x02, 0x4c
        /*0032*/ 	.byte	0x01
	.zero		1


	//----- nvinfo : EIATTR_MERCURY_ISA_VERSION
	.align		4
        /*0034*/ 	.byte	0x03, 0x5f
        /*0036*/ 	.short	0x0000


	//----- nvinfo : EIATTR_EXIT_INSTR_OFFSETS
	.align		4
        /*0038*/ 	.byte	0x04, 0x1c
        /*003a*/ 	.short	(.L_306 - .L_305)


	//   ....[0]....
.L_305:
        /*003c*/ 	.word	0x00000080


	//   ....[1]....
        /*0040*/ 	.word	0x00006ce0


	//----- nvinfo : EIATTR_CTAIDZ_USED
	.align		4
.L_306:
        /*0044*/ 	.byte	0x01, 0x04
	.zero		2


	//----- nvinfo : EIATTR_CRS_STACK_SIZE
	.align		4
        /*0048*/ 	.byte	0x04, 0x1e
        /*004a*/ 	.short	(.L_308 - .L_307)
.L_307:
        /*004c*/ 	.word	0x00000000
.L_308:


//--------------------- .nv.info._ZN5flash44flash_bwd_dq_dk_dv_loop_seqk_parallel_kernelI23Flash_bwd_kernel_traitsILi64ELi64ELi128ELi8ELi2ELi4ELi4ELb1ELb0EN7cutlass10bfloat16_tE19Flash_kernel_traitsILi64ELi64ELi128ELi8ES3_EELb0ELb0ELb0ELb0ELb0ELb0ELb0EEEvNS_16Flash_bwd_paramsE --------------------------
	.section	.nv.info._ZN5flash44flash_bwd_dq_dk_dv_loop_seqk_parallel_kernelI23Flash_bwd_kernel_traitsILi64ELi64ELi128ELi8ELi2ELi4ELi4ELb1ELb0EN7cutlass10bfloat16_tE19Flash_kernel_traitsILi64ELi64ELi128ELi8ES3_EELb0ELb0ELb0ELb0ELb0ELb0ELb0EEEvNS_16Flash_bwd_paramsE,"",@"SHT_CUDA_INFO"
	.sectionflags	@""
	.align	4


	//----- nvinfo : EIATTR_CUDA_API_VERSION
	.align		4
        /*0000*/ 	.byte	0x04, 0x37
        /*0002*/ 	.short	(.L_310 - .L_309)
.L_309:
        /*0004*/ 	.word	0x00000082


	//----- nvinfo : EIATTR_SW2861232_WAR
	.align		4
.L_310:
        /*0008*/ 	.byte	0x01, 0x35
	.zero		2


	//----- nvinfo : EIATTR_PARAM_CBANK
	.align		4
        /*000c*/ 	.byte	0x04, 0x0a
        /*000e*/ 	.short	(.L_312 - .L_311)
	.align		4
.L_311:
        /*0010*/ 	.word	index@(.nv.constant0._ZN5flash44flash_bwd_dq_dk_dv_loop_seqk_parallel_kernelI23Flash_bwd_kernel_traitsILi64ELi64ELi128ELi8ELi2ELi4ELi4ELb1ELb0EN7cutlass10bfloat16_tE19Flash_kernel_traitsILi64ELi64ELi128ELi8ES3_EELb0ELb0ELb0ELb0ELb0ELb0ELb0EEEvNS_16Flash_bwd_paramsE)
        /*0014*/ 	.short	0x0160
        /*0016*/ 	.short	0x0280


	//----- nvinfo : EIATTR_CBANK_PARAM_SIZE
	.align		4
.L_312:
        /*0018*/ 	.byte	0x03, 0x19
        /*001a*/ 	.short	0x0280


	//----- nvinfo : EIATTR_KPARAM_INFO
	.align		4
        /*001c*/ 	.byte	0x04, 0x17
        /*001e*/ 	.short	(.L_314 - .L_313)
.L_313:
        /*0020*/ 	.word	0x00000000
        /*0024*/ 	.short	0x0000
        /*0026*/ 	.short	0x0000
        /*0028*/ 	.byte	0x00, 0xf0, 0x01, 0x0a


	//----- nvinfo : EIATTR_MAXREG_COUNT
	.align		4
.L_314:
        /*002c*/ 	.byte	0x03, 0x1b
        /*002e*/ 	.short	0x00ff


	//----- nvinfo : EIATTR_NUM_BARRIERS
	.align		4
        /*0030*/ 	.byte	0x02, 0x4c
        /*0032*/ 	.byte	0x01
	.zero		1


	//----- nvinfo : EIATTR_MERCURY_ISA_VERSION
	.align		4
        /*0034*/ 	.byte	0x03, 0x5f
        /*0036*/ 	.short	0x0000


	//----- nvinfo : EIATTR_EXIT_INSTR_OFFSETS
	.align		4
        /*0038*/ 	.byte	0x04, 0x1c
        /*003a*/ 	.short	(.L_316 - .L_315)


	//   ....[0]....
.L_315:
        /*003c*/ 	.word	0x00000080


	//   ....[1]....
        /*0040*/ 	.word	0x00007390


	//----- nvinfo : EIATTR_CTAIDZ_USED
	.align		4
.L_316:
        /*0044*/ 	.byte	0x01, 0x04
	.zero		2


	//----- nvinfo : EIATTR_CRS_STACK_SIZE
	.align		4
        /*0048*/ 	.byte	0x04, 0x1e
        /*004a*/ 	.short	(.L_318 - .L_317)
.L_317:
        /*004c*/ 	.word	0x00000000
.L_318:


//--------------------- .nv.info._ZN5flash44flash_bwd_dq_dk_dv_loop_seqk_parallel_kernelI23Flash_bwd_kernel_traitsILi64ELi64ELi128ELi8ELi2ELi4ELi4ELb1ELb0EN7cutlass10bfloat16_tE19Flash_kernel_traitsILi64ELi64ELi128ELi8ES3_EELb0ELb0ELb1ELb0ELb0ELb0ELb0EEEvNS_16Flash_bwd_paramsE --------------------------
	.section	.nv.info._ZN5flash44flash_bwd_dq_dk_dv_loop_seqk_parallel_kernelI23Flash_bwd_kernel_traitsILi64ELi64ELi128ELi8ELi2ELi4ELi4ELb1ELb0EN7cutlass10bfloat16_tE19Flash_kernel_traitsILi64ELi64ELi128ELi8ES3_EELb0ELb0ELb1ELb0ELb0ELb0ELb0EEEvNS_16Flash_bwd_paramsE,"",@"SHT_CUDA_INFO"
	.sectionflags	@""
	.align	4


	//----- nvinfo : EIATTR_CUDA_API_VERSION
	.align		4
        /*0000*/ 	.byte	0x04, 0x37
        /*0002*/ 	.short	(.L_320 - .L_319)
.L_319:
        /*0004*/ 	.word	0x00000082


	//----- nvinfo : EIATTR_SW2861232_WAR
	.align		4
.L_320:
        /*0008*/ 	.byte	0x01, 0x35
	.zero		2


	//----- nvinfo : EIATTR_PARAM_CBANK
	.align		4
        /*000c*/ 	.byte	0x04, 0x0a
        /*000e*/ 	.short	(.L_322 - .L_321)
	.align		4
.L_321:
        /*0010*/ 	.word	index@(.nv.constant0._ZN5flash44flash_bwd_dq_dk_dv_loop_seqk_parallel_kernelI23Flash_bwd_kernel_traitsILi64ELi64ELi128ELi8ELi2ELi4ELi4ELb1ELb0EN7cutlass10bfloat16_tE19Flash_kernel_traitsILi64ELi64ELi128ELi8ES3_EELb0ELb0ELb1ELb0ELb0ELb0ELb0EEEvNS_16Flash_bwd_paramsE)
        /*0014*/ 	.short	0x0160
        /*0016*/ 	.short	0x0280


	//----- nvinfo : EIATTR_CBANK_PARAM_SIZE
	.align		4
.L_322:
        /*0018*/ 	.byte	0x03, 0x19
        /*001a*/ 	.short	0x0280


	//----- nvinfo : EIATTR_KPARAM_INFO
	.align		4
        /*001c*/ 	.byte	0x04, 0x17
        /*001e*/ 	.short	(.L_324 - .L_323)
.L_323:
        /*0020*/ 	.word	0x00000000
        /*0024*/ 	.short	0x0000
        /*0026*/ 	.short	0x0000
        /*0028*/ 	.byte	0x00, 0xf0, 0x01, 0x0a


	//----- nvinfo : EIATTR_MAXREG_COUNT
	.align		4
.L_324:
        /*002c*/ 	.byte	0x03, 0x1b
        /*002e*/ 	.short	0x00ff


	//----- nvinfo : EIATTR_NUM_BARRIERS
	.align		4
        /*0030*/ 	.byte	0x02, 0x4c
        /*0032*/ 	.byte	0x01
	.zero		1


	//----- nvinfo : EIATTR_MERCURY_ISA_VERSION
	.align		4
        /*0034*/ 	.byte	0x03, 0x5f
        /*0036*/ 	.short	0x0000


	//----- nvinfo : EIATTR_EXIT_INSTR_OFFSETS
	.align		4
        /*0038*/ 	.byte	0x04, 0x1c
        /*003a*/ 	.short	(.L_326 - .L_325)


	//   ....[0]....
.L_325:
        /*003c*/ 	.word	0x00000080


	//   ....[1]....
        /*0040*/ 	.word	0x000079c0


	//----- nvinfo : EIATTR_CTAIDZ_USED
	.align		4
.L_326:
        /*0044*/ 	.byte	0x01, 0x04
	.zero		2


	//----- nvinfo : EIATTR_CRS_STACK_SIZE
	.align		4
        /*0048*/ 	.byte	0x04, 0x1e
        /*004a*/ 	.short	(.L_328 - .L_327)
.L_327:
        /*004c*/ 	.word	0x00000000
.L_328:


//--------------------- .nv.info._ZN5flash44flash_bwd_dq_dk_dv_loop_seqk_parallel_kernelI23Flash_bwd_kernel_traitsILi64ELi64ELi128ELi8ELi2ELi4ELi4ELb1ELb0EN7cutlass10bfloat16_tE19Flash_kernel_traitsILi64ELi64ELi128ELi8ES3_EELb0ELb0ELb0ELb0ELb1ELb1ELb0EEEvNS_16Flash_bwd_paramsE --------------------------
	.section	.nv.info._ZN5flash44flash_bwd_dq_dk_dv_loop_seqk_parallel_kernelI23Flash_bwd_kernel_traitsILi64ELi64ELi128ELi8ELi2ELi4ELi4ELb1ELb0EN7cutlass10bfloat16_tE19Flash_kernel_traitsILi64ELi64ELi128ELi8ES3_EELb0ELb0ELb0ELb0ELb1ELb1ELb0EEEvNS_16Flash_bwd_paramsE,"",@"SHT_CUDA_INFO"
	.sectionflags	@""
	.align	4


	//----- nvinfo : EIATTR_CUDA_API_VERSION
	.align		4
        /*0000*/ 	.byte	0x04, 0x37
        /*0002*/ 	.short	(.L_330 - .L_329)
.L_329:
        /*0004*/ 	.word	0x00000082


	//----- nvinfo : EIATTR_SW2861232_WAR
	.align		4
.L_330:
        /*0008*/ 	.byte	0x01, 0x35
	.zero		2


	//----- nvinfo : EIATTR_PARAM_CBANK
	.align		4
        /*000c*/ 	.byte	0x04, 0x0a
        /*000e*/ 	.short	(.L_332 - .L_331)
	.align		4
.L_331:
        /*0010*/ 	.word	index@(.nv.constant0._ZN5flash44flash_bwd_dq_dk_dv_loop_seqk_parallel_kernelI23Flash_bwd_kernel_traitsILi64ELi64ELi128ELi8ELi2ELi4ELi4ELb1ELb0EN7cutlass10bfloat16_tE19Flash_kernel_traitsILi64ELi64ELi128ELi8ES3_EELb0ELb0ELb0ELb0ELb1ELb1ELb0EEEvNS_16Flash_bwd_paramsE)
        /*0014*/ 	.short	0x0160
        /*0016*/ 	.short	0x0280


	//----- nvinfo : EIATTR_CBANK_PARAM_SIZE
	.align		4
.L_332:
        /*0018*/ 	.byte	0x03, 0x19
        /*001a*/ 	.short	0x0280


	//----- nvinfo : EIATTR_KPARAM_INFO
	.align		4
        /*001c*/ 	.byte	0x04, 0x17
        /*001e*/ 	.short	(.L_334 - .L_333)
.L_333:
        /*0020*/ 	.word	0x00000000
        /*0024*/ 	.short	0x0000
        /*0026*/ 	.short	0x0000
        /*0028*/ 	.byte	0x00, 0xf0, 0x01, 0x0a


	//----- nvinfo : EIATTR_MAXREG_COUNT
	.align		4
.L_334:
        /*002c*/ 	.byte	0x03, 0x1b
        /*002e*/ 	.short	0x00ff


	//----- nvinfo : EIATTR_NUM_BARRIERS
	.align		4
        /*0030*/ 	.byte	0x02, 0x4c
        /*0032*/ 	.byte	0x01
	.zero		1


	//----- nvinfo : EIATTR_MERCURY_ISA_VERSION
	.align		4
        /*0034*/ 	.byte	0x03, 0x5f
        /*0036*/ 	.short	0x0000


	//----- nvinfo : EIATTR_EXIT_INSTR_OFFSETS
	.align		4
        /*0038*/ 	.byte	0x04, 0x1c
        /*003a*/ 	.short	(.L_336 - .L_335)


	//   ....[0]....
.L_335:
        /*003c*/ 	.word	0x00000090


	//   ....[1]....
        /*0040*/ 	.word	0x00004e40


	//----- nvinfo : EIATTR_CTAIDZ_USED
	.align		4
.L_336:
        /*0044*/ 	.byte	0x01, 0x04
	.zero		2


//--------------------- .nv.info._ZN5flash44flash_bwd_dq_dk_dv_loop_seqk_parallel_kernelI23Flash_bwd_kernel_traitsILi64ELi64ELi128ELi8ELi2ELi4ELi4ELb1ELb0EN7cutlass10bfloat16_tE19Flash_kernel_traitsILi64ELi64ELi128ELi8ES3_EELb0ELb0ELb0ELb1ELb0ELb0ELb0EEEvNS_16Flash_bwd_paramsE --------------------------
	.section	.nv.info._ZN5flash44flash_bwd_dq_dk_dv_loop_seqk_parallel_kernelI23Flash_bwd_kernel_traitsILi64ELi64ELi128ELi8ELi2ELi4ELi4ELb1ELb0EN7cutlass10bfloat16_tE19Flash_kernel_traitsILi64ELi64ELi128ELi8ES3_EELb0ELb0ELb0ELb1ELb0ELb0ELb0EEEvNS_16Flash_bwd_paramsE,"",@"SHT_CUDA_INFO"
	.sectionflags	@""
	.align	4


	//----- nvinfo : EIATTR_CUDA_API_VERSION
	.align		4
        /*0000*/ 	.byte	0x04, 0x37
        /*0002*/ 	.short	(.L_338 - .L_337)
.L_337:
        /*0004*/ 	.word	0x00000082


	//----- nvinfo : EIATTR_SW2861232_WAR
	.align		4
.L_338:
        /*0008*/ 	.byte	0x01, 0x35
	.zero		2


	//----- nvinfo : EIATTR_PARAM_CBANK
	.align		4
        /*000c*/ 	.byte	0x04, 0x0a
        /*000e*/ 	.short	(.L_340 - .L_339)
	.align		4
.L_339:
        /*0010*/ 	.word	index@(.nv.constant0._ZN5flash44flash_bwd_dq_dk_dv_loop_seqk_parallel_kernelI23Flash_bwd_kernel_traitsILi64ELi64ELi128ELi8ELi2ELi4ELi4ELb1ELb0EN7cutlass10bfloat16_tE19Flash_kernel_traitsILi64ELi64ELi128ELi8ES3_EELb0ELb0ELb0ELb1ELb0ELb0ELb0EEEvNS_16Flash_bwd_paramsE)
        /*0014*/ 	.short	0x0160
        /*0016*/ 	.short	0x0280


	//----- nvinfo : EIATTR_CBANK_PARAM_SIZE
	.align		4
.L_340:
        /*0018*/ 	.byte	0x03, 0x19
        /*001a*/ 	.short	0x0280


	//----- nvinfo : EIATTR_KPARAM_INFO
	.align		4
        /*001c*/ 	.byte	0x04, 0x17
        /*001e*/ 	.short	(.L_342 - .L_341)
.L_341:
        /*0020*/ 	.word	0x00000000
        /*0024*/ 	.short	0x0000
        /*0026*/ 	.short	0x0000
        /*0028*/ 	.byte	0x00, 0xf0, 0x01, 0x0a


	//----- nvinfo : EIATTR_MAXREG_COUNT
	.align		4
.L_342:
        /*002c*/ 	.byte	0x03, 0x1b
        /*002e*/ 	.short	0x00ff


	//----- nvinfo : EIATTR_NUM_BARRIERS
	.align		4
        /*0030*/ 	.byte	0x02, 0x4c
        /*0032*/ 	.byte	0x01
	.zero		1


	//----- nvinfo : EIATTR_MERCURY_ISA_VERSION
	.align		4
        /*0034*/ 	.byte	0x03, 0x5f
        /*0036*/ 	.short	0x0000


	//----- nvinfo : EIATTR_EXIT_INSTR_OFFSETS
	.align		4
        /*0038*/ 	.byte	0x04, 0x1c
        /*003a*/ 	.short	(.L_344 - .L_343)


	//   ....[0]....
.L_343:
        /*003c*/ 	.word	0x00000080


	//   ....[1]....
        /*0040*/ 	.word	0x00007a90


	//----- nvinfo : EIATTR_CTAIDZ_USED
	.align		4
.L_344:
        /*0044*/ 	.byte	0x01, 0x04
	.zero		2


	//----- nvinfo : EIATTR_CRS_STACK_SIZE
	.align		4
        /*0048*/ 	.byte	0x04, 0x1e
        /*004a*/ 	.short	(.L_346 - .L_345)
.L_345:
        /*004c*/ 	.word	0x00000000
.L_346:


//--------------------- .nv.info._ZN5flash44flash_bwd_dq_dk_dv_loop_seqk_parallel_kernelI23Flash_bwd_kernel_traitsILi64ELi64ELi128ELi8ELi2ELi4ELi4ELb1ELb0EN7cutlass10bfloat16_tE19Flash_kernel_traitsILi64ELi64ELi128ELi8ES3_EELb0ELb0ELb1ELb0ELb0ELb1ELb0EEEvNS_16Flash_bwd_paramsE --------------------------
	.section	.nv.info._ZN5flash44flash_bwd_dq_dk_dv_loop_seqk_parallel_kernelI23Flash_bwd_kernel_traitsILi64ELi64ELi128ELi8ELi2ELi4ELi4ELb1ELb0EN7cutlass10bfloat16_tE19Flash_kernel_traitsILi64ELi64ELi128ELi8ES3_EELb0ELb0ELb1ELb0ELb0ELb1ELb0EEEvNS_16Flash_bwd_paramsE,"",@"SHT_CUDA_INFO"
	.sectionflags	@""
	.align	4


	//----- nvinfo : EIATTR_CUDA_API_VERSION
	.align		4
        /*0000*/ 	.byte	0x04, 0x37
        /*0002*/ 	.short	(.L_348 - .L_347)
.L_347:
        /*0004*/ 	.word	0x00000082


	//----- nvinfo : EIATTR_SW2861232_WAR
	.align		4
.L_348:
        /*0008*/ 	.byte	0x01, 0x35
	.zero		2


	//----- nvinfo : EIATTR_PARAM_CBANK
	.align		4
        /*000c*/ 	.byte	0x04, 0x0a
        /*000e*/ 	.short	(.L_350 - .L_349)
	.align		4
.L_349:
        /*0010*/ 	.word	index@(.nv.constant0._ZN5flash44flash_bwd_dq_dk_dv_loop_seqk_parallel_kernelI23Flash_bwd_kernel_traitsILi64ELi64ELi128ELi8ELi2ELi4ELi4ELb1ELb0EN7cutlass10bfloat16_tE19Flash_kernel_traitsILi64ELi64ELi128ELi8ES3_EELb0ELb0ELb1ELb0ELb0ELb1ELb0EEEvNS_16Flash_bwd_paramsE)
        /*0014*/ 	.short	0x0160
        /*0016*/ 	.short	0x0280


	//----- nvinfo : EIATTR_CBANK_PARAM_SIZE
	.align		4
.L_350:
        /*0018*/ 	.byte	0x03, 0x19
        /*001a*/ 	.short	0x0280


	//----- nvinfo : EIATTR_KPARAM_INFO
	.align		4
        /*001c*/ 	.byte	0x04, 0x17
        /*001e*/ 	.short	(.L_352 - .L_351)
.L_351:
        /*0020*/ 	.word	0x00000000
        /*0024*/ 	.short	0x0000
        /*0026*/ 	.short	0x0000
        /*0028*/ 	.byte	0x00, 0xf0, 0x01, 0x0a


	//----- nvinfo : EIATTR_MAXREG_COUNT
	.align		4
.L_352:
        /*002c*/ 	.byte	0x03, 0x1b
        /*002e*/ 	.short	0x00ff


	//----- nvinfo : EIATTR_NUM_BARRIERS
	.align		4
        /*0030*/ 	.byte	0x02, 0x4c
        /*0032*/ 	.byte	0x01
	.zero		1


	//----- nvinfo : EIATTR_MERCURY_ISA_VERSION
	.align		4
        /*0034*/ 	.byte	0x03, 0x5f
        /*0036*/ 	.short	0x0000


	//----- nvinfo : EIATTR_EXIT_INSTR_OFFSETS
	.align		4
        /*0038*/ 	.byte	0x04, 0x1c
        /*003a*/ 	.short	(.L_354 - .L_353)


	//   ....[0]....
.L_353:
        /*003c*/ 	.word	0x00000080


	//   ....[1]....
        /*0040*/ 	.word	0x00007350


	//----- nvinfo : EIATTR_CTAIDZ_USED
	.align		4
.L_354:
        /*0044*/ 	.byte	0x01, 0x04
	.zero		2


	//----- nvinfo : EIATTR_CRS_STACK_SIZE
	.align		4
        /*0048*/ 	.byte	0x04, 0x1e
        /*004a*/ 	.short	(.L_356 - .L_355)
.L_355:
        /*004c*/ 	.word	0x00000000
.L_356:


//--------------------- .nv.info._ZN5flash44flash_bwd_dq_dk_dv_loop_seqk_parallel_kernelI23Flash_bwd_kernel_traitsILi64ELi64ELi128ELi8ELi2ELi4ELi4ELb1ELb0EN7cutlass10bfloat16_tE19Flash_kernel_traitsILi64ELi64ELi128ELi8ES3_EELb0ELb0ELb1ELb1ELb0ELb0ELb0EEEvNS_16Flash_bwd_paramsE --------------------------
	.section	.nv.info._ZN5flash44flash_bwd_dq_dk_dv_loop_seqk_parallel_kernelI23Flash_bwd_kernel_traitsILi64ELi64ELi128ELi8ELi2ELi4ELi4ELb1ELb0EN7cutlass10bfloat16_tE19Flash_kernel_traitsILi64ELi64ELi128ELi8ES3_EELb0ELb0ELb1ELb1ELb0ELb0ELb0EEEvNS_16Flash_bwd_paramsE,"",@"SHT_CUDA_INFO"
	.sectionflags	@""
	.align	4


	//----- nvinfo : EIATTR_CUDA_API_VERSION
	.align		4
        /*0000*/ 	.byte	0x04, 0x37
        /*0002*/ 	.short	(.L_358 - .L_357)
.L_357:
        /*0004*/ 	.word	0x00000082


	//----- nvinfo : EIATTR_SW2861232_WAR
	.align		4
.L_358:
        /*0008*/ 	.byte	0x01, 0x35
	.zero		2


	//----- nvinfo : EIATTR_PARAM_CBANK
	.align		4
        /*000c*/ 	.byte	0x04, 0x0a
        /*000e*/ 	.short	(.L_360 - .L_359)
	.align		4
.L_359:
        /*0010*/ 	.word	index@(.nv.constant0._ZN5flash44flash_bwd_dq_dk_dv_loop_seqk_parallel_kernelI23Flash_bwd_kernel_traitsILi64ELi64ELi128ELi8ELi2ELi4ELi4ELb1ELb0EN7cutlass10bfloat16_tE19Flash_kernel_traitsILi64ELi64ELi128ELi8ES3_EELb0ELb0ELb1ELb1ELb0ELb0ELb0EEEvNS_16Flash_bwd_paramsE)
        /*0014*/ 	.short	0x0160
        /*0016*/ 	.short	0x0280


	//----- nvinfo : EIATTR_CBANK_PARAM_SIZE
	.align		4
.L_360:
        /*0018*/ 	.byte	0x03, 0x19
        /*001a*/ 	.short	0x0280


	//----- nvinfo : EIATTR_KPARAM_INFO
	.align		4
        /*001c*/ 	.byte	0x04, 0x17
        /*001e*/ 	.short	(.L_362 - .L_361)
.L_361:
        /*0020*/ 	.word	0x00000000
        /*0024*/ 	.short	0x0000
        /*0026*/ 	.short	0x0000
        /*0028*/ 	.byte	0x00, 0xf0, 0x01, 0x0a


	//----- nvinfo : EIATTR_MAXREG_COUNT
	.align		4
.L_362:
        /*002c*/ 	.byte	0x03, 0x1b
        /*002e*/ 	.short	0x00ff


	//----- nvinfo : EIATTR_NUM_BARRIERS
	.align		4
        /*0030*/ 	.byte	0x02, 0x4c
        /*0032*/ 	.byte	0x01
	.zero		1


	//----- nvinfo : EIATTR_MERCURY_ISA_VERSION
	.align		4
        /*0034*/ 	.byte	0x03, 0x5f
        /*0036*/ 	.short	0x0000


	//----- nvinfo : EIATTR_EXIT_INSTR_OFFSETS
	.align		4
        /*0038*/ 	.byte	0x04, 0x1c
        /*003a*/ 	.short	(.L_364 - .L_363)


	//   ....[0]....
.L_363:
        /*003c*/ 	.word	0x00000080


	//   ....[1]....
        /*0040*/ 	.word	0x00008180


	//----- nvinfo : EIATTR_CTAIDZ_USED
	.align		4
.L_364:
        /*0044*/ 	.byte	0x01, 0x04
	.zero		2


	//----- nvinfo : EIATTR_CRS_STACK_SIZE
	.align		4
        /*0048*/ 	.byte	0x04, 0x1e
        /*004a*/ 	.short	(.L_366 - .L_365)
.L_365:
        /*004c*/ 	.word	0x00000000
.L_366:


//--------------------- .nv.info._ZN5flash44flash_bwd_dq_dk_dv_loop_seqk_parallel_kernelI23Flash_bwd_kernel_traitsILi64ELi128ELi128ELi8ELi4ELi4ELi4ELb0ELb0EN7cutlass10bfloat16_tE19Flash_kernel_traitsILi64ELi128ELi128ELi8ES3_EELb0ELb0ELb0ELb0ELb0ELb1ELb0EEEvNS_16Flash_bwd_paramsE --------------------------
	.section	.nv.info._ZN5flash44flash_bwd_dq_dk_dv_loop_seqk_parallel_kernelI23Flash_bwd_kernel_traitsILi64ELi128ELi128ELi8ELi4ELi4ELi4ELb0ELb0EN7cutlass10bfloat16_tE19Flash_kernel_traitsILi64ELi128ELi128ELi8ES3_EELb0ELb0ELb0ELb0ELb0ELb1ELb0EEEvNS_16Flash_bwd_paramsE,"",@"SHT_CUDA_INFO"
	.sectionflags	@""
	.align	4


	//----- nvinfo : EIATTR_CUDA_API_VERSION
	.align		4
        /*0000*/ 	.byte	0x04, 0x37
        /*0002*/ 	.short	(.L_368 - .L_367)
.L_367:
        /*0004*/ 	.word	0x00000082


	//----- nvinfo : EIATTR_SW2861232_WAR
	.align		4
.L_368:
        /*0008*/ 	.byte	0x01, 0x35
	.zero		2


	//----- nvinfo : EIATTR_PARAM_CBANK
	.align		4
        /*000c*/ 	.byte	0x04, 0x0a
        /*000e*/ 	.short	(.L_370 - .L_369)
	.align		4
.L_369:
        /*0010*/ 	.word	index@(.nv.constant0._ZN5flash44flash_bwd_dq_dk_dv_loop_seqk_parallel_kernelI23Flash_bwd_kernel_traitsILi64ELi128ELi128ELi8ELi4ELi4ELi4ELb0ELb0EN7cutlass10bfloat16_tE19Flash_kernel_traitsILi64ELi128ELi128ELi8ES3_EELb0ELb0ELb0ELb0ELb0ELb1ELb0EEEvNS_16Flash_bwd_paramsE)
        /*0014*/ 	.short	0x0160
        /*0016*/ 	.short	0x0280


	//----- nvinfo : EIATTR_CBANK_PARAM_SIZE
	.align		4
.L_370:
        /*0018*/ 	.byte	0x03, 0x19
        /*001a*/ 	.short	0x0280


	//----- nvinfo : EIATTR_KPARAM_INFO
	.align		4
        /*001c*/ 	.byte	0x04, 0x17
        /*001e*/ 	.short	(.L_372 - .L_371)
.L_371:
        /*0020*/ 	.word	0x00000000
        /*0024*/ 	.short	0x0000
        /*0026*/ 	.short	0x0000
        /*0028*/ 	.byte	0x00, 0xf0, 0x01, 0x0a


	//----- nvinfo : EIATTR_MAXREG_COUNT
	.align		4
.L_372:
        /*002c*/ 	.byte	0x03, 0x1b
        /*002e*/ 	.short	0x00ff


	//----- nvinfo : EIATTR_NUM_BARRIERS
	.align		4
        /*0030*/ 	.byte	0x02, 0x4c
        /*0032*/ 	.byte	0x01
	.zero		1


	//----- nvinfo : EIATTR_ANNOTATIONS
	.align		4
        /*0034*/ 	.byte	0x04, 0x55
        /*0036*/ 	.short	(.L_374 - .L_373)


	//   ....[0]....
.L_373:
        /*0038*/ 	.word	0x00000001
        /*003c*/ 	.byte	0x70, 0x06, 0x00, 0x00, 0x01, 0x00, 0x00, 0x00, 0x20, 0x08, 0x00, 0x00, 0x01, 0x00, 0x00, 0x00
        /* <DEDUP_REMOVED lines=22> */
        /*01ac*/ 	.byte	0x20, 0x88, 0x00, 0x00


	//----- nvinfo : EIATTR_MERCURY_ISA_VERSION
	.align		4
.L_374:
        /*01b0*/ 	.byte	0x03, 0x5f
        /*01b2*/ 	.short	0x0000


	//----- nvinfo : EIATTR_EXIT_INSTR_OFFSETS
	.align		4
        /*01b4*/ 	.byte	0x04, 0x1c
        /*01b6*/ 	.short	(.L_376 - .L_375)


	//   ....[0]....
.L_375:
        /*01b8*/ 	.word	0x000000a0


	//   ....[1]....
        /*01bc*/ 	.word	0x0000a720


	//----- nvinfo : EIATTR_CTAIDZ_USED
	.align		4
.L_376:
        /*01c0*/ 	.byte	0x01, 0x04
	.zero		2


	//----- nvinfo : EIATTR_CRS_STACK_SIZE
	.align		4
        /*01c4*/ 	.byte	0x04, 0x1e
        /*01c6*/ 	.short	(.L_378 - .L_377)
.L_377:
        /*01c8*/ 	.word	0x00000000
.L_378:


//--------------------- .nv.info._ZN5flash44flash_bwd_dq_dk_dv_loop_seqk_parallel_kernelI23Flash_bwd_kernel_traitsILi64ELi128ELi128ELi8ELi4ELi4ELi4ELb0ELb0EN7cutlass10bfloat16_tE19Flash_kernel_traitsILi64ELi128ELi128ELi8ES3_EELb0ELb0ELb0ELb0ELb0ELb0ELb0EEEvNS_16Flash_bwd_paramsE --------------------------
	.section	.nv.info._ZN5flash44flash_bwd_dq_dk_dv_loop_seqk_parallel_kernelI23Flash_bwd_kernel_traitsILi64ELi128ELi128ELi8ELi4ELi4ELi4ELb0ELb0EN7cutlass10bfloat16_tE19Flash_kernel_traitsILi64ELi128ELi128ELi8ES3_EELb0ELb0ELb0ELb0ELb0ELb0ELb0EEEvNS_16Flash_bwd_paramsE,"",@"SHT_CUDA_INFO"
	.sectionflags	@""
	.align	4


	//----- nvinfo : EIATTR_CUDA_API_VERSION
	.align		4
        /*0000*/ 	.byte	0x04, 0x37
        /*0002*/ 	.short	(.L_380 - .L_379)
.L_379:
        /*0004*/ 	.word	0x00000082


	//----- nvinfo : EIATTR_SW2861232_WAR
	.align		4
.L_380:
        /*0008*/ 	.byte	0x01, 0x35
	.zero		2


	//----- nvinfo : EIATTR_PARAM_CBANK
	.align		4
        /*000c*/ 	.byte	0x04, 0x0a
        /*000e*/ 	.short	(.L_382 - .L_381)
	.align		4
.L_381:
        /*0010*/ 	.word	index@(.nv.constant0._ZN5flash44flash_bwd_dq_dk_dv_loop_seqk_parallel_kernelI23Flash_bwd_kernel_traitsILi64ELi128ELi128ELi8ELi4ELi4ELi4ELb0ELb0EN7cutlass10bfloat16_tE19Flash_kernel_traitsILi64ELi128ELi128ELi8ES3_EELb0ELb0ELb0ELb0ELb0ELb0ELb0EEEvNS_16Flash_bwd_paramsE)
        /*0014*/ 	.short	0x0160
        /*0016*/ 	.short	0x0280


	//----- nvinfo : EIATTR_CBANK_PARAM_SIZE
	.align		4
.L_382:
        /*0018*/ 	.byte	0x03, 0x19
        /*001a*/ 	.short	0x0280


	//----- nvinfo : EIATTR_KPARAM_INFO
	.align		4
        /*001c*/ 	.byte	0x04, 0x17
        /*001e*/ 	.short	(.L_384 - .L_383)
.L_383:
        /*0020*/ 	.word	0x00000000
        /*0024*/ 	.short	0x0000
        /*0026*/ 	.short	0x0000
        /*0028*/ 	.byte	0x00, 0xf0, 0x01, 0x0a


	//----- nvinfo : EIATTR_MAXREG_COUNT
	.align		4
.L_384:
        /*002c*/ 	.byte	0x03, 0x1b
        /*002e*/ 	.short	0x00ff


	//----- nvinfo : EIATTR_NUM_BARRIERS
	.align		4
        /*0030*/ 	.byte	0x02, 0x4c
        /*0032*/ 	.byte	0x01
	.zero		1


	//----- nvinfo : EIATTR_ANNOTATIONS
	.align		4
        /*0034*/ 	.byte	0x04, 0x55
        /*0036*/ 	.short	(.L_386 - .L_385)


	//   ....[0]....
.L_385:
        /* <DEDUP_REMOVED lines=28> */


	//----- nvinfo : EIATTR_MERCURY_ISA_VERSION
	.align		4
.L_386:
        /*01e0*/ 	.byte	0x03, 0x5f
        /*01e2*/ 	.short	0x0000


	//----- nvinfo : EIATTR_EXIT_INSTR_OFFSETS
	.align		4
        /*01e4*/ 	.byte	0x04, 0x1c
        /*01e6*/ 	.short	(.L_388 - .L_387)


	//   ....[0]....
.L_387:
        /*01e8*/ 	.word	0x000000a0


	//   ....[1]....
        /*01ec*/ 	.word	0x0000b2c0


	//----- nvinfo : EIATTR_CTAIDZ_USED
	.align		4
.L_388:
        /*01f0*/ 	.byte	0x01, 0x04
	.zero		2


	//----- nvinfo : EIATTR_CRS_STACK_SIZE
	.align		4
        /*01f4*/ 	.byte	0x04, 0x1e
        /*01f6*/ 	.short	(.L_390 - .L_389)
.L_389:
        /*01f8*/ 	.word	0x00000000
.L_390:


//--------------------- .nv.info._ZN5flash44flash_bwd_dq_dk_dv_loop_seqk_parallel_kernelI23Flash_bwd_kernel_traitsILi64ELi128ELi128ELi8ELi4ELi4ELi4ELb0ELb0EN7cutlass10bfloat16_tE19Flash_kernel_traitsILi64ELi128ELi128ELi8ES3_EELb0ELb0ELb1ELb0ELb0ELb0ELb0EEEvNS_16Flash_bwd_paramsE --------------------------
	.section	.nv.info._ZN5flash44flash_bwd_dq_dk_dv_loop_seqk_parallel_kernelI23Flash_bwd_kernel_traitsILi64ELi128ELi128ELi8ELi4ELi4ELi4ELb0ELb0EN7cutlass10bfloat16_tE19Flash_kernel_traitsILi64ELi128ELi128ELi8ES3_EELb0ELb0ELb1ELb0ELb0ELb0ELb0EEEvNS_16Flash_bwd_paramsE,"",@"SHT_CUDA_INFO"
	.sectionflags	@""
	.align	4


	//----- nvinfo : EIATTR_CUDA_API_VERSION
	.align		4
        /*0000*/ 	.byte	0x04, 0x37
        /*0002*/ 	.short	(.L_392 - .L_391)
.L_391:
        /*0004*/ 	.word	0x00000082


	//----- nvinfo : EIATTR_SW2861232_WAR
	.align		4
.L_392:
        /*0008*/ 	.byte	0x01, 0x35
	.zero		2


	//----- nvinfo : EIATTR_PARAM_CBANK
	.align		4
        /*000c*/ 	.byte	0x04, 0x0a
        /*000e*/ 	.short	(.L_394 - .L_393)
	.align		4
.L_393:
        /*0010*/ 	.word	index@(.nv.constant0._ZN5flash44flash_bwd_dq_dk_dv_loop_seqk_parallel_kernelI23Flash_bwd_kernel_traitsILi64ELi128ELi128ELi8ELi4ELi4ELi4ELb0ELb0EN7cutlass10bfloat16_tE19Flash_kernel_traitsILi64ELi128ELi128ELi8ES3_EELb0ELb0ELb1ELb0ELb0ELb0ELb0EEEvNS_16Flash_bwd_paramsE)
        /*0014*/ 	.short	0x0160
        /*0016*/ 	.short	0x0280


	//----- nvinfo : EIATTR_CBANK_PARAM_SIZE
	.align		4
.L_394:
        /*0018*/ 	.byte	0x03, 0x19
        /*001a*/ 	.short	0x0280


	//----- nvinfo : EIATTR_KPARAM_INFO
	.align		4
        /*001c*/ 	.byte	0x04, 0x17
        /*001e*/ 	.short	(.L_396 - .L_395)
.L_395:
        /*0020*/ 	.word	0x00000000
        /*0024*/ 	.short	0x0000
        /*0026*/ 	.short	0x0000
        /*0028*/ 	.byte	0x00, 0xf0, 0x01, 0x0a


	//----- nvinfo : EIATTR_MAXREG_COUNT
	.align		4
.L_396:
        /*002c*/ 	.byte	0x03, 0x1b
        /*002e*/ 	.short	0x00ff


	//----- nvinfo : EIATTR_NUM_BARRIERS
	.align		4
        /*0030*/ 	.byte	0x02, 0x4c
        /*0032*/ 	.byte	0x01
	.zero		1


	//----- nvinfo : EIATTR_ANNOTATIONS
	.align		4
        /*0034*/ 	.byte	0x04, 0x55
        /*0036*/ 	.short	(.L_398 - .L_397)


	//   ....[0]....
.L_397:
        /* <DEDUP_REMOVED lines=19> */


	//----- nvinfo : EIATTR_MERCURY_ISA_VERSION
	.align		4
.L_398:
        /*0150*/ 	.byte	0x03, 0x5f
        /*0152*/ 	.short	0x0000


	//----- nvinfo : EIATTR_EXIT_INSTR_OFFSETS
	.align		4
        /*0154*/ 	.byte	0x04, 0x1c
        /*0156*/ 	.short	(.L_400 - .L_399)


	//   ....[0]....
.L_399:
        /*0158*/ 	.word	0x000000a0


	//   ....[1]....
        /*015c*/ 	.word	0x0000b4c0


	//----- nvinfo : EIATTR_CTAIDZ_USED
	.align		4
.L_400:
        /*0160*/ 	.byte	0x01, 0x04
	.zero		2


	//----- nvinfo : EIATTR_CRS_STACK_SIZE
	.align		4
        /*0164*/ 	.byte	0x04, 0x1e
        /*0166*/ 	.short	(.L_402 - .L_401)
.L_401:
        /*0168*/ 	.word	0x00000000
.L_402:


//--------------------- .nv.info._ZN5flash44flash_bwd_dq_dk_dv_loop_seqk_parallel_kernelI23Flash_bwd_kernel_traitsILi64ELi128ELi128ELi8ELi4ELi4ELi4ELb0ELb0EN7cutlass10bfloat16_tE19Flash_kernel_traitsILi64ELi128ELi128ELi8ES3_EELb0ELb0ELb0ELb0ELb1ELb1ELb0EEEvNS_16Flash_bwd_paramsE --------------------------
	.section	.nv.info._ZN5flash44flash_bwd_dq_dk_dv_loop_seqk_parallel_kernelI23Flash_bwd_kernel_traitsILi64ELi128ELi128ELi8ELi4ELi4ELi4ELb0ELb0EN7cutlass10bfloat16_tE19Flash_kernel_traitsILi64ELi128ELi128ELi8ES3_EELb0ELb0ELb0ELb0ELb1ELb1ELb0EEEvNS_16Flash_bwd_paramsE,"",@"SHT_CUDA_INFO"
	.sectionflags	@""
	.align	4


	//----- nvinfo : EIATTR_CUDA_API_VERSION
	.align		4
        /*0000*/ 	.byte	0x04, 0x37
        /*0002*/ 	.short	(.L_404 - .L_403)
.L_403:
        /*0004*/ 	.word	0x00000082


	//----- nvinfo : EIATTR_SW2861232_WAR
	.align		4
.L_404:
        /*0008*/ 	.byte	0x01, 0x35
	.zero		2


	//----- nvinfo : EIATTR_PARAM_CBANK
	.align		4
        /*000c*/ 	.byte	0x04, 0x0a
        /*000e*/ 	.short	(.L_406 - .L_405)
	.align		4
.L_405:
        /*0010*/ 	.word	index@(.nv.constant0._ZN5flash44flash_bwd_dq_dk_dv_loop_seqk_parallel_kernelI23Flash_bwd_kernel_traitsILi64ELi128ELi128ELi8ELi4ELi4ELi4ELb0ELb0EN7cutlass10bfloat16_tE19Flash_kernel_traitsILi64ELi128ELi128ELi8ES3_EELb0ELb0ELb0ELb0ELb1ELb1ELb0EEEvNS_16Flash_bwd_paramsE)
        /*0014*/ 	.short	0x0160
        /*0016*/ 	.short	0x0280


	//----- nvinfo : EIATTR_CBANK_PARAM_SIZE
	.align		4
.L_406:
        /*0018*/ 	.byte	0x03, 0x19
        /*001a*/ 	.short	0x0280


	//----- nvinfo : EIATTR_KPARAM_INFO
	.align		4
        /*001c*/ 	.byte	0x04, 0x17
        /*001e*/ 	.short	(.L_408 - .L_407)
.L_407:
        /*0020*/ 	.word	0x00000000
        /*0024*/ 	.short	0x0000
        /*0026*/ 	.short	0x0000
        /*0028*/ 	.byte	0x00, 0xf0, 0x01, 0x0a


	//----- nvinfo : EIATTR_MAXREG_COUNT
	.align		4
.L_408:
        /*002c*/ 	.byte	0x03, 0x1b
        /*002e*/ 	.short	0x00ff


	//----- nvinfo : EIATTR_NUM_BARRIERS
	.align		4
        /*0030*/ 	.byte	0x02, 0x4c
        /*0032*/ 	.byte	0x01
	.zero		1


	//----- nvinfo : EIATTR_ANNOTATIONS
	.align		4
        /*0034*/ 	.byte	0x04, 0x55
        /*0036*/ 	.short	(.L_410 - .L_409)


	//   ....[0]....
.L_409:
        /* <DEDUP_REMOVED lines=24> */
        /*01ac*/ 	.byte	0xf0, 0x6a, 0x00, 0x00, 0x01, 0x00, 0x00, 0x00, 0x00, 0x6b, 0x00, 0x00


	//----- nvinfo : EIATTR_MERCURY_ISA_VERSION
	.align		4
.L_410:
        /*01b8*/ 	.byte	0x03, 0x5f
        /*01ba*/ 	.short	0x0000


	//----- nvinfo : EIATTR_EXIT_INSTR_OFFSETS
	.align		4
        /*01bc*/ 	.byte	0x04, 0x1c
        /*01be*/ 	.short	(.L_412 - .L_411)


	//   ....[0]....
.L_411:
        /*01c0*/ 	.word	0x000000a0


	//   ....[1]....
        /*01c4*/ 	.word	0x00007780


	//----- nvinfo : EIATTR_CTAIDZ_USED
	.align		4
.L_412:
        /*01c8*/ 	.byte	0x01, 0x04
	.zero		2


//--------------------- .nv.info._ZN5flash44flash_bwd_dq_dk_dv_loop_seqk_parallel_kernelI23Flash_bwd_kernel_traitsILi64ELi128ELi128ELi8ELi4ELi4ELi4ELb0ELb0EN7cutlass10bfloat16_tE19Flash_kernel_traitsILi64ELi128ELi128ELi8ES3_EELb0ELb0ELb0ELb1ELb0ELb0ELb0EEEvNS_16Flash_bwd_paramsE --------------------------
	.section	.nv.info._ZN5flash44flash_bwd_dq_dk_dv_loop_seqk_parallel_kernelI23Flash_bwd_kernel_traitsILi64ELi128ELi128ELi8ELi4ELi4ELi4ELb0ELb0EN7cutlass10bfloat16_tE19Flash_kernel_traitsILi64ELi128ELi128ELi8ES3_EELb0ELb0ELb0ELb1ELb0ELb0ELb0EEEvNS_16Flash_bwd_paramsE,"",@"SHT_CUDA_INFO"
	.sectionflags	@""
	.align	4


	//----- nvinfo : EIATTR_CUDA_API_VERSION
	.align		4
        /*0000*/ 	.byte	0x04, 0x37
        /*0002*/ 	.short	(.L_414 - .L_413)
.L_413:
        /*0004*/ 	.word	0x00000082


	//----- nvinfo : EIATTR_SW2861232_WAR
	.align		4
.L_414:
        /*0008*/ 	.byte	0x01, 0x35
	.zero		2


	//----- nvinfo : EIATTR_PARAM_CBANK
	.align		4
        /*000c*/ 	.byte	0x04, 0x0a
        /*000e*/ 	.short	(.L_416 - .L_415)
	.align		4
.L_415:
        /*0010*/ 	.word	index@(.nv.constant0._ZN5flash44flash_bwd_dq_dk_dv_loop_seqk_parallel_kernelI23Flash_bwd_kernel_traitsILi64ELi128ELi128ELi8ELi4ELi4ELi4ELb0ELb0EN7cutlass10bfloat16_tE19Flash_kernel_traitsILi64ELi128ELi128ELi8ES3_EELb0ELb0ELb0ELb1ELb0ELb0ELb0EEEvNS_16Flash_bwd_paramsE)
        /*0014*/ 	.short	0x0160
        /*0016*/ 	.short	0x0280


	//----- nvinfo : EIATTR_CBANK_PARAM_SIZE
	.align		4
.L_416:
        /*0018*/ 	.byte	0x03, 0x19
        /*001a*/ 	.short	0x0280


	//----- nvinfo : EIATTR_KPARAM_INFO
	.align		4
        /*001c*/ 	.byte	0x04, 0x17
        /*001e*/ 	.short	(.L_418 - .L_417)
.L_417:
        /*0020*/ 	.word	0x00000000
        /*0024*/ 	.short	0x0000
        /*0026*/ 	.short	0x0000
        /*0028*/ 	.byte	0x00, 0xf0, 0x01, 0x0a


	//----- nvinfo : EIATTR_MAXREG_COUNT
	.align		4
.L_418:
        /*002c*/ 	.byte	0x03, 0x1b
        /*002e*/ 	.short	0x00ff


	//----- nvinfo : EIATTR_NUM_BARRIERS
	.align		4
        /*0030*/ 	.byte	0x02, 0x4c
        /*0032*/ 	.byte	0x01
	.zero		1


	//----- nvinfo : EIATTR_ANNOTATIONS
	.align		4
        /*0034*/ 	.byte	0x04, 0x55
        /*0036*/ 	.short	(.L_420 - .L_419)


	//   ....[0]....
.L_419:
        /* <DEDUP_REMOVED lines=44> */


	//----- nvinfo : EIATTR_MERCURY_ISA_VERSION
	.align		4
.L_420:
        /*02e8*/ 	.byte	0x03, 0x5f
        /*02ea*/ 	.short	0x0000


	//----- nvinfo : EIATTR_EXIT_INSTR_OFFSETS
	.align		4
        /*02ec*/ 	.byte	0x04, 0x1c
        /*02ee*/ 	.short	(.L_422 - .L_421)


	//   ....[0]....
.L_421:
        /*02f0*/ 	.word	0x000000a0


	//   ....[1]....
        /*02f4*/ 	.word	0x0000c270


	//----- nvinfo : EIATTR_CTAIDZ_USED
	.align		4
.L_422:
        /*02f8*/ 	.byte	0x01, 0x04
	.zero		2


	//----- nvinfo : EIATTR_CRS_STACK_SIZE
	.align		4
        /*02fc*/ 	.byte	0x04, 0x1e
        /*02fe*/ 	.short	(.L_424 - .L_423)
.L_423:
        /*0300*/ 	.word	0x00000000
.L_424:


//--------------------- .nv.info._ZN5flash44flash_bwd_dq_dk_dv_loop_seqk_parallel_kernelI23Flash_bwd_kernel_traitsILi64ELi128ELi128ELi8ELi4ELi4ELi4ELb0ELb0EN7cutlass10bfloat16_tE19Flash_kernel_traitsILi64ELi128ELi128ELi8ES3_EELb0ELb0ELb1ELb0ELb0ELb1ELb0EEEvNS_16Flash_bwd_paramsE --------------------------
	.section	.nv.info._ZN5flash44flash_bwd_dq_dk_dv_loop_seqk_parallel_kernelI23Flash_bwd_kernel_traitsILi64ELi128ELi128ELi8ELi4ELi4ELi4ELb0ELb0EN7cutlass10bfloat16_tE19Flash_kernel_traitsILi64ELi128ELi128ELi8ES3_EELb0ELb0ELb1ELb0ELb0ELb1ELb0EEEvNS_16Flash_bwd_paramsE,"",@"SHT_CUDA_INFO"
	.sectionflags	@""
	.align	4


	//----- nvinfo : EIATTR_CUDA_API_VERSION
	.align		4
        /*0000*/ 	.byte	0x04, 0x37
        /*0002*/ 	.short	(.L_426 - .L_425)
.L_425:
        /*0004*/ 	.word	0x00000082


	//----- nvinfo : EIATTR_SW2861232_WAR
	.align		4
.L_426:
        /*0008*/ 	.byte	0x01, 0x35
	.zero		2


	//----- nvinfo : EIATTR_PARAM_CBANK
	.align		4
        /*000c*/ 	.byte	0x04, 0x0a
        /*000e*/ 	.short	(.L_428 - .L_427)
	.align		4
.L_427:
        /*0010*/ 	.word	index@(.nv.constant0._ZN5flash44flash_bwd_dq_dk_dv_loop_seqk_parallel_kernelI23Flash_bwd_kernel_traitsILi64ELi128ELi128ELi8ELi4ELi4ELi4ELb0ELb0EN7cutlass10bfloat16_tE19Flash_kernel_traitsILi64ELi128ELi128ELi8ES3_EELb0ELb0ELb1ELb0ELb0ELb1ELb0EEEvNS_16Flash_bwd_paramsE)
        /*0014*/ 	.short	0x0160
        /*0016*/ 	.short	0x0280


	//----- nvinfo : EIATTR_CBANK_PARAM_SIZE
	.align		4
.L_428:
        /*0018*/ 	.byte	0x03, 0x19
        /*001a*/ 	.short	0x0280


	//----- nvinfo : EIATTR_KPARAM_INFO
	.align		4
        /*001c*/ 	.byte	0x04, 0x17
        /*001e*/ 	.short	(.L_430 - .L_429)
.L_429:
        /*0020*/ 	.word	0x00000000
        /*0024*/ 	.short	0x0000
        /*0026*/ 	.short	0x0000
        /*0028*/ 	.byte	0x00, 0xf0, 0x01, 0x0a


	//----- nvinfo : EIATTR_MAXREG_COUNT
	.align		4
.L_430:
        /*002c*/ 	.byte	0x03, 0x1b
        /*002e*/ 	.short	0x00ff


	//----- nvinfo : EIATTR_NUM_BARRIERS
	.align		4
        /*0030*/ 	.byte	0x02, 0x4c
        /*0032*/ 	.byte	0x01
	.zero		1


	//----- nvinfo : EIATTR_ANNOTATIONS
	.align		4
        /*0034*/ 	.byte	0x04, 0x55
        /*0036*/ 	.short	(.L_432 - .L_431)


	//   ....[0]....
.L_431:
        /* <DEDUP_REMOVED lines=26> */


	//----- nvinfo : EIATTR_MERCURY_ISA_VERSION
	.align		4
.L_432:
        /*01c0*/ 	.byte	0x03, 0x5f
        /*01c2*/ 	.short	0x0000


	//----- nvinfo : EIATTR_EXIT_INSTR_OFFSETS
	.align		4
        /*01c4*/ 	.byte	0x04, 0x1c
        /*01c6*/ 	.short	(.L_434 - .L_433)


	//   ....[0]....
.L_433:
        /*01c8*/ 	.word	0x000000a0


	//   ....[1]....
        /*01cc*/ 	.word	0x0000ab40


	//----- nvinfo : EIATTR_CTAIDZ_USED
	.align		4
.L_434:
        /*01d0*/ 	.byte	0x01, 0x04
	.zero		2


	//----- nvinfo : EIATTR_CRS_STACK_SIZE
	.align		4
        /*01d4*/ 	.byte	0x04, 0x1e
        /*01d6*/ 	.short	(.L_436 - .L_435)
.L_435:
        /*01d8*/ 	.word	0x00000000
.L_436:


//--------------------- .nv.info._ZN5flash44flash_bwd_dq_dk_dv_loop_seqk_parallel_kernelI23Flash_bwd_kernel_traitsILi64ELi128ELi128ELi8ELi4ELi4ELi4ELb0ELb0EN7cutlass10bfloat16_tE19Flash_kernel_traitsILi64ELi128ELi128ELi8ES3_EELb0ELb0ELb1ELb1ELb0ELb0ELb0EEEvNS_16Flash_bwd_paramsE --------------------------
	.section	.nv.info._ZN5flash44flash_bwd_dq_dk_dv_loop_seqk_parallel_kernelI23Flash_bwd_kernel_traitsILi64ELi128ELi128ELi8ELi4ELi4ELi4ELb0ELb0EN7cutlass10bfloat16_tE19Flash_kernel_traitsILi64ELi128ELi128ELi8ES3_EELb0ELb0ELb1ELb1ELb0ELb0ELb0EEEvNS_16Flash_bwd_paramsE,"",@"SHT_CUDA_INFO"
	.sectionflags	@""
	.align	4


	//----- nvinfo : EIATTR_CUDA_API_VERSION
	.align		4
        /*0000*/ 	.byte	0x04, 0x37
        /*0002*/ 	.short	(.L_438 - .L_437)
.L_437:
        /*0004*/ 	.word	0x00000082


	//----- nvinfo : EIATTR_SW2861232_WAR
	.align		4
.L_438:
        /*0008*/ 	.byte	0x01, 0x35
	.zero		2


	//----- nvinfo : EIATTR_PARAM_CBANK
	.align		4
        /*000c*/ 	.byte	0x04, 0x0a
        /*000e*/ 	.short	(.L_440 - .L_439)
	.align		4
.L_439:
        /*0010*/ 	.word	index@(.nv.constant0._ZN5flash44flash_bwd_dq_dk_dv_loop_seqk_parallel_kernelI23Flash_bwd_kernel_traitsILi64ELi128ELi128ELi8ELi4ELi4ELi4ELb0ELb0EN7cutlass10bfloat16_tE19Flash_kernel_traitsILi64ELi128ELi128ELi8ES3_EELb0ELb0ELb1ELb1ELb0ELb0ELb0EEEvNS_16Flash_bwd_paramsE)
        /*0014*/ 	.short	0x0160
        /*0016*/ 	.short	0x0280


	//----- nvinfo : EIATTR_CBANK_PARAM_SIZE
	.align		4
.L_440:
        /*0018*/ 	.byte	0x03, 0x19
        /*001a*/ 	.short	0x0280


	//----- nvinfo : EIATTR_KPARAM_INFO
	.align		4
        /*001c*/ 	.byte	0x04, 0x17
        /*001e*/ 	.short	(.L_442 - .L_441)
.L_441:
        /*0020*/ 	.word	0x00000000
        /*0024*/ 	.short	0x0000
        /*0026*/ 	.short	0x0000
        /*0028*/ 	.byte	0x00, 0xf0, 0x01, 0x0a


	//----- nvinfo : EIATTR_MAXREG_COUNT
	.align		4
.L_442:
        /*002c*/ 	.byte	0x03, 0x1b
        /*002e*/ 	.short	0x00ff


	//----- nvinfo : EIATTR_NUM_BARRIERS
	.align		4
        /*0030*/ 	.byte	0x02, 0x4c
        /*0032*/ 	.byte	0x01
	.zero		1


	//----- nvinfo : EIATTR_ANNOTATIONS
	.align		4
        /*0034*/ 	.byte	0x04, 0x55
        /*0036*/ 	.short	(.L_444 - .L_443)


	//   ....[0]....
.L_443:
        /* <DEDUP_REMOVED lines=20> */


	//----- nvinfo : EIATTR_MERCURY_ISA_VERSION
	.align		4
.L_444:
        /*0160*/ 	.byte	0x03, 0x5f
        /*0162*/ 	.short	0x0000


	//----- nvinfo : EIATTR_EXIT_INSTR_OFFSETS
	.align		4
        /*0164*/ 	.byte	0x04, 0x1c
        /*0166*/ 	.short	(.L_446 - .L_445)


	//   ....[0]....
.L_445:
        /*0168*/ 	.word	0x000000a0


	//   ....[1]....
        /*016c*/ 	.word	0x0000c300


	//----- nvinfo : EIATTR_CTAIDZ_USED
	.align		4
.L_446:
        /*0170*/ 	.byte	0x01, 0x04
	.zero		2


	//----- nvinfo : EIATTR_CRS_STACK_SIZE
	.align		4
        /*0174*/ 	.byte	0x04, 0x1e
        /*0176*/ 	.short	(.L_448 - .L_447)
.L_447:
        /*0178*/ 	.word	0x00000000
.L_448:


//--------------------- .nv.info._ZN5flash27flash_bwd_convert_dq_kernelI23Flash_bwd_kernel_traitsILi64ELi64ELi128ELi8ELi2ELi4ELi4ELb1ELb0EN7cutlass10bfloat16_tE19Flash_kernel_traitsILi64ELi64ELi128ELi8ES3_EEEEvNS_16Flash_bwd_paramsEi --------------------------
	.section	.nv.info._ZN5flash27flash_bwd_convert_dq_kernelI23Flash_bwd_kernel_traitsILi64ELi64ELi128ELi8ELi2ELi4ELi4ELb1ELb0EN7cutlass10bfloat16_tE19Flash_kernel_traitsILi64ELi64ELi128ELi8ES3_EEEEvNS_16Flash_bwd_paramsEi,"",@"SHT_CUDA_INFO"
	.sectionflags	@""
	.align	4


	//----- nvinfo : EIATTR_CUDA_API_VERSION
	.align		4
        /*0000*/ 	.byte	0x04, 0x37
        /*0002*/ 	.short	(.L_450 - .L_449)
.L_449:
        /*0004*/ 	.word	0x00000082


	//----- nvinfo : EIATTR_SW2861232_WAR
	.align		4
.L_450:
        /*0008*/ 	.byte	0x01, 0x35
	.zero		2


	//----- nvinfo : EIATTR_PARAM_CBANK
	.align		4
        /*000c*/ 	.byte	0x04, 0x0a
        /*000e*/ 	.short	(.L_452 - .L_451)
	.align		4
.L_451:
        /*0010*/ 	.word	index@(.nv.constant0._ZN5flash27flash_bwd_convert_dq_kernelI23Flash_bwd_kernel_traitsILi64ELi64ELi128ELi8ELi2ELi4ELi4ELb1ELb0EN7cutlass10bfloat16_tE19Flash_kernel_traitsILi64ELi64ELi128ELi8ES3_EEEEvNS_16Flash_bwd_paramsEi)
        /*0014*/ 	.short	0x0160
        /*0016*/ 	.short	0x0284


	//----- nvinfo : EIATTR_CBANK_PARAM_SIZE
	.align		4
.L_452:
        /*0018*/ 	.byte	0x03, 0x19
        /*001a*/ 	.short	0x0284


	//----- nvinfo : EIATTR_KPARAM_INFO
	.align		4
        /*001c*/ 	.byte	0x04, 0x17
        /*001e*/ 	.short	(.L_454 - .L_453)
.L_453:
        /*0020*/ 	.word	0x00000000
        /*0024*/ 	.short	0x0001
        /*0026*/ 	.short	0x0280
        /*0028*/ 	.byte	0x00, 0xf0, 0x11, 0x00


	//----- nvinfo : EIATTR_KPARAM_INFO
	.align		4
.L_454:
        /*002c*/ 	.byte	0x04, 0x17
        /*002e*/ 	.short	(.L_456 - .L_455)
.L_455:
        /*0030*/ 	.word	0x00000000
        /*0034*/ 	.short	0x0000
        /*0036*/ 	.short	0x0000
        /*0038*/ 	.byte	0x00, 0xf0, 0x01, 0x0a


	//----- nvinfo : EIATTR_MAXREG_COUNT
	.align		4
.L_456:
        /*003c*/ 	.byte	0x03, 0x1b
        /*003e*/ 	.short	0x00ff


	//----- nvinfo : EIATTR_NUM_BARRIERS
	.align		4
        /*0040*/ 	.byte	0x02, 0x4c
        /*0042*/ 	.byte	0x01
	.zero		1


	//----- nvinfo : EIATTR_MERCURY_ISA_VERSION
	.align		4
        /*0044*/ 	.byte	0x03, 0x5f
        /*0046*/ 	.short	0x0000


	//----- nvinfo : EIATTR_EXIT_INSTR_OFFSETS
	.align		4
        /*0048*/ 	.byte	0x04, 0x1c
        /*004a*/ 	.short	(.L_458 - .L_457)


	//   ....[0]....
.L_457:
        /*004c*/ 	.word	0x00000170


	//   ....[1]....
        /*0050*/ 	.word	0x00001b70


	//   ....[2]....
        /*0054*/ 	.word	0x00001c30


	//----- nvinfo : EIATTR_CTAIDZ_USED
	.align		4
.L_458:
        /*0058*/ 	.byte	0x01, 0x04
	.zero		2


	//----- nvinfo : EIATTR_CRS_STACK_SIZE
	.align		4
        /*005c*/ 	.byte	0x04, 0x1e
        /*005e*/ 	.short	(.L_460 - .L_459)
.L_459:
        /*0060*/ 	.word	0x00000000
.L_460:


//--------------------- .nv.info._ZN5flash44flash_bwd_dq_dk_dv_loop_seqk_parallel_kernelI23Flash_bwd_kernel_traitsILi64ELi64ELi128ELi8ELi2ELi4ELi4ELb1ELb0EN7cutlass10bfloat16_tE19Flash_kernel_traitsILi64ELi64ELi128ELi8ES3_EELb1ELb0ELb0ELb0ELb0ELb1ELb0EEEvNS_16Flash_bwd_paramsE --------------------------
	.section	.nv.info._ZN5flash44flash_bwd_dq_dk_dv_loop_seqk_parallel_kernelI23Flash_bwd_kernel_traitsILi64ELi64ELi128ELi8ELi2ELi4ELi4ELb1ELb0EN7cutlass10bfloat16_tE19Flash_kernel_traitsILi64ELi64ELi128ELi8ES3_EELb1ELb0ELb0ELb0ELb0ELb1ELb0EEEvNS_16Flash_bwd_paramsE,"",@"SHT_CUDA_INFO"
	.sectionflags	@""
	.align	4


	//----- nvinfo : EIATTR_CUDA_API_VERSION
	.align		4
        /*0000*/ 	.byte	0x04, 0x37
        /*0002*/ 	.short	(.L_462 - .L_461)
.L_461:
        /*0004*/ 	.word	0x00000082


	//----- nvinfo : EIATTR_SW2861232_WAR
	.align		4
.L_462:
        /*0008*/ 	.byte	0x01, 0x35
	.zero		2


	//----- nvinfo : EIATTR_PARAM_CBANK
	.align		4
        /*000c*/ 	.byte	0x04, 0x0a
        /*000e*/ 	.short	(.L_464 - .L_463)
	.align		4
.L_463:
        /*0010*/ 	.word	index@(.nv.constant0._ZN5flash44flash_bwd_dq_dk_dv_loop_seqk_parallel_kernelI23Flash_bwd_kernel_traitsILi64ELi64ELi128ELi8ELi2ELi4ELi4ELb1ELb0EN7cutlass10bfloat16_tE19Flash_kernel_traitsILi64ELi64ELi128ELi8ES3_EELb1ELb0ELb0ELb0ELb0ELb1ELb0EEEvNS_16Flash_bwd_paramsE)
        /*0014*/ 	.short	0x0160
        /*0016*/ 	.short	0x0280


	//----- nvinfo : EIATTR_CBANK_PARAM_SIZE
	.align		4
.L_464:
        /*0018*/ 	.byte	0x03, 0x19
        /*001a*/ 	.short	0x0280


	//----- nvinfo : EIATTR_KPARAM_INFO
	.align		4
        /*001c*/ 	.byte	0x04, 0x17
        /*001e*/ 	.short	(.L_466 - .L_465)
.L_465:
        /*0020*/ 	.word	0x00000000
        /*0024*/ 	.short	0x0000
        /*0026*/ 	.short	0x0000
        /*0028*/ 	.byte	0x00, 0xf0, 0x01, 0x0a


	//----- nvinfo : EIATTR_MAXREG_COUNT
	.align		4
.L_466:
        /*002c*/ 	.byte	0x03, 0x1b
        /*002e*/ 	.short	0x00ff


	//----- nvinfo : EIATTR_NUM_BARRIERS
	.align		4
        /*0030*/ 	.byte	0x02, 0x4c
        /*0032*/ 	.byte	0x01
	.zero		1


	//----- nvinfo : EIATTR_MERCURY_ISA_VERSION
	.align		4
        /*0034*/ 	.byte	0x03, 0x5f
        /*0036*/ 	.short	0x0000


	//----- nvinfo : EIATTR_EXIT_INSTR_OFFSETS
	.align		4
        /*0038*/ 	.byte	0x04, 0x1c
        /*003a*/ 	.short	(.L_468 - .L_467)


	//   ....[0]....
.L_467:
        /*003c*/ 	.word	0x00000080


	//   ....[1]....
        /*0040*/ 	.word	0x00007f00


	//----- nvinfo : EIATTR_CTAIDZ_USED
	.align		4
.L_468:
        /*0044*/ 	.byte	0x01, 0x04
	.zero		2


	//----- nvinfo : EIATTR_CRS_STACK_SIZE
	.align		4
        /*0048*/ 	.byte	0x04, 0x1e
        /*004a*/ 	.short	(.L_470 - .L_469)
.L_469:
        /*004c*/ 	.word	0x00000000
.L_470:


//--------------------- .nv.info._ZN5flash44flash_bwd_dq_dk_dv_loop_seqk_parallel_kernelI23Flash_bwd_kernel_traitsILi64ELi64ELi128ELi8ELi2ELi4ELi4ELb1ELb0EN7cutlass10bfloat16_tE19Flash_kernel_traitsILi64ELi64ELi128ELi8ES3_EELb0ELb0ELb0ELb0ELb0ELb1ELb1EEEvNS_16Flash_bwd_paramsE --------------------------
	.section	.nv.info._ZN5flash44flash_bwd_dq_dk_dv_loop_seqk_parallel_kernelI23Flash_bwd_kernel_traitsILi64ELi64ELi128ELi8ELi2ELi4ELi4ELb1ELb0EN7cutlass10bfloat16_tE19Flash_kernel_traitsILi64ELi64ELi128ELi8ES3_EELb0ELb0ELb0ELb0ELb0ELb1ELb1EEEvNS_16Flash_bwd_paramsE,"",@"SHT_CUDA_INFO"
	.sectionflags	@""
	.align	4


	//----- nvinfo : EIATTR_CUDA_API_VERSION
	.align		4
        /*0000*/ 	.byte	0x04, 0x37
        /*0002*/ 	.short	(.L_472 - .L_471)
.L_471:
        /*0004*/ 	.word	0x00000082


	//----- nvinfo : EIATTR_SW2861232_WAR
	.align		4
.L_472:
        /*0008*/ 	.byte	0x01, 0x35
	.zero		2


	//----- nvinfo : EIATTR_PARAM_CBANK
	.align		4
        /*000c*/ 	.byte	0x04, 0x0a
        /*000e*/ 	.short	(.L_474 - .L_473)
	.align		4
.L_473:
        /*0010*/ 	.word	index@(.nv.constant0._ZN5flash44flash_bwd_dq_dk_dv_loop_seqk_parallel_kernelI23Flash_bwd_kernel_traitsILi64ELi64ELi128ELi8ELi2ELi4ELi4ELb1ELb0EN7cutlass10bfloat16_tE19Flash_kernel_traitsILi64ELi64ELi128ELi8ES3_EELb0ELb0ELb0ELb0ELb0ELb1ELb1EEEvNS_16Flash_bwd_paramsE)
        /*0014*/ 	.short	0x0160
        /*0016*/ 	.short	0x0280


	//----- nvinfo : EIATTR_CBANK_PARAM_SIZE
	.align		4
.L_474:
        /*0018*/ 	.byte	0x03, 0x19
        /*001a*/ 	.short	0x0280


	//----- nvinfo : EIATTR_KPARAM_INFO
	.align		4
        /*001c*/ 	.byte	0x04, 0x17
        /*001e*/ 	.short	(.L_476 - .L_475)
.L_475:
        /*0020*/ 	.word	0x00000000
        /*0024*/ 	.short	0x0000
        /*0026*/ 	.short	0x0000
        /*0028*/ 	.byte	0x00, 0xf0, 0x01, 0x0a


	//----- nvinfo : EIATTR_MAXREG_COUNT
	.align		4
.L_476:
        /*002c*/ 	.byte	0x03, 0x1b
        /*002e*/ 	.short	0x00ff


	//----- nvinfo : EIATTR_NUM_BARRIERS
	.align		4
        /*0030*/ 	.byte	0x02, 0x4c
        /*0032*/ 	.byte	0x01
	.zero		1


	//----- nvinfo : EIATTR_ANNOTATIONS
	.align		4
        /*0034*/ 	.byte	0x04, 0x55
        /*0036*/ 	.short	(.L_478 - .L_477)


	//   ....[0]....
.L_477:
        /*0038*/ 	.word	0x00000001
        /*003c*/ 	.byte	0x80, 0x01, 0x00, 0x00, 0x01, 0x00, 0x00, 0x00, 0x30, 0x04, 0x00, 0x00, 0x01, 0x00, 0x00, 0x00
        /*004c*/ 	.byte	0x90, 0x08, 0x00, 0x00, 0x01, 0x00, 0x00, 0x00, 0x50, 0x09, 0x00, 0x00, 0x01, 0x00, 0x00, 0x00
        /*005c*/ 	.byte	0x60, 0x09, 0x00, 0x00, 0x01, 0x00, 0x00, 0x00, 0x70, 0x09, 0x00, 0x00, 0x01, 0x00, 0x00, 0x00
        /*006c*/ 	.byte	0xa0, 0x15, 0x00, 0x00, 0x01, 0x00, 0x00, 0x00, 0xc0, 0x15, 0x00, 0x00, 0x01, 0x00, 0x00, 0x00
        /*007c*/ 	.byte	0xd0, 0x15, 0x00, 0x00, 0x01, 0x00, 0x00, 0x00, 0x20, 0x1a, 0x00, 0x00, 0x01, 0x00, 0x00, 0x00
        /*008c*/ 	.byte	0xa0, 0x1a, 0x00, 0x00, 0x01, 0x00, 0x00, 0x00, 0xd0, 0x1a, 0x00, 0x00


	//----- nvinfo : EIATTR_MERCURY_ISA_VERSION
	.align		4
.L_478:
        /*0098*/ 	.byte	0x03, 0x5f
        /*009a*/ 	.short	0x0000


	//----- nvinfo : EIATTR_EXIT_INSTR_OFFSETS
	.align		4
        /*009c*/ 	.byte	0x04, 0x1c
        /*009e*/ 	.short	(.L_480 - .L_479)


	//   ....[0]....
.L_479:
        /*00a0*/ 	.word	0x000000a0


	//   ....[1]....
        /*00a4*/ 	.word	0x00008780


	//----- nvinfo : EIATTR_CTAIDZ_USED
	.align		4
.L_480:
        /*00a8*/ 	.byte	0x01, 0x04
	.zero		2


	//----- nvinfo : EIATTR_CRS_STACK_SIZE
	.align		4
        /*00ac*/ 	.byte	0x04, 0x1e
        /*00ae*/ 	.short	(.L_482 - .L_481)
.L_481:
        /*00b0*/ 	.word	0x00000000
.L_482:


//--------------------- .nv.info._ZN5flash44flash_bwd_dq_dk_dv_loop_seqk_parallel_kernelI23Flash_bwd_kernel_traitsILi64ELi64ELi128ELi8ELi2ELi4ELi4ELb1ELb0EN7cutlass10bfloat16_tE19Flash_kernel_traitsILi64ELi64ELi128ELi8ES3_EELb1ELb0ELb0ELb0ELb0ELb0ELb0EEEvNS_16Flash_bwd_paramsE --------------------------
	.section	.nv.info._ZN5flash44flash_bwd_dq_dk_dv_loop_seqk_parallel_kernelI23Flash_bwd_kernel_traitsILi64ELi64ELi128ELi8ELi2ELi4ELi4ELb1ELb0EN7cutlass10bfloat16_tE19Flash_kernel_traitsILi64ELi64ELi128ELi8ES3_EELb1ELb0ELb0ELb0ELb0ELb0ELb0EEEvNS_16Flash_bwd_paramsE,"",@"SHT_CUDA_INFO"
	.sectionflags	@""
	.align	4


	//----- nvinfo : EIATTR_CUDA_API_VERSION
	.align		4
        /*0000*/ 	.byte	0x04, 0x37
        /*0002*/ 	.short	(.L_484 - .L_483)
.L_483:
        /*0004*/ 	.word	0x00000082


	//----- nvinfo : EIATTR_SW2861232_WAR
	.align		4
.L_484:
        /*0008*/ 	.byte	0x01, 0x35
	.zero		2


	//----- nvinfo : EIATTR_PARAM_CBANK
	.align		4
        /*000c*/ 	.byte	0x04, 0x0a
        /*000e*/ 	.short	(.L_486 - .L_485)
	.align		4
.L_485:
        /*0010*/ 	.word	index@(.nv.constant0._ZN5flash44flash_bwd_dq_dk_dv_loop_seqk_parallel_kernelI23Flash_bwd_kernel_traitsILi64ELi64ELi128ELi8ELi2ELi4ELi4ELb1ELb0EN7cutlass10bfloat16_tE19Flash_kernel_traitsILi64ELi64ELi128ELi8ES3_EELb1ELb0ELb0ELb0ELb0ELb0ELb0EEEvNS_16Flash_bwd_paramsE)
        /*0014*/ 	.short	0x0160
        /*0016*/ 	.short	0x0280


	//----- nvinfo : EIATTR_CBANK_PARAM_SIZE
	.align		4
.L_486:
        /*0018*/ 	.byte	0x03, 0x19
        /*001a*/ 	.short	0x0280


	//----- nvinfo : EIATTR_KPARAM_INFO
	.align		4
        /*001c*/ 	.byte	0x04, 0x17
        /*001e*/ 	.short	(.L_488 - .L_487)
.L_487:
        /*0020*/ 	.word	0x00000000
        /*0024*/ 	.short	0x0000
        /*0026*/ 	.short	0x0000
        /*0028*/ 	.byte	0x00, 0xf0, 0x01, 0x0a


	//----- nvinfo : EIATTR_MAXREG_COUNT
	.align		4
.L_488:
        /*002c*/ 	.byte	0x03, 0x1b
        /*002e*/ 	.short	0x00ff


	//----- nvinfo : EIATTR_NUM_BARRIERS
	.align		4
        /*0030*/ 	.byte	0x02, 0x4c
        /*0032*/ 	.byte	0x01
	.zero		1


	//----- nvinfo : EIATTR_MERCURY_ISA_VERSION
	.align		4
        /*0034*/ 	.byte	0x03, 0x5f
        /*0036*/ 	.short	0x0000


	//----- nvinfo : EIATTR_EXIT_INSTR_OFFSETS
	.align		4
        /*0038*/ 	.byte	0x04, 0x1c
        /*003a*/ 	.short	(.L_490 - .L_489)


	//   ....[0]....
.L_489:
        /*003c*/ 	.word	0x00000080


	//   ....[1]....
        /*0040*/ 	.word	0x000085c0


	//----- nvinfo : EIATTR_CTAIDZ_USED
	.align		4
.L_490:
        /*0044*/ 	.byte	0x01, 0x04
	.zero		2


	//----- nvinfo : EIATTR_CRS_STACK_SIZE
	.align		4
        /*0048*/ 	.byte	0x04, 0x1e
        /*004a*/ 	.short	(.L_492 - .L_491)
.L_491:
        /*004c*/ 	.word	0x00000000
.L_492:


//--------------------- .nv.info._ZN5flash44flash_bwd_dq_dk_dv_loop_seqk_parallel_kernelI23Flash_bwd_kernel_traitsILi64ELi64ELi128ELi8ELi2ELi4ELi4ELb1ELb0EN7cutlass10bfloat16_tE19Flash_kernel_traitsILi64ELi64ELi128ELi8ES3_EELb0ELb0ELb0ELb0ELb0ELb0ELb1EEEvNS_16Flash_bwd_paramsE --------------------------
	.section	.nv.info._ZN5flash44flash_bwd_dq_dk_dv_loop_seqk_parallel_kernelI23Flash_bwd_kernel_traitsILi64ELi64ELi128ELi8ELi2ELi4ELi4ELb1ELb0EN7cutlass10bfloat16_tE19Flash_kernel_traitsILi64ELi64ELi128ELi8ES3_EELb0ELb0ELb0ELb0ELb0ELb0ELb1EEEvNS_16Flash_bwd_paramsE,"",@"SHT_CUDA_INFO"
	.sectionflags	@""
	.align	4


	//----- nvinfo : EIATTR_CUDA_API_VERSION
	.align		4
        /*0000*/ 	.byte	0x04, 0x37
        /*0002*/ 	.short	(.L_494 - .L_493)
.L_493:
        /*0004*/ 	.word	0x00000082


	//----- nvinfo : EIATTR_SW2861232_WAR
	.align		4
.L_494:
        /*0008*/ 	.byte	0x01, 0x35
	.zero		2


	//----- nvinfo : EIATTR_PARAM_CBANK
	.align		4
        /*000c*/ 	.byte	0x04, 0x0a
        /*000e*/ 	.short	(.L_496 - .L_495)
	.align		4
.L_495:
        /*0010*/ 	.word	index@(.nv.constant0._ZN5flash44flash_bwd_dq_dk_dv_loop_seqk_parallel_kernelI23Flash_bwd_kernel_traitsILi64ELi64ELi128ELi8ELi2ELi4ELi4ELb1ELb0EN7cutlass10bfloat16_tE19Flash_kernel_traitsILi64ELi64ELi128ELi8ES3_EELb0ELb0ELb0ELb0ELb0ELb0ELb1EEEvNS_16Flash_bwd_paramsE)
        /*0014*/ 	.short	0x0160
        /*0016*/ 	.short	0x0280


	//----- nvinfo : EIATTR_CBANK_PARAM_SIZE
	.align		4
.L_496:
        /*0018*/ 	.byte	0x03, 0x19
        /*001a*/ 	.short	0x0280


	//----- nvinfo : EIATTR_KPARAM_INFO
	.align		4
        /*001c*/ 	.byte	0x04, 0x17
        /*001e*/ 	.short	(.L_498 - .L_497)
.L_497:
        /*0020*/ 	.word	0x00000000
        /*0024*/ 	.short	0x0000
        /*0026*/ 	.short	0x0000
        /*0028*/ 	.byte	0x00, 0xf0, 0x01, 0x0a


	//----- nvinfo : EIATTR_MAXREG_COUNT
	.align		4
.L_498:
        /*002c*/ 	.byte	0x03, 0x1b
        /*002e*/ 	.short	0x00ff


	//----- nvinfo : EIATTR_NUM_BARRIERS
	.align		4
        /*0030*/ 	.byte	0x02, 0x4c
        /*0032*/ 	.byte	0x01
	.zero		1


	//----- nvinfo : EIATTR_ANNOTATIONS
	.align		4
        /*0034*/ 	.byte	0x04, 0x55
        /*0036*/ 	.short	(.L_500 - .L_499)


	//   ....[0]....
.L_499:
        /*0038*/ 	.word	0x00000001
        /*003c*/ 	.byte	0x80, 0x01, 0x00, 0x00, 0x01, 0x00, 0x00, 0x00, 0x30, 0x04, 0x00, 0x00, 0x01, 0x00, 0x00, 0x00
        /*004c*/ 	.byte	0x90, 0x08, 0x00, 0x00, 0x01, 0x00, 0x00, 0x00, 0x40, 0x09, 0x00, 0x00, 0x01, 0x00, 0x00, 0x00
        /*005c*/ 	.byte	0x50, 0x09, 0x00, 0x00, 0x01, 0x00, 0x00, 0x00, 0x70, 0x15, 0x00, 0x00, 0x01, 0x00, 0x00, 0x00
        /*006c*/ 	.byte	0x90, 0x15, 0x00, 0x00, 0x01, 0x00, 0x00, 0x00, 0xa0, 0x15, 0x00, 0x00, 0x01, 0x00, 0x00, 0x00
        /*007c*/ 	.byte	0xf0, 0x19, 0x00, 0x00, 0x01, 0x00, 0x00, 0x00, 0x70, 0x1a, 0x00, 0x00


	//----- nvinfo : EIATTR_MERCURY_ISA_VERSION
	.align		4
.L_500:
        /*0088*/ 	.byte	0x03, 0x5f
        /*008a*/ 	.short	0x0000


	//----- nvinfo : EIATTR_EXIT_INSTR_OFFSETS
	.align		4
        /*008c*/ 	.byte	0x04, 0x1c
        /*008e*/ 	.short	(.L_502 - .L_501)


	//   ....[0]....
.L_501:
        /*0090*/ 	.word	0x000000a0


	//   ....[1]....
        /*0094*/ 	.word	0x00008eb0


	//----- nvinfo : EIATTR_CTAIDZ_USED
	.align		4
.L_502:
        /*0098*/ 	.byte	0x01, 0x04
	.zero		2


	//----- nvinfo : EIATTR_CRS_STACK_SIZE
	.align		4
        /*009c*/ 	.byte	0x04, 0x1e
        /*009e*/ 	.short	(.L_504 - .L_503)
.L_503:
        /*00a0*/ 	.word	0x00000000
.L_504:


//--------------------- .nv.info._ZN5flash44flash_bwd_dq_dk_dv_loop_seqk_parallel_kernelI23Flash_bwd_kernel_traitsILi64ELi64ELi128ELi8ELi2ELi4ELi4ELb1ELb0EN7cutlass10bfloat16_tE19Flash_kernel_traitsILi64ELi64ELi128ELi8ES3_EELb1ELb0ELb1ELb0ELb0ELb0ELb0EEEvNS_16Flash_bwd_paramsE --------------------------
	.section	.nv.info._ZN5flash44flash_bwd_dq_dk_dv_loop_seqk_parallel_kernelI23Flash_bwd_kernel_traitsILi64ELi64ELi128ELi8ELi2ELi4ELi4ELb1ELb0EN7cutlass10bfloat16_tE19Flash_kernel_traitsILi64ELi64ELi128ELi8ES3_EELb1ELb0ELb1ELb0ELb0ELb0ELb0EEEvNS_16Flash_bwd_paramsE,"",@"SHT_CUDA_INFO"
	.sectionflags	@""
	.align	4


	//----- nvinfo : EIATTR_CUDA_API_VERSION
	.align		4
        /*0000*/ 	.byte	0x04, 0x37
        /*0002*/ 	.short	(.L_506 - .L_505)
.L_505:
        /*0004*/ 	.word	0x00000082


	//----- nvinfo : EIATTR_SW2861232_WAR
	.align		4
.L_506:
        /*0008*/ 	.byte	0x01, 0x35
	.zero		2


	//----- nvinfo : EIATTR_PARAM_CBANK
	.align		4
        /*000c*/ 	.byte	0x04, 0x0a
        /*000e*/ 	.short	(.L_508 - .L_507)
	.align		4
.L_507:
        /*0010*/ 	.word	index@(.nv.constant0._ZN5flash44flash_bwd_dq_dk_dv_loop_seqk_parallel_kernelI23Flash_bwd_kernel_traitsILi64ELi64ELi128ELi8ELi2ELi4ELi4ELb1ELb0EN7cutlass10bfloat16_tE19Flash_kernel_traitsILi64ELi64ELi128ELi8ES3_EELb1ELb0ELb1ELb0ELb0ELb0ELb0EEEvNS_16Flash_bwd_paramsE)
        /*0014*/ 	.short	0x0160
        /*0016*/ 	.short	0x0280


	//----- nvinfo : EIATTR_CBANK_PARAM_SIZE
	.align		4
.L_508:
        /*0018*/ 	.byte	0x03, 0x19
        /*001a*/ 	.short	0x0280


	//----- nvinfo : EIATTR_KPARAM_INFO
	.align		4
        /*001c*/ 	.byte	0x04, 0x17
        /*001e*/ 	.short	(.L_510 - .L_509)
.L_509:
        /*0020*/ 	.word	0x00000000
        /*0024*/ 	.short	0x0000
        /*0026*/ 	.short	0x0000
        /*0028*/ 	.byte	0x00, 0xf0, 0x01, 0x0a


	//----- nvinfo : EIATTR_MAXREG_COUNT
	.align		4
.L_510:
        /*002c*/ 	.byte	0x03, 0x1b
        /*002e*/ 	.short	0x00ff


	//----- nvinfo : EIATTR_NUM_BARRIERS
	.align		4
        /*0030*/ 	.byte	0x02, 0x4c
        /*0032*/ 	.byte	0x01
	.zero		1


	//----- nvinfo : EIATTR_MERCURY_ISA_VERSION
	.align		4
        /*0034*/ 	.byte	0x03, 0x5f
        /*0036*/ 	.short	0x0000


	//----- nvinfo : EIATTR_EXIT_INSTR_OFFSETS
	.align		4
        /*0038*/ 	.byte	0x04, 0x1c
        /*003a*/ 	.short	(.L_512 - .L_511)


	//   ....[0]....
.L_511:
        /*003c*/ 	.word	0x00000080


	//   ....[1]....
        /*0040*/ 	.word	0x00008bc0


	//----- nvinfo : EIATTR_CTAIDZ_USED
	.align		4
.L_512:
        /*0044*/ 	.byte	0x01, 0x04
	.zero		2


	//----- nvinfo : EIATTR_CRS_STACK_SIZE
	.align		4
        /*0048*/ 	.byte	0x04, 0x1e
        /*004a*/ 	.short	(.L_514 - .L_513)
.L_513:
        /*004c*/ 	.word	0x00000000
.L_514:


//--------------------- .nv.info._ZN5flash44flash_bwd_dq_dk_dv_loop_seqk_parallel_kernelI23Flash_bwd_kernel_traitsILi64ELi64ELi128ELi8ELi2ELi4ELi4ELb1ELb0EN7cutlass10bfloat16_tE19Flash_kernel_traitsILi64ELi64ELi128ELi8ES3_EELb0ELb0ELb1ELb0ELb0ELb0ELb1EEEvNS_16Flash_bwd_paramsE --------------------------
	.section	.nv.info._ZN5flash44flash_bwd_dq_dk_dv_loop_seqk_parallel_kernelI23Flash_bwd_kernel_traitsILi64ELi64ELi128ELi8ELi2ELi4ELi4ELb1ELb0EN7cutlass10bfloat16_tE19Flash_kernel_traitsILi64ELi64ELi128ELi8ES3_EELb0ELb0ELb1ELb0ELb0ELb0ELb1EEEvNS_16Flash_bwd_paramsE,"",@"SHT_CUDA_INFO"
	.sectionflags	@""
	.align	4


	//----- nvinfo : EIATTR_CUDA_API_VERSION
	.align		4
        /*0000*/ 	.byte	0x04, 0x37
        /*0002*/ 	.short	(.L_516 - .L_515)
.L_515:
        /*0004*/ 	.word	0x00000082


	//----- nvinfo : EIATTR_SW2861232_WAR
	.align		4
.L_516:
        /*0008*/ 	.byte	0x01, 0x35
	.zero		2


	//----- nvinfo : EIATTR_PARAM_CBANK
	.align		4
        /*000c*/ 	.byte	0x04, 0x0a
        /*000e*/ 	.short	(.L_518 - .L_517)
	.align		4
.L_517:
        /*0010*/ 	.word	index@(.nv.constant0._ZN5flash44flash_bwd_dq_dk_dv_loop_seqk_parallel_kernelI23Flash_bwd_kernel_traitsILi64ELi64ELi128ELi8ELi2ELi4ELi4ELb1ELb0EN7cutlass10bfloat16_tE19Flash_kernel_traitsILi64ELi64ELi128ELi8ES3_EELb0ELb0ELb1ELb0ELb0ELb0ELb1EEEvNS_16Flash_bwd_paramsE)
        /*0014*/ 	.short	0x0160
        /*0016*/ 	.short	0x0280


	//----- nvinfo : EIATTR_CBANK_PARAM_SIZE
	.align		4
.L_518:
        /*0018*/ 	.byte	0x03, 0x19
        /*001a*/ 	.short	0x0280


	//----- nvinfo : EIATTR_KPARAM_INFO
	.align		4
        /*001c*/ 	.byte	0x04, 0x17
        /*001e*/ 	.short	(.L_520 - .L_519)
.L_519:
        /*0020*/ 	.word	0x00000000
        /*0024*/ 	.short	0x0000
        /*0026*/ 	.short	0x0000
        /*0028*/ 	.byte	0x00, 0xf0, 0x01, 0x0a


	//----- nvinfo : EIATTR_MAXREG_COUNT
	.align		4
.L_520:
        /*002c*/ 	.byte	0x03, 0x1b
        /*002e*/ 	.short	0x00ff


	//----- nvinfo : EIATTR_NUM_BARRIERS
	.align		4
        /*0030*/ 	.byte	0x02, 0x4c
        /*0032*/ 	.byte	0x01
	.zero		1


	//----- nvinfo : EIATTR_ANNOTATIONS
	.align		4
        /*0034*/ 	.byte	0x04, 0x55
        /*0036*/ 	.short	(.L_522 - .L_521)


	//   ....[0]....
.L_521:
        /* <DEDUP_REMOVED lines=10> */


	//----- nvinfo : EIATTR_MERCURY_ISA_VERSION
	.align		4
.L_522:
        /*00c8*/ 	.byte	0x03, 0x5f
        /*00ca*/ 	.short	0x0000


	//----- nvinfo : EIATTR_EXIT_INSTR_OFFSETS
	.align		4
        /*00cc*/ 	.byte	0x04, 0x1c
        /*00ce*/ 	.short	(.L_524 - .L_523)


	//   ....[0]....
.L_523:
        /*00d0*/ 	.word	0x000000a0


	//   ....[1]....
        /*00d4*/ 	.word	0x00009270


	//----- nvinfo : EIATTR_CTAIDZ_USED
	.align		4
.L_524:
        /*00d8*/ 	.byte	0x01, 0x04
	.zero		2


	//----- nvinfo : EIATTR_CRS_STACK_SIZE
	.align		4
        /*00dc*/ 	.byte	0x04, 0x1e
        /*00de*/ 	.short	(.L_526 - .L_525)
.L_525:
        /*00e0*/ 	.word	0x00000000
.L_526:


//--------------------- .nv.info._ZN5flash44flash_bwd_dq_dk_dv_loop_seqk_parallel_kernelI23Flash_bwd_kernel_traitsILi64ELi64ELi128ELi8ELi2ELi4ELi4ELb1ELb0EN7cutlass10bfloat16_tE19Flash_kernel_traitsILi64ELi64ELi128ELi8ES3_EELb1ELb0ELb0ELb0ELb1ELb1ELb0EEEvNS_16Flash_bwd_paramsE --------------------------
	.section	.nv.info._ZN5flash44flash_bwd_dq_dk_dv_loop_seqk_parallel_kernelI23Flash_bwd_kernel_traitsILi64ELi64ELi128ELi8ELi2ELi4ELi4ELb1ELb0EN7cutlass10bfloat16_tE19Flash_kernel_traitsILi64ELi64ELi128ELi8ES3_EELb1ELb0ELb0ELb0ELb1ELb1ELb0EEEvNS_16Flash_bwd_paramsE,"",@"SHT_CUDA_INFO"
	.sectionflags	@""
	.align	4


	//----- nvinfo : EIATTR_CUDA_API_VERSION
	.align		4
        /*0000*/ 	.byte	0x04, 0x37
        /*0002*/ 	.short	(.L_528 - .L_527)
.L_527:
        /*0004*/ 	.word	0x00000082


	//----- nvinfo : EIATTR_SW2861232_WAR
	.align		4
.L_528:
        /*0008*/ 	.byte	0x01, 0x35
	.zero		2


	//----- nvinfo : EIATTR_PARAM_CBANK
	.align		4
        /*000c*/ 	.byte	0x04, 0x0a
        /*000e*/ 	.short	(.L_530 - .L_529)
	.align		4
.L_529:
        /*0010*/ 	.word	index@(.nv.constant0._ZN5flash44flash_bwd_dq_dk_dv_loop_seqk_parallel_kernelI23Flash_bwd_kernel_traitsILi64ELi64ELi128ELi8ELi2ELi4ELi4ELb1ELb0EN7cutlass10bfloat16_tE19Flash_kernel_traitsILi64ELi64ELi128ELi8ES3_EELb1ELb0ELb0ELb0ELb1ELb1ELb0EEEvNS_16Flash_bwd_paramsE)
        /*0014*/ 	.short	0x0160
        /*0016*/ 	.short	0x0280


	//----- nvinfo : EIATTR_CBANK_PARAM_SIZE
	.align		4
.L_530:
        /*0018*/ 	.byte	0x03, 0x19
        /*001a*/ 	.short	0x0280


	//----- nvinfo : EIATTR_KPARAM_INFO
	.align		4
        /*001c*/ 	.byte	0x04, 0x17
        /*001e*/ 	.short	(.L_532 - .L_531)
.L_531:
        /*0020*/ 	.word	0x00000000
        /*0024*/ 	.short	0x0000
        /*0026*/ 	.short	0x0000
        /*0028*/ 	.byte	0x00, 0xf0, 0x01, 0x0a


	//----- nvinfo : EIATTR_MAXREG_COUNT
	.align		4
.L_532:
        /*002c*/ 	.byte	0x03, 0x1b
        /*002e*/ 	.short	0x00ff


	//----- nvinfo : EIATTR_NUM_BARRIERS
	.align		4
        /*0030*/ 	.byte	0x02, 0x4c
        /*0032*/ 	.byte	0x01
	.zero		1


	//----- nvinfo : EIATTR_MERCURY_ISA_VERSION
	.align		4
        /*0034*/ 	.byte	0x03, 0x5f
        /*0036*/ 	.short	0x0000


	//----- nvinfo : EIATTR_EXIT_INSTR_OFFSETS
	.align		4
        /*0038*/ 	.byte	0x04, 0x1c
        /*003a*/ 	.short	(.L_534 - .L_533)


	//   ....[0]....
.L_533:
        /*003c*/ 	.word	0x00000090


	//   ....[1]....
        /*0040*/ 	.word	0x00006150


	//----- nvinfo : EIATTR_CTAIDZ_USED
	.align		4
.L_534:
        /*0044*/ 	.byte	0x01, 0x04
	.zero		2


//--------------------- .nv.info._ZN5flash44flash_bwd_dq_dk_dv_loop_seqk_parallel_kernelI23Flash_bwd_kernel_traitsILi64ELi64ELi128ELi8ELi2ELi4ELi4ELb1ELb0EN7cutlass10bfloat16_tE19Flash_kernel_traitsILi64ELi64ELi128ELi8ES3_EELb0ELb0ELb0ELb0ELb1ELb1ELb1EEEvNS_16Flash_bwd_paramsE --------------------------
	.section	.nv.info._ZN5flash44flash_bwd_dq_dk_dv_loop_seqk_parallel_kernelI23Flash_bwd_kernel_traitsILi64ELi64ELi128ELi8ELi2ELi4ELi4ELb1ELb0EN7cutlass10bfloat16_tE19Flash_kernel_traitsILi64ELi64ELi128ELi8ES3_EELb0ELb0ELb0ELb0ELb1ELb1ELb1EEEvNS_16Flash_bwd_paramsE,"",@"SHT_CUDA_INFO"
	.sectionflags	@""
	.align	4


	//----- nvinfo : EIATTR_CUDA_API_VERSION
	.align		4
        /*0000*/ 	.byte	0x04, 0x37
        /*0002*/ 	.short	(.L_536 - .L_535)
.L_535:
        /*0004*/ 	.word	0x00000082


	//----- nvinfo : EIATTR_SW2861232_WAR
	.align		4
.L_536:
        /*0008*/ 	.byte	0x01, 0x35
	.zero		2


	//----- nvinfo : EIATTR_PARAM_CBANK
	.align		4
        /*000c*/ 	.byte	0x04, 0x0a
        /*000e*/ 	.short	(.L_538 - .L_537)
	.align		4
.L_537:
        /*0010*/ 	.word	index@(.nv.constant0._ZN5flash44flash_bwd_dq_dk_dv_loop_seqk_parallel_kernelI23Flash_bwd_kernel_traitsILi64ELi64ELi128ELi8ELi2ELi4ELi4ELb1ELb0EN7cutlass10bfloat16_tE19Flash_kernel_traitsILi64ELi64ELi128ELi8ES3_EELb0ELb0ELb0ELb0ELb1ELb1ELb1EEEvNS_16Flash_bwd_paramsE)
        /*0014*/ 	.short	0x0160
        /*0016*/ 	.short	0x0280


	//----- nvinfo : EIATTR_CBANK_PARAM_SIZE
	.align		4
.L_538:
        /*0018*/ 	.byte	0x03, 0x19
        /*001a*/ 	.short	0x0280


	//----- nvinfo : EIATTR_KPARAM_INFO
	.align		4
        /*001c*/ 	.byte	0x04, 0x17
        /*001e*/ 	.short	(.L_540 - .L_539)
.L_539:
        /*0020*/ 	.word	0x00000000
        /*0024*/ 	.short	0x0000
        /*0026*/ 	.short	0x0000
        /*0028*/ 	.byte	0x00, 0xf0, 0x01, 0x0a


	//----- nvinfo : EIATTR_MAXREG_COUNT
	.align		4
.L_540:
        /*002c*/ 	.byte	0x03, 0x1b
        /*002e*/ 	.short	0x00ff


	//----- nvinfo : EIATTR_NUM_BARRIERS
	.align		4
        /*0030*/ 	.byte	0x02, 0x4c
        /*0032*/ 	.byte	0x01
	.zero		1


	//----- nvinfo : EIATTR_ANNOTATIONS
	.align		4
        /*0034*/ 	.byte	0x04, 0x55
        /*0036*/ 	.short	(.L_542 - .L_541)


	//   ....[0]....
.L_541:
        /*0038*/ 	.word	0x00000001
        /*003c*/ 	.byte	0x50, 0x06, 0x00, 0x00, 0x01, 0x00, 0x00, 0x00, 0x20, 0x09, 0x00, 0x00, 0x01, 0x00, 0x00, 0x00
        /*004c*/ 	.byte	0x80, 0x09, 0x00, 0x00, 0x01, 0x00, 0x00, 0x00, 0xb0, 0x11, 0x00, 0x00, 0x01, 0x00, 0x00, 0x00
        /*005c*/ 	.byte	0xf0, 0x1f, 0x00, 0x00, 0x01, 0x00, 0x00, 0x00, 0xc0, 0x50, 0x00, 0x00


	//----- nvinfo : EIATTR_MERCURY_ISA_VERSION
	.align		4
.L_542:
        /*0068*/ 	.byte	0x03, 0x5f
        /*006a*/ 	.short	0x0000


	//----- nvinfo : EIATTR_EXIT_INSTR_OFFSETS
	.align		4
        /*006c*/ 	.byte	0x04, 0x1c
        /*006e*/ 	.short	(.L_544 - .L_543)


	//   ....[0]....
.L_543:
        /*0070*/ 	.word	0x000000a0


	//   ....[1]....
        /*0074*/ 	.word	0x00005ce0


	//----- nvinfo : EIATTR_CTAIDZ_USED
	.align		4
.L_544:
        /*0078*/ 	.byte	0x01, 0x04
	.zero		2


//--------------------- .nv.info._ZN5flash44flash_bwd_dq_dk_dv_loop_seqk_parallel_kernelI23Flash_bwd_kernel_traitsILi64ELi64ELi128ELi8ELi2ELi4ELi4ELb1ELb0EN7cutlass10bfloat16_tE19Flash_kernel_traitsILi64ELi64ELi128ELi8ES3_EELb1ELb0ELb0ELb1ELb0ELb0ELb0EEEvNS_16Flash_bwd_paramsE --------------------------
	.section	.nv.info._ZN5flash44flash_bwd_dq_dk_dv_loop_seqk_parallel_kernelI23Flash_bwd_kernel_traitsILi64ELi64ELi128ELi8ELi2ELi4ELi4ELb1ELb0EN7cutlass10bfloat16_tE19Flash_kernel_traitsILi64ELi64ELi128ELi8ES3_EELb1ELb0ELb0ELb1ELb0ELb0ELb0EEEvNS_16Flash_bwd_paramsE,"",@"SHT_CUDA_INFO"
	.sectionflags	@""
	.align	4


	//----- nvinfo : EIATTR_CUDA_API_VERSION
	.align		4
        /*0000*/ 	.byte	0x04, 0x37
        /*0002*/ 	.short	(.L_546 - .L_545)
.L_545:
        /*0004*/ 	.word	0x00000082


	//----- nvinfo : EIATTR_SW2861232_WAR
	.align		4
.L_546:
        /*0008*/ 	.byte	0x01, 0x35
	.zero		2


	//----- nvinfo : EIATTR_PARAM_CBANK
	.align		4
        /*000c*/ 	.byte	0x04, 0x0a
        /*000e*/ 	.short	(.L_548 - .L_547)
	.align		4
.L_547:
        /*0010*/ 	.word	index@(.nv.constant0._ZN5flash44flash_bwd_dq_dk_dv_loop_seqk_parallel_kernelI23Flash_bwd_kernel_traitsILi64ELi64ELi128ELi8ELi2ELi4ELi4ELb1ELb0EN7cutlass10bfloat16_tE19Flash_kernel_traitsILi64ELi64ELi128ELi8ES3_EELb1ELb0ELb0ELb1ELb0ELb0ELb0EEEvNS_16Flash_bwd_paramsE)
        /*0014*/ 	.short	0x0160
        /*0016*/ 	.short	0x0280


	//----- nvinfo : EIATTR_CBANK_PARAM_SIZE
	.align		4
.L_548:
        /*0018*/ 	.byte	0x03, 0x19
        /*001a*/ 	.short	0x0280


	//----- nvinfo : EIATTR_KPARAM_INFO
	.align		4
        /*001c*/ 	.byte	0x04, 0x17
        /*001e*/ 	.short	(.L_550 - .L_549)
.L_549:
        /*0020*/ 	.word	0x00000000
        /*0024*/ 	.short	0x0000
        /*0026*/ 	.short	0x0000
        /*0028*/ 	.byte	0x00, 0xf0, 0x01, 0x0a


	//----- nvinfo : EIATTR_MAXREG_COUNT
	.align		4
.L_550:
        /*002c*/ 	.byte	0x03, 0x1b
        /*002e*/ 	.short	0x00ff


	//----- nvinfo : EIATTR_NUM_BARRIERS
	.align		4
        /*0030*/ 	.byte	0x02, 0x4c
        /*0032*/ 	.byte	0x01
	.zero		1


	//----- nvinfo : EIATTR_ANNOTATIONS
	.align		4
        /*0034*/ 	.byte	0x04, 0x55
        /*0036*/ 	.short	(.L_552 - .L_551)


	//   ....[0]....
.L_551:
        /* <DEDUP_REMOVED lines=11> */


	//----- nvinfo : EIATTR_MERCURY_ISA_VERSION
	.align		4
.L_552:
        /*00d0*/ 	.byte	0x03, 0x5f
        /*00d2*/ 	.short	0x0000


	//----- nvinfo : EIATTR_EXIT_INSTR_OFFSETS
	.align		4
        /*00d4*/ 	.byte	0x04, 0x1c
        /*00d6*/ 	.short	(.L_554 - .L_553)


	//   ....[0]....
.L_553:
        /*00d8*/ 	.word	0x00000090


	//   ....[1]....
        /*00dc*/ 	.word	0x00009150


	//----- nvinfo : EIATTR_CTAIDZ_USED
	.align		4
.L_554:
        /*00e0*/ 	.byte	0x01, 0x04
	.zero		2


	//----- nvinfo : EIATTR_CRS_STACK_SIZE
	.align		4
        /*00e4*/ 	.byte	0x04, 0x1e
        /*00e6*/ 	.short	(.L_556 - .L_555)
.L_555:
        /*00e8*/ 	.word	0x00000000
.L_556:


//--------------------- .nv.info._ZN5flash44flash_bwd_dq_dk_dv_loop_seqk_parallel_kernelI23Flash_bwd_kernel_traitsILi64ELi64ELi128ELi8ELi2ELi4ELi4ELb1ELb0EN7cutlass10bfloat16_tE19Flash_kernel_traitsILi64ELi64ELi128ELi8ES3_EELb0ELb0ELb0ELb1ELb0ELb0ELb1EEEvNS_16Flash_bwd_paramsE --------------------------
	.section	.nv.info._ZN5flash44flash_bwd_dq_dk_dv_loop_seqk_parallel_kernelI23Flash_bwd_kernel_traitsILi64ELi64ELi128ELi8ELi2ELi4ELi4ELb1ELb0EN7cutlass10bfloat16_tE19Flash_kernel_traitsILi64ELi64ELi128ELi8ES3_EELb0ELb0ELb0ELb1ELb0ELb0ELb1EEEvNS_16Flash_bwd_paramsE,"",@"SHT_CUDA_INFO"
	.sectionflags	@""
	.align	4


	//----- nvinfo : EIATTR_CUDA_API_VERSION
	.align		4
        /*0000*/ 	.byte	0x04, 0x37
        /*0002*/ 	.short	(.L_558 - .L_557)
.L_557:
        /*0004*/ 	.word	0x00000082


	//----- nvinfo : EIATTR_SW2861232_WAR
	.align		4
.L_558:
        /*0008*/ 	.byte	0x01, 0x35
	.zero		2


	//----- nvinfo : EIATTR_PARAM_CBANK
	.align		4
        /*000c*/ 	.byte	0x04, 0x0a
        /*000e*/ 	.short	(.L_560 - .L_559)
	.align		4
.L_559:
        /*0010*/ 	.word	index@(.nv.constant0._ZN5flash44flash_bwd_dq_dk_dv_loop_seqk_parallel_kernelI23Flash_bwd_kernel_traitsILi64ELi64ELi128ELi8ELi2ELi4ELi4ELb1ELb0EN7cutlass10bfloat16_tE19Flash_kernel_traitsILi64ELi64ELi128ELi8ES3_EELb0ELb0ELb0ELb1ELb0ELb0ELb1EEEvNS_16Flash_bwd_paramsE)
        /*0014*/ 	.short	0x0160
        /*0016*/ 	.short	0x0280


	//----- nvinfo : EIATTR_CBANK_PARAM_SIZE
	.align		4
.L_560:
        /*0018*/ 	.byte	0x03, 0x19
        /*001a*/ 	.short	0x0280


	//----- nvinfo : EIATTR_KPARAM_INFO
	.align		4
        /*001c*/ 	.byte	0x04, 0x17
        /*001e*/ 	.short	(.L_562 - .L_561)
.L_561:
        /*0020*/ 	.word	0x00000000
        /*0024*/ 	.short	0x0000
        /*0026*/ 	.short	0x0000
        /*0028*/ 	.byte	0x00, 0xf0, 0x01, 0x0a


	//----- nvinfo : EIATTR_MAXREG_COUNT
	.align		4
.L_562:
        /*002c*/ 	.byte	0x03, 0x1b
        /*002e*/ 	.short	0x00ff


	//----- nvinfo : EIATTR_NUM_BARRIERS
	.align		4
        /*0030*/ 	.byte	0x02, 0x4c
        /*0032*/ 	.byte	0x01
	.zero		1


	//----- nvinfo : EIATTR_ANNOTATIONS
	.align		4
        /*0034*/ 	.byte	0x04, 0x55
        /*0036*/ 	.short	(.L_564 - .L_563)


	//   ....[0]....
.L_563:
        /* <DEDUP_REMOVED lines=9> */


	//----- nvinfo : EIATTR_MERCURY_ISA_VERSION
	.align		4
.L_564:
        /*00b8*/ 	.byte	0x03, 0x5f
        /*00ba*/ 	.short	0x0000


	//----- nvinfo : EIATTR_EXIT_INSTR_OFFSETS
	.align		4
        /*00bc*/ 	.byte	0x04, 0x1c
        /*00be*/ 	.short	(.L_566 - .L_565)


	//   ....[0]....
.L_565:
        /*00c0*/ 	.word	0x000000a0


	//   ....[1]....
        /*00c4*/ 	.word	0x000094c0


	//----- nvinfo : EIATTR_CTAIDZ_USED
	.align		4
.L_566:
        /*00c8*/ 	.byte	0x01, 0x04
	.zero		2


	//----- nvinfo : EIATTR_CRS_STACK_SIZE
	.align		4
        /*00cc*/ 	.byte	0x04, 0x1e
        /*00ce*/ 	.short	(.L_568 - .L_567)
.L_567:
        /*00d0*/ 	.word	0x00000000
.L_568:


//--------------------- .nv.info._ZN5flash44flash_bwd_dq_dk_dv_loop_seqk_parallel_kernelI23Flash_bwd_kernel_traitsILi64ELi64ELi128ELi8ELi2ELi4ELi4ELb1ELb0EN7cutlass10bfloat16_tE19Flash_kernel_traitsILi64ELi64ELi128ELi8ES3_EELb1ELb0ELb1ELb0ELb0ELb1ELb0EEEvNS_16Flash_bwd_paramsE --------------------------
	.section	.nv.info._ZN5flash44flash_bwd_dq_dk_dv_loop_seqk_parallel_kernelI23Flash_bwd_kernel_traitsILi64ELi64ELi128ELi8ELi2ELi4ELi4ELb1ELb0EN7cutlass10bfloat16_tE19Flash_kernel_traitsILi64ELi64ELi128ELi8ES3_EELb1ELb0ELb1ELb0ELb0ELb1ELb0EEEvNS_16Flash_bwd_paramsE,"",@"SHT_CUDA_INFO"
	.sectionflags	@""
	.align	4


	//----- nvinfo : EIATTR_CUDA_API_VERSION
	.align		4
        /*0000*/ 	.byte	0x04, 0x37
        /*0002*/ 	.short	(.L_570 - .L_569)
.L_569:
        /*0004*/ 	.word	0x00000082


	//----- nvinfo : EIATTR_SW2861232_WAR
	.align		4
.L_570:
        /*0008*/ 	.byte	0x01, 0x35
	.zero		2


	//----- nvinfo : EIATTR_PARAM_CBANK
	.align		4
        /*000c*/ 	.byte	0x04, 0x0a
        /*000e*/ 	.short	(.L_572 - .L_571)
	.align		4
.L_571:
        /*0010*/ 	.word	index@(.nv.constant0._ZN5flash44flash_bwd_dq_dk_dv_loop_seqk_parallel_kernelI23Flash_bwd_kernel_traitsILi64ELi64ELi128ELi8ELi2ELi4ELi4ELb1ELb0EN7cutlass10bfloat16_tE19Flash_kernel_traitsILi64ELi64ELi128ELi8ES3_EELb1ELb0ELb1ELb0ELb0ELb1ELb0EEEvNS_16Flash_bwd_paramsE)
        /*0014*/ 	.short	0x0160
        /*0016*/ 	.short	0x0280


	//----- nvinfo : EIATTR_CBANK_PARAM_SIZE
	.align		4
.L_572:
        /*0018*/ 	.byte	0x03, 0x19
        /*001a*/ 	.short	0x0280


	//----- nvinfo : EIATTR_KPARAM_INFO
	.align		4
        /*001c*/ 	.byte	0x04, 0x17
        /*001e*/ 	.short	(.L_574 - .L_573)
.L_573:
        /*0020*/ 	.word	0x00000000
        /*0024*/ 	.short	0x0000
        /*0026*/ 	.short	0x0000
        /*0028*/ 	.byte	0x00, 0xf0, 0x01, 0x0a


	//----- nvinfo : EIATTR_MAXREG_COUNT
	.align		4
.L_574:
        /*002c*/ 	.byte	0x03, 0x1b
        /*002e*/ 	.short	0x00ff


	//----- nvinfo : EIATTR_NUM_BARRIERS
	.align		4
        /*0030*/ 	.byte	0x02, 0x4c
        /*0032*/ 	.byte	0x01
	.zero		1


	//----- nvinfo : EIATTR_MERCURY_ISA_VERSION
	.align		4
        /*0034*/ 	.byte	0x03, 0x5f
        /*0036*/ 	.short	0x0000


	//----- nvinfo : EIATTR_EXIT_INSTR_OFFSETS
	.align		4
        /*0038*/ 	.byte	0x04, 0x1c
        /*003a*/ 	.short	(.L_576 - .L_575)


	//   ....[0]....
.L_575:
        /*003c*/ 	.word	0x00000080


	//   ....[1]....
        /*0040*/ 	.word	0x000084c0


	//----- nvinfo : EIATTR_CTAIDZ_USED
	.align		4
.L_576:
        /*0044*/ 	.byte	0x01, 0x04
	.zero		2


	//----- nvinfo : EIATTR_CRS_STACK_SIZE
	.align		4
        /*0048*/ 	.byte	0x04, 0x1e
        /*004a*/ 	.short	(.L_578 - .L_577)
.L_577:
        /*004c*/ 	.word	0x00000000
.L_578:


//--------------------- .nv.info._ZN5flash44flash_bwd_dq_dk_dv_loop_seqk_parallel_kernelI23Flash_bwd_kernel_traitsILi64ELi64ELi128ELi8ELi2ELi4ELi4ELb1ELb0EN7cutlass10bfloat16_tE19Flash_kernel_traitsILi64ELi64ELi128ELi8ES3_EELb0ELb0ELb1ELb0ELb0ELb1ELb1EEEvNS_16Flash_bwd_paramsE --------------------------
	.section	.nv.info._ZN5flash44flash_bwd_dq_dk_dv_loop_seqk_parallel_kernelI23Flash_bwd_kernel_traitsILi64ELi64ELi128ELi8ELi2ELi4ELi4ELb1ELb0EN7cutlass10bfloat16_tE19Flash_kernel_traitsILi64ELi64ELi128ELi8ES3_EELb0ELb0ELb1ELb0ELb0ELb1ELb1EEEvNS_16Flash_bwd_paramsE,"",@"SHT_CUDA_INFO"
	.sectionflags	@""
	.align	4


	//----- nvinfo : EIATTR_CUDA_API_VERSION
	.align		4
        /*0000*/ 	.byte	0x04, 0x37
        /*0002*/ 	.short	(.L_580 - .L_579)
.L_579:
        /*0004*/ 	.word	0x00000082


	//----- nvinfo : EIATTR_SW2861232_WAR
	.align		4
.L_580:
        /*0008*/ 	.byte	0x01, 0x35
	.zero		2


	//----- nvinfo : EIATTR_PARAM_CBANK
	.align		4
        /*000c*/ 	.byte	0x04, 0x0a
        /*000e*/ 	.short	(.L_582 - .L_581)
	.align		4
.L_581:
        /*0010*/ 	.word	index@(.nv.constant0._ZN5flash44flash_bwd_dq_dk_dv_loop_seqk_parallel_kernelI23Flash_bwd_kernel_traitsILi64ELi64ELi128ELi8ELi2ELi4ELi4ELb1ELb0EN7cutlass10bfloat16_tE19Flash_kernel_traitsILi64ELi64ELi128ELi8ES3_EELb0ELb0ELb1ELb0ELb0ELb1ELb1EEEvNS_16Flash_bwd_paramsE)
        /*0014*/ 	.short	0x0160
        /*0016*/ 	.short	0x0280


	//----- nvinfo : EIATTR_CBANK_PARAM_SIZE
	.align		4
.L_582:
        /*0018*/ 	.byte	0x03, 0x19
        /*001a*/ 	.short	0x0280


	//----- nvinfo : EIATTR_KPARAM_INFO
	.align		4
        /*001c*/ 	.byte	0x04, 0x17
        /*001e*/ 	.short	(.L_584 - .L_583)
.L_583:
        /*0020*/ 	.word	0x00000000
        /*0024*/ 	.short	0x0000
        /*0026*/ 	.short	0x0000
        /*0028*/ 	.byte	0x00, 0xf0, 0x01, 0x0a


	//----- nvinfo : EIATTR_MAXREG_COUNT
	.align		4
.L_584:
        /*002c*/ 	.byte	0x03, 0x1b
        /*002e*/ 	.short	0x00ff


	//----- nvinfo : EIATTR_NUM_BARRIERS
	.align		4
        /*0030*/ 	.byte	0x02, 0x4c
        /*0032*/ 	.byte	0x01
	.zero		1


	//----- nvinfo : EIATTR_ANNOTATIONS
	.align		4
        /*0034*/ 	.byte	0x04, 0x55
        /*0036*/ 	.short	(.L_586 - .L_585)


	//   ....[0]....
.L_585:
        /* <DEDUP_REMOVED lines=10> */


	//----- nvinfo : EIATTR_MERCURY_ISA_VERSION
	.align		4
.L_586:
        /*00c8*/ 	.byte	0x03, 0x5f
        /*00ca*/ 	.short	0x0000


	//----- nvinfo : EIATTR_EXIT_INSTR_OFFSETS
	.align		4
        /*00cc*/ 	.byte	0x04, 0x1c
        /*00ce*/ 	.short	(.L_588 - .L_587)


	//   ....[0]....
.L_587:
        /*00d0*/ 	.word	0x000000a0


	//   ....[1]....
        /*00d4*/ 	.word	0x00008b80


	//----- nvinfo : EIATTR_CTAIDZ_USED
	.align		4
.L_588:
        /*00d8*/ 	.byte	0x01, 0x04
	.zero		2


	//----- nvinfo : EIATTR_CRS_STACK_SIZE
	.align		4
        /*00dc*/ 	.byte	0x04, 0x1e
        /*00de*/ 	.short	(.L_590 - .L_589)
.L_589:
        /*00e0*/ 	.word	0x00000000
.L_590:


//--------------------- .nv.info._ZN5flash44flash_bwd_dq_dk_dv_loop_seqk_parallel_kernelI23Flash_bwd_kernel_traitsILi64ELi64ELi128ELi8ELi2ELi4ELi4ELb1ELb0EN7cutlass10bfloat16_tE19Flash_kernel_traitsILi64ELi64ELi128ELi8ES3_EELb1ELb0ELb1ELb1ELb0ELb0ELb0EEEvNS_16Flash_bwd_paramsE --------------------------
	.section	.nv.info._ZN5flash44flash_bwd_dq_dk_dv_loop_seqk_parallel_kernelI23Flash_bwd_kernel_traitsILi64ELi64ELi128ELi8ELi2ELi4ELi4ELb1ELb0EN7cutlass10bfloat16_tE19Flash_kernel_traitsILi64ELi64ELi128ELi8ES3_EELb1ELb0ELb1ELb1ELb0ELb0ELb0EEEvNS_16Flash_bwd_paramsE,"",@"SHT_CUDA_INFO"
	.sectionflags	@""
	.align	4


	//----- nvinfo : EIATTR_CUDA_API_VERSION
	.align		4
        /*0000*/ 	.byte	0x04, 0x37
        /*0002*/ 	.short	(.L_592 - .L_591)
.L_591:
        /*0004*/ 	.word	0x00000082


	//----- nvinfo : EIATTR_SW2861232_WAR
	.align		4
.L_592:
        /*0008*/ 	.byte	0x01, 0x35
	.zero		2


	//----- nvinfo : EIATTR_PARAM_CBANK
	.align		4
        /*000c*/ 	.byte	0x04, 0x0a
        /*000e*/ 	.short	(.L_594 - .L_593)
	.align		4
.L_593:
        /*0010*/ 	.word	index@(.nv.constant0._ZN5flash44flash_bwd_dq_dk_dv_loop_seqk_parallel_kernelI23Flash_bwd_kernel_traitsILi64ELi64ELi128ELi8ELi2ELi4ELi4ELb1ELb0EN7cutlass10bfloat16_tE19Flash_kernel_traitsILi64ELi64ELi128ELi8ES3_EELb1ELb0ELb1ELb1ELb0ELb0ELb0EEEvNS_16Flash_bwd_paramsE)
        /*0014*/ 	.short	0x0160
        /*0016*/ 	.short	0x0280


	//----- nvinfo : EIATTR_CBANK_PARAM_SIZE
	.align		4
.L_594:
        /*0018*/ 	.byte	0x03, 0x19
        /*001a*/ 	.short	0x0280


	//----- nvinfo : EIATTR_KPARAM_INFO
	.align		4
        /*001c*/ 	.byte	0x04, 0x17
        /*001e*/ 	.short	(.L_596 - .L_595)
.L_595:
        /*0020*/ 	.word	0x00000000
        /*0024*/ 	.short	0x0000
        /*0026*/ 	.short	0x0000
        /*0028*/ 	.byte	0x00, 0xf0, 0x01, 0x0a


	//----- nvinfo : EIATTR_MAXREG_COUNT
	.align		4
.L_596:
        /*002c*/ 	.byte	0x03, 0x1b
        /*002e*/ 	.short	0x00ff


	//----- nvinfo : EIATTR_NUM_BARRIERS
	.align		4
        /*0030*/ 	.byte	0x02, 0x4c
        /*0032*/ 	.byte	0x01
	.zero		1


	//----- nvinfo : EIATTR_ANNOTATIONS
	.align		4
        /*0034*/ 	.byte	0x04, 0x55
        /*0036*/ 	.short	(.L_598 - .L_597)


	//   ....[0]....
.L_597:
        /*0038*/ 	.word	0x00000001
        /*003c*/ 	.byte	0xa0, 0x07, 0x00, 0x00, 0x01, 0x00, 0x00, 0x00, 0x00, 0x80, 0x00, 0x00


	//----- nvinfo : EIATTR_MERCURY_ISA_VERSION
	.align		4
.L_598:
        /*0048*/ 	.byte	0x03, 0x5f
        /*004a*/ 	.short	0x0000


	//----- nvinfo : EIATTR_EXIT_INSTR_OFFSETS
	.align		4
        /*004c*/ 	.byte	0x04, 0x1c
        /*004e*/ 	.short	(.L_600 - .L_599)


	//   ....[0]....
.L_599:
        /*0050*/ 	.word	0x00000090


	//   ....[1]....
        /*0054*/ 	.word	0x000093f0


	//----- nvinfo : EIATTR_CTAIDZ_USED
	.align		4
.L_600:
        /*0058*/ 	.byte	0x01, 0x04
	.zero		2


	//----- nvinfo : EIATTR_CRS_STACK_SIZE
	.align		4
        /*005c*/ 	.byte	0x04, 0x1e
        /*005e*/ 	.short	(.L_602 - .L_601)
.L_601:
        /*0060*/ 	.word	0x00000000
.L_602:


//--------------------- .nv.info._ZN5flash44flash_bwd_dq_dk_dv_loop_seqk_parallel_kernelI23Flash_bwd_kernel_traitsILi64ELi64ELi128ELi8ELi2ELi4ELi4ELb1ELb0EN7cutlass10bfloat16_tE19Flash_kernel_traitsILi64ELi64ELi128ELi8ES3_EELb0ELb0ELb1ELb1ELb0ELb0ELb1EEEvNS_16Flash_bwd_paramsE --------------------------
	.section	.nv.info._ZN5flash44flash_bwd_dq_dk_dv_loop_seqk_parallel_kernelI23Flash_bwd_kernel_traitsILi64ELi64ELi128ELi8ELi2ELi4ELi4ELb1ELb0EN7cutlass10bfloat16_tE19Flash_kernel_traitsILi64ELi64ELi128ELi8ES3_EELb0ELb0ELb1ELb1ELb0ELb0ELb1EEEvNS_16Flash_bwd_paramsE,"",@"SHT_CUDA_INFO"
	.sectionflags	@""
	.align	4


	//----- nvinfo : EIATTR_CUDA_API_VERSION
	.align		4
        /*0000*/ 	.byte	0x04, 0x37
        /*0002*/ 	.short	(.L_604 - .L_603)
.L_603:
        /*0004*/ 	.word	0x00000082


	//----- nvinfo : EIATTR_SW2861232_WAR
	.align		4
.L_604:
        /*0008*/ 	.byte	0x01, 0x35
	.zero		2


	//----- nvinfo : EIATTR_PARAM_CBANK
	.align		4
        /*000c*/ 	.byte	0x04, 0x0a
        /*000e*/ 	.short	(.L_606 - .L_605)
	.align		4
.L_605:
        /*0010*/ 	.word	index@(.nv.constant0._ZN5flash44flash_bwd_dq_dk_dv_loop_seqk_parallel_kernelI23Flash_bwd_kernel_traitsILi64ELi64ELi128ELi8ELi2ELi4ELi4ELb1ELb0EN7cutlass10bfloat16_tE19Flash_kernel_traitsILi64ELi64ELi128ELi8ES3_EELb0ELb0ELb1ELb1ELb0ELb0ELb1EEEvNS_16Flash_bwd_paramsE)
        /*0014*/ 	.short	0x0160
        /*0016*/ 	.short	0x0280


	//----- nvinfo : EIATTR_CBANK_PARAM_SIZE
	.align		4
.L_606:
        /*0018*/ 	.byte	0x03, 0x19
        /*001a*/ 	.short	0x0280


	//----- nvinfo : EIATTR_KPARAM_INFO
	.align		4
        /*001c*/ 	.byte	0x04, 0x17
        /*001e*/ 	.short	(.L_608 - .L_607)
.L_607:
        /*0020*/ 	.word	0x00000000
        /*0024*/ 	.short	0x0000
        /*0026*/ 	.short	0x0000
        /*0028*/ 	.byte	0x00, 0xf0, 0x01, 0x0a


	//----- nvinfo : EIATTR_MAXREG_COUNT
	.align		4
.L_608:
        /*002c*/ 	.byte	0x03, 0x1b
        /*002e*/ 	.short	0x00ff


	//----- nvinfo : EIATTR_NUM_BARRIERS
	.align		4
        /*0030*/ 	.byte	0x02, 0x4c
        /*0032*/ 	.byte	0x01
	.zero		1


	//----- nvinfo : EIATTR_ANNOTATIONS
	.align		4
        /*0034*/ 	.byte	0x04, 0x55
        /*0036*/ 	.short	(.L_610 - .L_609)


	//   ....[0]....
.L_609:
        /* <DEDUP_REMOVED lines=11> */


	//----- nvinfo : EIATTR_MERCURY_ISA_VERSION
	.align		4
.L_610:
        /*00d8*/ 	.byte	0x03, 0x5f
        /*00da*/ 	.short	0x0000


	//----- nvinfo : EIATTR_EXIT_INSTR_OFFSETS
	.align		4
        /*00dc*/ 	.byte	0x04, 0x1c
        /*00de*/ 	.short	(.L_612 - .L_611)


	//   ....[0]....
.L_611:
        /*00e0*/ 	.word	0x000000a0


	//   ....[1]....
        /*00e4*/ 	.word	0x00009900


	//----- nvinfo : EIATTR_CTAIDZ_USED
	.align		4
.L_612:
        /*00e8*/ 	.byte	0x01, 0x04
	.zero		2


	//----- nvinfo : EIATTR_CRS_STACK_SIZE
	.align		4
        /*00ec*/ 	.byte	0x04, 0x1e
        /*00ee*/ 	.short	(.L_614 - .L_613)
.L_613:
        /*00f0*/ 	.word	0x00000000
.L_614:


//--------------------- .nv.info._ZN5flash25flash_bwd_dot_do_o_kernelILb0E23Flash_bwd_kernel_traitsILi64ELi64ELi128ELi8ELi2ELi4ELi4ELb1ELb0EN7cutlass10bfloat16_tE19Flash_kernel_traitsILi64ELi64ELi128ELi8ES3_EEEEvNS_16Flash_bwd_paramsE --------------------------
	.section	.nv.info._ZN5flash25flash_bwd_dot_do_o_kernelILb0E23Flash_bwd_kernel_traitsILi64ELi64ELi128ELi8ELi2ELi4ELi4ELb1ELb0EN7cutlass10bfloat16_tE19Flash_kernel_traitsILi64ELi64ELi128ELi8ES3_EEEEvNS_16Flash_bwd_paramsE,"",@"SHT_CUDA_INFO"
	.sectionflags	@""
	.align	4


	//----- nvinfo : EIATTR_CUDA_API_VERSION
	.align		4
        /*0000*/ 	.byte	0x04, 0x37
        /*0002*/ 	.short	(.L_616 - .L_615)
.L_615:
        /*0004*/ 	.word	0x00000082


	//----- nvinfo : EIATTR_SW2861232_WAR
	.align		4
.L_616:
        /*0008*/ 	.byte	0x01, 0x35
	.zero		2


	//----- nvinfo : EIATTR_PARAM_CBANK
	.align		4
        /*000c*/ 	.byte	0x04, 0x0a
        /*000e*/ 	.short	(.L_618 - .L_617)
	.align		4
.L_617:
        /*0010*/ 	.word	index@(.nv.constant0._ZN5flash25flash_bwd_dot_do_o_kernelILb0E23Flash_bwd_kernel_traitsILi64ELi64ELi128ELi8ELi2ELi4ELi4ELb1ELb0EN7cutlass10bfloat16_tE19Flash_kernel_traitsILi64ELi64ELi128ELi8ES3_EEEEvNS_16Flash_bwd_paramsE)
        /*0014*/ 	.short	0x0160
        /*0016*/ 	.short	0x0280


	//----- nvinfo : EIATTR_CBANK_PARAM_SIZE
	.align		4
.L_618:
        /*0018*/ 	.byte	0x03, 0x19
        /*001a*/ 	.short	0x0280


	//----- nvinfo : EIATTR_KPARAM_INFO
	.align		4
        /*001c*/ 	.byte	0x04, 0x17
        /*001e*/ 	.short	(.L_620 - .L_619)
.L_619:
        /*0020*/ 	.word	0x00000000
        /*0024*/ 	.short	0x0000
        /*0026*/ 	.short	0x0000
        /*0028*/ 	.byte	0x00, 0xf0, 0x01, 0x0a


	//----- nvinfo : EIATTR_MAXREG_COUNT
	.align		4
.L_620:
        /*002c*/ 	.byte	0x03, 0x1b
        /*002e*/ 	.short	0x00ff


	//----- nvinfo : EIATTR_MERCURY_ISA_VERSION
	.align		4
        /*0030*/ 	.byte	0x03, 0x5f
        /*0032*/ 	.short	0x0000


	//----- nvinfo : EIATTR_COOP_GROUP_MASK_REGIDS
	.align		4
        /*0034*/ 	.byte	0x04, 0x29
        /*0036*/ 	.short	(.L_622 - .L_621)


	//   ....[0]....
.L_621:
        /*0038*/ 	.word	0xffffffff


	//   ....[1]....
        /*003c*/ 	.word	0xffffffff


	//   ....[2]....
        /*0040*/ 	.word	0xffffffff


	//   ....[3]....
        /*0044*/ 	.word	0xffffffff


	//   ....[4]....
        /*0048*/ 	.word	0xffffffff


	//   ....[5]....
        /*004c*/ 	.word	0xffffffff


	//----- nvinfo : EIATTR_COOP_GROUP_INSTR_OFFSETS
	.align		4
.L_622:
        /*0050*/ 	.byte	0x04, 0x28
        /*0052*/ 	.short	(.L_624 - .L_623)


	//   ....[0]....
.L_623:
        /*0054*/ 	.word	0x00000ad0


	//   ....[1]....
        /*0058*/ 	.word	0x00000b00


	//   ....[2]....
        /*005c*/ 	.word	0x00000b20


	//   ....[3]....
        /*0060*/ 	.word	0x00000b40


	//   ....[4]....
        /*0064*/ 	.word	0x00000b60


	//   ....[5]....
        /*0068*/ 	.word	0x00000b90


	//----- nvinfo : EIATTR_EXIT_INSTR_OFFSETS
	.align		4
.L_624:
        /*006c*/ 	.byte	0x04, 0x1c
        /*006e*/ 	.short	(.L_626 - .L_625)


	//   ....[0]....
.L_625:
        /*0070*/ 	.word	0x00000120


	//   ....[1]....
        /*0074*/ 	.word	0x00000c30


	//   ....[2]....
        /*0078*/ 	.word	0x00000c60


	//----- nvinfo : EIATTR_CTAIDZ_USED
	.align		4
.L_626:
        /*007c*/ 	.byte	0x01, 0x04
	.zero		2


//--------------------- .nv.info._ZN5flash25flash_bwd_dot_do_o_kernelILb1E23Flash_bwd_kernel_traitsILi64ELi64ELi128ELi8ELi2ELi4ELi4ELb1ELb0EN7cutlass10bfloat16_tE19Flash_kernel_traitsILi64ELi64ELi128ELi8ES3_EEEEvNS_16Flash_bwd_paramsE --------------------------
	.section	.nv.info._ZN5flash25flash_bwd_dot_do_o_kernelILb1E23Flash_bwd_kernel_traitsILi64ELi64ELi128ELi8ELi2ELi4ELi4ELb1ELb0EN7cutlass10bfloat16_tE19Flash_kernel_traitsILi64ELi64ELi128ELi8ES3_EEEEvNS_16Flash_bwd_paramsE,"",@"SHT_CUDA_INFO"
	.sectionflags	@""
	.align	4


	//----- nvinfo : EIATTR_CUDA_API_VERSION
	.align		4
        /*0000*/ 	.byte	0x04, 0x37
        /*0002*/ 	.short	(.L_628 - .L_627)
.L_627:
        /*0004*/ 	.word	0x00000082


	//----- nvinfo : EIATTR_SW2861232_WAR
	.align		4
.L_628:
        /*0008*/ 	.byte	0x01, 0x35
	.zero		2


	//----- nvinfo : EIATTR_PARAM_CBANK
	.align		4
        /*000c*/ 	.byte	0x04, 0x0a
        /*000e*/ 	.short	(.L_630 - .L_629)
	.align		4
.L_629:
        /*0010*/ 	.word	index@(.nv.constant0._ZN5flash25flash_bwd_dot_do_o_kernelILb1E23Flash_bwd_kernel_traitsILi64ELi64ELi128ELi8ELi2ELi4ELi4ELb1ELb0EN7cutlass10bfloat16_tE19Flash_kernel_traitsILi64ELi64ELi128ELi8ES3_EEEEvNS_16Flash_bwd_paramsE)
        /*0014*/ 	.short	0x0160
        /*0016*/ 	.short	0x0280


	//----- nvinfo : EIATTR_CBANK_PARAM_SIZE
	.align		4
.L_630:
        /*0018*/ 	.byte	0x03, 0x19
        /*001a*/ 	.short	0x0280


	//----- nvinfo : EIATTR_KPARAM_INFO
	.align		4
        /*001c*/ 	.byte	0x04, 0x17
        /*001e*/ 	.short	(.L_632 - .L_631)
.L_631:
        /*0020*/ 	.word	0x00000000
        /*0024*/ 	.short	0x0000
        /*0026*/ 	.short	0x0000
        /*0028*/ 	.byte	0x00, 0xf0, 0x01, 0x0a


	//----- nvinfo : EIATTR_MAXREG_COUNT
	.align		4
.L_632:
        /*002c*/ 	.byte	0x03, 0x1b
        /*002e*/ 	.short	0x00ff


	//----- nvinfo : EIATTR_MERCURY_ISA_VERSION
	.align		4
        /*0030*/ 	.byte	0x03, 0x5f
        /*0032*/ 	.short	0x0000


	//----- nvinfo : EIATTR_COOP_GROUP_MASK_REGIDS
	.align		4
        /*0034*/ 	.byte	0x04, 0x29
        /*0036*/ 	.short	(.L_634 - .L_633)


	//   ....[0]....
.L_633:
        /*0038*/ 	.word	0xffffffff


	//   ....[1]....
        /*003c*/ 	.word	0xffffffff


	//   ....[2]....
        /*0040*/ 	.word	0xffffffff


	//   ....[3]....
        /*0044*/ 	.word	0xffffffff


	//   ....[4]....
        /*0048*/ 	.word	0xffffffff


	//   ....[5]....
        /*004c*/ 	.word	0xffffffff


	//----- nvinfo : EIATTR_COOP_GROUP_INSTR_OFFSETS
	.align		4
.L_634:
        /*0050*/ 	.byte	0x04, 0x28
        /*0052*/ 	.short	(.L_636 - .L_635)


	//   ....[0]....
.L_635:
        /*0054*/ 	.word	0x00000d70


	//   ....[1]....
        /*0058*/ 	.word	0x00000d80


	//   ....[2]....
        /*005c*/ 	.word	0x00000db0


	//   ....[3]....
        /*0060*/ 	.word	0x00000dc0


	//   ....[4]....
        /*0064*/ 	.word	0x00000e10


	//   ....[5]....
        /*0068*/ 	.word	0x00000e40


	//----- nvinfo : EIATTR_EXIT_INSTR_OFFSETS
	.align		4
.L_636:
        /*006c*/ 	.byte	0x04, 0x1c
        /*006e*/ 	.short	(.L_638 - .L_637)


	//   ....[0]....
.L_637:
        /*0070*/ 	.word	0x00000120


	//   ....[1]....
        /*0074*/ 	.word	0x00000fc0


	//----- nvinfo : EIATTR_CTAIDZ_USED
	.align		4
.L_638:
        /*0078*/ 	.byte	0x01, 0x04
	.zero		2


//--------------------- .nv.info._ZN5flash27flash_bwd_convert_dq_kernelI23Flash_bwd_kernel_traitsILi64ELi128ELi128ELi8ELi4ELi4ELi4ELb0ELb0EN7cutlass10bfloat16_tE19Flash_kernel_traitsILi64ELi128ELi128ELi8ES3_EEEEvNS_16Flash_bwd_paramsEi --------------------------
	.section	.nv.info._ZN5flash27flash_bwd_convert_dq_kernelI23Flash_bwd_kernel_traitsILi64ELi128ELi128ELi8ELi4ELi4ELi4ELb0ELb0EN7cutlass10bfloat16_tE19Flash_kernel_traitsILi64ELi128ELi128ELi8ES3_EEEEvNS_16Flash_bwd_paramsEi,"",@"SHT_CUDA_INFO"
	.sectionflags	@""
	.align	4


	//----- nvinfo : EIATTR_CUDA_API_VERSION
	.align		4
        /*0000*/ 	.byte	0x04, 0x37
        /*0002*/ 	.short	(.L_640 - .L_639)
.L_639:
        /*0004*/ 	.word	0x00000082


	//----- nvinfo : EIATTR_SW2861232_WAR
	.align		4
.L_640:
        /*0008*/ 	.byte	0x01, 0x35
	.zero		2


	//----- nvinfo : EIATTR_PARAM_CBANK
	.align		4
        /*000c*/ 	.byte	0x04, 0x0a
        /*000e*/ 	.short	(.L_642 - .L_641)
	.align		4
.L_641:
        /*0010*/ 	.word	index@(.nv.constant0._ZN5flash27flash_bwd_convert_dq_kernelI23Flash_bwd_kernel_traitsILi64ELi128ELi128ELi8ELi4ELi4ELi4ELb0ELb0EN7cutlass10bfloat16_tE19Flash_kernel_traitsILi64ELi128ELi128ELi8ES3_EEEEvNS_16Flash_bwd_paramsEi)
        /*0014*/ 	.short	0x0160
        /*0016*/ 	.short	0x0284


	//----- nvinfo : EIATTR_CBANK_PARAM_SIZE
	.align		4
.L_642:
        /*0018*/ 	.byte	0x03, 0x19
        /*001a*/ 	.short	0x0284


	//----- nvinfo : EIATTR_KPARAM_INFO
	.align		4
        /*001c*/ 	.byte	0x04, 0x17
        /*001e*/ 	.short	(.L_644 - .L_643)
.L_643:
        /*0020*/ 	.word	0x00000000
        /*0024*/ 	.short	0x0001
        /*0026*/ 	.short	0x0280
        /*0028*/ 	.byte	0x00, 0xf0, 0x11, 0x00


	//----- nvinfo : EIATTR_KPARAM_INFO
	.align		4
.L_644:
        /*002c*/ 	.byte	0x04, 0x17
        /*002e*/ 	.short	(.L_646 - .L_645)
.L_645:
        /*0030*/ 	.word	0x00000000
        /*0034*/ 	.short	0x0000
        /*0036*/ 	.short	0x0000
        /*0038*/ 	.byte	0x00, 0xf0, 0x01, 0x0a


	//----- nvinfo : EIATTR_MAXREG_COUNT
	.align		4
.L_646:
        /*003c*/ 	.byte	0x03, 0x1b
        /*003e*/ 	.short	0x00ff


	//----- nvinfo : EIATTR_NUM_BARRIERS
	.align		4
        /*0040*/ 	.byte	0x02, 0x4c
        /*0042*/ 	.byte	0x01
	.zero		1


	//----- nvinfo : EIATTR_MERCURY_ISA_VERSION
	.align		4
        /*0044*/ 	.byte	0x03, 0x5f
        /*0046*/ 	.short	0x0000


	//----- nvinfo : EIATTR_EXIT_INSTR_OFFSETS
	.align		4
        /*0048*/ 	.byte	0x04, 0x1c
        /*004a*/ 	.short	(.L_648 - .L_647)


	//   ....[0]....
.L_647:
        /*004c*/ 	.word	0x000000f0


	//   ....[1]....
        /*0050*/ 	.word	0x00001910


	//   ....[2]....
        /*0054*/ 	.word	0x000019c0


	//----- nvinfo : EIATTR_CTAIDZ_USED
	.align		4
.L_648:
        /*0058*/ 	.byte	0x01, 0x04
	.zero		2


	//----- nvinfo : EIATTR_CRS_STACK_SIZE
	.align		4
        /*005c*/ 	.byte	0x04, 0x1e
        /*005e*/ 	.short	(.L_650 - .L_649)
.L_649:
        /*0060*/ 	.word	0x00000000
.L_650:


//--------------------- .nv.info._ZN5flash44flash_bwd_dq_dk_dv_loop_seqk_parallel_kernelI23Flash_bwd_kernel_traitsILi64ELi128ELi128ELi8ELi4ELi4ELi4ELb0ELb0EN7cutlass10bfloat16_tE19Flash_kernel_traitsILi64ELi128ELi128ELi8ES3_EELb1ELb0ELb0ELb0ELb0ELb1ELb0EEEvNS_16Flash_bwd_paramsE --------------------------
	.section	.nv.info._ZN5flash44flash_bwd_dq_dk_dv_loop_seqk_parallel_kernelI23Flash_bwd_kernel_traitsILi64ELi128ELi128ELi8ELi4ELi4ELi4ELb0ELb0EN7cutlass10bfloat16_tE19Flash_kernel_traitsILi64ELi128ELi128ELi8ES3_EELb1ELb0ELb0ELb0ELb0ELb1ELb0EEEvNS_16Flash_bwd_paramsE,"",@"SHT_CUDA_INFO"
	.sectionflags	@""
	.align	4


	//----- nvinfo : EIATTR_CUDA_API_VERSION
	.align		4
        /*0000*/ 	.byte	0x04, 0x37
        /*0002*/ 	.short	(.L_652 - .L_651)
.L_651:
        /*0004*/ 	.word	0x00000082


	//----- nvinfo : EIATTR_SW2861232_WAR
	.align		4
.L_652:
        /*0008*/ 	.byte	0x01, 0x35
	.zero		2


	//----- nvinfo : EIATTR_PARAM_CBANK
	.align		4
        /*000c*/ 	.byte	0x04, 0x0a
        /*000e*/ 	.short	(.L_654 - .L_653)
	.align		4
.L_653:
        /*0010*/ 	.word	index@(.nv.constant0._ZN5flash44flash_bwd_dq_dk_dv_loop_seqk_parallel_kernelI23Flash_bwd_kernel_traitsILi64ELi128ELi128ELi8ELi4ELi4ELi4ELb0ELb0EN7cutlass10bfloat16_tE19Flash_kernel_traitsILi64ELi128ELi128ELi8ES3_EELb1ELb0ELb0ELb0ELb0ELb1ELb0EEEvNS_16Flash_bwd_paramsE)
        /*0014*/ 	.short	0x0160
        /*0016*/ 	.short	0x0280


	//----- nvinfo : EIATTR_CBANK_PARAM_SIZE
	.align		4
.L_654:
        /*0018*/ 	.byte	0x03, 0x19
        /*001a*/ 	.short	0x0280


	//----- nvinfo : EIATTR_KPARAM_INFO
	.align		4
        /*001c*/ 	.byte	0x04, 0x17
        /*001e*/ 	.short	(.L_656 - .L_655)
.L_655:
        /*0020*/ 	.word	0x00000000
        /*0024*/ 	.short	0x0000
        /*0026*/ 	.short	0x0000
        /*0028*/ 	.byte	0x00, 0xf0, 0x01, 0x0a


	//----- nvinfo : EIATTR_MAXREG_COUNT
	.align		4
.L_656:
        /*002c*/ 	.byte	0x03, 0x1b
        /*002e*/ 	.short	0x00ff


	//----- nvinfo : EIATTR_NUM_BARRIERS
	.align		4
        /*0030*/ 	.byte	0x02, 0x4c
        /*0032*/ 	.byte	0x01
	.zero		1


	//----- nvinfo : EIATTR_ANNOTATIONS
	.align		4
        /*0034*/ 	.byte	0x04, 0x55
        /*0036*/ 	.short	(.L_658 - .L_657)


	//   ....[0]....
.L_657:
        /* <DEDUP_REMOVED lines=21> */


	//----- nvinfo : EIATTR_MERCURY_ISA_VERSION
	.align		4
.L_658:
        /*0178*/ 	.byte	0x03, 0x5f
        /*017a*/ 	.short	0x0000


	//----- nvinfo : EIATTR_EXIT_INSTR_OFFSETS
	.align		4
        /*017c*/ 	.byte	0x04, 0x1c
        /*017e*/ 	.short	(.L_660 - .L_659)


	//   ....[0]....
.L_659:
        /*0180*/ 	.word	0x000000a0


	//   ....[1]....
        /*0184*/ 	.word	0x0000c8d0


	//----- nvinfo : EIATTR_CTAIDZ_USED
	.align		4
.L_660:
        /*0188*/ 	.byte	0x01, 0x04
	.zero		2


	//----- nvinfo : EIATTR_CRS_STACK_SIZE
	.align		4
        /*018c*/ 	.byte	0x04, 0x1e
        /*018e*/ 	.short	(.L_662 - .L_661)
.L_661:
        /*0190*/ 	.word	0x00000000
.L_662:


//--------------------- .nv.info._ZN5flash44flash_bwd_dq_dk_dv_loop_seqk_parallel_kernelI23Flash_bwd_kernel_traitsILi64ELi128ELi128ELi8ELi4ELi4ELi4ELb0ELb0EN7cutlass10bfloat16_tE19Flash_kernel_traitsILi64ELi128ELi128ELi8ES3_EELb0ELb0ELb0ELb0ELb0ELb1ELb1EEEvNS_16Flash_bwd_paramsE --------------------------
	.section	.nv.info._ZN5flash44flash_bwd_dq_dk_dv_loop_seqk_parallel_kernelI23Flash_bwd_kernel_traitsILi64ELi128ELi128ELi8ELi4ELi4ELi4ELb0ELb0EN7cutlass10bfloat16_tE19Flash_kernel_traitsILi64ELi128ELi128ELi8ES3_EELb0ELb0ELb0ELb0ELb0ELb1ELb1EEEvNS_16Flash_bwd_paramsE,"",@"SHT_CUDA_INFO"
	.sectionflags	@""
	.align	4


	//----- nvinfo : EIATTR_CUDA_API_VERSION
	.align		4
        /*0000*/ 	.byte	0x04, 0x37
        /*0002*/ 	.short	(.L_664 - .L_663)
.L_663:
        /*0004*/ 	.word	0x00000082


	//----- nvinfo : EIATTR_SW2861232_WAR
	.align		4
.L_664:
        /*0008*/ 	.byte	0x01, 0x35
	.zero		2


	//----- nvinfo : EIATTR_PARAM_CBANK
	.align		4
        /*000c*/ 	.byte	0x04, 0x0a
        /*000e*/ 	.short	(.L_666 - .L_665)
	.align		4
.L_665:
        /*0010*/ 	.word	index@(.nv.constant0._ZN5flash44flash_bwd_dq_dk_dv_loop_seqk_parallel_kernelI23Flash_bwd_kernel_traitsILi64ELi128ELi128ELi8ELi4ELi4ELi4ELb0ELb0EN7cutlass10bfloat16_tE19Flash_kernel_traitsILi64ELi128ELi128ELi8ES3_EELb0ELb0ELb0ELb0ELb0ELb1ELb1EEEvNS_16Flash_bwd_paramsE)
        /*0014*/ 	.short	0x0160
        /*0016*/ 	.short	0x0280


	//----- nvinfo : EIATTR_CBANK_PARAM_SIZE
	.align		4
.L_666:
        /*0018*/ 	.byte	0x03, 0x19
        /*001a*/ 	.short	0x0280


	//----- nvinfo : EIATTR_KPARAM_INFO
	.align		4
        /*001c*/ 	.byte	0x04, 0x17
        /*001e*/ 	.short	(.L_668 - .L_667)
.L_667:
        /*0020*/ 	.word	0x00000000
        /*0024*/ 	.short	0x0000
        /*0026*/ 	.short	0x0000
        /*0028*/ 	.byte	0x00, 0xf0, 0x01, 0x0a


	//----- nvinfo : EIATTR_MAXREG_COUNT
	.align		4
.L_668:
        /*002c*/ 	.byte	0x03, 0x1b
        /*002e*/ 	.short	0x00ff


	//----- nvinfo : EIATTR_NUM_BARRIERS
	.align		4
        /*0030*/ 	.byte	0x02, 0x4c
        /*0032*/ 	.byte	0x01
	.zero		1


	//----- nvinfo : EIATTR_ANNOTATIONS
	.align		4
        /*0034*/ 	.byte	0x04, 0x55
        /*0036*/ 	.short	(.L_670 - .L_669)


	//   ....[0]....
.L_669:
        /* <DEDUP_REMOVED lines=96> */


	//----- nvinfo : EIATTR_MERCURY_ISA_VERSION
	.align		4
.L_670:
        /*0620*/ 	.byte	0x03, 0x5f
        /*0622*/ 	.short	0x0000


	//----- nvinfo : EIATTR_EXIT_INSTR_OFFSETS
	.align		4
        /*0624*/ 	.byte	0x04, 0x1c
        /*0626*/ 	.short	(.L_672 - .L_671)


	//   ....[0]....
.L_671:
        /*0628*/ 	.word	0x000000a0


	//   ....[1]....
        /*062c*/ 	.word	0x0000c7f0


	//----- nvinfo : EIATTR_CTAIDZ_USED
	.align		4
.L_672:
        /*0630*/ 	.byte	0x01, 0x04
	.zero		2


	//----- nvinfo : EIATTR_CRS_STACK_SIZE
	.align		4
        /*0634*/ 	.byte	0x04, 0x1e
        /*0636*/ 	.short	(.L_674 - .L_673)
.L_673:
        /*0638*/ 	.word	0x00000000
.L_674:


//--------------------- .nv.info._ZN5flash44flash_bwd_dq_dk_dv_loop_seqk_parallel_kernelI23Flash_bwd_kernel_traitsILi64ELi128ELi128ELi8ELi4ELi4ELi4ELb0ELb0EN7cutlass10bfloat16_tE19Flash_kernel_traitsILi64ELi128ELi128ELi8ES3_EELb1ELb0ELb0ELb0ELb0ELb0ELb0EEEvNS_16Flash_bwd_paramsE --------------------------
	.section	.nv.info._ZN5flash44flash_bwd_dq_dk_dv_loop_seqk_parallel_kernelI23Flash_bwd_kernel_traitsILi64ELi128ELi128ELi8ELi4ELi4ELi4ELb0ELb0EN7cutlass10bfloat16_tE19Flash_kernel_traitsILi64ELi128ELi128ELi8ES3_EELb1ELb0ELb0ELb0ELb0ELb0ELb0EEEvNS_16Flash_bwd_paramsE,"",@"SHT_CUDA_INFO"
	.sectionflags	@""
	.align	4


	//----- nvinfo : EIATTR_CUDA_API_VERSION
	.align		4
        /*0000*/ 	.byte	0x04, 0x37
        /*0002*/ 	.short	(.L_676 - .L_675)
.L_675:
        /*0004*/ 	.word	0x00000082


	//----- nvinfo : EIATTR_SW2861232_WAR
	.align		4
.L_676:
        /*0008*/ 	.byte	0x01, 0x35
	.zero		2


	//----- nvinfo : EIATTR_PARAM_CBANK
	.align		4
        /*000c*/ 	.byte	0x04, 0x0a
        /*000e*/ 	.short	(.L_678 - .L_677)
	.align		4
.L_677:
        /*0010*/ 	.word	index@(.nv.constant0._ZN5flash44flash_bwd_dq_dk_dv_loop_seqk_parallel_kernelI23Flash_bwd_kernel_traitsILi64ELi128ELi128ELi8ELi4ELi4ELi4ELb0ELb0EN7cutlass10bfloat16_tE19Flash_kernel_traitsILi64ELi128ELi128ELi8ES3_EELb1ELb0ELb0ELb0ELb0ELb0ELb0EEEvNS_16Flash_bwd_paramsE)
        /*0014*/ 	.short	0x0160
        /*0016*/ 	.short	0x0280


	//----- nvinfo : EIATTR_CBANK_PARAM_SIZE
	.align		4
.L_678:
        /*0018*/ 	.byte	0x03, 0x19
        /*001a*/ 	.short	0x0280


	//----- nvinfo : EIATTR_KPARAM_INFO
	.align		4
        /*001c*/ 	.byte	0x04, 0x17
        /*001e*/ 	.short	(.L_680 - .L_679)
.L_679:
        /*0020*/ 	.word	0x00000000
        /*0024*/ 	.short	0x0000
        /*0026*/ 	.short	0x0000
        /*0028*/ 	.byte	0x00, 0xf0, 0x01, 0x0a


	//----- nvinfo : EIATTR_MAXREG_COUNT
	.align		4
.L_680:
        /*002c*/ 	.byte	0x03, 0x1b
        /*002e*/ 	.short	0x00ff


	//----- nvinfo : EIATTR_NUM_BARRIERS
	.align		4
        /*0030*/ 	.byte	0x02, 0x4c
        /*0032*/ 	.byte	0x01
	.zero		1


	//----- nvinfo : EIATTR_ANNOTATIONS
	.align		4
        /*0034*/ 	.byte	0x04, 0x55
        /*0036*/ 	.short	(.L_682 - .L_681)


	//   ....[0]....
.L_681:
        /* <DEDUP_REMOVED lines=25> */


	//----- nvinfo : EIATTR_MERCURY_ISA_VERSION
	.align		4
.L_682:
        /*01b8*/ 	.byte	0x03, 0x5f
        /*01ba*/ 	.short	0x0000


	//----- nvinfo : EIATTR_EXIT_INSTR_OFFSETS
	.align		4
        /*01bc*/ 	.byte	0x04, 0x1c
        /*01be*/ 	.short	(.L_684 - .L_683)


	//   ....[0]....
.L_683:
        /*01c0*/ 	.word	0x000000a0


	//   ....[1]....
        /*01c4*/ 	.word	0x0000d4e0


	//----- nvinfo : EIATTR_CTAIDZ_USED
	.align		4
.L_684:
        /*01c8*/ 	.byte	0x01, 0x04
	.zero		2


	//----- nvinfo : EIATTR_CRS_STACK_SIZE
	.align		4
        /*01cc*/ 	.byte	0x04, 0x1e
        /*01ce*/ 	.short	(.L_686 - .L_685)
.L_685:
        /*01d0*/ 	.word	0x00000000
.L_686:


//--------------------- .nv.info._ZN5flash44flash_bwd_dq_dk_dv_loop_seqk_parallel_kernelI23Flash_bwd_kernel_traitsILi64ELi128ELi128ELi8ELi4ELi4ELi4ELb0ELb0EN7cutlass10bfloat16_tE19Flash_kernel_traitsILi64ELi128ELi128ELi8ES3_EELb0ELb0ELb0ELb0ELb0ELb0ELb1EEEvNS_16Flash_bwd_paramsE --------------------------
	.section	.nv.info._ZN5flash44flash_bwd_dq_dk_dv_loop_seqk_parallel_kernelI23Flash_bwd_kernel_traitsILi64ELi128ELi128ELi8ELi4ELi4ELi4ELb0ELb0EN7cutlass10bfloat16_tE19Flash_kernel_traitsILi64ELi128ELi128ELi8ES3_EELb0ELb0ELb0ELb0ELb0ELb0ELb1EEEvNS_16Flash_bwd_paramsE,"",@"SHT_CUDA_INFO"
	.sectionflags	@""
	.align	4


	//----- nvinfo : EIATTR_CUDA_API_VERSION
	.align		4
        /*0000*/ 	.byte	0x04, 0x37
        /*0002*/ 	.short	(.L_688 - .L_687)
.L_687:
        /*0004*/ 	.word	0x00000082


	//----- nvinfo : EIATTR_SW2861232_WAR
	.align		4
.L_688:
        /*0008*/ 	.byte	0x01, 0x35
	.zero		2


	//----- nvinfo : EIATTR_PARAM_CBANK
	.align		4
        /*000c*/ 	.byte	0x04, 0x0a
        /*000e*/ 	.short	(.L_690 - .L_689)
	.align		4
.L_689:
        /*0010*/ 	.word	index@(.nv.constant0._ZN5flash44flash_bwd_dq_dk_dv_loop_seqk_parallel_kernelI23Flash_bwd_kernel_traitsILi64ELi128ELi128ELi8ELi4ELi4ELi4ELb0ELb0EN7cutlass10bfloat16_tE19Flash_kernel_traitsILi64ELi128ELi128ELi8ES3_EELb0ELb0ELb0ELb0ELb0ELb0ELb1EEEvNS_16Flash_bwd_paramsE)
        /*0014*/ 	.short	0x0160
        /*0016*/ 	.short	0x0280


	//----- nvinfo : EIATTR_CBANK_PARAM_SIZE
	.align		4
.L_690:
        /*0018*/ 	.byte	0x03, 0x19
        /*001a*/ 	.short	0x0280


	//----- nvinfo : EIATTR_KPARAM_INFO
	.align		4
        /*001c*/ 	.byte	0x04, 0x17
        /*001e*/ 	.short	(.L_692 - .L_691)
.L_691:
        /*0020*/ 	.word	0x00000000
        /*0024*/ 	.short	0x0000
        /*0026*/ 	.short	0x0000
        /*0028*/ 	.byte	0x00, 0xf0, 0x01, 0x0a


	//----- nvinfo : EIATTR_MAXREG_COUNT
	.align		4
.L_692:
        /*002c*/ 	.byte	0x03, 0x1b
        /*002e*/ 	.short	0x00ff


	//----- nvinfo : EIATTR_NUM_BARRIERS
	.align		4
        /*0030*/ 	.byte	0x02, 0x4c
        /*0032*/ 	.byte	0x01
	.zero		1


	//----- nvinfo : EIATTR_ANNOTATIONS
	.align		4
        /*0034*/ 	.byte	0x04, 0x55
        /*0036*/ 	.short	(.L_694 - .L_693)


	//   ....[0]....
.L_693:
        /* <DEDUP_REMOVED lines=95> */


	//----- nvinfo : EIATTR_MERCURY_ISA_VERSION
	.align		4
.L_694:
        /*0610*/ 	.byte	0x03, 0x5f
        /*0612*/ 	.short	0x0000


	//----- nvinfo : EIATTR_EXIT_INSTR_OFFSETS
	.align		4
        /*0614*/ 	.byte	0x04, 0x1c
        /*0616*/ 	.short	(.L_696 - .L_695)


	//   ....[0]....
.L_695:
        /*0618*/ 	.word	0x000000a0


	//   ....[1]....
        /*061c*/ 	.word	0x0000d350


	//----- nvinfo : EIATTR_CTAIDZ_USED
	.align		4
.L_696:
        /*0620*/ 	.byte	0x01, 0x04
	.zero		2


	//----- nvinfo : EIATTR_CRS_STACK_SIZE
	.align		4
        /*0624*/ 	.byte	0x04, 0x1e
        /*0626*/ 	.short	(.L_698 - .L_697)
.L_697:
        /*0628*/ 	.word	0x00000000
.L_698:


//--------------------- .nv.info._ZN5flash44flash_bwd_dq_dk_dv_loop_seqk_parallel_kernelI23Flash_bwd_kernel_traitsILi64ELi128ELi128ELi8ELi4ELi4ELi4ELb0ELb0EN7cutlass10bfloat16_tE19Flash_kernel_traitsILi64ELi128ELi128ELi8ES3_EELb1ELb0ELb1ELb0ELb0ELb0ELb0EEEvNS_16Flash_bwd_paramsE --------------------------
	.section	.nv.info._ZN5flash44flash_bwd_dq_dk_dv_loop_seqk_parallel_kernelI23Flash_bwd_kernel_traitsILi64ELi128ELi128ELi8ELi4ELi4ELi4ELb0ELb0EN7cutlass10bfloat16_tE19Flash_kernel_traitsILi64ELi128ELi128ELi8ES3_EELb1ELb0ELb1ELb0ELb0ELb0ELb0EEEvNS_16Flash_bwd_paramsE,"",@"SHT_CUDA_INFO"
	.sectionflags	@""
	.align	4


	//----- nvinfo : EIATTR_CUDA_API_VERSION
	.align		4
        /*0000*/ 	.byte	0x04, 0x37
        /*0002*/ 	.short	(.L_700 - .L_699)
.L_699:
        /*0004*/ 	.word	0x00000082


	//----- nvinfo : EIATTR_SW2861232_WAR
	.align		4
.L_700:
        /*0008*/ 	.byte	0x01, 0x35
	.zero		2


	//----- nvinfo : EIATTR_PARAM_CBANK
	.align		4
        /*000c*/ 	.byte	0x04, 0x0a
        /*000e*/ 	.short	(.L_702 - .L_701)
	.align		4
.L_701:
        /*0010*/ 	.word	index@(.nv.constant0._ZN5flash44flash_bwd_dq_dk_dv_loop_seqk_parallel_kernelI23Flash_bwd_kernel_traitsILi64ELi128ELi128ELi8ELi4ELi4ELi4ELb0ELb0EN7cutlass10bfloat16_tE19Flash_kernel_traitsILi64ELi128ELi128ELi8ES3_EELb1ELb0ELb1ELb0ELb0ELb0ELb0EEEvNS_16Flash_bwd_paramsE)
        /*0014*/ 	.short	0x0160
        /*0016*/ 	.short	0x0280


	//----- nvinfo : EIATTR_CBANK_PARAM_SIZE
	.align		4
.L_702:
        /*0018*/ 	.byte	0x03, 0x19
        /*001a*/ 	.short	0x0280


	//----- nvinfo : EIATTR_KPARAM_INFO
	.align		4
        /*001c*/ 	.byte	0x04, 0x17
        /*001e*/ 	.short	(.L_704 - .L_703)
.L_703:
        /*0020*/ 	.word	0x00000000
        /*0024*/ 	.short	0x0000
        /*0026*/ 	.short	0x0000
        /*0028*/ 	.byte	0x00, 0xf0, 0x01, 0x0a


	//----- nvinfo : EIATTR_MAXREG_COUNT
	.align		4
.L_704:
        /*002c*/ 	.byte	0x03, 0x1b
        /*002e*/ 	.short	0x00ff


	//----- nvinfo : EIATTR_NUM_BARRIERS
	.align		4
        /*0030*/ 	.byte	0x02, 0x4c
        /*0032*/ 	.byte	0x01
	.zero		1


	//----- nvinfo : EIATTR_ANNOTATIONS
	.align		4
        /*0034*/ 	.byte	0x04, 0x55
        /*0036*/ 	.short	(.L_706 - .L_705)


	//   ....[0]....
.L_705:
        /* <DEDUP_REMOVED lines=18> */


	//----- nvinfo : EIATTR_MERCURY_ISA_VERSION
	.align		4
.L_706:
        /*0148*/ 	.byte	0x03, 0x5f
        /*014a*/ 	.short	0x0000


	//----- nvinfo : EIATTR_EXIT_INSTR_OFFSETS
	.align		4
        /*014c*/ 	.byte	0x04, 0x1c
        /*014e*/ 	.short	(.L_708 - .L_707)


	//   ....[0]....
.L_707:
        /*0150*/ 	.word	0x000000a0


	//   ....[1]....
        /*0154*/ 	.word	0x0000d600


	//----- nvinfo : EIATTR_CTAIDZ_USED
	.align		4
.L_708:
        /*0158*/ 	.byte	0x01, 0x04
	.zero		2


	//----- nvinfo : EIATTR_CRS_STACK_SIZE
	.align		4
        /*015c*/ 	.byte	0x04, 0x1e
        /*015e*/ 	.short	(.L_710 - .L_709)
.L_709:
        /*0160*/ 	.word	0x00000000
.L_710:


//--------------------- .nv.info._ZN5flash44flash_bwd_dq_dk_dv_loop_seqk_parallel_kernelI23Flash_bwd_kernel_traitsILi64ELi128ELi128ELi8ELi4ELi4ELi4ELb0ELb0EN7cutlass10bfloat16_tE19Flash_kernel_traitsILi64ELi128ELi128ELi8ES3_EELb0ELb0ELb1ELb0ELb0ELb0ELb1EEEvNS_16Flash_bwd_paramsE --------------------------
	.section	.nv.info._ZN5flash44flash_bwd_dq_dk_dv_loop_seqk_parallel_kernelI23Flash_bwd_kernel_traitsILi64ELi128ELi128ELi8ELi4ELi4ELi4ELb0ELb0EN7cutlass10bfloat16_tE19Flash_kernel_traitsILi64ELi128ELi128ELi8ES3_EELb0ELb0ELb1ELb0ELb0ELb0ELb1EEEvNS_16Flash_bwd_paramsE,"",@"SHT_CUDA_INFO"
	.sectionflags	@""
	.align	4


	//----- nvinfo : EIATTR_CUDA_API_VERSION
	.align		4
        /*0000*/ 	.byte	0x04, 0x37
        /*0002*/ 	.short	(.L_712 - .L_711)
.L_711:
        /*0004*/ 	.word	0x00000082


	//----- nvinfo : EIATTR_SW2861232_WAR
	.align		4
.L_712:
        /*0008*/ 	.byte	0x01, 0x35
	.zero		2


	//----- nvinfo : EIATTR_PARAM_CBANK
	.align		4
        /*000c*/ 	.byte	0x04, 0x0a
        /*000e*/ 	.short	(.L_714 - .L_713)
	.align		4
.L_713:
        /*0010*/ 	.word	index@(.nv.constant0._ZN5flash44flash_bwd_dq_dk_dv_loop_seqk_parallel_kernelI23Flash_bwd_kernel_traitsILi64ELi128ELi128ELi8ELi4ELi4ELi4ELb0ELb0EN7cutlass10bfloat16_tE19Flash_kernel_traitsILi64ELi128ELi128ELi8ES3_EELb0ELb0ELb1ELb0ELb0ELb0ELb1EEEvNS_16Flash_bwd_paramsE)
        /*0014*/ 	.short	0x0160
        /*0016*/ 	.short	0x0280


	//----- nvinfo : EIATTR_CBANK_PARAM_SIZE
	.align		4
.L_714:
        /*0018*/ 	.byte	0x03, 0x19
        /*001a*/ 	.short	0x0280


	//----- nvinfo : EIATTR_KPARAM_INFO
	.align		4
        /*001c*/ 	.byte	0x04, 0x17
        /*001e*/ 	.short	(.L_716 - .L_715)
.L_715:
        /*0020*/ 	.word	0x00000000
        /*0024*/ 	.short	0x0000
        /*0026*/ 	.short	0x0000
        /*0028*/ 	.byte	0x00, 0xf0, 0x01, 0x0a


	//----- nvinfo : EIATTR_MAXREG_COUNT
	.align		4
.L_716:
        /*002c*/ 	.byte	0x03, 0x1b
        /*002e*/ 	.short	0x00ff


	//----- nvinfo : EIATTR_NUM_BARRIERS
	.align		4
        /*0030*/ 	.byte	0x02, 0x4c
        /*0032*/ 	.byte	0x01
	.zero		1


	//----- nvinfo : EIATTR_ANNOTATIONS
	.align		4
        /*0034*/ 	.byte	0x04, 0x55
        /*0036*/ 	.short	(.L_718 - .L_717)


	//   ....[0]....
.L_717:
        /* <DEDUP_REMOVED lines=99> */


	//----- nvinfo : EIATTR_MERCURY_ISA_VERSION
	.align		4
.L_718:
        /*0650*/ 	.byte	0x03, 0x5f
        /*0652*/ 	.short	0x0000


	//----- nvinfo : EIATTR_EXIT_INSTR_OFFSETS
	.align		4
        /*0654*/ 	.byte	0x04, 0x1c
        /*0656*/ 	.short	(.L_720 - .L_719)


	//   ....[0]....
.L_719:
        /*0658*/ 	.word	0x000000a0


	//   ....[1]....
        /*065c*/ 	.word	0x0000d760


	//----- nvinfo : EIATTR_CTAIDZ_USED
	.align		4
.L_720:
        /*0660*/ 	.byte	0x01, 0x04
	.zero		2


	//----- nvinfo : EIATTR_CRS_STACK_SIZE
	.align		4
        /*0664*/ 	.byte	0x04, 0x1e
        /*0666*/ 	.short	(.L_722 - .L_721)
.L_721:
        /*0668*/ 	.word	0x00000000
.L_722:


//--------------------- .nv.info._ZN5flash44flash_bwd_dq_dk_dv_loop_seqk_parallel_kernelI23Flash_bwd_kernel_traitsILi64ELi128ELi128ELi8ELi4ELi4ELi4ELb0ELb0EN7cutlass10bfloat16_tE19Flash_kernel_traitsILi64ELi128ELi128ELi8ES3_EELb1ELb0ELb0ELb0ELb1ELb1ELb0EEEvNS_16Flash_bwd_paramsE --------------------------
	.section	.nv.info._ZN5flash44flash_bwd_dq_dk_dv_loop_seqk_parallel_kernelI23Flash_bwd_kernel_traitsILi64ELi128ELi128ELi8ELi4ELi4ELi4ELb0ELb0EN7cutlass10bfloat16_tE19Flash_kernel_traitsILi64ELi128ELi128ELi8ES3_EELb1ELb0ELb0ELb0ELb1ELb1ELb0EEEvNS_16Flash_bwd_paramsE,"",@"SHT_CUDA_INFO"
	.sectionflags	@""
	.align	4


	//----- nvinfo : EIATTR_CUDA_API_VERSION
	.align		4
        /*0000*/ 	.byte	0x04, 0x37
        /*0002*/ 	.short	(.L_724 - .L_723)
.L_723:
        /*0004*/ 	.word	0x00000082


	//----- nvinfo : EIATTR_SW2861232_WAR
	.align		4
.L_724:
        /*0008*/ 	.byte	0x01, 0x35
	.zero		2


	//----- nvinfo : EIATTR_PARAM_CBANK
	.align		4
        /*000c*/ 	.byte	0x04, 0x0a
        /*000e*/ 	.short	(.L_726 - .L_725)
	.align		4
.L_725:
        /*0010*/ 	.word	index@(.nv.constant0._ZN5flash44flash_bwd_dq_dk_dv_loop_seqk_parallel_kernelI23Flash_bwd_kernel_traitsILi64ELi128ELi128ELi8ELi4ELi4ELi4ELb0ELb0EN7cutlass10bfloat16_tE19Flash_kernel_traitsILi64ELi128ELi128ELi8ES3_EELb1ELb0ELb0ELb0ELb1ELb1ELb0EEEvNS_16Flash_bwd_paramsE)
        /*0014*/ 	.short	0x0160
        /*0016*/ 	.short	0x0280


	//----- nvinfo : EIATTR_CBANK_PARAM_SIZE
	.align		4
.L_726:
        /*0018*/ 	.byte	0x03, 0x19
        /*001a*/ 	.short	0x0280


	//----- nvinfo : EIATTR_KPARAM_INFO
	.align		4
        /*001c*/ 	.byte	0x04, 0x17
        /*001e*/ 	.short	(.L_728 - .L_727)
.L_727:
        /*0020*/ 	.word	0x00000000
        /*0024*/ 	.short	0x0000
        /*0026*/ 	.short	0x0000
        /*0028*/ 	.byte	0x00, 0xf0, 0x01, 0x0a


	//----- nvinfo : EIATTR_MAXREG_COUNT
	.align		4
.L_728:
        /*002c*/ 	.byte	0x03, 0x1b
        /*002e*/ 	.short	0x00ff


	//----- nvinfo : EIATTR_NUM_BARRIERS
	.align		4
        /*0030*/ 	.byte	0x02, 0x4c
        /*0032*/ 	.byte	0x01
	.zero		1


	//----- nvinfo : EIATTR_ANNOTATIONS
	.align		4
        /*0034*/ 	.byte	0x04, 0x55
        /*0036*/ 	.short	(.L_730 - .L_729)


	//   ....[0]....
.L_729:
        /* <DEDUP_REMOVED lines=27> */


	//----- nvinfo : EIATTR_MERCURY_ISA_VERSION
	.align		4
.L_730:
        /*01d0*/ 	.byte	0x03, 0x5f
        /*01d2*/ 	.short	0x0000


	//----- nvinfo : EIATTR_EXIT_INSTR_OFFSETS
	.align		4
        /*01d4*/ 	.byte	0x04, 0x1c
        /*01d6*/ 	.short	(.L_732 - .L_731)


	//   ....[0]....
.L_731:
        /*01d8*/ 	.word	0x000000a0


	//   ....[1]....
        /*01dc*/ 	.word	0x000099d0


	//----- nvinfo : EIATTR_CTAIDZ_USED
	.align		4
.L_732:
        /*01e0*/ 	.byte	0x01, 0x04
	.zero		2


//--------------------- .nv.info._ZN5flash44flash_bwd_dq_dk_dv_loop_seqk_parallel_kernelI23Flash_bwd_kernel_traitsILi64ELi128ELi128ELi8ELi4ELi4ELi4ELb0ELb0EN7cutlass10bfloat16_tE19Flash_kernel_traitsILi64ELi128ELi128ELi8ES3_EELb0ELb0ELb0ELb0ELb1ELb1ELb1EEEvNS_16Flash_bwd_paramsE --------------------------
	.section	.nv.info._ZN5flash44flash_bwd_dq_dk_dv_loop_seqk_parallel_kernelI23Flash_bwd_kernel_traitsILi64ELi128ELi128ELi8ELi4ELi4ELi4ELb0ELb0EN7cutlass10bfloat16_tE19Flash_kernel_traitsILi64ELi128ELi128ELi8ES3_EELb0ELb0ELb0ELb0ELb1ELb1ELb1EEEvNS_16Flash_bwd_paramsE,"",@"SHT_CUDA_INFO"
	.sectionflags	@""
	.align	4


	//----- nvinfo : EIATTR_CUDA_API_VERSION
	.align		4
        /*0000*/ 	.byte	0x04, 0x37
        /*0002*/ 	.short	(.L_734 - .L_733)
.L_733:
        /*0004*/ 	.word	0x00000082


	//----- nvinfo : EIATTR_SW2861232_WAR
	.align		4
.L_734:
        /*0008*/ 	.byte	0x01, 0x35
	.zero		2


	//----- nvinfo : EIATTR_PARAM_CBANK
	.align		4
        /*000c*/ 	.byte	0x04, 0x0a
        /*000e*/ 	.short	(.L_736 - .L_735)
	.align		4
.L_735:
        /*0010*/ 	.word	index@(.nv.constant0._ZN5flash44flash_bwd_dq_dk_dv_loop_seqk_parallel_kernelI23Flash_bwd_kernel_traitsILi64ELi128ELi128ELi8ELi4ELi4ELi4ELb0ELb0EN7cutlass10bfloat16_tE19Flash_kernel_traitsILi64ELi128ELi128ELi8ES3_EELb0ELb0ELb0ELb0ELb1ELb1ELb1EEEvNS_16Flash_bwd_paramsE)
        /*0014*/ 	.short	0x0160
        /*0016*/ 	.short	0x0280


	//----- nvinfo : EIATTR_CBANK_PARAM_SIZE
	.align		4
.L_736:
        /*0018*/ 	.byte	0x03, 0x19
        /*001a*/ 	.short	0x0280


	//----- nvinfo : EIATTR_KPARAM_INFO
	.align		4
        /*001c*/ 	.byte	0x04, 0x17
        /*001e*/ 	.short	(.L_738 - .L_737)
.L_737:
        /*0020*/ 	.word	0x00000000
        /*0024*/ 	.short	0x0000
        /*0026*/ 	.short	0x0000
        /*0028*/ 	.byte	0x00, 0xf0, 0x01, 0x0a


	//----- nvinfo : EIATTR_MAXREG_COUNT
	.align		4
.L_738:
        /*002c*/ 	.byte	0x03, 0x1b
        /*002e*/ 	.short	0x00ff


	//----- nvinfo : EIATTR_NUM_BARRIERS
	.align		4
        /*0030*/ 	.byte	0x02, 0x4c
        /*0032*/ 	.byte	0x01
	.zero		1


	//----- nvinfo : EIATTR_ANNOTATIONS
	.align		4
        /*0034*/ 	.byte	0x04, 0x55
        /*0036*/ 	.short	(.L_740 - .L_739)


	//   ....[0]....
.L_739:
        /* <DEDUP_REMOVED lines=90> */


	//----- nvinfo : EIATTR_MERCURY_ISA_VERSION
	.align		4
.L_740:
        /*05c8*/ 	.byte	0x03, 0x5f
        /*05ca*/ 	.short	0x0000


	//----- nvinfo : EIATTR_EXIT_INSTR_OFFSETS
	.align		4
        /*05cc*/ 	.byte	0x04, 0x1c
        /*05ce*/ 	.short	(.L_742 - .L_741)


	//   ....[0]....
.L_741:
        /*05d0*/ 	.word	0x000000a0


	//   ....[1]....
        /*05d4*/ 	.word	0x00009420


	//----- nvinfo : EIATTR_CTAIDZ_USED
	.align		4
.L_742:
        /*05d8*/ 	.byte	0x01, 0x04
	.zero		2


//--------------------- .nv.info._ZN5flash44flash_bwd_dq_dk_dv_loop_seqk_parallel_kernelI23Flash_bwd_kernel_traitsILi64ELi128ELi128ELi8ELi4ELi4ELi4ELb0ELb0EN7cutlass10bfloat16_tE19Flash_kernel_traitsILi64ELi128ELi128ELi8ES3_EELb1ELb0ELb0ELb1ELb0ELb0ELb0EEEvNS_16Flash_bwd_paramsE --------------------------
	.section	.nv.info._ZN5flash44flash_bwd_dq_dk_dv_loop_seqk_parallel_kernelI23Flash_bwd_kernel_traitsILi64ELi128ELi128ELi8ELi4ELi4ELi4ELb0ELb0EN7cutlass10bfloat16_tE19Flash_kernel_traitsILi64ELi128ELi128ELi8ES3_EELb1ELb0ELb0ELb1ELb0ELb0ELb0EEEvNS_16Flash_bwd_paramsE,"",@"SHT_CUDA_INFO"
	.sectionflags	@""
	.align	4


	//----- nvinfo : EIATTR_CUDA_API_VERSION
	.align		4
        /*0000*/ 	.byte	0x04, 0x37
        /*0002*/ 	.short	(.L_744 - .L_743)
.L_743:
        /*0004*/ 	.word	0x00000082


	//----- nvinfo : EIATTR_SW2861232_WAR
	.align		4
.L_744:
        /*0008*/ 	.byte	0x01, 0x35
	.zero		2


	//----- nvinfo : EIATTR_PARAM_CBANK
	.align		4
        /*000c*/ 	.byte	0x04, 0x0a
        /*000e*/ 	.short	(.L_746 - .L_745)
	.align		4
.L_745:
        /*0010*/ 	.word	index@(.nv.constant0._ZN5flash44flash_bwd_dq_dk_dv_loop_seqk_parallel_kernelI23Flash_bwd_kernel_traitsILi64ELi128ELi128ELi8ELi4ELi4ELi4ELb0ELb0EN7cutlass10bfloat16_tE19Flash_kernel_traitsILi64ELi128ELi128ELi8ES3_EELb1ELb0ELb0ELb1ELb0ELb0ELb0EEEvNS_16Flash_bwd_paramsE)
        /*0014*/ 	.short	0x0160
        /*0016*/ 	.short	0x0280


	//----- nvinfo : EIATTR_CBANK_PARAM_SIZE
	.align		4
.L_746:
        /*0018*/ 	.byte	0x03, 0x19
        /*001a*/ 	.short	0x0280


	//----- nvinfo : EIATTR_KPARAM_INFO
	.align		4
        /*001c*/ 	.byte	0x04, 0x17
        /*001e*/ 	.short	(.L_748 - .L_747)
.L_747:
        /*0020*/ 	.word	0x00000000
        /*0024*/ 	.short	0x0000
        /*0026*/ 	.short	0x0000
        /*0028*/ 	.byte	0x00, 0xf0, 0x01, 0x0a


	//----- nvinfo : EIATTR_MAXREG_COUNT
	.align		4
.L_748:
        /*002c*/ 	.byte	0x03, 0x1b
        /*002e*/ 	.short	0x00ff


	//----- nvinfo : EIATTR_NUM_BARRIERS
	.align		4
        /*0030*/ 	.byte	0x02, 0x4c
        /*0032*/ 	.byte	0x01
	.zero		1


	//----- nvinfo : EIATTR_ANNOTATIONS
	.align		4
        /*0034*/ 	.byte	0x04, 0x55
        /*0036*/ 	.short	(.L_750 - .L_749)


	//   ....[0]....
.L_749:
        /* <DEDUP_REMOVED lines=35> */


	//----- nvinfo : EIATTR_MERCURY_ISA_VERSION
	.align		4
.L_750:
        /*0250*/ 	.byte	0x03, 0x5f
        /*0252*/ 	.short	0x0000


	//----- nvinfo : EIATTR_EXIT_INSTR_OFFSETS
	.align		4
        /*0254*/ 	.byte	0x04, 0x1c
        /*0256*/ 	.short	(.L_752 - .L_751)


	//   ....[0]....
.L_751:
        /*0258*/ 	.word	0x000000a0


	//   ....[1]....
        /*025c*/ 	.word	0x0000e480


	//----- nvinfo : EIATTR_CTAIDZ_USED
	.align		4
.L_752:
        /*0260*/ 	.byte	0x01, 0x04
	.zero		2


	//----- nvinfo : EIATTR_CRS_STACK_SIZE
	.align		4
        /*0264*/ 	.byte	0x04, 0x1e
        /*0266*/ 	.short	(.L_754 - .L_753)
.L_753:
        /*0268*/ 	.word	0x00000000
.L_754:


//--------------------- .nv.info._ZN5flash44flash_bwd_dq_dk_dv_loop_seqk_parallel_kernelI23Flash_bwd_kernel_traitsILi64ELi128ELi128ELi8ELi4ELi4ELi4ELb0ELb0EN7cutlass10bfloat16_tE19Flash_kernel_traitsILi64ELi128ELi128ELi8ES3_EELb0ELb0ELb0ELb1ELb0ELb0ELb1EEEvNS_16Flash_bwd_paramsE --------------------------
	.section	.nv.info._ZN5flash44flash_bwd_dq_dk_dv_loop_seqk_parallel_kernelI23Flash_bwd_kernel_traitsILi64ELi128ELi128ELi8ELi4ELi4ELi4ELb0ELb0EN7cutlass10bfloat16_tE19Flash_kernel_traitsILi64ELi128ELi128ELi8ES3_EELb0ELb0ELb0ELb1ELb0ELb0ELb1EEEvNS_16Flash_bwd_paramsE,"",@"SHT_CUDA_INFO"
	.sectionflags	@""
	.align	4


	//----- nvinfo : EIATTR_CUDA_API_VERSION
	.align		4
        /*0000*/ 	.byte	0x04, 0x37
        /*0002*/ 	.short	(.L_756 - .L_755)
.L_755:
        /*0004*/ 	.word	0x00000082


	//----- nvinfo : EIATTR_SW2861232_WAR
	.align		4
.L_756:
        /*0008*/ 	.byte	0x01, 0x35
	.zero		2


	//----- nvinfo : EIATTR_PARAM_CBANK
	.align		4
        /*000c*/ 	.byte	0x04, 0x0a
        /*000e*/ 	.short	(.L_758 - .L_757)
	.align		4
.L_757:
        /*0010*/ 	.word	index@(.nv.constant0._ZN5flash44flash_bwd_dq_dk_dv_loop_seqk_parallel_kernelI23Flash_bwd_kernel_traitsILi64ELi128ELi128ELi8ELi4ELi4ELi4ELb0ELb0EN7cutlass10bfloat16_tE19Flash_kernel_traitsILi64ELi128ELi128ELi8ES3_EELb0ELb0ELb0ELb1ELb0ELb0ELb1EEEvNS_16Flash_bwd_paramsE)
        /*0014*/ 	.short	0x0160
        /*0016*/ 	.short	0x0280


	//----- nvinfo : EIATTR_CBANK_PARAM_SIZE
	.align		4
.L_758:
        /*0018*/ 	.byte	0x03, 0x19
        /*001a*/ 	.short	0x0280


	//----- nvinfo : EIATTR_KPARAM_INFO
	.align		4
        /*001c*/ 	.byte	0x04, 0x17
        /*001e*/ 	.short	(.L_760 - .L_759)
.L_759:
        /*0020*/ 	.word	0x00000000
        /*0024*/ 	.short	0x0000
        /*0026*/ 	.short	0x0000
        /*0028*/ 	.byte	0x00, 0xf0, 0x01, 0x0a


	//----- nvinfo : EIATTR_MAXREG_COUNT
	.align		4
.L_760:
        /*002c*/ 	.byte	0x03, 0x1b
        /*002e*/ 	.short	0x00ff


	//----- nvinfo : EIATTR_NUM_BARRIERS
	.align		4
        /*0030*/ 	.byte	0x02, 0x4c
        /*0032*/ 	.byte	0x01
	.zero		1


	//----- nvinfo : EIATTR_ANNOTATIONS
	.align		4
        /*0034*/ 	.byte	0x04, 0x55
        /*0036*/ 	.short	(.L_762 - .L_761)


	//   ....[0]....
.L_761:
        /* <DEDUP_REMOVED lines=99> */


	//----- nvinfo : EIATTR_MERCURY_ISA_VERSION
	.align		4
.L_762:
        /*0658*/ 	.byte	0x03, 0x5f
        /*065a*/ 	.short	0x0000


	//----- nvinfo : EIATTR_EXIT_INSTR_OFFSETS
	.align		4
        /*065c*/ 	.byte	0x04, 0x1c
        /*065e*/ 	.short	(.L_764 - .L_763)


	//   ....[0]....
.L_763:
        /*0660*/ 	.word	0x000000a0


	//   ....[1]....
        /*0664*/ 	.word	0x0000dda0


	//----- nvinfo : EIATTR_CTAIDZ_USED
	.align		4
.L_764:
        /*0668*/ 	.byte	0x01, 0x04
	.zero		2


	//----- nvinfo : EIATTR_CRS_STACK_SIZE
	.align		4
        /*066c*/ 	.byte	0x04, 0x1e
        /*066e*/ 	.short	(.L_766 - .L_765)
.L_765:
        /*0670*/ 	.word	0x00000000
.L_766:


//--------------------- .nv.info._ZN5flash44flash_bwd_dq_dk_dv_loop_seqk_parallel_kernelI23Flash_bwd_kernel_traitsILi64ELi128ELi128ELi8ELi4ELi4ELi4ELb0ELb0EN7cutlass10bfloat16_tE19Flash_kernel_traitsILi64ELi128ELi128ELi8ES3_EELb1ELb0ELb1ELb0ELb0ELb1ELb0EEEvNS_16Flash_bwd_paramsE --------------------------
	.section	.nv.info._ZN5flash44flash_bwd_dq_dk_dv_loop_seqk_parallel_kernelI23Flash_bwd_kernel_traitsILi64ELi128ELi128ELi8ELi4ELi4ELi4ELb0ELb0EN7cutlass10bfloat16_tE19Flash_kernel_traitsILi64ELi128ELi128ELi8ES3_EELb1ELb0ELb1ELb0ELb0ELb1ELb0EEEvNS_16Flash_bwd_paramsE,"",@"SHT_CUDA_INFO"
	.sectionflags	@""
	.align	4


	//----- nvinfo : EIATTR_CUDA_API_VERSION
	.align		4
        /*0000*/ 	.byte	0x04, 0x37
        /*0002*/ 	.short	(.L_768 - .L_767)
.L_767:
        /*0004*/ 	.word	0x00000082


	//----- nvinfo : EIATTR_SW2861232_WAR
	.align		4
.L_768:
        /*0008*/ 	.byte	0x01, 0x35
	.zero		2


	//----- nvinfo : EIATTR_PARAM_CBANK
	.align		4
        /*000c*/ 	.byte	0x04, 0x0a
        /*000e*/ 	.short	(.L_770 - .L_769)
	.align		4
.L_769:
        /*0010*/ 	.word	index@(.nv.constant0._ZN5flash44flash_bwd_dq_dk_dv_loop_seqk_parallel_kernelI23Flash_bwd_kernel_traitsILi64ELi128ELi128ELi8ELi4ELi4ELi4ELb0ELb0EN7cutlass10bfloat16_tE19Flash_kernel_traitsILi64ELi128ELi128ELi8ES3_EELb1ELb0ELb1ELb0ELb0ELb1ELb0EEEvNS_16Flash_bwd_paramsE)
        /*0014*/ 	.short	0x0160
        /*0016*/ 	.short	0x0280


	//----- nvinfo : EIATTR_CBANK_PARAM_SIZE
	.align		4
.L_770:
        /*0018*/ 	.byte	0x03, 0x19
        /*001a*/ 	.short	0x0280


	//----- nvinfo : EIATTR_KPARAM_INFO
	.align		4
        /*001c*/ 	.byte	0x04, 0x17
        /*001e*/ 	.short	(.L_772 - .L_771)
.L_771:
        /*0020*/ 	.word	0x00000000
        /*0024*/ 	.short	0x0000
        /*0026*/ 	.short	0x0000
        /*0028*/ 	.byte	0x00, 0xf0, 0x01, 0x0a


	//----- nvinfo : EIATTR_MAXREG_COUNT
	.align		4
.L_772:
        /*002c*/ 	.byte	0x03, 0x1b
        /*002e*/ 	.short	0x00ff


	//----- nvinfo : EIATTR_NUM_BARRIERS
	.align		4
        /*0030*/ 	.byte	0x02, 0x4c
        /*0032*/ 	.byte	0x01
	.zero		1


	//----- nvinfo : EIATTR_ANNOTATIONS
	.align		4
        /*0034*/ 	.byte	0x04, 0x55
        /*0036*/ 	.short	(.L_774 - .L_773)


	//   ....[0]....
.L_773:
        /* <DEDUP_REMOVED lines=19> */


	//----- nvinfo : EIATTR_MERCURY_ISA_VERSION
	.align		4
.L_774:
        /*0158*/ 	.byte	0x03, 0x5f
        /*015a*/ 	.short	0x0000


	//----- nvinfo : EIATTR_EXIT_INSTR_OFFSETS
	.align		4
        /*015c*/ 	.byte	0x04, 0x1c
        /*015e*/ 	.short	(.L_776 - .L_775)


	//   ....[0]....
.L_775:
        /*0160*/ 	.word	0x000000a0


	//   ....[1]....
        /*0164*/ 	.word	0x0000cc90


	//----- nvinfo : EIATTR_CTAIDZ_USED
	.align		4
.L_776:
        /*0168*/ 	.byte	0x01, 0x04
	.zero		2


	//----- nvinfo : EIATTR_CRS_STACK_SIZE
	.align		4
        /*016c*/ 	.byte	0x04, 0x1e
        /*016e*/ 	.short	(.L_778 - .L_777)
.L_777:
        /*0170*/ 	.word	0x00000000
.L_778:


//--------------------- .nv.info._ZN5flash44flash_bwd_dq_dk_dv_loop_seqk_parallel_kernelI23Flash_bwd_kernel_traitsILi64ELi128ELi128ELi8ELi4ELi4ELi4ELb0ELb0EN7cutlass10bfloat16_tE19Flash_kernel_traitsILi64ELi128ELi128ELi8ES3_EELb0ELb0ELb1ELb0ELb0ELb1ELb1EEEvNS_16Flash_bwd_paramsE --------------------------
	.section	.nv.info._ZN5flash44flash_bwd_dq_dk_dv_loop_seqk_parallel_kernelI23Flash_bwd_kernel_traitsILi64ELi128ELi128ELi8ELi4ELi4ELi4ELb0ELb0EN7cutlass10bfloat16_tE19Flash_kernel_traitsILi64ELi128ELi128ELi8ES3_EELb0ELb0ELb1ELb0ELb0ELb1ELb1EEEvNS_16Flash_bwd_paramsE,"",@"SHT_CUDA_INFO"
	.sectionflags	@""
	.align	4


	//----- nvinfo : EIATTR_CUDA_API_VERSION
	.align		4
        /*0000*/ 	.byte	0x04, 0x37
        /*0002*/ 	.short	(.L_780 - .L_779)
.L_779:
        /*0004*/ 	.word	0x00000082


	//----- nvinfo : EIATTR_SW2861232_WAR
	.align		4
.L_780:
        /*0008*/ 	.byte	0x01, 0x35
	.zero		2


	//----- nvinfo : EIATTR_PARAM_CBANK
	.align		4
        /*000c*/ 	.byte	0x04, 0x0a
        /*000e*/ 	.short	(.L_782 - .L_781)
	.align		4
.L_781:
        /*0010*/ 	.word	index@(.nv.constant0._ZN5flash44flash_bwd_dq_dk_dv_loop_seqk_parallel_kernelI23Flash_bwd_kernel_traitsILi64ELi128ELi128ELi8ELi4ELi4ELi4ELb0ELb0EN7cutlass10bfloat16_tE19Flash_kernel_traitsILi64ELi128ELi128ELi8ES3_EELb0ELb0ELb1ELb0ELb0ELb1ELb1EEEvNS_16Flash_bwd_paramsE)
        /*0014*/ 	.short	0x0160
        /*0016*/ 	.short	0x0280


	//----- nvinfo : EIATTR_CBANK_PARAM_SIZE
	.align		4
.L_782:
        /*0018*/ 	.byte	0x03, 0x19
        /*001a*/ 	.short	0x0280


	//----- nvinfo : EIATTR_KPARAM_INFO
	.align		4
        /*001c*/ 	.byte	0x04, 0x17
        /*001e*/ 	.short	(.L_784 - .L_783)
.L_783:
        /*0020*/ 	.word	0x00000000
        /*0024*/ 	.short	0x0000
        /*0026*/ 	.short	0x0000
        /*0028*/ 	.byte	0x00, 0xf0, 0x01, 0x0a


	//----- nvinfo : EIATTR_MAXREG_COUNT
	.align		4
.L_784:
        /*002c*/ 	.byte	0x03, 0x1b
        /*002e*/ 	.short	0x00ff


	//----- nvinfo : EIATTR_NUM_BARRIERS
	.align		4
        /*0030*/ 	.byte	0x02, 0x4c
        /*0032*/ 	.byte	0x01
	.zero		1


	//----- nvinfo : EIATTR_ANNOTATIONS
	.align		4
        /*0034*/ 	.byte	0x04, 0x55
        /*0036*/ 	.short	(.L_786 - .L_785)


	//   ....[0]....
.L_785:
        /* <DEDUP_REMOVED lines=91> */


	//----- nvinfo : EIATTR_MERCURY_ISA_VERSION
	.align		4
.L_786:
        /*05d8*/ 	.byte	0x03, 0x5f
        /*05da*/ 	.short	0x0000


	//----- nvinfo : EIATTR_EXIT_INSTR_OFFSETS
	.align		4
        /*05dc*/ 	.byte	0x04, 0x1c
        /*05de*/ 	.short	(.L_788 - .L_787)


	//   ....[0]....
.L_787:
        /*05e0*/ 	.word	0x000000a0


	//   ....[1]....
        /*05e4*/ 	.word	0x0000caa0


	//----- nvinfo : EIATTR_CTAIDZ_USED
	.align		4
.L_788:
        /*05e8*/ 	.byte	0x01, 0x04
	.zero		2


	//----- nvinfo : EIATTR_CRS_STACK_SIZE
	.align		4
        /*05ec*/ 	.byte	0x04, 0x1e
        /*05ee*/ 	.short	(.L_790 - .L_789)
.L_789:
        /*05f0*/ 	.word	0x00000000
.L_790:


//--------------------- .nv.info._ZN5flash44flash_bwd_dq_dk_dv_loop_seqk_parallel_kernelI23Flash_bwd_kernel_traitsILi64ELi128ELi128ELi8ELi4ELi4ELi4ELb0ELb0EN7cutlass10bfloat16_tE19Flash_kernel_traitsILi64ELi128ELi128ELi8ES3_EELb1ELb0ELb1ELb1ELb0ELb0ELb0EEEvNS_16Flash_bwd_paramsE --------------------------
	.section	.nv.info._ZN5flash44flash_bwd_dq_dk_dv_loop_seqk_parallel_kernelI23Flash_bwd_kernel_traitsILi64ELi128ELi128ELi8ELi4ELi4ELi4ELb0ELb0EN7cutlass10bfloat16_tE19Flash_kernel_traitsILi64ELi128ELi128ELi8ES3_EELb1ELb0ELb1ELb1ELb0ELb0ELb0EEEvNS_16Flash_bwd_paramsE,"",@"SHT_CUDA_INFO"
	.sectionflags	@""
	.align	4


	//----- nvinfo : EIATTR_CUDA_API_VERSION
	.align		4
        /*0000*/ 	.byte	0x04, 0x37
        /*0002*/ 	.short	(.L_792 - .L_791)
.L_791:
        /*0004*/ 	.word	0x00000082


	//----- nvinfo : EIATTR_SW2861232_WAR
	.align		4
.L_792:
        /*0008*/ 	.byte	0x01, 0x35
	.zero		2


	//----- nvinfo : EIATTR_PARAM_CBANK
	.align		4
        /*000c*/ 	.byte	0x04, 0x0a
        /*000e*/ 	.short	(.L_794 - .L_793)
	.align		4
.L_793:
        /*0010*/ 	.word	index@(.nv.constant0._ZN5flash44flash_bwd_dq_dk_dv_loop_seqk_parallel_kernelI23Flash_bwd_kernel_traitsILi64ELi128ELi128ELi8ELi4ELi4ELi4ELb0ELb0EN7cutlass10bfloat16_tE19Flash_kernel_traitsILi64ELi128ELi128ELi8ES3_EELb1ELb0ELb1ELb1ELb0ELb0ELb0EEEvNS_16Flash_bwd_paramsE)
        /*0014*/ 	.short	0x0160
        /*0016*/ 	.short	0x0280


	//----- nvinfo : EIATTR_CBANK_PARAM_SIZE
	.align		4
.L_794:
        /*0018*/ 	.byte	0x03, 0x19
        /*001a*/ 	.short	0x0280


	//----- nvinfo : EIATTR_KPARAM_INFO
	.align		4
        /*001c*/ 	.byte	0x04, 0x17
        /*001e*/ 	.short	(.L_796 - .L_795)
.L_795:
        /*0020*/ 	.word	0x00000000
        /*0024*/ 	.short	0x0000
        /*0026*/ 	.short	0x0000
        /*0028*/ 	.byte	0x00, 0xf0, 0x01, 0x0a


	//----- nvinfo : EIATTR_MAXREG_COUNT
	.align		4
.L_796:
        /*002c*/ 	.byte	0x03, 0x1b
        /*002e*/ 	.short	0x00ff


	//----- nvinfo : EIATTR_NUM_BARRIERS
	.align		4
        /*0030*/ 	.byte	0x02, 0x4c
        /*0032*/ 	.byte	0x01
	.zero		1


	//----- nvinfo : EIATTR_ANNOTATIONS
	.align		4
        /*0034*/ 	.byte	0x04, 0x55
        /*0036*/ 	.short	(.L_798 - .L_797)


	//   ....[0]....
.L_797:
        /* <DEDUP_REMOVED lines=20> */


	//----- nvinfo : EIATTR_MERCURY_ISA_VERSION
	.align		4
.L_798:
        /*0168*/ 	.byte	0x03, 0x5f
        /*016a*/ 	.short	0x0000


	//----- nvinfo : EIATTR_EXIT_INSTR_OFFSETS
	.align		4
        /*016c*/ 	.byte	0x04, 0x1c
        /*016e*/ 	.short	(.L_800 - .L_799)


	//   ....[0]....
.L_799:
        /*0170*/ 	.word	0x000000a0


	//   ....[1]....
        /*0174*/ 	.word	0x0000e490


	//----- nvinfo : EIATTR_CTAIDZ_USED
	.align		4
.L_800:
        /*0178*/ 	.byte	0x01, 0x04
	.zero		2


	//----- nvinfo : EIATTR_CRS_STACK_SIZE
	.align		4
        /*017c*/ 	.byte	0x04, 0x1e
        /*017e*/ 	.short	(.L_802 - .L_801)
.L_801:
        /*0180*/ 	.word	0x00000000
.L_802:


//--------------------- .nv.info._ZN5flash44flash_bwd_dq_dk_dv_loop_seqk_parallel_kernelI23Flash_bwd_kernel_traitsILi64ELi128ELi128ELi8ELi4ELi4ELi4ELb0ELb0EN7cutlass10bfloat16_tE19Flash_kernel_traitsILi64ELi128ELi128ELi8ES3_EELb0ELb0ELb1ELb1ELb0ELb0ELb1EEEvNS_16Flash_bwd_paramsE --------------------------
	.section	.nv.info._ZN5flash44flash_bwd_dq_dk_dv_loop_seqk_parallel_kernelI23Flash_bwd_kernel_traitsILi64ELi128ELi128ELi8ELi4ELi4ELi4ELb0ELb0EN7cutlass10bfloat16_tE19Flash_kernel_traitsILi64ELi128ELi128ELi8ES3_EELb0ELb0ELb1ELb1ELb0ELb0ELb1EEEvNS_16Flash_bwd_paramsE,"",@"SHT_CUDA_INFO"
	.sectionflags	@""
	.align	4


	//----- nvinfo : EIATTR_CUDA_API_VERSION
	.align		4
        /*0000*/ 	.byte	0x04, 0x37
        /*0002*/ 	.short	(.L_804 - .L_803)
.L_803:
        /*0004*/ 	.word	0x00000082


	//----- nvinfo : EIATTR_SW2861232_WAR
	.align		4
.L_804:
        /*0008*/ 	.byte	0x01, 0x35
	.zero		2


	//----- nvinfo : EIATTR_PARAM_CBANK
	.align		4
        /*000c*/ 	.byte	0x04, 0x0a
        /*000e*/ 	.short	(.L_806 - .L_805)
	.align		4
.L_805:
        /*0010*/ 	.word	index@(.nv.constant0._ZN5flash44flash_bwd_dq_dk_dv_loop_seqk_parallel_kernelI23Flash_bwd_kernel_traitsILi64ELi128ELi128ELi8ELi4ELi4ELi4ELb0ELb0EN7cutlass10bfloat16_tE19Flash_kernel_traitsILi64ELi128ELi128ELi8ES3_EELb0ELb0ELb1ELb1ELb0ELb0ELb1EEEvNS_16Flash_bwd_paramsE)
        /*0014*/ 	.short	0x0160
        /*0016*/ 	.short	0x0280


	//----- nvinfo : EIATTR_CBANK_PARAM_SIZE
	.align		4
.L_806:
        /*0018*/ 	.byte	0x03, 0x19
        /*001a*/ 	.short	0x0280


	//----- nvinfo : EIATTR_KPARAM_INFO
	.align		4
        /*001c*/ 	.byte	0x04, 0x17
        /*001e*/ 	.short	(.L_808 - .L_807)
.L_807:
        /*0020*/ 	.word	0x00000000
        /*0024*/ 	.short	0x0000
        /*0026*/ 	.short	0x0000
        /*0028*/ 	.byte	0x00, 0xf0, 0x01, 0x0a


	//----- nvinfo : EIATTR_MAXREG_COUNT
	.align		4
.L_808:
        /*002c*/ 	.byte	0x03, 0x1b
        /*002e*/ 	.short	0x00ff


	//----- nvinfo : EIATTR_NUM_BARRIERS
	.align		4
        /*0030*/ 	.byte	0x02, 0x4c
        /*0032*/ 	.byte	0x01
	.zero		1


	//----- nvinfo : EIATTR_ANNOTATIONS
	.align		4
        /*0034*/ 	.byte	0x04, 0x55
        /*0036*/ 	.short	(.L_810 - .L_809)


	//   ....[0]....
.L_809:
        /* <DEDUP_REMOVED lines=101> */


	//----- nvinfo : EIATTR_MERCURY_ISA_VERSION
	.align		4
.L_810:
        /*0670*/ 	.byte	0x03, 0x5f
        /*0672*/ 	.short	0x0000


	//----- nvinfo : EIATTR_EXIT_INSTR_OFFSETS
	.align		4
        /*0674*/ 	.byte	0x04, 0x1c
        /*0676*/ 	.short	(.L_812 - .L_811)


	//   ....[0]....
.L_811:
        /*0678*/ 	.word	0x000000a0


	//   ....[1]....
        /*067c*/ 	.word	0x0000e170


	//----- nvinfo : EIATTR_CTAIDZ_USED
	.align		4
.L_812:
        /*0680*/ 	.byte	0x01, 0x04
	.zero		2


	//----- nvinfo : EIATTR_CRS_STACK_SIZE
	.align		4
        /*0684*/ 	.byte	0x04, 0x1e
        /*0686*/ 	.short	(.L_814 - .L_813)
.L_813:
        /*0688*/ 	.word	0x00000000
.L_814:


//--------------------- .nv.info._ZN5flash25flash_bwd_dot_do_o_kernelILb0E23Flash_bwd_kernel_traitsILi64ELi128ELi128ELi8ELi4ELi4ELi4ELb0ELb0EN7cutlass10bfloat16_tE19Flash_kernel_traitsILi64ELi128ELi128ELi8ES3_EEEEvNS_16Flash_bwd_paramsE --------------------------
	.section	.nv.info._ZN5flash25flash_bwd_dot_do_o_kernelILb0E23Flash_bwd_kernel_traitsILi64ELi128ELi128ELi8ELi4ELi4ELi4ELb0ELb0EN7cutlass10bfloat16_tE19Flash_kernel_traitsILi64ELi128ELi128ELi8ES3_EEEEvNS_16Flash_bwd_paramsE,"",@"SHT_CUDA_INFO"
	.sectionflags	@""
	.align	4


	//----- nvinfo : EIATTR_CUDA_API_VERSION
	.align		4
        /*0000*/ 	.byte	0x04, 0x37
        /*0002*/ 	.short	(.L_816 - .L_815)
.L_815:
        /*0004*/ 	.word	0x00000082


	//----- nvinfo : EIATTR_SW2861232_WAR
	.align		4
.L_816:
        /*0008*/ 	.byte	0x01, 0x35
	.zero		2


	//----- nvinfo : EIATTR_PARAM_CBANK
	.align		4
        /*000c*/ 	.byte	0x04, 0x0a
        /*000e*/ 	.short	(.L_818 - .L_817)
	.align		4
.L_817:
        /*0010*/ 	.word	index@(.nv.constant0._ZN5flash25flash_bwd_dot_do_o_kernelILb0E23Flash_bwd_kernel_traitsILi64ELi128ELi128ELi8ELi4ELi4ELi4ELb0ELb0EN7cutlass10bfloat16_tE19Flash_kernel_traitsILi64ELi128ELi128ELi8ES3_EEEEvNS_16Flash_bwd_paramsE)
        /*0014*/ 	.short	0x0160
        /*0016*/ 	.short	0x0280


	//----- nvinfo : EIATTR_CBANK_PARAM_SIZE
	.align		4
.L_818:
        /*0018*/ 	.byte	0x03, 0x19
        /*001a*/ 	.short	0x0280


	//----- nvinfo : EIATTR_KPARAM_INFO
	.align		4
        /*001c*/ 	.byte	0x04, 0x17
        /*001e*/ 	.short	(.L_820 - .L_819)
.L_819:
        /*0020*/ 	.word	0x00000000
        /*0024*/ 	.short	0x0000
        /*0026*/ 	.short	0x0000
        /*0028*/ 	.byte	0x00, 0xf0, 0x01, 0x0a


	//----- nvinfo : EIATTR_MAXREG_COUNT
	.align		4
.L_820:
        /*002c*/ 	.byte	0x03, 0x1b
        /*002e*/ 	.short	0x00ff


	//----- nvinfo : EIATTR_MERCURY_ISA_VERSION
	.align		4
        /*0030*/ 	.byte	0x03, 0x5f
        /*0032*/ 	.short	0x0000


	//----- nvinfo : EIATTR_COOP_GROUP_MASK_REGIDS
	.align		4
        /*0034*/ 	.byte	0x04, 0x29
        /*0036*/ 	.short	(.L_822 - .L_821)


	//   ....[0]....
.L_821:
        /*0038*/ 	.word	0xffffffff


	//   ....[1]....
        /*003c*/ 	.word	0xffffffff


	//   ....[2]....
        /*0040*/ 	.word	0xffffffff


	//   ....[3]....
        /*0044*/ 	.word	0xffffffff


	//   ....[4]....
        /*0048*/ 	.word	0xffffffff


	//   ....[5]....
        /*004c*/ 	.word	0xffffffff


	//   ....[6]....
        /*0050*/ 	.word	0xffffffff


	//   ....[7]....
        /*0054*/ 	.word	0xffffffff


	//   ....[8]....
        /*0058*/ 	.word	0xffffffff


	//   ....[9]....
        /*005c*/ 	.word	0xffffffff


	//   ....[10]....
        /*0060*/ 	.word	0xffffffff


	//   ....[11]....
        /*0064*/ 	.word	0xffffffff


	//----- nvinfo : EIATTR_COOP_GROUP_INSTR_OFFSETS
	.align		4
.L_822:
        /*0068*/ 	.byte	0x04, 0x28
        /*006a*/ 	.short	(.L_824 - .L_823)


	//   ....[0]....
.L_823:
        /*006c*/ 	.word	0x00001140


	//   ....[1]....
        /*0070*/ 	.word	0x00001160


	//   ....[2]....
        /*0074*/ 	.word	0x00001170


	//   ....[3]....
        /*0078*/ 	.word	0x00001180


	//   ....[4]....
        /*007c*/ 	.word	0x000011c0


	//   ....[5]....
        /*0080*/ 	.word	0x000011e0


	//   ....[6]....
        /*0084*/ 	.word	0x000011f0


	//   ....[7]....
        /*0088*/ 	.word	0x00001200


	//   ....[8]....
        /*008c*/ 	.word	0x00001240


	//   ....[9]....
        /*0090*/ 	.word	0x00001250


	//   ....[10]....
        /*0094*/ 	.word	0x00001260


	//   ....[11]....
        /*0098*/ 	.word	0x00001290


	//----- nvinfo : EIATTR_EXIT_INSTR_OFFSETS
	.align		4
.L_824:
        /*009c*/ 	.byte	0x04, 0x1c
        /*009e*/ 	.short	(.L_826 - .L_825)


	//   ....[0]....
.L_825:
        /*00a0*/ 	.word	0x00000120


	//   ....[1]....
        /*00a4*/ 	.word	0x00001380


	//   ....[2]....
        /*00a8*/ 	.word	0x000013b0


	//----- nvinfo : EIATTR_CTAIDZ_USED
	.align		4
.L_826:
        /*00ac*/ 	.byte	0x01, 0x04
	.zero		2


//--------------------- .nv.info._ZN5flash25flash_bwd_dot_do_o_kernelILb1E23Flash_bwd_kernel_traitsILi64ELi128ELi128ELi8ELi4ELi4ELi4ELb0ELb0EN7cutlass10bfloat16_tE19Flash_kernel_traitsILi64ELi128ELi128ELi8ES3_EEEEvNS_16Flash_bwd_paramsE --------------------------
	.section	.nv.info._ZN5flash25flash_bwd_dot_do_o_kernelILb1E23Flash_bwd_kernel_traitsILi64ELi128ELi128ELi8ELi4ELi4ELi4ELb0ELb0EN7cutlass10bfloat16_tE19Flash_kernel_traitsILi64ELi128ELi128ELi8ES3_EEEEvNS_16Flash_bwd_paramsE,"",@"SHT_CUDA_INFO"
	.sectionflags	@""
	.align	4


	//----- nvinfo : EIATTR_CUDA_API_VERSION
	.align		4
        /*0000*/ 	.byte	0x04, 0x37
        /*0002*/ 	.short	(.L_828 - .L_827)
.L_827:
        /*0004*/ 	.word	0x00000082


	//----- nvinfo : EIATTR_SW2861232_WAR
	.align		4
.L_828:
        /*0008*/ 	.byte	0x01, 0x35
	.zero		2


	//----- nvinfo : EIATTR_PARAM_CBANK
	.align		4
        /*000c*/ 	.byte	0x04, 0x0a
        /*000e*/ 	.short	(.L_830 - .L_829)
	.align		4
.L_829:
        /*0010*/ 	.word	index@(.nv.constant0._ZN5flash25flash_bwd_dot_do_o_kernelILb1E23Flash_bwd_kernel_traitsILi64ELi128ELi128ELi8ELi4ELi4ELi4ELb0ELb0EN7cutlass10bfloat16_tE19Flash_kernel_traitsILi64ELi128ELi128ELi8ES3_EEEEvNS_16Flash_bwd_paramsE)
        /*0014*/ 	.short	0x0160
        /*0016*/ 	.short	0x0280


	//----- nvinfo : EIATTR_CBANK_PARAM_SIZE
	.align		4
.L_830:
        /*0018*/ 	.byte	0x03, 0x19
        /*001a*/ 	.short	0x0280


	//----- nvinfo : EIATTR_KPARAM_INFO
	.align		4
        /*001c*/ 	.byte	0x04, 0x17
        /*001e*/ 	.short	(.L_832 - .L_831)
.L_831:
        /*0020*/ 	.word	0x00000000
        /*0024*/ 	.short	0x0000
        /*0026*/ 	.short	0x0000
        /*0028*/ 	.byte	0x00, 0xf0, 0x01, 0x0a


	//----- nvinfo : EIATTR_MAXREG_COUNT
	.align		4
.L_832:
        /*002c*/ 	.byte	0x03, 0x1b
        /*002e*/ 	.short	0x00ff


	//----- nvinfo : EIATTR_MERCURY_ISA_VERSION
	.align		4
        /*0030*/ 	.byte	0x03, 0x5f
        /*0032*/ 	.short	0x0000


	//----- nvinfo : EIATTR_COOP_GROUP_MASK_REGIDS
	.align		4
        /*0034*/ 	.byte	0x04, 0x29
        /*0036*/ 	.short	(.L_834 - .L_833)


	//   ....[0]....
.L_833:
        /*0038*/ 	.word	0xffffffff


	//   ....[1]....
        /*003c*/ 	.word	0xffffffff


	//   ....[2]....
        /*0040*/ 	.word	0xffffffff


	//   ....[3]....
        /*0044*/ 	.word	0xffffffff


	//   ....[4]....
        /*0048*/ 	.word	0xffffffff


	//   ....[5]....
        /*004c*/ 	.word	0xffffffff


	//   ....[6]....
        /*0050*/ 	.word	0xffffffff


	//   ....[7]....
        /*0054*/ 	.word	0xffffffff


	//   ....[8]....
        /*0058*/ 	.word	0xffffffff


	//   ....[9]....
        /*005c*/ 	.word	0xffffffff


	//   ....[10]....
        /*0060*/ 	.word	0xffffffff


	//   ....[11]....
        /*0064*/ 	.word	0xffffffff


	//----- nvinfo : EIATTR_COOP_GROUP_INSTR_OFFSETS
	.align		4
.L_834:
        /*0068*/ 	.byte	0x04, 0x28
        /*006a*/ 	.short	(.L_836 - .L_835)


	//   ....[0]....
.L_835:
        /*006c*/ 	.word	0x00001140


	//   ....[1]....
        /*0070*/ 	.word	0x00001160


	//   ....[2]....
        /*0074*/ 	.word	0x00001470


	//   ....[3]....
        /*0078*/ 	.word	0x00001480


	//   ....[4]....
        /*007c*/ 	.word	0x00001490


	//   ....[5]....
        /*0080*/ 	.word	0x000014d0


	//   ....[6]....
        /*0084*/ 	.word	0x000014f0


	//   ....[7]....
        /*0088*/ 	.word	0x00001500


	//   ....[8]....
        /*008c*/ 	.word	0x00001510


	//   ....[9]....
        /*0090*/ 	.word	0x00001580


	//   ....[10]....
        /*0094*/ 	.word	0x000015b0


	//   ....[11]....
        /*0098*/ 	.word	0x000015c0


	//----- nvinfo : EIATTR_EXIT_INSTR_OFFSETS
	.align		4
.L_836:
        /*009c*/ 	.byte	0x04, 0x1c
        /*009e*/ 	.short	(.L_838 - .L_837)


	//   ....[0]....
.L_837:
        /*00a0*/ 	.word	0x00000120


	//   ....[1]....
        /*00a4*/ 	.word	0x00001760


	//----- nvinfo : EIATTR_CTAIDZ_USED
	.align		4
.L_838:
        /*00a8*/ 	.byte	0x01, 0x04
	.zero		2


//--------------------- .nv.callgraph             --------------------------
	.section	.nv.callgraph,"",@"SHT_CUDA_CALLGRAPH"
	.align	4
	.sectionentsize	8
	.align		4
        /*0000*/ 	.word	0x00000000
	.align		4
        /*0004*/ 	.word	0xffffffff
	.align		4
        /*0008*/ 	.word	0x00000000
	.align		4
        /*000c*/ 	.word	0xfffffffe
	.align		4
        /*0010*/ 	.word	0x00000000
	.align		4
        /*0014*/ 	.word	0xfffffffd
	.align		4
        /*0018*/ 	.word	0x00000000
	.align		4
        /*001c*/ 	.word	0xfffffffc


//--------------------- .nv.rel.action            --------------------------
	.section	.nv.rel.action,"",@"SHT_CUDA_RELOCINFO"
	.align	8
	.sectionentsize	8
        /*0000*/ 	.byte	0x73, 0x00, 0x00, 0x00, 0x00, 0x00, 0x00, 0x00, 0x00, 0x00, 0x00, 0x11, 0x25, 0x00, 0x05, 0x36


//--------------------- .nv.constant4             --------------------------
	.section	.nv.constant4,"a",@progbits
	.align	8
	.align		8
.nv.constant4:
        /*0000*/ 	.dword	_ZN65_INTERNAL_23e465db_29_flash_bwd_hdim64_bf16_sm80_cu_93b96ec2_33084cuda3std3__45__cpo5beginE
	.align		8
        /*0008*/ 	.dword	_ZN65_INTERNAL_23e465db_29_flash_bwd_hdim64_bf16_sm80_cu_93b96ec2_33084cuda3std3__45__cpo3endE
	.align		8
        /*0010*/ 	.dword	_ZN65_INTERNAL_23e465db_29_flash_bwd_hdim64_bf16_sm80_cu_93b96ec2_33084cuda3std3__45__cpo6cbeginE
	.align		8
        /*0018*/ 	.dword	_ZN65_INTERNAL_23e465db_29_flash_bwd_hdim64_bf16_sm80_cu_93b96ec2_33084cuda3std3__45__cpo4cendE
	.align		8
        /*0020*/ 	.dword	_ZN65_INTERNAL_23e465db_29_flash_bwd_hdim64_bf16_sm80_cu_93b96ec2_33084cuda3std3__467_GLOBAL__N__23e465db_29_flash_bwd_hdim64_bf16_sm80_cu_93b96ec2_33086ignoreE
	.align		8
        /*0028*/ 	.dword	_ZN65_INTERNAL_23e465db_29_flash_bwd_hdim64_bf16_sm80_cu_93b96ec2_33084cuda3std3__419piecewise_constructE
	.align		8
        /*0030*/ 	.dword	_ZN65_INTERNAL_23e465db_29_flash_bwd_hdim64_bf16_sm80_cu_93b96ec2_33084cuda3std3__48in_placeE
	.align		8
        /*0038*/ 	.dword	_ZN65_INTERNAL_23e465db_29_flash_bwd_hdim64_bf16_sm80_cu_93b96ec2_33084cuda3std6ranges3__45__cpo4swapE
	.align		8
        /*0040*/ 	.dword	_ZN65_INTERNAL_23e465db_29_flash_bwd_hdim64_bf16_sm80_cu_93b96ec2_33084cuda3std6ranges3__45__cpo9iter_moveE
	.align		8
        /*0048*/ 	.dword	_ZN65_INTERNAL_23e465db_29_flash_bwd_hdim64_bf16_sm80_cu_93b96ec2_33084cute7productE
	.align		8
        /*0050*/ 	.dword	_ZN65_INTERNAL_23e465db_29_flash_bwd_hdim64_bf16_sm80_cu_93b96ec2_33084cute1_E


//--------------------- .nv.constant0._ZN5flash44flash_bwd_dq_dk_dv_loop_seqk_parallel_kernelI23Flash_bwd_kernel_traitsILi64ELi64ELi128ELi8ELi2ELi4ELi4ELb1ELb0EN7cutlass10bfloat16_tE19Flash_kernel_traitsILi64ELi64ELi128ELi8ES3_EELb0ELb0ELb0ELb0ELb0ELb1ELb0EEEvNS_16Flash_bwd_paramsE --------------------------
	.section	.nv.constant0._ZN5flash44flash_bwd_dq_dk_dv_loop_seqk_parallel_kernelI23Flash_bwd_kernel_traitsILi64ELi64ELi128ELi8ELi2ELi4ELi4ELb1ELb0EN7cutlass10bfloat16_tE19Flash_kernel_traitsILi64ELi64ELi128ELi8ES3_EELb0ELb0ELb0ELb0ELb0ELb1ELb0EEEvNS_16Flash_bwd_paramsE,"a",@progbits
	.sectionflags	@""
	.align	4
.nv.constant0._ZN5flash44flash_bwd_dq_dk_dv_loop_seqk_parallel_kernelI23Flash_bwd_kernel_traitsILi64ELi64ELi128ELi8ELi2ELi4ELi4ELb1ELb0EN7cutlass10bfloat16_tE19Flash_kernel_traitsILi64ELi64ELi128ELi8ES3_EELb0ELb0ELb0ELb0ELb0ELb1ELb0EEEvNS_16Flash_bwd_paramsE:
	.zero		992


//--------------------- .nv.constant0._ZN5flash44flash_bwd_dq_dk_dv_loop_seqk_parallel_kernelI23Flash_bwd_kernel_traitsILi64ELi64ELi128ELi8ELi2ELi4ELi4ELb1ELb0EN7cutlass10bfloat16_tE19Flash_kernel_traitsILi64ELi64ELi128ELi8ES3_EELb0ELb0ELb0ELb0ELb0ELb0ELb0EEEvNS_16Flash_bwd_paramsE --------------------------
	.section	.nv.constant0._ZN5flash44flash_bwd_dq_dk_dv_loop_seqk_parallel_kernelI23Flash_bwd_kernel_traitsILi64ELi64ELi128ELi8ELi2ELi4ELi4ELb1ELb0EN7cutlass10bfloat16_tE19Flash_kernel_traitsILi64ELi64ELi128ELi8ES3_EELb0ELb0ELb0ELb0ELb0ELb0ELb0EEEvNS_16Flash_bwd_paramsE,"a",@progbits
	.sectionflags	@""
	.align	4
.nv.constant0._ZN5flash44flash_bwd_dq_dk_dv_loop_seqk_parallel_kernelI23Flash_bwd_kernel_traitsILi64ELi64ELi128ELi8ELi2ELi4ELi4ELb1ELb0EN7cutlass10bfloat16_tE19Flash_kernel_traitsILi64ELi64ELi128ELi8ES3_EELb0ELb0ELb0ELb0ELb0ELb0ELb0EEEvNS_16Flash_bwd_paramsE:
	.zero		992


//--------------------- .nv.constant0._ZN5flash44flash_bwd_dq_dk_dv_loop_seqk_parallel_kernelI23Flash_bwd_kernel_traitsILi64ELi64ELi128ELi8ELi2ELi4ELi4ELb1ELb0EN7cutlass10bfloat16_tE19Flash_kernel_traitsILi64ELi64ELi128ELi8ES3_EELb0ELb0ELb1ELb0ELb0ELb0ELb0EEEvNS_16Flash_bwd_paramsE --------------------------
	.section	.nv.constant0._ZN5flash44flash_bwd_dq_dk_dv_loop_seqk_parallel_kernelI23Flash_bwd_kernel_traitsILi64ELi64ELi128ELi8ELi2ELi4ELi4ELb1ELb0EN7cutlass10bfloat16_tE19Flash_kernel_traitsILi64ELi64ELi128ELi8ES3_EELb0ELb0ELb1ELb0ELb0ELb0ELb0EEEvNS_16Flash_bwd_paramsE,"a",@progbits
	.sectionflags	@""
	.align	4
.nv.constant0._ZN5flash44flash_bwd_dq_dk_dv_loop_seqk_parallel_kernelI23Flash_bwd_kernel_traitsILi64ELi64ELi128ELi8ELi2ELi4ELi4ELb1ELb0EN7cutlass10bfloat16_tE19Flash_kernel_traitsILi64ELi64ELi128ELi8ES3_EELb0ELb0ELb1ELb0ELb0ELb0ELb0EEEvNS_16Flash_bwd_paramsE:
	.zero		992


//--------------------- .nv.constant0._ZN5flash44flash_bwd_dq_dk_dv_loop_seqk_parallel_kernelI23Flash_bwd_kernel_traitsILi64ELi64ELi128ELi8ELi2ELi4ELi4ELb1ELb0EN7cutlass10bfloat16_tE19Flash_kernel_traitsILi64ELi64ELi128ELi8ES3_EELb0ELb0ELb0ELb0ELb1ELb1ELb0EEEvNS_16Flash_bwd_paramsE --------------------------
	.section	.nv.constant0._ZN5flash44flash_bwd_dq_dk_dv_loop_seqk_parallel_kernelI23Flash_bwd_kernel_traitsILi64ELi64ELi128ELi8ELi2ELi4ELi4ELb1ELb0EN7cutlass10bfloat16_tE19Flash_kernel_traitsILi64ELi64ELi128ELi8ES3_EELb0ELb0ELb0ELb0ELb1ELb1ELb0EEEvNS_16Flash_bwd_paramsE,"a",@progbits
	.sectionflags	@""
	.align	4
.nv.constant0._ZN5flash44flash_bwd_dq_dk_dv_loop_seqk_parallel_kernelI23Flash_bwd_kernel_traitsILi64ELi64ELi128ELi8ELi2ELi4ELi4ELb1ELb0EN7cutlass10bfloat16_tE19Flash_kernel_traitsILi64ELi64ELi128ELi8ES3_EELb0ELb0ELb0ELb0ELb1ELb1ELb0EEEvNS_16Flash_bwd_paramsE:
	.zero		992


//--------------------- .nv.constant0._ZN5flash44flash_bwd_dq_dk_dv_loop_seqk_parallel_kernelI23Flash_bwd_kernel_traitsILi64ELi64ELi128ELi8ELi2ELi4ELi4ELb1ELb0EN7cutlass10bfloat16_tE19Flash_kernel_traitsILi64ELi64ELi128ELi8ES3_EELb0ELb0ELb0ELb1ELb0ELb0ELb0EEEvNS_16Flash_bwd_paramsE --------------------------
	.section	.nv.constant0._ZN5flash44flash_bwd_dq_dk_dv_loop_seqk_parallel_kernelI23Flash_bwd_kernel_traitsILi64ELi64ELi128ELi8ELi2ELi4ELi4ELb1ELb0EN7cutlass10bfloat16_tE19Flash_kernel_traitsILi64ELi64ELi128ELi8ES3_EELb0ELb0ELb0ELb1ELb0ELb0ELb0EEEvNS_16Flash_bwd_paramsE,"a",@progbits
	.sectionflags	@""
	.align	4
.nv.constant0._ZN5flash44flash_bwd_dq_dk_dv_loop_seqk_parallel_kernelI23Flash_bwd_kernel_traitsILi64ELi64ELi128ELi8ELi2ELi4ELi4ELb1ELb0EN7cutlass10bfloat16_tE19Flash_kernel_traitsILi64ELi64ELi128ELi8ES3_EELb0ELb0ELb0ELb1ELb0ELb0ELb0EEEvNS_16Flash_bwd_paramsE:
	.zero		992


//--------------------- .nv.constant0._ZN5flash44flash_bwd_dq_dk_dv_loop_seqk_parallel_kernelI23Flash_bwd_kernel_traitsILi64ELi64ELi128ELi8ELi2ELi4ELi4ELb1ELb0EN7cutlass10bfloat16_tE19Flash_kernel_traitsILi64ELi64ELi128ELi8ES3_EELb0ELb0ELb1ELb0ELb0ELb1ELb0EEEvNS_16Flash_bwd_paramsE --------------------------
	.section	.nv.constant0._ZN5flash44flash_bwd_dq_dk_dv_loop_seqk_parallel_kernelI23Flash_bwd_kernel_traitsILi64ELi64ELi128ELi8ELi2ELi4ELi4ELb1ELb0EN7cutlass10bfloat16_tE19Flash_kernel_traitsILi64ELi64ELi128ELi8ES3_EELb0ELb0ELb1ELb0ELb0ELb1ELb0EEEvNS_16Flash_bwd_paramsE,"a",@progbits
	.sectionflags	@""
	.align	4
.nv.constant0._ZN5flash44flash_bwd_dq_dk_dv_loop_seqk_parallel_kernelI23Flash_bwd_kernel_traitsILi64ELi64ELi128ELi8ELi2ELi4ELi4ELb1ELb0EN7cutlass10bfloat16_tE19Flash_kernel_traitsILi64ELi64ELi128ELi8ES3_EELb0ELb0ELb1ELb0ELb0ELb1ELb0EEEvNS_16Flash_bwd_paramsE:
	.zero		992


//--------------------- .nv.constant0._ZN5flash44flash_bwd_dq_dk_dv_loop_seqk_parallel_kernelI23Flash_bwd_kernel_traitsILi64ELi64ELi128ELi8ELi2ELi4ELi4ELb1ELb0EN7cutlass10bfloat16_tE19Flash_kernel_traitsILi64ELi64ELi128ELi8ES3_EELb0ELb0ELb1ELb1ELb0ELb0ELb0EEEvNS_16Flash_bwd_paramsE --------------------------
	.section	.nv.constant0._ZN5flash44flash_bwd_dq_dk_dv_loop_seqk_parallel_kernelI23Flash_bwd_kernel_traitsILi64ELi64ELi128ELi8ELi2ELi4ELi4ELb1ELb0EN7cutlass10bfloat16_tE19Flash_kernel_traitsILi64ELi64ELi128ELi8ES3_EELb0ELb0ELb1ELb1ELb0ELb0ELb0EEEvNS_16Flash_bwd_paramsE,"a",@progbits
	.sectionflags	@""
	.align	4
.nv.constant0._ZN5flash44flash_bwd_dq_dk_dv_loop_seqk_parallel_kernelI23Flash_bwd_kernel_traitsILi64ELi64ELi128ELi8ELi2ELi4ELi4ELb1ELb0EN7cutlass10bfloat16_tE19Flash_kernel_traitsILi64ELi64ELi128ELi8ES3_EELb0ELb0ELb1ELb1ELb0ELb0ELb0EEEvNS_16Flash_bwd_paramsE:
	.zero		992


//--------------------- .nv.constant0._ZN5flash44flash_bwd_dq_dk_dv_loop_seqk_parallel_kernelI23Flash_bwd_kernel_traitsILi64ELi128ELi128ELi8ELi4ELi4ELi4ELb0ELb0EN7cutlass10bfloat16_tE19Flash_kernel_traitsILi64ELi128ELi128ELi8ES3_EELb0ELb0ELb0ELb0ELb0ELb1ELb0EEEvNS_16Flash_bwd_paramsE --------------------------
	.section	.nv.constant0._ZN5flash44flash_bwd_dq_dk_dv_loop_seqk_parallel_kernelI23Flash_bwd_kernel_traitsILi64ELi128ELi128ELi8ELi4ELi4ELi4ELb0ELb0EN7cutlass10bfloat16_tE19Flash_kernel_traitsILi64ELi128ELi128ELi8ES3_EELb0ELb0ELb0ELb0ELb0ELb1ELb0EEEvNS_16Flash_bwd_paramsE,"a",@progbits
	.sectionflags	@""
	.align	4
.nv.constant0._ZN5flash44flash_bwd_dq_dk_dv_loop_seqk_parallel_kernelI23Flash_bwd_kernel_traitsILi64ELi128ELi128ELi8ELi4ELi4ELi4ELb0ELb0EN7cutlass10bfloat16_tE19Flash_kernel_traitsILi64ELi128ELi128ELi8ES3_EELb0ELb0ELb0ELb0ELb0ELb1ELb0EEEvNS_16Flash_bwd_paramsE:
	.zero		992


//--------------------- .nv.constant0._ZN5flash44flash_bwd_dq_dk_dv_loop_seqk_parallel_kernelI23Flash_bwd_kernel_traitsILi64ELi128ELi128ELi8ELi4ELi4ELi4ELb0ELb0EN7cutlass10bfloat16_tE19Flash_kernel_traitsILi64ELi128ELi128ELi8ES3_EELb0ELb0ELb0ELb0ELb0ELb0ELb0EEEvNS_16Flash_bwd_paramsE --------------------------
	.section	.nv.constant0._ZN5flash44flash_bwd_dq_dk_dv_loop_seqk_parallel_kernelI23Flash_bwd_kernel_traitsILi64ELi128ELi128ELi8ELi4ELi4ELi4ELb0ELb0EN7cutlass10bfloat16_tE19Flash_kernel_traitsILi64ELi128ELi128ELi8ES3_EELb0ELb0ELb0ELb0ELb0ELb0ELb0EEEvNS_16Flash_bwd_paramsE,"a",@progbits
	.sectionflags	@""
	.align	4
.nv.constant0._ZN5flash44flash_bwd_dq_dk_dv_loop_seqk_parallel_kernelI23Flash_bwd_kernel_traitsILi64ELi128ELi128ELi8ELi4ELi4ELi4ELb0ELb0EN7cutlass10bfloat16_tE19Flash_kernel_traitsILi64ELi128ELi128ELi8ES3_EELb0ELb0ELb0ELb0ELb0ELb0ELb0EEEvNS_16Flash_bwd_paramsE:
	.zero		992


//--------------------- .nv.constant0._ZN5flash44flash_bwd_dq_dk_dv_loop_seqk_parallel_kernelI23Flash_bwd_kernel_traitsILi64ELi128ELi128ELi8ELi4ELi4ELi4ELb0ELb0EN7cutlass10bfloat16_tE19Flash_kernel_traitsILi64ELi128ELi128ELi8ES3_EELb0ELb0ELb1ELb0ELb0ELb0ELb0EEEvNS_16Flash_bwd_paramsE --------------------------
	.section	.nv.constant0._ZN5flash44flash_bwd_dq_dk_dv_loop_seqk_parallel_kernelI23Flash_bwd_kernel_traitsILi64ELi128ELi128ELi8ELi4ELi4ELi4ELb0ELb0EN7cutlass10bfloat16_tE19Flash_kernel_traitsILi64ELi128ELi128ELi8ES3_EELb0ELb0ELb1ELb0ELb0ELb0ELb0EEEvNS_16Flash_bwd_paramsE,"a",@progbits
	.sectionflags	@""
	.align	4
.nv.constant0._ZN5flash44flash_bwd_dq_dk_dv_loop_seqk_parallel_kernelI23Flash_bwd_kernel_traitsILi64ELi128ELi128ELi8ELi4ELi4ELi4ELb0ELb0EN7cutlass10bfloat16_tE19Flash_kernel_traitsILi64ELi128ELi128ELi8ES3_EELb0ELb0ELb1ELb0ELb0ELb0ELb0EEEvNS_16Flash_bwd_paramsE:
	.zero		992


//--------------------- .nv.constant0._ZN5flash44flash_bwd_dq_dk_dv_loop_seqk_parallel_kernelI23Flash_bwd_kernel_traitsILi64ELi128ELi128ELi8ELi4ELi4ELi4ELb0ELb0EN7cutlass10bfloat16_tE19Flash_kernel_traitsILi64ELi128ELi128ELi8ES3_EELb0ELb0ELb0ELb0ELb1ELb1ELb0EEEvNS_16Flash_bwd_paramsE --------------------------
	.section	.nv.constant0._ZN5flash44flash_bwd_dq_dk_dv_loop_seqk_parallel_kernelI23Flash_bwd_kernel_traitsILi64ELi128ELi128ELi8ELi4ELi4ELi4ELb0ELb0EN7cutlass10bfloat16_tE19Flash_kernel_traitsILi64ELi128ELi128ELi8ES3_EELb0ELb0ELb0ELb0ELb1ELb1ELb0EEEvNS_16Flash_bwd_paramsE,"a",@progbits
	.sectionflags	@""
	.align	4
.nv.constant0._ZN5flash44flash_bwd_dq_dk_dv_loop_seqk_parallel_kernelI23Flash_bwd_kernel_traitsILi64ELi128ELi128ELi8ELi4ELi4ELi4ELb0ELb0EN7cutlass10bfloat16_tE19Flash_kernel_traitsILi64ELi128ELi128ELi8ES3_EELb0ELb0ELb0ELb0ELb1ELb1ELb0EEEvNS_16Flash_bwd_paramsE:
	.zero		992


//--------------------- .nv.constant0._ZN5flash44flash_bwd_dq_dk_dv_loop_seqk_parallel_kernelI23Flash_bwd_kernel_traitsILi64ELi128ELi128ELi8ELi4ELi4ELi4ELb0ELb0EN7cutlass10bfloat16_tE19Flash_kernel_traitsILi64ELi128ELi128ELi8ES3_EELb0ELb0ELb0ELb1ELb0ELb0ELb0EEEvNS_16Flash_bwd_paramsE --------------------------
	.section	.nv.constant0._ZN5flash44flash_bwd_dq_dk_dv_loop_seqk_parallel_kernelI23Flash_bwd_kernel_traitsILi64ELi128ELi128ELi8ELi4ELi4ELi4ELb0ELb0EN7cutlass10bfloat16_tE19Flash_kernel_traitsILi64ELi128ELi128ELi8ES3_EELb0ELb0ELb0ELb1ELb0ELb0ELb0EEEvNS_16Flash_bwd_paramsE,"a",@progbits
	.sectionflags	@""
	.align	4
.nv.constant0._ZN5flash44flash_bwd_dq_dk_dv_loop_seqk_parallel_kernelI23Flash_bwd_kernel_traitsILi64ELi128ELi128ELi8ELi4ELi4ELi4ELb0ELb0EN7cutlass10bfloat16_tE19Flash_kernel_traitsILi64ELi128ELi128ELi8ES3_EELb0ELb0ELb0ELb1ELb0ELb0ELb0EEEvNS_16Flash_bwd_paramsE:
	.zero		992


//--------------------- .nv.constant0._ZN5flash44flash_bwd_dq_dk_dv_loop_seqk_parallel_kernelI23Flash_bwd_kernel_traitsILi64ELi128ELi128ELi8ELi4ELi4ELi4ELb0ELb0EN7cutlass10bfloat16_tE19Flash_kernel_traitsILi64ELi128ELi128ELi8ES3_EELb0ELb0ELb1ELb0ELb0ELb1ELb0EEEvNS_16Flash_bwd_paramsE --------------------------
	.section	.nv.constant0._ZN5flash44flash_bwd_dq_dk_dv_loop_seqk_parallel_kernelI23Flash_bwd_kernel_traitsILi64ELi128ELi128ELi8ELi4ELi4ELi4ELb0ELb0EN7cutlass10bfloat16_tE19Flash_kernel_traitsILi64ELi128ELi128ELi8ES3_EELb0ELb0ELb1ELb0ELb0ELb1ELb0EEEvNS_16Flash_bwd_paramsE,"a",@progbits
	.sectionflags	@""
	.align	4
.nv.constant0._ZN5flash44flash_bwd_dq_dk_dv_loop_seqk_parallel_kernelI23Flash_bwd_kernel_traitsILi64ELi128ELi128ELi8ELi4ELi4ELi4ELb0ELb0EN7cutlass10bfloat16_tE19Flash_kernel_traitsILi64ELi128ELi128ELi8ES3_EELb0ELb0ELb1ELb0ELb0ELb1ELb0EEEvNS_16Flash_bwd_paramsE:
	.zero		992


//--------------------- .nv.constant0._ZN5flash44flash_bwd_dq_dk_dv_loop_seqk_parallel_kernelI23Flash_bwd_kernel_traitsILi64ELi128ELi128ELi8ELi4ELi4ELi4ELb0ELb0EN7cutlass10bfloat16_tE19Flash_kernel_traitsILi64ELi128ELi128ELi8ES3_EELb0ELb0ELb1ELb1ELb0ELb0ELb0EEEvNS_16Flash_bwd_paramsE --------------------------
	.section	.nv.constant0._ZN5flash44flash_bwd_dq_dk_dv_loop_seqk_parallel_kernelI23Flash_bwd_kernel_traitsILi64ELi128ELi128ELi8ELi4ELi4ELi4ELb0ELb0EN7cutlass10bfloat16_tE19Flash_kernel_traitsILi64ELi128ELi128ELi8ES3_EELb0ELb0ELb1ELb1ELb0ELb0ELb0EEEvNS_16Flash_bwd_paramsE,"a",@progbits
	.sectionflags	@""
	.align	4
.nv.constant0._ZN5flash44flash_bwd_dq_dk_dv_loop_seqk_parallel_kernelI23Flash_bwd_kernel_traitsILi64ELi128ELi128ELi8ELi4ELi4ELi4ELb0ELb0EN7cutlass10bfloat16_tE19Flash_kernel_traitsILi64ELi128ELi128ELi8ES3_EELb0ELb0ELb1ELb1ELb0ELb0ELb0EEEvNS_16Flash_bwd_paramsE:
	.zero		992


//--------------------- .nv.constant0._ZN5flash27flash_bwd_convert_dq_kernelI23Flash_bwd_kernel_traitsILi64ELi64ELi128ELi8ELi2ELi4ELi4ELb1ELb0EN7cutlass10bfloat16_tE19Flash_kernel_traitsILi64ELi64ELi128ELi8ES3_EEEEvNS_16Flash_bwd_paramsEi --------------------------
	.section	.nv.constant0._ZN5flash27flash_bwd_convert_dq_kernelI23Flash_bwd_kernel_traitsILi64ELi64ELi128ELi8ELi2ELi4ELi4ELb1ELb0EN7cutlass10bfloat16_tE19Flash_kernel_traitsILi64ELi64ELi128ELi8ES3_EEEEvNS_16Flash_bwd_paramsEi,"a",@progbits
	.sectionflags	@""
	.align	4
.nv.constant0._ZN5flash27flash_bwd_convert_dq_kernelI23Flash_bwd_kernel_traitsILi64ELi64ELi128ELi8ELi2ELi4ELi4ELb1ELb0EN7cutlass10bfloat16_tE19Flash_kernel_traitsILi64ELi64ELi128ELi8ES3_EEEEvNS_16Flash_bwd_paramsEi:
	.zero		996


//--------------------- .nv.constant0._ZN5flash44flash_bwd_dq_dk_dv_loop_seqk_parallel_kernelI23Flash_bwd_kernel_traitsILi64ELi64ELi128ELi8ELi2ELi4ELi4ELb1ELb0EN7cutlass10bfloat16_tE19Flash_kernel_traitsILi64ELi64ELi128ELi8ES3_EELb1ELb0ELb0ELb0ELb0ELb1ELb0EEEvNS_16Flash_bwd_paramsE --------------------------
	.section	.nv.constant0._ZN5flash44flash_bwd_dq_dk_dv_loop_seqk_parallel_kernelI23Flash_bwd_kernel_traitsILi64ELi64ELi128ELi8ELi2ELi4ELi4ELb1ELb0EN7cutlass10bfloat16_tE19Flash_kernel_traitsILi64ELi64ELi128ELi8ES3_EELb1ELb0ELb0ELb0ELb0ELb1ELb0EEEvNS_16Flash_bwd_paramsE,"a",@progbits
	.sectionflags	@""
	.align	4
.nv.constant0._ZN5flash44flash_bwd_dq_dk_dv_loop_seqk_parallel_kernelI23Flash_bwd_kernel_traitsILi64ELi64ELi128ELi8ELi2ELi4ELi4ELb1ELb0EN7cutlass10bfloat16_tE19Flash_kernel_traitsILi64ELi64ELi128ELi8ES3_EELb1ELb0ELb0ELb0ELb0ELb1ELb0EEEvNS_16Flash_bwd_paramsE:
	.zero		992


//--------------------- .nv.constant0._ZN5flash44flash_bwd_dq_dk_dv_loop_seqk_parallel_kernelI23Flash_bwd_kernel_traitsILi64ELi64ELi128ELi8ELi2ELi4ELi4ELb1ELb0EN7cutlass10bfloat16_tE19Flash_kernel_traitsILi64ELi64ELi128ELi8ES3_EELb0ELb0ELb0ELb0ELb0ELb1ELb1EEEvNS_16Flash_bwd_paramsE --------------------------
	.section	.nv.constant0._ZN5flash44flash_bwd_dq_dk_dv_loop_seqk_parallel_kernelI23Flash_bwd_kernel_traitsILi64ELi64ELi128ELi8ELi2ELi4ELi4ELb1ELb0EN7cutlass10bfloat16_tE19Flash_kernel_traitsILi64ELi64ELi128ELi8ES3_EELb0ELb0ELb0ELb0ELb0ELb1ELb1EEEvNS_16Flash_bwd_paramsE,"a",@progbits
	.sectionflags	@""
	.align	4
.nv.constant0._ZN5flash44flash_bwd_dq_dk_dv_loop_seqk_parallel_kernelI23Flash_bwd_kernel_traitsILi64ELi64ELi128ELi8ELi2ELi4ELi4ELb1ELb0EN7cutlass10bfloat16_tE19Flash_kernel_traitsILi64ELi64ELi128ELi8ES3_EELb0ELb0ELb0ELb0ELb0ELb1ELb1EEEvNS_16Flash_bwd_paramsE:
	.zero		992


//--------------------- .nv.constant0._ZN5flash44flash_bwd_dq_dk_dv_loop_seqk_parallel_kernelI23Flash_bwd_kernel_traitsILi64ELi64ELi128ELi8ELi2ELi4ELi4ELb1ELb0EN7cutlass10bfloat16_tE19Flash_kernel_traitsILi64ELi64ELi128ELi8ES3_EELb1ELb0ELb0ELb0ELb0ELb0ELb0EEEvNS_16Flash_bwd_paramsE --------------------------
	.section	.nv.constant0._ZN5flash44flash_bwd_dq_dk_dv_loop_seqk_parallel_kernelI23Flash_bwd_kernel_traitsILi64ELi64ELi128ELi8ELi2ELi4ELi4ELb1ELb0EN7cutlass10bfloat16_tE19Flash_kernel_traitsILi64ELi64ELi128ELi8ES3_EELb1ELb0ELb0ELb0ELb0ELb0ELb0EEEvNS_16Flash_bwd_paramsE,"a",@progbits
	.sectionflags	@""
	.align	4
.nv.constant0._ZN5flash44flash_bwd_dq_dk_dv_loop_seqk_parallel_kernelI23Flash_bwd_kernel_traitsILi64ELi64ELi128ELi8ELi2ELi4ELi4ELb1ELb0EN7cutlass10bfloat16_tE19Flash_kernel_traitsILi64ELi64ELi128ELi8ES3_EELb1ELb0ELb0ELb0ELb0ELb0ELb0EEEvNS_16Flash_bwd_paramsE:
	.zero		992


//--------------------- .nv.constant0._ZN5flash44flash_bwd_dq_dk_dv_loop_seqk_parallel_kernelI23Flash_bwd_kernel_traitsILi64ELi64ELi128ELi8ELi2ELi4ELi4ELb1ELb0EN7cutlass10bfloat16_tE19Flash_kernel_traitsILi64ELi64ELi128ELi8ES3_EELb0ELb0ELb0ELb0ELb0ELb0ELb1EEEvNS_16Flash_bwd_paramsE --------------------------
	.section	.nv.constant0._ZN5flash44flash_bwd_dq_dk_dv_loop_seqk_parallel_kernelI23Flash_bwd_kernel_traitsILi64ELi64ELi128ELi8ELi2ELi4ELi4ELb1ELb0EN7cutlass10bfloat16_tE19Flash_kernel_traitsILi64ELi64ELi128ELi8ES3_EELb0ELb0ELb0ELb0ELb0ELb0ELb1EEEvNS_16Flash_bwd_paramsE,"a",@progbits
	.sectionflags	@""
	.align	4
.nv.constant0._ZN5flash44flash_bwd_dq_dk_dv_loop_seqk_parallel_kernelI23Flash_bwd_kernel_traitsILi64ELi64ELi128ELi8ELi2ELi4ELi4ELb1ELb0EN7cutlass10bfloat16_tE19Flash_kernel_traitsILi64ELi64ELi128ELi8ES3_EELb0ELb0ELb0ELb0ELb0ELb0ELb1EEEvNS_16Flash_bwd_paramsE:
	.zero		992


//--------------------- .nv.constant0._ZN5flash44flash_bwd_dq_dk_dv_loop_seqk_parallel_kernelI23Flash_bwd_kernel_traitsILi64ELi64ELi128ELi8ELi2ELi4ELi4ELb1ELb0EN7cutlass10bfloat16_tE19Flash_kernel_traitsILi64ELi64ELi128ELi8ES3_EELb1ELb0ELb1ELb0ELb0ELb0ELb0EEEvNS_16Flash_bwd_paramsE --------------------------
	.section	.nv.constant0._ZN5flash44flash_bwd_dq_dk_dv_loop_seqk_parallel_kernelI23Flash_bwd_kernel_traitsILi64ELi64ELi128ELi8ELi2ELi4ELi4ELb1ELb0EN7cutlass10bfloat16_tE19Flash_kernel_traitsILi64ELi64ELi128ELi8ES3_EELb1ELb0ELb1ELb0ELb0ELb0ELb0EEEvNS_16Flash_bwd_paramsE,"a",@progbits
	.sectionflags	@""
	.align	4
.nv.constant0._ZN5flash44flash_bwd_dq_dk_dv_loop_seqk_parallel_kernelI23Flash_bwd_kernel_traitsILi64ELi64ELi128ELi8ELi2ELi4ELi4ELb1ELb0EN7cutlass10bfloat16_tE19Flash_kernel_traitsILi64ELi64ELi128ELi8ES3_EELb1ELb0ELb1ELb0ELb0ELb0ELb0EEEvNS_16Flash_bwd_paramsE:
	.zero		992


//--------------------- .nv.constant0._ZN5flash44flash_bwd_dq_dk_dv_loop_seqk_parallel_kernelI23Flash_bwd_kernel_traitsILi64ELi64ELi128ELi8ELi2ELi4ELi4ELb1ELb0EN7cutlass10bfloat16_tE19Flash_kernel_traitsILi64ELi64ELi128ELi8ES3_EELb0ELb0ELb1ELb0ELb0ELb0ELb1EEEvNS_16Flash_bwd_paramsE --------------------------
	.section	.nv.constant0._ZN5flash44flash_bwd_dq_dk_dv_loop_seqk_parallel_kernelI23Flash_bwd_kernel_traitsILi64ELi64ELi128ELi8ELi2ELi4ELi4ELb1ELb0EN7cutlass10bfloat16_tE19Flash_kernel_traitsILi64ELi64ELi128ELi8ES3_EELb0ELb0ELb1ELb0ELb0ELb0ELb1EEEvNS_16Flash_bwd_paramsE,"a",@progbits
	.sectionflags	@""
	.align	4
.nv.constant0._ZN5flash44flash_bwd_dq_dk_dv_loop_seqk_parallel_kernelI23Flash_bwd_kernel_traitsILi64ELi64ELi128ELi8ELi2ELi4ELi4ELb1ELb0EN7cutlass10bfloat16_tE19Flash_kernel_traitsILi64ELi64ELi128ELi8ES3_EELb0ELb0ELb1ELb0ELb0ELb0ELb1EEEvNS_16Flash_bwd_paramsE:
	.zero		992


//--------------------- .nv.constant0._ZN5flash44flash_bwd_dq_dk_dv_loop_seqk_parallel_kernelI23Flash_bwd_kernel_traitsILi64ELi64ELi128ELi8ELi2ELi4ELi4ELb1ELb0EN7cutlass10bfloat16_tE19Flash_kernel_traitsILi64ELi64ELi128ELi8ES3_EELb1ELb0ELb0ELb0ELb1ELb1ELb0EEEvNS_16Flash_bwd_paramsE --------------------------
	.section	.nv.constant0._ZN5flash44flash_bwd_dq_dk_dv_loop_seqk_parallel_kernelI23Flash_bwd_kernel_traitsILi64ELi64ELi128ELi8ELi2ELi4ELi4ELb1ELb0EN7cutlass10bfloat16_tE19Flash_kernel_traitsILi64ELi64ELi128ELi8ES3_EELb1ELb0ELb0ELb0ELb1ELb1ELb0EEEvNS_16Flash_bwd_paramsE,"a",@progbits
	.sectionflags	@""
	.align	4
.nv.constant0._ZN5flash44flash_bwd_dq_dk_dv_loop_seqk_parallel_kernelI23Flash_bwd_kernel_traitsILi64ELi64ELi128ELi8ELi2ELi4ELi4ELb1ELb0EN7cutlass10bfloat16_tE19Flash_kernel_traitsILi64ELi64ELi128ELi8ES3_EELb1ELb0ELb0ELb0ELb1ELb1ELb0EEEvNS_16Flash_bwd_paramsE:
	.zero		992


//--------------------- .nv.constant0._ZN5flash44flash_bwd_dq_dk_dv_loop_seqk_parallel_kernelI23Flash_bwd_kernel_traitsILi64ELi64ELi128ELi8ELi2ELi4ELi4ELb1ELb0EN7cutlass10bfloat16_tE19Flash_kernel_traitsILi64ELi64ELi128ELi8ES3_EELb0ELb0ELb0ELb0ELb1ELb1ELb1EEEvNS_16Flash_bwd_paramsE --------------------------
	.section	.nv.constant0._ZN5flash44flash_bwd_dq_dk_dv_loop_seqk_parallel_kernelI23Flash_bwd_kernel_traitsILi64ELi64ELi128ELi8ELi2ELi4ELi4ELb1ELb0EN7cutlass10bfloat16_tE19Flash_kernel_traitsILi64ELi64ELi128ELi8ES3_EELb0ELb0ELb0ELb0ELb1ELb1ELb1EEEvNS_16Flash_bwd_paramsE,"a",@progbits
	.sectionflags	@""
	.align	4
.nv.constant0._ZN5flash44flash_bwd_dq_dk_dv_loop_seqk_parallel_kernelI23Flash_bwd_kernel_traitsILi64ELi64ELi128ELi8ELi2ELi4ELi4ELb1ELb0EN7cutlass10bfloat16_tE19Flash_kernel_traitsILi64ELi64ELi128ELi8ES3_EELb0ELb0ELb0ELb0ELb1ELb1ELb1EEEvNS_16Flash_bwd_paramsE:
	.zero		992


//--------------------- .nv.constant0._ZN5flash44flash_bwd_dq_dk_dv_loop_seqk_parallel_kernelI23Flash_bwd_kernel_traitsILi64ELi64ELi128ELi8ELi2ELi4ELi4ELb1ELb0EN7cutlass10bfloat16_tE19Flash_kernel_traitsILi64ELi64ELi128ELi8ES3_EELb1ELb0ELb0ELb1ELb0ELb0ELb0EEEvNS_16Flash_bwd_paramsE --------------------------
	.section	.nv.constant0._ZN5flash44flash_bwd_dq_dk_dv_loop_seqk_parallel_kernelI23Flash_bwd_kernel_traitsILi64ELi64ELi128ELi8ELi2ELi4ELi4ELb1ELb0EN7cutlass10bfloat16_tE19Flash_kernel_traitsILi64ELi64ELi128ELi8ES3_EELb1ELb0ELb0ELb1ELb0ELb0ELb0EEEvNS_16Flash_bwd_paramsE,"a",@progbits
	.sectionflags	@""
	.align	4
.nv.constant0._ZN5flash44flash_bwd_dq_dk_dv_loop_seqk_parallel_kernelI23Flash_bwd_kernel_traitsILi64ELi64ELi128ELi8ELi2ELi4ELi4ELb1ELb0EN7cutlass10bfloat16_tE19Flash_kernel_traitsILi64ELi64ELi128ELi8ES3_EELb1ELb0ELb0ELb1ELb0ELb0ELb0EEEvNS_16Flash_bwd_paramsE:
	.zero		992


//--------------------- .nv.constant0._ZN5flash44flash_bwd_dq_dk_dv_loop_seqk_parallel_kernelI23Flash_bwd_kernel_traitsILi64ELi64ELi128ELi8ELi2ELi4ELi4ELb1ELb0EN7cutlass10bfloat16_tE19Flash_kernel_traitsILi64ELi64ELi128ELi8ES3_EELb0ELb0ELb0ELb1ELb0ELb0ELb1EEEvNS_16Flash_bwd_paramsE --------------------------
	.section	.nv.constant0._ZN5flash44flash_bwd_dq_dk_dv_loop_seqk_parallel_kernelI23Flash_bwd_kernel_traitsILi64ELi64ELi128ELi8ELi2ELi4ELi4ELb1ELb0EN7cutlass10bfloat16_tE19Flash_kernel_traitsILi64ELi64ELi128ELi8ES3_EELb0ELb0ELb0ELb1ELb0ELb0ELb1EEEvNS_16Flash_bwd_paramsE,"a",@progbits
	.sectionflags	@""
	.align	4
.nv.constant0._ZN5flash44flash_bwd_dq_dk_dv_loop_seqk_parallel_kernelI23Flash_bwd_kernel_traitsILi64ELi64ELi128ELi8ELi2ELi4ELi4ELb1ELb0EN7cutlass10bfloat16_tE19Flash_kernel_traitsILi64ELi64ELi128ELi8ES3_EELb0ELb0ELb0ELb1ELb0ELb0ELb1EEEvNS_16Flash_bwd_paramsE:
	.zero		992


//--------------------- .nv.constant0._ZN5flash44flash_bwd_dq_dk_dv_loop_seqk_parallel_kernelI23Flash_bwd_kernel_traitsILi64ELi64ELi128ELi8ELi2ELi4ELi4ELb1ELb0EN7cutlass10bfloat16_tE19Flash_kernel_traitsILi64ELi64ELi128ELi8ES3_EELb1ELb0ELb1ELb0ELb0ELb1ELb0EEEvNS_16Flash_bwd_paramsE --------------------------
	.section	.nv.constant0._ZN5flash44flash_bwd_dq_dk_dv_loop_seqk_parallel_kernelI23Flash_bwd_kernel_traitsILi64ELi64ELi128ELi8ELi2ELi4ELi4ELb1ELb0EN7cutlass10bfloat16_tE19Flash_kernel_traitsILi64ELi64ELi128ELi8ES3_EELb1ELb0ELb1ELb0ELb0ELb1ELb0EEEvNS_16Flash_bwd_paramsE,"a",@progbits
	.sectionflags	@""
	.align	4
.nv.constant0._ZN5flash44flash_bwd_dq_dk_dv_loop_seqk_parallel_kernelI23Flash_bwd_kernel_traitsILi64ELi64ELi128ELi8ELi2ELi4ELi4ELb1ELb0EN7cutlass10bfloat16_tE19Flash_kernel_traitsILi64ELi64ELi128ELi8ES3_EELb1ELb0ELb1ELb0ELb0ELb1ELb0EEEvNS_16Flash_bwd_paramsE:
	.zero		992


//--------------------- .nv.constant0._ZN5flash44flash_bwd_dq_dk_dv_loop_seqk_parallel_kernelI23Flash_bwd_kernel_traitsILi64ELi64ELi128ELi8ELi2ELi4ELi4ELb1ELb0EN7cutlass10bfloat16_tE19Flash_kernel_traitsILi64ELi64ELi128ELi8ES3_EELb0ELb0ELb1ELb0ELb0ELb1ELb1EEEvNS_16Flash_bwd_paramsE --------------------------
	.section	.nv.constant0._ZN5flash44flash_bwd_dq_dk_dv_loop_seqk_parallel_kernelI23Flash_bwd_kernel_traitsILi64ELi64ELi128ELi8ELi2ELi4ELi4ELb1ELb0EN7cutlass10bfloat16_tE19Flash_kernel_traitsILi64ELi64ELi128ELi8ES3_EELb0ELb0ELb1ELb0ELb0ELb1ELb1EEEvNS_16Flash_bwd_paramsE,"a",@progbits
	.sectionflags	@""
	.align	4
.nv.constant0._ZN5flash44flash_bwd_dq_dk_dv_loop_seqk_parallel_kernelI23Flash_bwd_kernel_traitsILi64ELi64ELi128ELi8ELi2ELi4ELi4ELb1ELb0EN7cutlass10bfloat16_tE19Flash_kernel_traitsILi64ELi64ELi128ELi8ES3_EELb0ELb0ELb1ELb0ELb0ELb1ELb1EEEvNS_16Flash_bwd_paramsE:
	.zero		992


//--------------------- .nv.constant0._ZN5flash44flash_bwd_dq_dk_dv_loop_seqk_parallel_kernelI23Flash_bwd_kernel_traitsILi64ELi64ELi128ELi8ELi2ELi4ELi4ELb1ELb0EN7cutlass10bfloat16_tE19Flash_kernel_traitsILi64ELi64ELi128ELi8ES3_EELb1ELb0ELb1ELb1ELb0ELb0ELb0EEEvNS_16Flash_bwd_paramsE --------------------------
	.section	.nv.constant0._ZN5flash44flash_bwd_dq_dk_dv_loop_seqk_parallel_kernelI23Flash_bwd_kernel_traitsILi64ELi64ELi128ELi8ELi2ELi4ELi4ELb1ELb0EN7cutlass10bfloat16_tE19Flash_kernel_traitsILi64ELi64ELi128ELi8ES3_EELb1ELb0ELb1ELb1ELb0ELb0ELb0EEEvNS_16Flash_bwd_paramsE,"a",@progbits
	.sectionflags	@""
	.align	4
.nv.constant0._ZN5flash44flash_bwd_dq_dk_dv_loop_seqk_parallel_kernelI23Flash_bwd_kernel_traitsILi64ELi64ELi128ELi8ELi2ELi4ELi4ELb1ELb0EN7cutlass10bfloat16_tE19Flash_kernel_traitsILi64ELi64ELi128ELi8ES3_EELb1ELb0ELb1ELb1ELb0ELb0ELb0EEEvNS_16Flash_bwd_paramsE:
	.zero		992


//--------------------- .nv.constant0._ZN5flash44flash_bwd_dq_dk_dv_loop_seqk_parallel_kernelI23Flash_bwd_kernel_traitsILi64ELi64ELi128ELi8ELi2ELi4ELi4ELb1ELb0EN7cutlass10bfloat16_tE19Flash_kernel_traitsILi64ELi64ELi128ELi8ES3_EELb0ELb0ELb1ELb1ELb0ELb0ELb1EEEvNS_16Flash_bwd_paramsE --------------------------
	.section	.nv.constant0._ZN5flash44flash_bwd_dq_dk_dv_loop_seqk_parallel_kernelI23Flash_bwd_kernel_traitsILi64ELi64ELi128ELi8ELi2ELi4ELi4ELb1ELb0EN7cutlass10bfloat16_tE19Flash_kernel_traitsILi64ELi64ELi128ELi8ES3_EELb0ELb0ELb1ELb1ELb0ELb0ELb1EEEvNS_16Flash_bwd_paramsE,"a",@progbits
	.sectionflags	@""
	.align	4
.nv.constant0._ZN5flash44flash_bwd_dq_dk_dv_loop_seqk_parallel_kernelI23Flash_bwd_kernel_traitsILi64ELi64ELi128ELi8ELi2ELi4ELi4ELb1ELb0EN7cutlass10bfloat16_tE19Flash_kernel_traitsILi64ELi64ELi128ELi8ES3_EELb0ELb0ELb1ELb1ELb0ELb0ELb1EEEvNS_16Flash_bwd_paramsE:
	.zero		992


//--------------------- .nv.constant0._ZN5flash25flash_bwd_dot_do_o_kernelILb0E23Flash_bwd_kernel_traitsILi64ELi64ELi128ELi8ELi2ELi4ELi4ELb1ELb0EN7cutlass10bfloat16_tE19Flash_kernel_traitsILi64ELi64ELi128ELi8ES3_EEEEvNS_16Flash_bwd_paramsE --------------------------
	.section	.nv.constant0._ZN5flash25flash_bwd_dot_do_o_kernelILb0E23Flash_bwd_kernel_traitsILi64ELi64ELi128ELi8ELi2ELi4ELi4ELb1ELb0EN7cutlass10bfloat16_tE19Flash_kernel_traitsILi64ELi64ELi128ELi8ES3_EEEEvNS_16Flash_bwd_paramsE,"a",@progbits
	.sectionflags	@""
	.align	4
.nv.constant0._ZN5flash25flash_bwd_dot_do_o_kernelILb0E23Flash_bwd_kernel_traitsILi64ELi64ELi128ELi8ELi2ELi4ELi4ELb1ELb0EN7cutlass10bfloat16_tE19Flash_kernel_traitsILi64ELi64ELi128ELi8ES3_EEEEvNS_16Flash_bwd_paramsE:
	.zero		992


//--------------------- .nv.constant0._ZN5flash25flash_bwd_dot_do_o_kernelILb1E23Flash_bwd_kernel_traitsILi64ELi64ELi128ELi8ELi2ELi4ELi4ELb1ELb0EN7cutlass10bfloat16_tE19Flash_kernel_traitsILi64ELi64ELi128ELi8ES3_EEEEvNS_16Flash_bwd_paramsE --------------------------
	.section	.nv.constant0._ZN5flash25flash_bwd_dot_do_o_kernelILb1E23Flash_bwd_kernel_traitsILi64ELi64ELi128ELi8ELi2ELi4ELi4ELb1ELb0EN7cutlass10bfloat16_tE19Flash_kernel_traitsILi64ELi64ELi128ELi8ES3_EEEEvNS_16Flash_bwd_paramsE,"a",@progbits
	.sectionflags	@""
	.align	4
.nv.constant0._ZN5flash25flash_bwd_dot_do_o_kernelILb1E23Flash_bwd_kernel_traitsILi64ELi64ELi128ELi8ELi2ELi4ELi4ELb1ELb0EN7cutlass10bfloat16_tE19Flash_kernel_traitsILi64ELi64ELi128ELi8ES3_EEEEvNS_16Flash_bwd_paramsE:
	.zero		992


//--------------------- .nv.constant0._ZN5flash27flash_bwd_convert_dq_kernelI23Flash_bwd_kernel_traitsILi64ELi128ELi128ELi8ELi4ELi4ELi4ELb0ELb0EN7cutlass10bfloat16_tE19Flash_kernel_traitsILi64ELi128ELi128ELi8ES3_EEEEvNS_16Flash_bwd_paramsEi --------------------------
	.section	.nv.constant0._ZN5flash27flash_bwd_convert_dq_kernelI23Flash_bwd_kernel_traitsILi64ELi128ELi128ELi8ELi4ELi4ELi4ELb0ELb0EN7cutlass10bfloat16_tE19Flash_kernel_traitsILi64ELi128ELi128ELi8ES3_EEEEvNS_16Flash_bwd_paramsEi,"a",@progbits
	.sectionflags	@""
	.align	4
.nv.constant0._ZN5flash27flash_bwd_convert_dq_kernelI23Flash_bwd_kernel_traitsILi64ELi128ELi128ELi8ELi4ELi4ELi4ELb0ELb0EN7cutlass10bfloat16_tE19Flash_kernel_traitsILi64ELi128ELi128ELi8ES3_EEEEvNS_16Flash_bwd_paramsEi:
	.zero		996


//--------------------- .nv.constant0._ZN5flash44flash_bwd_dq_dk_dv_loop_seqk_parallel_kernelI23Flash_bwd_kernel_traitsILi64ELi128ELi128ELi8ELi4ELi4ELi4ELb0ELb0EN7cutlass10bfloat16_tE19Flash_kernel_traitsILi64ELi128ELi128ELi8ES3_EELb1ELb0ELb0ELb0ELb0ELb1ELb0EEEvNS_16Flash_bwd_paramsE --------------------------
	.section	.nv.constant0._ZN5flash44flash_bwd_dq_dk_dv_loop_seqk_parallel_kernelI23Flash_bwd_kernel_traitsILi64ELi128ELi128ELi8ELi4ELi4ELi4ELb0ELb0EN7cutlass10bfloat16_tE19Flash_kernel_traitsILi64ELi128ELi128ELi8ES3_EELb1ELb0ELb0ELb0ELb0ELb1ELb0EEEvNS_16Flash_bwd_paramsE,"a",@progbits
	.sectionflags	@""
	.align	4
.nv.constant0._ZN5flash44flash_bwd_dq_dk_dv_loop_seqk_parallel_kernelI23Flash_bwd_kernel_traitsILi64ELi128ELi128ELi8ELi4ELi4ELi4ELb0ELb0EN7cutlass10bfloat16_tE19Flash_kernel_traitsILi64ELi128ELi128ELi8ES3_EELb1ELb0ELb0ELb0ELb0ELb1ELb0EEEvNS_16Flash_bwd_paramsE:
	.zero		992


//--------------------- .nv.constant0._ZN5flash44flash_bwd_dq_dk_dv_loop_seqk_parallel_kernelI23Flash_bwd_kernel_traitsILi64ELi128ELi128ELi8ELi4ELi4ELi4ELb0ELb0EN7cutlass10bfloat16_tE19Flash_kernel_traitsILi64ELi128ELi128ELi8ES3_EELb0ELb0ELb0ELb0ELb0ELb1ELb1EEEvNS_16Flash_bwd_paramsE --------------------------
	.section	.nv.constant0._ZN5flash44flash_bwd_dq_dk_dv_loop_seqk_parallel_kernelI23Flash_bwd_kernel_traitsILi64ELi128ELi128ELi8ELi4ELi4ELi4ELb0ELb0EN7cutlass10bfloat16_tE19Flash_kernel_traitsILi64ELi128ELi128ELi8ES3_EELb0ELb0ELb0ELb0ELb0ELb1ELb1EEEvNS_16Flash_bwd_paramsE,"a",@progbits
	.sectionflags	@""
	.align	4
.nv.constant0._ZN5flash44flash_bwd_dq_dk_dv_loop_seqk_parallel_kernelI23Flash_bwd_kernel_traitsILi64ELi128ELi128ELi8ELi4ELi4ELi4ELb0ELb0EN7cutlass10bfloat16_tE19Flash_kernel_traitsILi64ELi128ELi128ELi8ES3_EELb0ELb0ELb0ELb0ELb0ELb1ELb1EEEvNS_16Flash_bwd_paramsE:
	.zero		992


//--------------------- .nv.constant0._ZN5flash44flash_bwd_dq_dk_dv_loop_seqk_parallel_kernelI23Flash_bwd_kernel_traitsILi64ELi128ELi128ELi8ELi4ELi4ELi4ELb0ELb0EN7cutlass10bfloat16_tE19Flash_kernel_traitsILi64ELi128ELi128ELi8ES3_EELb1ELb0ELb0ELb0ELb0ELb0ELb0EEEvNS_16Flash_bwd_paramsE --------------------------
	.section	.nv.constant0._ZN5flash44flash_bwd_dq_dk_dv_loop_seqk_parallel_kernelI23Flash_bwd_kernel_traitsILi64ELi128ELi128ELi8ELi4ELi4ELi4ELb0ELb0EN7cutlass10bfloat16_tE19Flash_kernel_traitsILi64ELi128ELi128ELi8ES3_EELb1ELb0ELb0ELb0ELb0ELb0ELb0EEEvNS_16Flash_bwd_paramsE,"a",@progbits
	.sectionflags	@""
	.align	4
.nv.constant0._ZN5flash44flash_bwd_dq_dk_dv_loop_seqk_parallel_kernelI23Flash_bwd_kernel_traitsILi64ELi128ELi128ELi8ELi4ELi4ELi4ELb0ELb0EN7cutlass10bfloat16_tE19Flash_kernel_traitsILi64ELi128ELi128ELi8ES3_EELb1ELb0ELb0ELb0ELb0ELb0ELb0EEEvNS_16Flash_bwd_paramsE:
	.zero		992


//--------------------- .nv.constant0._ZN5flash44flash_bwd_dq_dk_dv_loop_seqk_parallel_kernelI23Flash_bwd_kernel_traitsILi64ELi128ELi128ELi8ELi4ELi4ELi4ELb0ELb0EN7cutlass10bfloat16_tE19Flash_kernel_traitsILi64ELi128ELi128ELi8ES3_EELb0ELb0ELb0ELb0ELb0ELb0ELb1EEEvNS_16Flash_bwd_paramsE --------------------------
	.section	.nv.constant0._ZN5flash44flash_bwd_dq_dk_dv_loop_seqk_parallel_kernelI23Flash_bwd_kernel_traitsILi64ELi128ELi128ELi8ELi4ELi4ELi4ELb0ELb0EN7cutlass10bfloat16_tE19Flash_kernel_traitsILi64ELi128ELi128ELi8ES3_EELb0ELb0ELb0ELb0ELb0ELb0ELb1EEEvNS_16Flash_bwd_paramsE,"a",@progbits
	.sectionflags	@""
	.align	4
.nv.constant0._ZN5flash44flash_bwd_dq_dk_dv_loop_seqk_parallel_kernelI23Flash_bwd_kernel_traitsILi64ELi128ELi128ELi8ELi4ELi4ELi4ELb0ELb0EN7cutlass10bfloat16_tE19Flash_kernel_traitsILi64ELi128ELi128ELi8ES3_EELb0ELb0ELb0ELb0ELb0ELb0ELb1EEEvNS_16Flash_bwd_paramsE:
	.zero		992


//--------------------- .nv.constant0._ZN5flash44flash_bwd_dq_dk_dv_loop_seqk_parallel_kernelI23Flash_bwd_kernel_traitsILi64ELi128ELi128ELi8ELi4ELi4ELi4ELb0ELb0EN7cutlass10bfloat16_tE19Flash_kernel_traitsILi64ELi128ELi128ELi8ES3_EELb1ELb0ELb1ELb0ELb0ELb0ELb0EEEvNS_16Flash_bwd_paramsE --------------------------
	.section	.nv.constant0._ZN5flash44flash_bwd_dq_dk_dv_loop_seqk_parallel_kernelI23Flash_bwd_kernel_traitsILi64ELi128ELi128ELi8ELi4ELi4ELi4ELb0ELb0EN7cutlass10bfloat16_tE19Flash_kernel_traitsILi64ELi128ELi128ELi8ES3_EELb1ELb0ELb1ELb0ELb0ELb0ELb0EEEvNS_16Flash_bwd_paramsE,"a",@progbits
	.sectionflags	@""
	.align	4
.nv.constant0._ZN5flash44flash_bwd_dq_dk_dv_loop_seqk_parallel_kernelI23Flash_bwd_kernel_traitsILi64ELi128ELi128ELi8ELi4ELi4ELi4ELb0ELb0EN7cutlass10bfloat16_tE19Flash_kernel_traitsILi64ELi128ELi128ELi8ES3_EELb1ELb0ELb1ELb0ELb0ELb0ELb0EEEvNS_16Flash_bwd_paramsE:
	.zero		992


//--------------------- .nv.constant0._ZN5flash44flash_bwd_dq_dk_dv_loop_seqk_parallel_kernelI23Flash_bwd_kernel_traitsILi64ELi128ELi128ELi8ELi4ELi4ELi4ELb0ELb0EN7cutlass10bfloat16_tE19Flash_kernel_traitsILi64ELi128ELi128ELi8ES3_EELb0ELb0ELb1ELb0ELb0ELb0ELb1EEEvNS_16Flash_bwd_paramsE --------------------------
	.section	.nv.constant0._ZN5flash44flash_bwd_dq_dk_dv_loop_seqk_parallel_kernelI23Flash_bwd_kernel_traitsILi64ELi128ELi128ELi8ELi4ELi4ELi4ELb0ELb0EN7cutlass10bfloat16_tE19Flash_kernel_traitsILi64ELi128ELi128ELi8ES3_EELb0ELb0ELb1ELb0ELb0ELb0ELb1EEEvNS_16Flash_bwd_paramsE,"a",@progbits
	.sectionflags	@""
	.align	4
.nv.constant0._ZN5flash44flash_bwd_dq_dk_dv_loop_seqk_parallel_kernelI23Flash_bwd_kernel_traitsILi64ELi128ELi128ELi8ELi4ELi4ELi4ELb0ELb0EN7cutlass10bfloat16_tE19Flash_kernel_traitsILi64ELi128ELi128ELi8ES3_EELb0ELb0ELb1ELb0ELb0ELb0ELb1EEEvNS_16Flash_bwd_paramsE:
	.zero		992


//--------------------- .nv.constant0._ZN5flash44flash_bwd_dq_dk_dv_loop_seqk_parallel_kernelI23Flash_bwd_kernel_traitsILi64ELi128ELi128ELi8ELi4ELi4ELi4ELb0ELb0EN7cutlass10bfloat16_tE19Flash_kernel_traitsILi64ELi128ELi128ELi8ES3_EELb1ELb0ELb0ELb0ELb1ELb1ELb0EEEvNS_16Flash_bwd_paramsE --------------------------
	.section	.nv.constant0._ZN5flash44flash_bwd_dq_dk_dv_loop_seqk_parallel_kernelI23Flash_bwd_kernel_traitsILi64ELi128ELi128ELi8ELi4ELi4ELi4ELb0ELb0EN7cutlass10bfloat16_tE19Flash_kernel_traitsILi64ELi128ELi128ELi8ES3_EELb1ELb0ELb0ELb0ELb1ELb1ELb0EEEvNS_16Flash_bwd_paramsE,"a",@progbits
	.sectionflags	@""
	.align	4
.nv.constant0._ZN5flash44flash_bwd_dq_dk_dv_loop_seqk_parallel_kernelI23Flash_bwd_kernel_traitsILi64ELi128ELi128ELi8ELi4ELi4ELi4ELb0ELb0EN7cutlass10bfloat16_tE19Flash_kernel_traitsILi64ELi128ELi128ELi8ES3_EELb1ELb0ELb0ELb0ELb1ELb1ELb0EEEvNS_16Flash_bwd_paramsE:
	.zero		992


//--------------------- .nv.constant0._ZN5flash44flash_bwd_dq_dk_dv_loop_seqk_parallel_kernelI23Flash_bwd_kernel_traitsILi64ELi128ELi128ELi8ELi4ELi4ELi4ELb0ELb0EN7cutlass10bfloat16_tE19Flash_kernel_traitsILi64ELi128ELi128ELi8ES3_EELb0ELb0ELb0ELb0ELb1ELb1ELb1EEEvNS_16Flash_bwd_paramsE --------------------------
	.section	.nv.constant0._ZN5flash44flash_bwd_dq_dk_dv_loop_seqk_parallel_kernelI23Flash_bwd_kernel_traitsILi64ELi128ELi128ELi8ELi4ELi4ELi4ELb0ELb0EN7cutlass10bfloat16_tE19Flash_kernel_traitsILi64ELi128ELi128ELi8ES3_EELb0ELb0ELb0ELb0ELb1ELb1ELb1EEEvNS_16Flash_bwd_paramsE,"a",@progbits
	.sectionflags	@""
	.align	4
.nv.constant0._ZN5flash44flash_bwd_dq_dk_dv_loop_seqk_parallel_kernelI23Flash_bwd_kernel_traitsILi64ELi128ELi128ELi8ELi4ELi4ELi4ELb0ELb0EN7cutlass10bfloat16_tE19Flash_kernel_traitsILi64ELi128ELi128ELi8ES3_EELb0ELb0ELb0ELb0ELb1ELb1ELb1EEEvNS_16Flash_bwd_paramsE:
	.zero		992


//--------------------- .nv.constant0._ZN5flash44flash_bwd_dq_dk_dv_loop_seqk_parallel_kernelI23Flash_bwd_kernel_traitsILi64ELi128ELi128ELi8ELi4ELi4ELi4ELb0ELb0EN7cutlass10bfloat16_tE19Flash_kernel_traitsILi64ELi128ELi128ELi8ES3_EELb1ELb0ELb0ELb1ELb0ELb0ELb0EEEvNS_16Flash_bwd_paramsE --------------------------
	.section	.nv.constant0._ZN5flash44flash_bwd_dq_dk_dv_loop_seqk_parallel_kernelI23Flash_bwd_kernel_traitsILi64ELi128ELi128ELi8ELi4ELi4ELi4ELb0ELb0EN7cutlass10bfloat16_tE19Flash_kernel_traitsILi64ELi128ELi128ELi8ES3_EELb1ELb0ELb0ELb1ELb0ELb0ELb0EEEvNS_16Flash_bwd_paramsE,"a",@progbits
	.sectionflags	@""
	.align	4
.nv.constant0._ZN5flash44flash_bwd_dq_dk_dv_loop_seqk_parallel_kernelI23Flash_bwd_kernel_traitsILi64ELi128ELi128ELi8ELi4ELi4ELi4ELb0ELb0EN7cutlass10bfloat16_tE19Flash_kernel_traitsILi64ELi128ELi128ELi8ES3_EELb1ELb0ELb0ELb1ELb0ELb0ELb0EEEvNS_16Flash_bwd_paramsE:
	.zero		992


//--------------------- .nv.constant0._ZN5flash44flash_bwd_dq_dk_dv_loop_seqk_parallel_kernelI23Flash_bwd_kernel_traitsILi64ELi128ELi128ELi8ELi4ELi4ELi4ELb0ELb0EN7cutlass10bfloat16_tE19Flash_kernel_traitsILi64ELi128ELi128ELi8ES3_EELb0ELb0ELb0ELb1ELb0ELb0ELb1EEEvNS_16Flash_bwd_paramsE --------------------------
	.section	.nv.constant0._ZN5flash44flash_bwd_dq_dk_dv_loop_seqk_parallel_kernelI23Flash_bwd_kernel_traitsILi64ELi128ELi128ELi8ELi4ELi4ELi4ELb0ELb0EN7cutlass10bfloat16_tE19Flash_kernel_traitsILi64ELi128ELi128ELi8ES3_EELb0ELb0ELb0ELb1ELb0ELb0ELb1EEEvNS_16Flash_bwd_paramsE,"a",@progbits
	.sectionflags	@""
	.align	4
.nv.constant0._ZN5flash44flash_bwd_dq_dk_dv_loop_seqk_parallel_kernelI23Flash_bwd_kernel_traitsILi64ELi128ELi128ELi8ELi4ELi4ELi4ELb0ELb0EN7cutlass10bfloat16_tE19Flash_kernel_traitsILi64ELi128ELi128ELi8ES3_EELb0ELb0ELb0ELb1ELb0ELb0ELb1EEEvNS_16Flash_bwd_paramsE:
	.zero		992


//--------------------- .nv.constant0._ZN5flash44flash_bwd_dq_dk_dv_loop_seqk_parallel_kernelI23Flash_bwd_kernel_traitsILi64ELi128ELi128ELi8ELi4ELi4ELi4ELb0ELb0EN7cutlass10bfloat16_tE19Flash_kernel_traitsILi64ELi128ELi128ELi8ES3_EELb1ELb0ELb1ELb0ELb0ELb1ELb0EEEvNS_16Flash_bwd_paramsE --------------------------
	.section	.nv.constant0._ZN5flash44flash_bwd_dq_dk_dv_loop_seqk_parallel_kernelI23Flash_bwd_kernel_traitsILi64ELi128ELi128ELi8ELi4ELi4ELi4ELb0ELb0EN7cutlass10bfloat16_tE19Flash_kernel_traitsILi64ELi128ELi128ELi8ES3_EELb1ELb0ELb1ELb0ELb0ELb1ELb0EEEvNS_16Flash_bwd_paramsE,"a",@progbits
	.sectionflags	@""
	.align	4
.nv.constant0._ZN5flash44flash_bwd_dq_dk_dv_loop_seqk_parallel_kernelI23Flash_bwd_kernel_traitsILi64ELi128ELi128ELi8ELi4ELi4ELi4ELb0ELb0EN7cutlass10bfloat16_tE19Flash_kernel_traitsILi64ELi128ELi128ELi8ES3_EELb1ELb0ELb1ELb0ELb0ELb1ELb0EEEvNS_16Flash_bwd_paramsE:
	.zero		992


//--------------------- .nv.constant0._ZN5flash44flash_bwd_dq_dk_dv_loop_seqk_parallel_kernelI23Flash_bwd_kernel_traitsILi64ELi128ELi128ELi8ELi4ELi4ELi4ELb0ELb0EN7cutlass10bfloat16_tE19Flash_kernel_traitsILi64ELi128ELi128ELi8ES3_EELb0ELb0ELb1ELb0ELb0ELb1ELb1EEEvNS_16Flash_bwd_paramsE --------------------------
	.section	.nv.constant0._ZN5flash44flash_bwd_dq_dk_dv_loop_seqk_parallel_kernelI23Flash_bwd_kernel_traitsILi64ELi128ELi128ELi8ELi4ELi4ELi4ELb0ELb0EN7cutlass10bfloat16_tE19Flash_kernel_traitsILi64ELi128ELi128ELi8ES3_EELb0ELb0ELb1ELb0ELb0ELb1ELb1EEEvNS_16Flash_bwd_paramsE,"a",@progbits
	.sectionflags	@""
	.align	4
.nv.constant0._ZN5flash44flash_bwd_dq_dk_dv_loop_seqk_parallel_kernelI23Flash_bwd_kernel_traitsILi64ELi128ELi128ELi8ELi4ELi4ELi4ELb0ELb0EN7cutlass10bfloat16_tE19Flash_kernel_traitsILi64ELi128ELi128ELi8ES3_EELb0ELb0ELb1ELb0ELb0ELb1ELb1EEEvNS_16Flash_bwd_paramsE:
	.zero		992


//--------------------- .nv.constant0._ZN5flash44flash_bwd_dq_dk_dv_loop_seqk_parallel_kernelI23Flash_bwd_kernel_traitsILi64ELi128ELi128ELi8ELi4ELi4ELi4ELb0ELb0EN7cutlass10bfloat16_tE19Flash_kernel_traitsILi64ELi128ELi128ELi8ES3_EELb1ELb0ELb1ELb1ELb0ELb0ELb0EEEvNS_16Flash_bwd_paramsE --------------------------
	.section	.nv.constant0._ZN5flash44flash_bwd_dq_dk_dv_loop_seqk_parallel_kernelI23Flash_bwd_kernel_traitsILi64ELi128ELi128ELi8ELi4ELi4ELi4ELb0ELb0EN7cutlass10bfloat16_tE19Flash_kernel_traitsILi64ELi128ELi128ELi8ES3_EELb1ELb0ELb1ELb1ELb0ELb0ELb0EEEvNS_16Flash_bwd_paramsE,"a",@progbits
	.sectionflags	@""
	.align	4
.nv.constant0._ZN5flash44flash_bwd_dq_dk_dv_loop_seqk_parallel_kernelI23Flash_bwd_kernel_traitsILi64ELi128ELi128ELi8ELi4ELi4ELi4ELb0ELb0EN7cutlass10bfloat16_tE19Flash_kernel_traitsILi64ELi128ELi128ELi8ES3_EELb1ELb0ELb1ELb1ELb0ELb0ELb0EEEvNS_16Flash_bwd_paramsE:
	.zero		992


//--------------------- .nv.constant0._ZN5flash44flash_bwd_dq_dk_dv_loop_seqk_parallel_kernelI23Flash_bwd_kernel_traitsILi64ELi128ELi128ELi8ELi4ELi4ELi4ELb0ELb0EN7cutlass10bfloat16_tE19Flash_kernel_traitsILi64ELi128ELi128ELi8ES3_EELb0ELb0ELb1ELb1ELb0ELb0ELb1EEEvNS_16Flash_bwd_paramsE --------------------------
	.section	.nv.constant0._ZN5flash44flash_bwd_dq_dk_dv_loop_seqk_parallel_kernelI23Flash_bwd_kernel_traitsILi64ELi128ELi128ELi8ELi4ELi4ELi4ELb0ELb0EN7cutlass10bfloat16_tE19Flash_kernel_traitsILi64ELi128ELi128ELi8ES3_EELb0ELb0ELb1ELb1ELb0ELb0ELb1EEEvNS_16Flash_bwd_paramsE,"a",@progbits
	.sectionflags	@""
	.align	4
.nv.constant0._ZN5flash44flash_bwd_dq_dk_dv_loop_seqk_parallel_kernelI23Flash_bwd_kernel_traitsILi64ELi128ELi128ELi8ELi4ELi4ELi4ELb0ELb0EN7cutlass10bfloat16_tE19Flash_kernel_traitsILi64ELi128ELi128ELi8ES3_EELb0ELb0ELb1ELb1ELb0ELb0ELb1EEEvNS_16Flash_bwd_paramsE:
	.zero		992


//--------------------- .nv.constant0._ZN5flash25flash_bwd_dot_do_o_kernelILb0E23Flash_bwd_kernel_traitsILi64ELi128ELi128ELi8ELi4ELi4ELi4ELb0ELb0EN7cutlass10bfloat16_tE19Flash_kernel_traitsILi64ELi128ELi128ELi8ES3_EEEEvNS_16Flash_bwd_paramsE --------------------------
	.section	.nv.constant0._ZN5flash25flash_bwd_dot_do_o_kernelILb0E23Flash_bwd_kernel_traitsILi64ELi128ELi128ELi8ELi4ELi4ELi4ELb0ELb0EN7cutlass10bfloat16_tE19Flash_kernel_traitsILi64ELi128ELi128ELi8ES3_EEEEvNS_16Flash_bwd_paramsE,"a",@progbits
	.sectionflags	@""
	.align	4
.nv.constant0._ZN5flash25flash_bwd_dot_do_o_kernelILb0E23Flash_bwd_kernel_traitsILi64ELi128ELi128ELi8ELi4ELi4ELi4ELb0ELb0EN7cutlass10bfloat16_tE19Flash_kernel_traitsILi64ELi128ELi128ELi8ES3_EEEEvNS_16Flash_bwd_paramsE:
	.zero		992


//--------------------- .nv.constant0._ZN5flash25flash_bwd_dot_do_o_kernelILb1E23Flash_bwd_kernel_traitsILi64ELi128ELi128ELi8ELi4ELi4ELi4ELb0ELb0EN7cutlass10bfloat16_tE19Flash_kernel_traitsILi64ELi128ELi128ELi8ES3_EEEEvNS_16Flash_bwd_paramsE --------------------------
	.section	.nv.constant0._ZN5flash25flash_bwd_dot_do_o_kernelILb1E23Flash_bwd_kernel_traitsILi64ELi128ELi128ELi8ELi4ELi4ELi4ELb0ELb0EN7cutlass10bfloat16_tE19Flash_kernel_traitsILi64ELi128ELi128ELi8ES3_EEEEvNS_16Flash_bwd_paramsE,"a",@progbits
	.sectionflags	@""
	.align	4
.nv.constant0._ZN5flash25flash_bwd_dot_do_o_kernelILb1E23Flash_bwd_kernel_traitsILi64ELi128ELi128ELi8ELi4ELi4ELi4ELb0ELb0EN7cutlass10bfloat16_tE19Flash_kernel_traitsILi64ELi128ELi128ELi8ES3_EEEEvNS_16Flash_bwd_paramsE:
	.zero		992


//--------------------- .text._ZN5flash44flash_bwd_dq_dk_dv_loop_seqk_parallel_kernelI23Flash_bwd_kernel_traitsILi64ELi64ELi128ELi8ELi2ELi4ELi4ELb1ELb0EN7cutlass10bfloat16_tE19Flash_kernel_traitsILi64ELi64ELi128ELi8ES3_EELb0ELb0ELb0ELb0ELb0ELb1ELb0EEEvNS_16Flash_bwd_paramsE --------------------------
	.section	.text._ZN5flash44flash_bwd_dq_dk_dv_loop_seqk_parallel_kernelI23Flash_bwd_kernel_traitsILi64ELi64ELi128ELi8ELi2ELi4ELi4ELb1ELb0EN7cutlass10bfloat16_tE19Flash_kernel_traitsILi64ELi64ELi128ELi8ES3_EELb0ELb0ELb0ELb0ELb0ELb1ELb0EEEvNS_16Flash_bwd_paramsE,"ax",@progbits
	.sectioninfo	@"SHI_REGISTERS=255"
	.align	128
        .global         _ZN5flash44flash_bwd_dq_dk_dv_loop_seqk_parallel_kernelI23Flash_bwd_kernel_traitsILi64ELi64ELi128ELi8ELi2ELi4ELi4ELb1ELb0EN7cutlass10bfloat16_tE19Flash_kernel_traitsILi64ELi64ELi128ELi8ES3_EELb0ELb0ELb0ELb0ELb0ELb1ELb0EEEvNS_16Flash_bwd_paramsE
        .type           _ZN5flash44flash_bwd_dq_dk_dv_loop_seqk_parallel_kernelI23Flash_bwd_kernel_traitsILi64ELi64ELi128ELi8ELi2ELi4ELi4ELb1ELb0EN7cutlass10bfloat16_tE19Flash_kernel_traitsILi64ELi64ELi128ELi8ES3_EELb0ELb0ELb0ELb0ELb0ELb1ELb0EEEvNS_16Flash_bwd_paramsE,@function
        .size           _ZN5flash44flash_bwd_dq_dk_dv_loop_seqk_parallel_kernelI23Flash_bwd_kernel_traitsILi64ELi64ELi128ELi8ELi2ELi4ELi4ELb1ELb0EN7cutlass10bfloat16_tE19Flash_kernel_traitsILi64ELi64ELi128ELi8ES3_EELb0ELb0ELb0ELb0ELb0ELb1ELb0EEEvNS_16Flash_bwd_paramsE,(.L_x_2451 - _ZN5flash44flash_bwd_dq_dk_dv_loop_seqk_parallel_kernelI23Flash_bwd_kernel_traitsILi64ELi64ELi128ELi8ELi2ELi4ELi4ELb1ELb0EN7cutlass10bfloat16_tE19Flash_kernel_traitsILi64ELi64ELi128ELi8ES3_EELb0ELb0ELb0ELb0ELb0ELb1ELb0EEEvNS_16Flash_bwd_paramsE)
        .other          _ZN5flash44flash_bwd_dq_dk_dv_loop_seqk_parallel_kernelI23Flash_bwd_kernel_traitsILi64ELi64ELi128ELi8ELi2ELi4ELi4ELb1ELb0EN7cutlass10bfloat16_tE19Flash_kernel_traitsILi64ELi64ELi128ELi8ES3_EELb0ELb0ELb0ELb0ELb0ELb1ELb0EEEvNS_16Flash_bwd_paramsE,@"STO_CUDA_ENTRY STV_DEFAULT"
_ZN5flash44flash_bwd_dq_dk_dv_loop_seqk_parallel_kernelI23Flash_bwd_kernel_traitsILi64ELi64ELi128ELi8ELi2ELi4ELi4ELb1ELb0EN7cutlass10bfloat16_tE19Flash_kernel_traitsILi64ELi64ELi128ELi8ES3_EELb0ELb0ELb0ELb0ELb0ELb1ELb0EEEvNS_16Flash_bwd_paramsE:
.text._ZN5flash44flash_bwd_dq_dk_dv_loop_seqk_parallel_kernelI23Flash_bwd_kernel_traitsILi64ELi64ELi128ELi8ELi2ELi4ELi4ELb1ELb0EN7cutlass10bfloat16_tE19Flash_kernel_traitsILi64ELi64ELi128ELi8ES3_EELb0ELb0ELb0ELb0ELb0ELb1ELb0EEEvNS_16Flash_bwd_paramsE:
[----:B------:R-:W-:Y:S02]  /*0000*/  MOV R1, c[0x0][0x28] ;  /* 0x00000a0000017a02 */ /* 0x000fe40000000f00 */
[----:B------:R-:W1:Y:S01]  /*0010*/  S2R R197, SR_CTAID.X ;  /* 0x0000000000c57919 */ /* 0x000e620000002500 */
[----:B------:R-:W-:Y:S02]  /*0020*/  ULDC UR5, c[0x0][0x218] ;  /* 0x0000860000057ab9 */ /* 0x000fe40000000800 */
[----:B------:R-:W-:-:S04]  /*0030*/  UIADD3 UR5, UR5, 0x7f, URZ ;  /* 0x0000007f05057890 */ /* 0x000fc8000fffe03f */
[----:B------:R-:W-:-:S04]  /*0040*/  USHF.R.S32.HI UR4, URZ, 0x1f, UR5 ;  /* 0x0000001f3f047899 */ /* 0x000fc80008011405 */
[----:B------:R-:W-:-:S04]  /*0050*/  ULEA.HI UR4, UR4, UR5, URZ, 0x7 ;  /* 0x0000000504047291 */ /* 0x000fc8000f8f383f */
[----:B------:R-:W-:-:S06]  /*0060*/  USHF.R.S32.HI UR4, URZ, 0x7, UR4 ;  /* 0x000000073f047899 */ /* 0x000fcc0008011404 */
[----:B-1----:R-:W-:-:S13]  /*0070*/  ISETP.GE.AND P0, PT, R197, UR4, PT ;  /* 0x00000004c5007c0c */ /* 0x002fda000bf06270 */
[----:B------:R-:W-:Y:S05]  /*0080*/  @P0 EXIT ;  /* 0x000000000000094d */ /* 0x000fea0003800000 */
[----:B------:R-:W1:Y:S01]  /*0090*/  S2R R7, SR_TID.X ;  /* 0x0000000000077919 */ /* 0x000e620000002100 */
[----:B------:R-:W-:Y:S01]  /*00a0*/  IMAD.MOV.U32 R207, RZ, RZ, 0x20 ;  /* 0x00000020ffcf7424 */ /* 0x000fe200078e00ff */
[----:B------:R-:W-:Y:S01]  /*00b0*/  ULDC.64 UR20, c[0x0][0x118] ;  /* 0x0000460000147ab9 */ /* 0x000fe20000000a00 */
[----:B------:R-:W-:Y:S01]  /*00c0*/  IMAD.MOV.U32 R172, RZ, RZ, 0x40 ;  /* 0x00000040ffac7424 */ /* 0x000fe200078e00ff */
[----:B------:R-:W2:Y:S01]  /*00d0*/  S2R R195, SR_CTAID.Y ;  /* 0x0000000000c37919 */ /* 0x000ea20000002600 */
[----:B------:R-:W-:-:S03]  /*00e0*/  ULDC UR4, c[0x0][0x1c0] ;  /* 0x0000700000047ab9 */ /* 0x000fc60000000800 */
[----:B------:R-:W3:Y:S01]  /*00f0*/  S2R R212, SR_CTAID.Z ;  /* 0x0000000000d47919 */ /* 0x000ee20000002700 */
[----:B-1----:R-:W-:-:S04]  /*0100*/  SHF.R.S32.HI R10, RZ, 0x1f, R7 ;  /* 0x0000001fff0a7819 */ /* 0x002fc80000011407 */
[CC--:B------:R-:W-:Y:S02]  /*0110*/  LEA.HI R4, R10.reuse, R7.reuse, RZ, 0x4 ;  /* 0x000000070a047211 */ /* 0x0c0fe400078f20ff */
[----:B------:R-:W-:Y:S02]  /*0120*/  LEA.HI R18, R10, R7, RZ, 0x3 ;  /* 0x000000070a127211 */ /* 0x000fe400078f18ff */
[----:B------:R-:W-:Y:S02]  /*0130*/  SHF.R.S32.HI R3, RZ, 0x4, R4 ;  /* 0x00000004ff037819 */ /* 0x000fe40000011404 */
[----:B------:R-:W-:Y:S02]  /*0140*/  LOP3.LUT R2, R18, 0xfffffff8, RZ, 0xc0, !PT ;  /* 0xfffffff812027812 */ /* 0x000fe400078ec0ff */
[----:B------:R-:W-:Y:S02]  /*0150*/  LEA.HI R0, R4, R3, RZ, 0x1 ;  /* 0x0000000304007211 */ /* 0x000fe400078f08ff */
[----:B------:R-:W-:-:S02]  /*0160*/  LEA.HI R8, R10, R7, RZ, 0x5 ;  /* 0x000000070a087211 */ /* 0x000fc400078f28ff */
[----:B------:R-:W-:Y:S02]  /*0170*/  LOP3.LUT R0, R0, 0xfffffffe, RZ, 0xc0, !PT ;  /* 0xfffffffe00007812 */ /* 0x000fe400078ec0ff */
[----:B------:R-:W-:Y:S02]  /*0180*/  SHF.R.S32.HI R189, RZ, 0x5, R8 ;  /* 0x00000005ffbd7819 */ /* 0x000fe40000011408 */
[----:B------:R-:W-:Y:S01]  /*0190*/  LEA.HI R11, R10, R7, RZ, 0x2 ;  /* 0x000000070a0b7211 */ /* 0x000fe200078f10ff */
[----:B------:R-:W-:Y:S01]  /*01a0*/  IMAD.IADD R0, R3, 0x1, -R0 ;  /* 0x0000000103007824 */ /* 0x000fe200078e0a00 */
[----:B------:R-:W-:Y:S01]  /*01b0*/  SHF.R.S32.HI R191, RZ, 0x3, R18 ;  /* 0x00000003ffbf7819 */ /* 0x000fe20000011412 */
[----:B------:R-:W-:Y:S01]  /*01c0*/  IMAD.IADD R3, R7, 0x1, -R2 ;  /* 0x0000000107037824 */ /* 0x000fe200078e0a02 */
[----:B------:R-:W-:Y:S01]  /*01d0*/  SHF.R.S32.HI R2, RZ, 0x1f, R8 ;  /* 0x0000001fff027819 */ /* 0x000fe20000011408 */
[----:B------:R-:W-:Y:S01]  /*01e0*/  IMAD.SHL.U32 R181, R0, 0x10, RZ ;  /* 0x0000001000b57824 */ /* 0x000fe200078e00ff */
[--C-:B------:R-:W-:Y:S01]  /*01f0*/  SHF.R.S32.HI R12, RZ, 0x2, R11.reuse ;  /* 0x00000002ff0c7819 */ /* 0x100fe2000001140b */
[----:B------:R-:W-:Y:S01]  /*0200*/  IMAD.SHL.U32 R13, R191, 0x40, RZ ;  /* 0x00000040bf0d7824 */ /* 0x000fe200078e00ff */
[----:B------:R-:W-:Y:S01]  /*0210*/  LEA.HI R2, R2, R189, RZ, 0x2 ;  /* 0x000000bd02027211 */ /* 0x000fe200078f10ff */
[C---:B------:R-:W-:Y:S01]  /*0220*/  IMAD.SHL.U32 R192, R3.reuse, 0x8, RZ ;  /* 0x0000000803c07824 */ /* 0x040fe200078e00ff */
[----:B------:R-:W-:Y:S01]  /*0230*/  SHF.R.S32.HI R5, RZ, 0x1f, R11 ;  /* 0x0000001fff057819 */ /* 0x000fe2000001140b */
[----:B------:R-:W-:Y:S01]  /*0240*/  IMAD.SHL.U32 R177, R3, 0x40, RZ ;  /* 0x0000004003b17824 */ /* 0x000fe200078e00ff */
[----:B------:R-:W-:-:S02]  /*0250*/  LOP3.LUT R2, R2, 0xfffffffc, RZ, 0xc0, !PT ;  /* 0xfffffffc02027812 */ /* 0x000fc400078ec0ff */
[----:B------:R-:W-:Y:S02]  /*0260*/  LEA.HI R5, R5, R12, RZ, 0x3 ;  /* 0x0000000c05057211 */ /* 0x000fe400078f18ff */
[----:B------:R-:W-:Y:S02]  /*0270*/  LOP3.LUT R4, R4, 0xfffffff0, RZ, 0xc0, !PT ;  /* 0xfffffff004047812 */ /* 0x000fe400078ec0ff */
[----:B------:R-:W-:Y:S02]  /*0280*/  LOP3.LUT R13, R13, 0x1c0, RZ, 0xc0, !PT ;  /* 0x000001c00d0d7812 */ /* 0x000fe400078ec0ff */
[----:B------:R-:W-:Y:S01]  /*0290*/  LOP3.LUT P4, RZ, R3, 0x2, RZ, 0xc0, !PT ;  /* 0x0000000203ff7812 */ /* 0x000fe2000788c0ff */
[----:B------:R-:W-:Y:S01]  /*02a0*/  IMAD.IADD R15, R7, 0x1, -R4 ;  /* 0x00000001070f7824 */ /* 0x000fe200078e0a04 */
[----:B------:R-:W-:Y:S01]  /*02b0*/  LOP3.LUT P3, RZ, R3, 0x4, RZ, 0xc0, !PT ;  /* 0x0000000403ff7812 */ /* 0x000fe2000786c0ff */
[----:B------:R-:W-:Y:S01]  /*02c0*/  IMAD.IADD R3, R189, 0x1, -R2 ;  /* 0x00000001bd037824 */ /* 0x000fe200078e0a02 */
[----:B------:R-:W-:-:S02]  /*02d0*/  LOP3.LUT R5, R5, 0xfffffff8, RZ, 0xc0, !PT ;  /* 0xfffffff805057812 */ /* 0x000fc400078ec0ff */
[----:B------:R-:W-:Y:S01]  /*02e0*/  SHF.R.U32.HI R9, RZ, 0x3, R13 ;  /* 0x00000003ff097819 */ /* 0x000fe2000001160d */
[----:B------:R-:W-:Y:S01]  /*02f0*/  IMAD.SHL.U32 R4, R3, 0x10, RZ ;  /* 0x0000001003047824 */ /* 0x000fe200078e00ff */
[----:B------:R-:W-:Y:S01]  /*0300*/  LOP3.LUT R6, R13, 0x38, R192, 0xf8, !PT ;  /* 0x000000380d067812 */ /* 0x000fe200078ef8c0 */
[----:B------:R-:W-:Y:S01]  /*0310*/  IMAD.IADD R5, R12, 0x1, -R5 ;  /* 0x000000010c057824 */ /* 0x000fe200078e0a05 */
[----:B------:R-:W-:Y:S01]  /*0320*/  LOP3.LUT R177, R177, 0x1c0, RZ, 0xc0, !PT ;  /* 0x000001c0b1b17812 */ /* 0x000fe200078ec0ff */
[----:B------:R-:W-:Y:S01]  /*0330*/  IMAD.SHL.U32 R12, R0, 0x200, RZ ;  /* 0x00000200000c7824 */ /* 0x000fe200078e00ff */
[----:B------:R-:W-:Y:S02]  /*0340*/  LOP3.LUT R9, R6, R9, RZ, 0x3c, !PT ;  /* 0x0000000906097212 */ /* 0x000fe400078e3cff */
[----:B------:R-:W-:Y:S02]  /*0350*/  LEA.HI R6, R10, R7, RZ, 0x6 ;  /* 0x000000070a067211 */ /* 0x000fe400078f30ff */
[----:B------:R-:W-:-:S02]  /*0360*/  LOP3.LUT R13, R177, 0x30, R4, 0xf8, !PT ;  /* 0x00000030b10d7812 */ /* 0x000fc400078ef804 */
[----:B------:R-:W-:Y:S02]  /*0370*/  LOP3.LUT R16, R177, 0x8, R18, 0xf8, !PT ;  /* 0x00000008b1107812 */ /* 0x000fe400078ef812 */
[----:B------:R-:W-:Y:S02]  /*0380*/  LOP3.LUT R14, R5, 0x1, RZ, 0xc0, !PT ;  /* 0x00000001050e7812 */ /* 0x000fe400078ec0ff */
[----:B------:R-:W-:Y:S02]  /*0390*/  SHF.R.S32.HI R6, RZ, 0x6, R6 ;  /* 0x00000006ff067819 */ /* 0x000fe40000011406 */
[----:B------:R-:W-:Y:S02]  /*03a0*/  SHF.R.U32.HI R177, RZ, 0x3, R177 ;  /* 0x00000003ffb17819 */ /* 0x000fe400000116b1 */
[----:B------:R-:W-:Y:S01]  /*03b0*/  LOP3.LUT R13, R13, 0x8, R18, 0xf8, !PT ;  /* 0x000000080d0d7812 */ /* 0x000fe200078ef812 */
[----:B------:R-:W-:Y:S01]  /*03c0*/  IMAD R190, R6, 0x200, R9 ;  /* 0x0000020006be7824 */ /* 0x000fe200078e0209 */
[----:B------:R-:W-:Y:S01]  /*03d0*/  ISETP.NE.U32.AND P0, PT, R14, 0x1, PT ;  /* 0x000000010e00780c */ /* 0x000fe20003f05070 */
[----:B------:R-:W-:Y:S01]  /*03e0*/  IMAD.SHL.U32 R9, R5, 0x40, RZ ;  /* 0x0000004005097824 */ /* 0x000fe200078e00ff */
[----:B------:R-:W-:Y:S01]  /*03f0*/  LOP3.LUT R179, R16, R177, RZ, 0x3c, !PT ;  /* 0x000000b110b37212 */ /* 0x000fe200078e3cff */
[----:B------:R-:W-:Y:S01]  /*0400*/  IMAD R16, R6, 0x800, R12 ;  /* 0x0000080006107824 */ /* 0x000fe200078e020c */
[----:B------:R-:W-:Y:S01]  /*0410*/  LOP3.LUT R188, R8, 0xffffffe0, RZ, 0xc0, !PT ;  /* 0xffffffe008bc7812 */ /* 0x000fe200078ec0ff */
[----:B------:R-:W-:Y:S01]  /*0420*/  IMAD.SHL.U32 R196, R190, 0x2, RZ ;  /* 0x00000002bec47824 */ /* 0x000fe200078e00ff */
[----:B------:R-:W-:Y:S01]  /*0430*/  LOP3.LUT R14, R11, 0x7ffffffc, RZ, 0xc0, !PT ;  /* 0x7ffffffc0b0e7812 */ /* 0x000fe200078ec0ff */
[C---:B------:R-:W-:Y:S01]  /*0440*/  IMAD.SHL.U32 R11, R7.reuse, 0x2, RZ ;  /* 0x00000002070b7824 */ /* 0x040fe200078e00ff */
[----:B------:R-:W-:Y:S01]  /*0450*/  LOP3.LUT R177, R12, R13, R177, 0xf6, !PT ;  /* 0x0000000d0cb17212 */ /* 0x000fe200078ef6b1 */
[C---:B------:R-:W-:Y:S01]  /*0460*/  IMAD.IADD R188, R7.reuse, 0x1, -R188 ;  /* 0x0000000107bc7824 */ /* 0x040fe200078e0abc */
[----:B------:R-:W-:Y:S01]  /*0470*/  LEA.HI R12, R10, R7, RZ, 0x7 ;  /* 0x000000070a0c7211 */ /* 0x000fe200078f38ff */
[----:B------:R-:W-:Y:S01]  /*0480*/  IMAD.IADD R10, R7, 0x1, -R14 ;  /* 0x00000001070a7824 */ /* 0x000fe200078e0a0e */
[----:B------:R-:W-:Y:S01]  /*0490*/  SHF.R.S32.HI R2, RZ, 0x1f, R15 ;  /* 0x0000001fff027819 */ /* 0x000fe2000001140f */
[----:B------:R-:W-:Y:S01]  /*04a0*/  IMAD.IADD R179, R16, 0x1, R179 ;  /* 0x0000000110b37824 */ /* 0x000fe200078e02b3 */
[----:B------:R-:W-:Y:S01]  /*04b0*/  SHF.R.S32.HI R7, RZ, 0x7, R12 ;  /* 0x00000007ff077819 */ /* 0x000fe2000001140c */
[----:B------:R-:W-:Y:S01]  /*04c0*/  IMAD.SHL.U32 R177, R177, 0x2, RZ ;  /* 0x00000002b1b17824 */ /* 0x000fe200078e00ff */
[----:B------:R-:W-:Y:S01]  /*04d0*/  LEA.HI R2, R2, R15, RZ, 0x3 ;  /* 0x0000000f02027211 */ /* 0x000fe200078f18ff */
[----:B------:R-:W-:Y:S01]  /*04e0*/  IMAD.SHL.U32 R179, R179, 0x2, RZ ;  /* 0x00000002b3b37824 */ /* 0x000fe200078e00ff */
[----:B------:R-:W-:Y:S01]  /*04f0*/  LEA.HI R12, R8, R189, RZ, 0x1 ;  /* 0x000000bd080c7211 */ /* 0x000fe200078f08ff */
[----:B------:R-:W-:Y:S01]  /*0500*/  IMAD.SHL.U32 R8, R6, 0x20, RZ ;  /* 0x0000002006087824 */ /* 0x000fe200078e00ff */
[----:B------:R-:W-:Y:S01]  /*0510*/  LOP3.LUT R4, R2, 0xfffffff8, RZ, 0xc0, !PT ;  /* 0xfffffff802047812 */ /* 0x000fe200078ec0ff */
[----:B------:R-:W-:Y:S01]  /*0520*/  IMAD.SHL.U32 R200, R7, 0x8, RZ ;  /* 0x0000000807c87824 */ /* 0x000fe200078e00ff */
[----:B------:R-:W-:Y:S01]  /*0530*/  LOP3.LUT R9, R9, 0x1c0, RZ, 0xc0, !PT ;  /* 0x000001c009097812 */ /* 0x000fe200078ec0ff */
[----:B------:R-:W-:Y:S01]  /*0540*/  IMAD.SHL.U32 R6, R10, 0x2, RZ ;  /* 0x000000020a067824 */ /* 0x000fe200078e00ff */
[----:B------:R-:W-:Y:S01]  /*0550*/  LOP3.LUT R186, R8, 0x6, R11, 0xf8, !PT ;  /* 0x0000000608ba7812 */ /* 0x000fe200078ef80b */
[----:B------:R-:W-:Y:S01]  /*0560*/  IMAD.IADD R4, R15, 0x1, -R4 ;  /* 0x000000010f047824 */ /* 0x000fe200078e0a04 */
[----:B------:R-:W-:Y:S01]  /*0570*/  LOP3.LUT R200, R200, 0x8, RZ, 0xc0, !PT ;  /* 0x00000008c8c87812 */ /* 0x000fe200078ec0ff */
[----:B------:R-:W-:Y:S01]  /*0580*/  IMAD R10, R7, 0x1000, R6 ;  /* 0x00001000070a7824 */ /* 0x000fe200078e0206 */
[----:B------:R-:W-:Y:S01]  /*0590*/  LOP3.LUT R12, R12, 0xfffffffe, RZ, 0xc0, !PT ;  /* 0xfffffffe0c0c7812 */ /* 0x000fe200078ec0ff */
[----:B------:R-:W-:Y:S01]  /*05a0*/  IMAD.SHL.U32 R4, R4, 0x40, RZ ;  /* 0x0000004004047824 */ /* 0x000fe200078e00ff */
[----:B------:R-:W-:-:S02]  /*05b0*/  LOP3.LUT R8, R9, 0x20, R8, 0xf8, !PT ;  /* 0x0000002009087812 */ /* 0x000fc400078ef808 */
[----:B------:R-:W-:Y:S02]  /*05c0*/  SHF.R.U32.HI R7, RZ, 0x3, R9 ;  /* 0x00000003ff077819 */ /* 0x000fe40000011609 */
[----:B------:R-:W-:Y:S02]  /*05d0*/  LOP3.LUT R181, R200, 0x10, R181, 0xf8, !PT ;  /* 0x00000010c8b57812 */ /* 0x000fe400078ef8b5 */
[----:B------:R-:W-:Y:S01]  /*05e0*/  R2P PR, R5, 0x6 ;  /* 0x0000000605007804 */ /* 0x000fe20000000000 */
[----:B------:R-:W-:Y:S01]  /*05f0*/  IMAD.IADD R5, R189, 0x1, -R12 ;  /* 0x00000001bd057824 */ /* 0x000fe200078e0a0c */
[----:B------:R-:W-:Y:S02]  /*0600*/  LOP3.LUT R8, R8, R7, RZ, 0x3c, !PT ;  /* 0x0000000708087212 */ /* 0x000fe400078e3cff */
[----:B------:R-:W-:Y:S01]  /*0610*/  LOP3.LUT R200, R7, R9, R200, 0x1e, !PT ;  /* 0x0000000907c87212 */ /* 0x000fe200078e1ec8 */
[----:B------:R-:W-:Y:S01]  /*0620*/  IMAD R201, R5, 0x400, R10 ;  /* 0x0000040005c97824 */ /* 0x000fe200078e020a */
[----:B------:R-:W-:Y:S01]  /*0630*/  SHF.R.S32.HI R7, RZ, 0x1f, R188 ;  /* 0x0000001fff077819 */ /* 0x000fe200000114bc */
[----:B------:R-:W-:Y:S01]  /*0640*/  IMAD.SHL.U32 R9, R0, 0x8, RZ ;  /* 0x0000000800097824 */ /* 0x000fe200078e00ff */
[----:B------:R-:W-:Y:S01]  /*0650*/  LOP3.LUT R4, R4, 0x1c0, RZ, 0xc0, !PT ;  /* 0x000001c004047812 */ /* 0x000fe200078ec0ff */
[----:B------:R-:W-:Y:S01]  /*0660*/  IMAD.SHL.U32 R0, R2, 0x40, RZ ;  /* 0x0000004002007824 */ /* 0x000fe200078e00ff */
[----:B------:R-:W-:Y:S01]  /*0670*/  LEA.HI R7, R7, R188, RZ, 0x2 ;  /* 0x000000bc07077211 */ /* 0x000fe200078f10ff */
[----:B------:R-:W-:Y:S01]  /*0680*/  IMAD.IADD R201, R8, 0x1, R201 ;  /* 0x0000000108c97824 */ /* 0x000fe200078e02c9 */
[----:B------:R-:W-:-:S02]  /*0690*/  SHF.R.U32.HI R8, RZ, 0x3, R4 ;  /* 0x00000003ff087819 */ /* 0x000fc40000011604 */
[----:B------:R-:W-:Y:S01]  /*06a0*/  SHF.R.S32.HI R2, RZ, 0x2, R7 ;  /* 0x00000002ff027819 */ /* 0x000fe20000011407 */
[----:B------:R-:W-:Y:S01]  /*06b0*/  IMAD R7, R3, 0x400, R6 ;  /* 0x0000040003077824 */ /* 0x000fe200078e0206 */
[----:B------:R-:W-:Y:S01]  /*06c0*/  LOP3.LUT R0, R0, 0xfffffe00, RZ, 0xc0, !PT ;  /* 0xfffffe0000007812 */ /* 0x000fe200078ec0ff */
[----:B------:R-:W-:Y:S01]  /*06d0*/  IMAD.SHL.U32 R201, R201, 0x2, RZ ;  /* 0x00000002c9c97824 */ /* 0x000fe200078e00ff */
[----:B------:R-:W-:Y:S01]  /*06e0*/  LOP3.LUT R181, R8, R181, R4, 0x1e, !PT ;  /* 0x000000b508b57212 */ /* 0x000fe200078e1e04 */
[----:B------:R-:W-:Y:S01]  /*06f0*/  IMAD.IADD R200, R7, 0x1, R200 ;  /* 0x0000000107c87824 */ /* 0x000fe200078e02c8 */
[----:B------:R-:W-:Y:S01]  /*0700*/  LOP3.LUT R9, R4, 0x8, R9, 0xf8, !PT ;  /* 0x0000000804097812 */ /* 0x000fe200078ef809 */
[----:B------:R-:W-:Y:S01]  /*0710*/  IMAD R187, R5, 0x10, R2 ;  /* 0x0000001005bb7824 */ /* 0x000fe200078e0202 */
[----:B------:R-:W-:Y:S01]  /*0720*/  LOP3.LUT R181, R181, R0, RZ, 0xfc, !PT ;  /* 0x00000000b5b57212 */ /* 0x000fe200078efcff */
[--C-:B------:R-:W-:Y:S01]  /*0730*/  IMAD R182, R5, 0x400, R0.reuse ;  /* 0x0000040005b67824 */ /* 0x100fe200078e0200 */
[----:B------:R-:W-:Y:S01]  /*0740*/  LOP3.LUT R9, R9, R8, RZ, 0x3c, !PT ;  /* 0x0000000809097212 */ /* 0x000fe200078e3cff */
[----:B------:R-:W-:Y:S01]  /*0750*/  IMAD R180, R3, 0x400, R0 ;  /* 0x0000040003b47824 */ /* 0x000fe200078e0200 */
[----:B------:R-:W-:Y:S01]  /*0760*/  SEL R3, R207, 0xffffffe0, !P4 ;  /* 0xffffffe0cf037807 */ /* 0x000fe20006000000 */
[----:B------:R-:W-:Y:S01]  /*0770*/  IMAD.MOV.U32 R0, RZ, RZ, -0x10 ;  /* 0xfffffff0ff007424 */ /* 0x000fe200078e00ff */
[----:B------:R-:W-:Y:S01]  /*0780*/  LEA R200, R200, 0x6000, 0x1 ;  /* 0x00006000c8c87811 */ /* 0x000fe200078e08ff */
[----:B------:R-:W-:Y:S01]  /*0790*/  IMAD.IADD R180, R9, 0x1, R180 ;  /* 0x0000000109b47824 */ /* 0x000fe200078e02b4 */
[----:B------:R-:W-:Y:S01]  /*07a0*/  SEL R172, R172, 0xffffffc0, !P3 ;  /* 0xffffffc0acac7807 */ /* 0x000fe20005800000 */
[----:B------:R-:W-:Y:S01]  /*07b0*/  IMAD.IADD R173, R179, 0x1, R3 ;  /* 0x00000001b3ad7824 */ /* 0x000fe200078e0203 */
[----:B------:R-:W-:Y:S01]  /*07c0*/  IADD3 R199, R187, -0x40, RZ ;  /* 0xffffffc0bbc77810 */ /* 0x000fe20007ffe0ff */
[----:B------:R-:W-:Y:S01]  /*07d0*/  IMAD.IADD R182, R182, 0x1, R9 ;  /* 0x00000001b6b67824 */ /* 0x000fe200078e0209 */
[----:B------:R-:W-:Y:S01]  /*07e0*/  SEL R207, R207, 0xffffffe0, !P1 ;  /* 0xffffffe0cfcf7807 */ /* 0x000fe20004800000 */
[----:B------:R-:W-:Y:S01]  /*07f0*/  IMAD.IADD R172, R179, 0x1, R172 ;  /* 0x00000001b3ac7824 */ /* 0x000fe200078e02ac */
[----:B------:R-:W-:-:S02]  /*0800*/  IADD3 R202, R200, 0x40, RZ ;  /* 0x00000040c8ca7810 */ /* 0x000fc40007ffe0ff */
[----:B------:R-:W-:Y:S01]  /*0810*/  SEL R0, R0, 0x10, !P0 ;  /* 0x0000001000007807 */ /* 0x000fe20004000000 */
[----:B------:R-:W-:Y:S01]  /*0820*/  IMAD.IADD R205, R201, 0x1, R207 ;  /* 0x00000001c9cd7824 */ /* 0x000fe200078e02cf */
[----:B------:R-:W-:Y:S01]  /*0830*/  SHF.R.S32.HI R198, RZ, 0x1f, R199 ;  /* 0x0000001fffc67819 */ /* 0x000fe200000114c7 */
[----:B------:R-:W-:Y:S01]  /*0840*/  IMAD.IADD R204, R207, 0x1, R200 ;  /* 0x00000001cfcc7824 */ /* 0x000fe200078e02c8 */
[C---:B------:R-:W-:Y:S01]  /*0850*/  @P2 IADD3 R202, R200.reuse, -0x40, RZ ;  /* 0xffffffc0c8ca2810 */ /* 0x040fe20007ffe0ff */
[----:B------:R-:W-:Y:S01]  /*0860*/  IMAD.IADD R3, R3, 0x1, R172 ;  /* 0x0000000103037824 */ /* 0x000fe200078e02ac */
[C---:B------:R-:W-:Y:S01]  /*0870*/  SHF.L.U64.HI R198, R199.reuse, 0x2, R198 ;  /* 0x00000002c7c67819 */ /* 0x040fe200000102c6 */
[----:B------:R-:W-:Y:S01]  /*0880*/  IMAD.SHL.U32 R199, R199, 0x4, RZ ;  /* 0x00000004c7c77824 */ /* 0x000fe200078e00ff */
[----:B------:R-:W-:Y:S01]  /*0890*/  IADD3 R203, R200, 0x420, RZ ;  /* 0x00000420c8cb7810 */ /* 0x000fe20007ffe0ff */
[----:B------:R-:W-:Y:S01]  /*08a0*/  IMAD.IADD R206, R201, 0x1, R0 ;  /* 0x00000001c9ce7824 */ /* 0x000fe200078e0200 */
[----:B------:R-:W-:Y:S01]  /*08b0*/  SHF.R.S32.HI R194, RZ, 0x1f, R187 ;  /* 0x0000001fffc27819 */ /* 0x000fe200000114bb */
[----:B------:R-:W-:Y:S01]  /*08c0*/  IMAD.IADD R221, R0, 0x1, R205 ;  /* 0x0000000100dd7824 */ /* 0x000fe200078e02cd */
[----:B------:R-:W-:Y:S01]  /*08d0*/  LEA R180, R180, 0xa000, 0x1 ;  /* 0x0000a000b4b47811 */ /* 0x000fe200078e08ff */
[----:B------:R-:W-:Y:S01]  /*08e0*/  IMAD.IADD R207, R207, 0x1, R202 ;  /* 0x00000001cfcf7824 */ /* 0x000fe200078e02ca */
[----:B--23--:R-:W-:-:S02]  /*08f0*/  @P1 IADD3 R203, R200, 0x3e0, RZ ;  /* 0x000003e0c8cb1810 */ /* 0x00cfc40007ffe0ff */
.L_x_44:
[----:B-1----:R-:W1:Y:S01]  /*0900*/  LDC.U8 R2, c[0x0][0x312] ;  /* 0x0000c480ff027b82 */ /* 0x002e620000000000 */
[----:B------:R-:W-:Y:S01]  /*0910*/  ISETP.NE.U32.AND P2, PT, RZ, c[0x0][0x250], PT ;  /* 0x00009400ff007a0c */ /* 0x000fe20003f45070 */
[----:B--2---:R-:W-:Y:S01]  /*0920*/  IMAD.SHL.U32 R4, R195, 0x4, RZ ;  /* 0x00000004c3047824 */ /* 0x004fe200078e00ff */
[----:B------:R-:W-:Y:S01]  /*0930*/  ISETP.NE.U32.AND P5, PT, RZ, c[0x0][0x240], PT ;  /* 0x00009000ff007a0c */ /* 0x000fe20003fa5070 */
[----:B------:R-:W-:Y:S01]  /*0940*/  IMAD.MOV.U32 R20, RZ, RZ, -0x1 ;  /* 0xffffffffff147424 */ /* 0x000fe200078e00ff */
[----:B------:R-:W-:-:S02]  /*0950*/  ISETP.NE.AND.EX P2, PT, RZ, c[0x0][0x254], PT, P2 ;  /* 0x00009500ff007a0c */ /* 0x000fc40003f45320 */
[----:B------:R-:W-:Y:S02]  /*0960*/  SHF.R.S32.HI R8, RZ, 0x1f, R195 ;  /* 0x0000001fff087819 */ /* 0x000fe400000114c3 */
[----:B------:R-:W-:Y:S02]  /*0970*/  ISETP.NE.AND.EX P5, PT, RZ, c[0x0][0x244], PT, P5 ;  /* 0x00009100ff007a0c */ /* 0x000fe40003fa5350 */
[----:B------:R-:W-:Y:S02]  /*0980*/  ISETP.EQ.U32.AND P4, PT, RZ, c[0x0][0x248], PT ;  /* 0x00009200ff007a0c */ /* 0x000fe40003f82070 */
[----:B------:R-:W-:Y:S02]  /*0990*/  SHF.L.U64.HI R0, R195, 0x2, R8 ;  /* 0x00000002c3007819 */ /* 0x000fe40000010208 */
[----:B------:R-:W-:Y:S02]  /*09a0*/  IADD3 R14, P0, R4, c[0x0][0x240], RZ ;  /* 0x00009000040e7a10 */ /* 0x000fe40007f1e0ff */
[----:B-1----:R-:W-:-:S02]  /*09b0*/  ISETP.NE.AND P3, PT, R2, RZ, PT ;  /* 0x000000ff0200720c */ /* 0x002fc40003f65270 */
[----:B------:R-:W-:Y:S02]  /*09c0*/  IADD3.X R15, R0, c[0x0][0x244], RZ, P0, !PT ;  /* 0x00009100000f7a10 */ /* 0x000fe400007fe4ff */
[----:B------:R-:W-:Y:S02]  /*09d0*/  ISETP.EQ.OR.EX P4, PT, RZ, c[0x0][0x24c], !P3, P4 ;  /* 0x00009300ff007a0c */ /* 0x000fe40005f82740 */
[C---:B------:R-:W-:Y:S01]  /*09e0*/  @P2 IADD3 R10, P0, R4.reuse, c[0x0][0x250], RZ ;  /* 0x00009400040a2a10 */ /* 0x040fe20007f1e0ff */
[----:B------:R-:W-:Y:S01]  /*09f0*/  IMAD.MOV.U32 R219, RZ, RZ, RZ ;  /* 0x000000ffffdb7224 */ /* 0x000fe200078e00ff */
[----:B------:R-:W-:Y:S01]  /*0a00*/  IADD3 R6, P1, R4, c[0x0][0x248], RZ ;  /* 0x0000920004067a10 */ /* 0x000fe20007f3e0ff */
[----:B------:R-:W-:Y:S01]  /*0a10*/  IMAD.MOV.U32 R222, RZ, RZ, -0x1 ;  /* 0xffffffffffde7424 */ /* 0x000fe200078e00ff */
[----:B------:R-:W2:Y:S01]  /*0a20*/  @P5 LDG.E R20, [R14.64] ;  /* 0x000000140e145981 */ /* 0x000ea2000c1e1900 */
[C---:B------:R-:W-:Y:S02]  /*0a30*/  @P2 IADD3.X R11, R0.reuse, c[0x0][0x254], RZ, P0, !PT ;  /* 0x00009500000b2a10 */ /* 0x040fe400007fe4ff */
[----:B------:R-:W-:Y:S01]  /*0a40*/  IADD3.X R7, R0, c[0x0][0x24c], RZ, P1, !PT ;  /* 0x0000930000077a10 */ /* 0x000fe20000ffe4ff */
[----:B------:R-:W2:Y:S04]  /*0a50*/  @P5 LDG.E R13, [R14.64+0x4] ;  /* 0x000004140e0d5981 */ /* 0x000ea8000c1e1900 */
[----:B-----5:R1:W5:Y:S04]  /*0a60*/  @P2 LDG.E R219, [R10.64] ;  /* 0x000000140adb2981 */ /* 0x020368000c1e1900 */
[----:B------:R1:W5:Y:S01]  /*0a70*/  @!P4 LDG.E R222, [R6.64] ;  /* 0x0000001406dec981 */ /* 0x000362000c1e1900 */
[----:B------:R-:W-:Y:S01]  /*0a80*/  ISETP.NE.U32.AND P0, PT, RZ, c[0x0][0x248], PT ;  /* 0x00009200ff007a0c */ /* 0x000fe20003f05070 */
[----:B------:R-:W-:-:S03]  /*0a90*/  IMAD.MOV.U32 R2, RZ, RZ, c[0x0][0x218] ;  /* 0x00008600ff027624 */ /* 0x000fc600078e00ff */
[----:B------:R-:W-:Y:S01]  /*0aa0*/  ISETP.NE.AND.EX P0, PT, RZ, c[0x0][0x24c], PT, P0 ;  /* 0x00009300ff007a0c */ /* 0x000fe20003f05300 */
[----:B--2---:R-:W-:Y:S02]  /*0ab0*/  @P5 IMAD.IADD R13, R13, 0x1, -R20 ;  /* 0x000000010d0d5824 */ /* 0x004fe400078e0a14 */
[----:B------:R-:W-:-:S10]  /*0ac0*/  @!P5 IMAD.MOV.U32 R13, RZ, RZ, c[0x0][0x214] ;  /* 0x00008500ff0dd624 */ /* 0x000fd400078e00ff */
[----:B------:R-:W-:Y:S05]  /*0ad0*/  @!P0 BRA `(.L_x_0) ;  /* 0x0000003000008947 */ /* 0x000fea0003800000 */
[----:B-1----:R-:W2:Y:S02]  /*0ae0*/  @P3 LDG.E R5, [R6.64+0x4] ;  /* 0x0000041406053981 */ /* 0x002ea4000c1e1900 */
[----:B--2--5:R-:W-:-:S06]  /*0af0*/  @P3 IADD3 R2, R5, -R222, RZ ;  /* 0x800000de05023210 */ /* 0x024fcc0007ffe0ff */
[----:B------:R1:W5:Y:S02]  /*0b00*/  @!P3 LDG.E R2, [R6.64] ;  /* 0x000000140602b981 */ /* 0x000364000c1e1900 */
.L_x_0:
[----:B-1----:R-:W-:-:S04]  /*0b10*/  ISETP.NE.U32.AND P1, PT, RZ, c[0x0][0x258], PT ;  /* 0x00009600ff007a0c */ /* 0x002fc80003f25070 */
[----:B------:R-:W-:-:S13]  /*0b20*/  ISETP.NE.AND.EX P1, PT, RZ, c[0x0][0x25c], PT, P1 ;  /* 0x00009700ff007a0c */ /* 0x000fda0003f25310 */
[----:B------:R-:W-:-:S04]  /*0b30*/  @P1 IADD3 R6, P0, R4, c[0x0][0x258], RZ ;  /* 0x0000960004061a10 */ /* 0x000fc80007f1e0ff */
[----:B------:R-:W-:-:S05]  /*0b40*/  @P1 IADD3.X R7, R0, c[0x0][0x25c], RZ, P0, !PT ;  /* 0x0000970000071a10 */ /* 0x000fca00007fe4ff */
[----:B------:R-:W2:Y:S01]  /*0b50*/  @P1 LDG.E R220, [R6.64] ;  /* 0x0000001406dc1981 */ /* 0x000ea2000c1e1900 */
[----:B------:R-:W-:Y:S01]  /*0b60*/  @!P1 ISETP.NE.U32.AND P0, PT, RZ, c[0x0][0x268], PT ;  /* 0x00009a00ff009a0c */ /* 0x000fe20003f05070 */
[----:B------:R-:W-:-:S03]  /*0b70*/  IMAD.SHL.U32 R5, R197, 0x80, RZ ;  /* 0x00000080c5057824 */ /* 0x000fc600078e00ff */
[----:B------:R-:W-:-:S04]  /*0b80*/  @!P1 ISETP.NE.AND.EX P0, PT, RZ, c[0x0][0x26c], PT, P0 ;  /* 0x00009b00ff009a0c */ /* 0x000fc80003f05300 */
[----:B------:R-:W-:Y:S01]  /*0b90*/  @!P1 SEL R0, RZ, c[0x0][0x21c], !P0 ;  /* 0x00008700ff009a07 */ /* 0x000fe20004000000 */
[----:B--2--5:R-:W-:-:S03]  /*0ba0*/  @P1 IMAD.IADD R220, R220, 0x1, -R219 ;  /* 0x00000001dcdc1824 */ /* 0x024fc600078e0adb */
[----:B------:R-:W-:-:S04]  /*0bb0*/  @!P1 IADD3 R220, R0, R2, -R219 ;  /* 0x0000000200dc9210 */ /* 0x000fc80007ffe8db */
[----:B------:R-:W-:-:S13]  /*0bc0*/  ISETP.GT.AND P0, PT, R220, R5, PT ;  /* 0x00000005dc00720c */ /* 0x000fda0003f04270 */
[----:B------:R-:W-:Y:S05]  /*0bd0*/  @!P0 BRA `(.L_x_1) ;  /* 0x0000607000008947 */ /* 0x000fea0003800000 */
[----:B------:R-:W-:Y:S01]  /*0be0*/  ISETP.NE.AND P1, PT, R222, -0x1, PT ;  /* 0xffffffffde00780c */ /* 0x000fe20003f25270 */
[----:B------:R-:W-:Y:S01]  /*0bf0*/  IMAD R18, R8, c[0x0][0x178], RZ ;  /* 0x00005e0008127a24 */ /* 0x000fe200078e02ff */
[----:B------:R-:W-:Y:S01]  /*0c00*/  IADD3 R0, R13, 0x3f, RZ ;  /* 0x0000003f0d007810 */ /* 0x000fe20007ffe0ff */
[C---:B------:R-:W-:Y:S01]  /*0c10*/  IMAD.WIDE.U32 R22, R195.reuse, c[0x0][0x178], RZ ;  /* 0x00005e00c3167a25 */ /* 0x040fe200078e00ff */
[C---:B------:R-:W-:Y:S02]  /*0c20*/  ISETP.NE.AND P0, PT, R20.reuse, -0x1, PT ;  /* 0xffffffff1400780c */ /* 0x040fe40003f05270 */
[----:B------:R-:W-:Y:S01]  /*0c30*/  SHF.R.S32.HI R7, RZ, 0x1f, R0 ;  /* 0x0000001fff077819 */ /* 0x000fe20000011400 */
[----:B------:R-:W-:Y:S02]  /*0c40*/  IMAD R18, R195, c[0x0][0x17c], R18 ;  /* 0x00005f00c3127a24 */ /* 0x000fe400078e0212 */
[----:B------:R-:W-:Y:S01]  /*0c50*/  IMAD.WIDE.U32 R14, R20, c[0x0][0x190], RZ ;  /* 0x00006400140e7a25 */ /* 0x000fe200078e00ff */
[----:B------:R-:W-:-:S02]  /*0c60*/  LEA.HI R7, R7, R0, RZ, 0x6 ;  /* 0x0000000007077211 */ /* 0x000fc400078f30ff */
[----:B------:R-:W-:Y:S01]  /*0c70*/  IADD3 R18, R23, R18, RZ ;  /* 0x0000001217127210 */ /* 0x000fe20007ffe0ff */
[----:B------:R-:W-:Y:S01]  /*0c80*/  @P1 IMAD.IADD R9, R219, 0x1, R222 ;  /* 0x00000001db091824 */ /* 0x000fe200078e02de */
[----:B------:R-:W-:Y:S01]  /*0c90*/  LOP3.LUT R16, R7, 0xffffffc0, RZ, 0xc0, !PT ;  /* 0xffffffc007107812 */ /* 0x000fe200078ec0ff */
[----:B------:R-:W-:Y:S01]  /*0ca0*/  IMAD R0, R20, c[0x0][0x194], RZ ;  /* 0x0000650014007a24 */ /* 0x000fe200078e02ff */
[----:B------:R-:W-:Y:S01]  /*0cb0*/  SEL R19, R22, R14, !P0 ;  /* 0x0000000e16137207 */ /* 0x000fe20004000000 */
[----:B------:R-:W-:Y:S01]  /*0cc0*/  @P1 IMAD.WIDE.U32 R10, R9, c[0x0][0x198], RZ ;  /* 0x00006600090a1a25 */ /* 0x000fe200078e00ff */
[----:B------:R-:W-:-:S03]  /*0cd0*/  IADD3 R16, R16, -0x40, RZ ;  /* 0xffffffc010107810 */ /* 0x000fc60007ffe0ff */
[----:B------:R-:W-:Y:S01]  /*0ce0*/  @P0 IMAD.IADD R18, R15, 0x1, R0 ;  /* 0x000000010f120824 */ /* 0x000fe200078e0200 */
[----:B------:R-:W-:Y:S01]  /*0cf0*/  SHF.R.S32.HI R17, RZ, 0x1f, R16 ;  /* 0x0000001fff117819 */ /* 0x000fe20000011410 */
[----:B------:R-:W-:Y:S01]  /*0d00*/  @P1 IMAD R9, R9, c[0x0][0x19c], R11 ;  /* 0x0000670009091a24 */ /* 0x000fe200078e020b */
[----:B------:R-:W-:Y:S05]  /*0d10*/  @P1 BRA `(.L_x_2) ;  /* 0x0000009000001947 */ /* 0x000fea0003800000 */
[----:B------:R-:W-:Y:S01]  /*0d20*/  SHF.R.S32.HI R2, RZ, 0x1f, R219 ;  /* 0x0000001fff027819 */ /* 0x000fe200000114db */
[----:B------:R-:W-:-:S04]  /*0d30*/  IMAD.WIDE.U32 R10, R219, c[0x0][0x198], RZ ;  /* 0x00006600db0a7a25 */ /* 0x000fc800078e00ff */
[----:B------:R-:W-:Y:S02]  /*0d40*/  IMAD R2, R2, c[0x0][0x198], RZ ;  /* 0x0000660002027a24 */ /* 0x000fe400078e02ff */
[----:B------:R-:W-:Y:S02]  /*0d50*/  IMAD R0, R8, c[0x0][0x180], RZ ;  /* 0x0000600008007a24 */ /* 0x000fe400078e02ff */
[----:B------:R-:W-:Y:S02]  /*0d60*/  IMAD R2, R219, c[0x0][0x19c], R2 ;  /* 0x00006700db027a24 */ /* 0x000fe400078e0202 */
[----:B------:R-:W-:-:S03]  /*0d70*/  IMAD R0, R195, c[0x0][0x184], R0 ;  /* 0x00006100c3007a24 */ /* 0x000fc600078e0200 */
[----:B------:R-:W-:-:S05]  /*0d80*/  IADD3 R11, R11, R2, RZ ;  /* 0x000000020b0b7210 */ /* 0x000fca0007ffe0ff */
[----:B------:R-:W-:-:S05]  /*0d90*/  IMAD.WIDE.U32 R10, R195, c[0x0][0x180], R10 ;  /* 0x00006000c30a7a25 */ /* 0x000fca00078e000a */
[----:B------:R-:W-:Y:S02]  /*0da0*/  IADD3 R9, R11, R0, RZ ;  /* 0x000000000b097210 */ /* 0x000fe40007ffe0ff */
.L_x_2:
[----:B------:R-:W-:-:S05]  /*0db0*/  @P1 IADD3 R2, R219, R222, RZ ;  /* 0x000000dedb021210 */ /* 0x000fca0007ffe0ff */
[----:B------:R-:W-:-:S04]  /*0dc0*/  @P1 IMAD.WIDE.U32 R14, R2, c[0x0][0x1a0], RZ ;  /* 0x00006800020e1a25 */ /* 0x000fc800078e00ff */
[----:B------:R-:W-:Y:S01]  /*0dd0*/  @P1 IMAD R2, R2, c[0x0][0x1a4], R15 ;  /* 0x0000690002021a24 */ /* 0x000fe200078e020f */
[----:B------:R-:W-:Y:S01]  /*0de0*/  @P1 MOV R12, R14 ;  /* 0x0000000e000c1202 */ /* 0x000fe20000000f00 */
        /* <DEDUP_REMOVED lines=10> */
[----:B------:R-:W-:Y:S02]  /*0e90*/  MOV R12, R14 ;  /* 0x0000000e000c7202 */ /* 0x000fe40000000f00 */
.L_x_3:
[----:B------:R-:W-:Y:S01]  /*0ea0*/  IABS R4, c[0x0][0x1c8] ;  /* 0x0000720000047a13 */ /* 0x000fe20000000000 */
[----:B------:R-:W-:Y:S01]  /*0eb0*/  IMAD.MOV.U32 R24, RZ, RZ, RZ ;  /* 0x000000ffff187224 */ /* 0x000fe200078e00ff */
[----:B------:R-:W-:Y:S01]  /*0ec0*/  IABS R22, R212 ;  /* 0x000000d400167213 */ /* 0x000fe20000000000 */
[----:B------:R-:W1:Y:S01]  /*0ed0*/  LDC.U8 R11, c[0x0][0x328] ;  /* 0x0000ca00ff0b7b82 */ /* 0x000e620000000000 */
[----:B------:R-:W2:Y:S01]  /*0ee0*/  I2F.RP R6, R4 ;  /* 0x0000000400067306 */ /* 0x000ea20000209400 */
[----:B------:R-:W-:Y:S01]  /*0ef0*/  @P0 IMAD.WIDE.U32 R32, R20, c[0x0][0x370], RZ ;  /* 0x0000dc0014200a25 */ /* 0x000fe200078e00ff */
[----:B------:R-:W-:Y:S01]  /*0f00*/  ULDC UR12, c[0x0][0x22c] ;  /* 0x00008b00000c7ab9 */ /* 0x000fe20000000800 */
[----:B------:R-:W-:Y:S01]  /*0f10*/  LOP3.LUT R14, R212, c[0x0][0x1c8], RZ, 0x3c, !PT ;  /* 0x00007200d40e7a12 */ /* 0x000fe200078e3cff */
[----:B------:R-:W-:Y:S01]  /*0f20*/  ULDC UR5, c[0x0][0x1c0] ;  /* 0x0000700000057ab9 */ /* 0x000fe20000000800 */
[----:B------:R-:W-:Y:S01]  /*0f30*/  @!P0 IMAD.WIDE.U32 R26, R195, c[0x0][0x368], RZ ;  /* 0x0000da00c31a8a25 */ /* 0x000fe200078e00ff */
[----:B------:R-:W-:Y:S01]  /*0f40*/  UIMAD.WIDE UR6, UR12, UR5, URZ ;  /* 0x000000050c0672a5 */ /* 0x000fe2000f8e023f */
[----:B------:R-:W-:-:S02]  /*0f50*/  ISETP.GE.AND P2, PT, R14, RZ, PT ;  /* 0x000000ff0e00720c */ /* 0x000fc40003f46270 */
[----:B------:R-:W-:Y:S02]  /*0f60*/  @P0 IMAD R23, R20, c[0x0][0x374], R33 ;  /* 0x0000dd0014170a24 */ /* 0x000fe400078e0221 */
[----:B------:R-:W-:Y:S01]  /*0f70*/  @!P0 IMAD.MOV.U32 R32, RZ, RZ, R26 ;  /* 0x000000ffff208224 */ /* 0x000fe200078e001a */
[----:B--2---:R-:W2:Y:S01]  /*0f80*/  MUFU.RCP R25, R6 ;  /* 0x0000000600197308 */ /* 0x004ea20000001000 */
[----:B-1----:R-:W-:Y:S02]  /*0f90*/  ISETP.NE.AND P1, PT, R11, RZ, PT ;  /* 0x000000ff0b00720c */ /* 0x002fe40003f25270 */
[----:B------:R-:W-:-:S04]  /*0fa0*/  SHF.L.U32 R11, R195, 0x7, RZ ;  /* 0x00000007c30b7819 */ /* 0x000fc800000006ff */
[----:B------:R-:W-:Y:S02]  /*0fb0*/  SEL R11, R11, RZ, P5 ;  /* 0x000000ff0b0b7207 */ /* 0x000fe40002800000 */
[----:B--2---:R-:W-:-:S06]  /*0fc0*/  IADD3 R25, R25, 0xffffffe, RZ ;  /* 0x0ffffffe19197810 */ /* 0x004fcc0007ffe0ff */
[----:B------:R-:W1:Y:S02]  /*0fd0*/  F2I.FTZ.U32.TRUNC.NTZ R25, R25 ;  /* 0x0000001900197305 */ /* 0x000e64000021f000 */
[----:B-1----:R-:W-:-:S05]  /*0fe0*/  IADD3 R0, RZ, -R25, RZ ;  /* 0x80000019ff007210 */ /* 0x002fca0007ffe0ff */
[----:B------:R-:W-:Y:S01]  /*0ff0*/  IMAD R15, R0, R4, RZ ;  /* 0x00000004000f7224 */ /* 0x000fe200078e02ff */
[----:B------:R-:W-:-:S03]  /*1000*/  MOV R0, c[0x0][0x224] ;  /* 0x0000890000007a02 */ /* 0x000fc60000000f00 */
[----:B------:R-:W-:Y:S01]  /*1010*/  IMAD.HI.U32 R15, R25, R15, R24 ;  /* 0x0000000f190f7227 */ /* 0x000fe200078e0018 */
[----:B------:R-:W-:-:S03]  /*1020*/  SHF.R.S32.HI R0, RZ, 0x1f, R0 ;  /* 0x0000001fff007819 */ /* 0x000fc60000011400 */
[----:B------:R-:W-:Y:S02]  /*1030*/  @!P0 IMAD R24, R8, c[0x0][0x368], RZ ;  /* 0x0000da0008188a24 */ /* 0x000fe400078e02ff */
[----:B------:R-:W-:-:S04]  /*1040*/  IMAD.HI.U32 R6, R15, R22, RZ ;  /* 0x000000160f067227 */ /* 0x000fc800078e00ff */
[----:B------:R-:W-:Y:S02]  /*1050*/  IMAD.MOV R15, RZ, RZ, -R6 ;  /* 0x000000ffff0f7224 */ /* 0x000fe400078e0a06 */
[C---:B------:R-:W-:Y:S02]  /*1060*/  @!P0 IMAD R21, R195.reuse, c[0x0][0x36c], R24 ;  /* 0x0000db00c3158a24 */ /* 0x040fe400078e0218 */
[C---:B------:R-:W-:Y:S02]  /*1070*/  IMAD R15, R4.reuse, R15, R22 ;  /* 0x0000000f040f7224 */ /* 0x040fe400078e0216 */
[----:B------:R-:W-:Y:S01]  /*1080*/  IMAD.WIDE.U32 R24, R195, c[0x0][0x224], RZ ;  /* 0x00008900c3187a25 */ /* 0x000fe200078e00ff */
[----:B------:R-:W-:Y:S02]  /*1090*/  @!P0 IADD3 R23, R27, R21, RZ ;  /* 0x000000151b178210 */ /* 0x000fe40007ffe0ff */
[----:B------:R-:W-:Y:S01]  /*10a0*/  ISETP.GT.U32.AND P3, PT, R4, R15, PT ;  /* 0x0000000f0400720c */ /* 0x000fe20003f64070 */
[----:B------:R-:W-:Y:S01]  /*10b0*/  IMAD R27, R0, R195, RZ ;  /* 0x000000c3001b7224 */ /* 0x000fe200078e02ff */
[----:B------:R-:W1:Y:S01]  /*10c0*/  S2R R21, SR_CTAID.X ;  /* 0x0000000000157919 */ /* 0x000e620000002500 */
[----:B------:R-:W2:Y:S01]  /*10d0*/  LDC.U8 R0, c[0x0][0x3d0] ;  /* 0x0000f400ff007b82 */ /* 0x000ea20000000000 */
[----:B------:R-:W-:-:S02]  /*10e0*/  IMAD R14, R24, UR7, RZ ;  /* 0x00000007180e7c24 */ /* 0x000fc4000f8e02ff */
[----:B------:R-:W-:Y:S01]  /*10f0*/  IMAD R27, R8, c[0x0][0x224], R27 ;  /* 0x00008900081b7a24 */ /* 0x000fe200078e021b */
[----:B------:R-:W-:-:S03]  /*1100*/  SHF.L.U64.HI R8, R195, 0x7, R8 ;  /* 0x00000007c3087819 */ /* 0x000fc60000010208 */
[----:B------:R-:W-:Y:S01]  /*1110*/  IMAD.IADD R25, R25, 0x1, R27 ;  /* 0x0000000119197824 */ /* 0x000fe200078e021b */
[----:B------:R-:W-:Y:S01]  /*1120*/  SEL R8, R8, RZ, P5 ;  /* 0x000000ff08087207 */ /* 0x000fe20002800000 */
[----:B------:R-:W-:Y:S01]  /*1130*/  IMAD.WIDE.U32 R26, R20, UR6, RZ ;  /* 0x00000006141a7c25 */ /* 0x000fe2000f8e00ff */
[-C--:B------:R-:W-:Y:S02]  /*1140*/  @!P3 IADD3 R15, R15, -R4.reuse, RZ ;  /* 0x800000040f0fb210 */ /* 0x080fe40007ffe0ff */
[----:B------:R-:W-:Y:S01]  /*1150*/  @!P3 IADD3 R6, R6, 0x1, RZ ;  /* 0x000000010606b810 */ /* 0x000fe20007ffe0ff */
[----:B------:R-:W-:Y:S01]  /*1160*/  IMAD R14, R25, UR6, R14 ;  /* 0x00000006190e7c24 */ /* 0x000fe2000f8e020e */
[----:B------:R-:W-:Y:S01]  /*1170*/  ISETP.GE.U32.AND P4, PT, R15, R4, PT ;  /* 0x000000040f00720c */ /* 0x000fe20003f86070 */
[----:B------:R-:W-:Y:S01]  /*1180*/  IMAD.WIDE.U32 R24, R24, UR6, RZ ;  /* 0x0000000618187c25 */ /* 0x000fe2000f8e00ff */
[----:B------:R-:W-:Y:S02]  /*1190*/  ISETP.NE.AND P3, PT, RZ, c[0x0][0x1c8], PT ;  /* 0x00007200ff007a0c */ /* 0x000fe40003f65270 */
[----:B------:R-:W-:Y:S01]  /*11a0*/  IADD3 R30, P5, R16, R11, RZ ;  /* 0x0000000b101e7210 */ /* 0x000fe20007fbe0ff */
[----:B------:R-:W-:Y:S01]  /*11b0*/  IMAD R4, R20, UR7, RZ ;  /* 0x0000000714047c24 */ /* 0x000fe2000f8e02ff */
[----:B------:R-:W-:Y:S01]  /*11c0*/  IADD3 R14, R25, R14, RZ ;  /* 0x0000000e190e7210 */ /* 0x000fe20007ffe0ff */
[----:B------:R-:W-:Y:S01]  /*11d0*/  @P1 IMAD R25, R195, c[0x0][0x214], RZ ;  /* 0x00008500c3191a24 */ /* 0x000fe200078e02ff */
[----:B------:R-:W-:Y:S01]  /*11e0*/  SEL R15, R24, R26, !P0 ;  /* 0x0000001a180f7207 */ /* 0x000fe20004000000 */
[----:B------:R-:W-:Y:S01]  /*11f0*/  IMAD.X R8, R17, 0x1, R8, P5 ;  /* 0x0000000111087824 */ /* 0x000fe200028e0608 */
[----:B--2---:R-:W-:Y:S01]  /*1200*/  ISETP.NE.AND P6, PT, R0, RZ, PT ;  /* 0x000000ff0000720c */ /* 0x004fe20003fc5270 */
[----:B------:R-:W-:Y:S01]  /*1210*/  IMAD R11, R30, UR7, RZ ;  /* 0x000000071e0b7c24 */ /* 0x000fe2000f8e02ff */
[----:B------:R-:W-:Y:S01]  /*1220*/  @P1 SEL R29, R25, R20, !P0 ;  /* 0x00000014191d1207 */ /* 0x000fe20004000000 */
[----:B-1----:R-:W-:Y:S01]  /*1230*/  IMAD.WIDE.U32 R24, R21, c[0x0][0x3d8], RZ ;  /* 0x0000f60015187a25 */ /* 0x002fe200078e00ff */
[----:B------:R-:W-:-:S03]  /*1240*/  @P4 IADD3 R6, R6, 0x1, RZ ;  /* 0x0000000106064810 */ /* 0x000fc60007ffe0ff */
[----:B------:R-:W-:Y:S01]  /*1250*/  IMAD R11, R8, UR6, R11 ;  /* 0x00000006080b7c24 */ /* 0x000fe2000f8e020b */
[----:B------:R-:W-:Y:S01]  /*1260*/  @!P2 IADD3 R6, -R6, RZ, RZ ;  /* 0x000000ff0606a210 */ /* 0x000fe20007ffe1ff */
[----:B------:R-:W-:Y:S01]  /*1270*/  IMAD R21, R21, c[0x0][0x3dc], R25 ;  /* 0x0000f70015157a24 */ /* 0x000fe200078e0219 */
[----:B------:R-:W-:Y:S01]  /*1280*/  @!P3 LOP3.LUT R6, RZ, c[0x0][0x1c8], RZ, 0x33, !PT ;  /* 0x00007200ff06ba12 */ /* 0x000fe200078e33ff */
[----:B------:R-:W-:Y:S01]  /*1290*/  IMAD R26, R212, c[0x0][0x22c], RZ ;  /* 0x00008b00d41a7a24 */ /* 0x000fe200078e02ff */
[----:B------:R-:W-:Y:S01]  /*12a0*/  SEL R22, R24, RZ, P6 ;  /* 0x000000ff18167207 */ /* 0x000fe20003000000 */
[----:B------:R-:W-:Y:S01]  /*12b0*/  IMAD.WIDE.U32 R30, R30, UR6, RZ ;  /* 0x000000061e1e7c25 */ /* 0x000fe2000f8e00ff */
[----:B------:R-:W-:Y:S02]  /*12c0*/  SHF.R.S32.HI R8, RZ, 0x1f, R5 ;  /* 0x0000001fff087819 */ /* 0x000fe40000011405 */
[--C-:B------:R-:W-:Y:S01]  /*12d0*/  SHF.R.S32.HI R25, RZ, 0x1f, R212.reuse ;  /* 0x0000001fff197819 */ /* 0x100fe200000114d4 */
[----:B------:R-:W-:Y:S01]  /*12e0*/  @!P1 IMAD R0, R195, c[0x0][0x1c0], R212 ;  /* 0x00007000c3009a24 */ /* 0x000fe200078e02d4 */
[----:B------:R-:W-:Y:S01]  /*12f0*/  SHF.R.S32.HI R24, RZ, 0x1f, R26 ;  /* 0x0000001fff187819 */ /* 0x000fe2000001141a */
[----:B------:R-:W-:Y:S01]  /*1300*/  @P0 IMAD.IADD R14, R27, 0x1, R4 ;  /* 0x000000011b0e0824 */ /* 0x000fe200078e0204 */
[----:B------:R-:W-:Y:S01]  /*1310*/  SEL R21, R21, RZ, P6 ;  /* 0x000000ff15157207 */ /* 0x000fe20003000000 */
[----:B------:R-:W-:Y:S01]  /*1320*/  @P1 IMAD R29, R212, c[0x0][0x234], R29 ;  /* 0x00008d00d41d1a24 */ /* 0x000fe200078e021d */
[----:B------:R-:W-:Y:S01]  /*1330*/  IADD3 R11, R31, R11, RZ ;  /* 0x0000000b1f0b7210 */ /* 0x000fe20007ffe0ff */
[----:B------:R-:W-:Y:S01]  /*1340*/  @!P1 IMAD R29, R0, c[0x0][0x214], RZ ;  /* 0x00008500001d9a24 */ /* 0x000fe200078e02ff */
[----:B------:R-:W-:Y:S01]  /*1350*/  SHF.R.S32.HI R4, RZ, 0x1f, R6 ;  /* 0x0000001fff047819 */ /* 0x000fe20000011406 */
[----:B------:R-:W-:Y:S05]  /*1360*/  @!P1 BRA `(.L_x_4) ;  /* 0x0000007000009947 */ /* 0x000fea0003800000 */
[----:B------:R-:W-:Y:S01]  /*1370*/  @!P0 IMAD R20, R195, c[0x0][0x224], RZ ;  /* 0x00008900c3148a24 */ /* 0x000fe200078e02ff */
[----:B------:R-:W-:-:S02]  /*1380*/  MOV R27, 0x80 ;  /* 0x00000080001b7802 */ /* 0x000fc40000000f00 */
[----:B------:R-:W-:Y:S02]  /*1390*/  MOV R0, c[0x0][0x210] ;  /* 0x0000840000007a02 */ /* 0x000fe40000000f00 */
[----:B------:R-:W-:-:S03]  /*13a0*/  LEA R33, R195, R20, 0x7 ;  /* 0x00000014c3217211 */ /* 0x000fc600078e38ff */
[----:B------:R-:W-:-:S04]  /*13b0*/  IMAD R27, R27, R0, c[0x0][0x234] ;  /* 0x00008d001b1b7624 */ /* 0x000fc800078e0200 */
[----:B------:R-:W-:Y:S01]  /*13c0*/  IMAD R27, R27, R212, R33 ;  /* 0x000000d41b1b7224 */ /* 0x000fe200078e0221 */
[----:B------:R-:W-:Y:S05]  /*13d0*/  BRA `(.L_x_5) ;  /* 0x0000002000007947 */ /* 0x000fea0003800000 */
.L_x_4:
[----:B------:R-:W-:-:S04]  /*13e0*/  IMAD R27, R195, c[0x0][0x1c0], R212 ;  /* 0x00007000c31b7a24 */ /* 0x000fc800078e02d4 */
[----:B------:R-:W-:Y:S02]  /*13f0*/  IMAD R27, R27, c[0x0][0x224], RZ ;  /* 0x000089001b1b7a24 */ /* 0x000fe400078e02ff */
.L_x_5:
[----:B------:R-:W-:Y:S01]  /*1400*/  IADD3 R32, P0, R192, R32, RZ ;  /* 0x00000020c0207210 */ /* 0x000fe20007f1e0ff */
[----:B------:R-:W-:Y:S01]  /*1410*/  UIMAD UR12, UR12, UR4, URZ ;  /* 0x000000040c0c72a4 */ /* 0x000fe2000f8e023f */
[----:B------:R-:W-:Y:S01]  /*1420*/  SHF.R.S32.HI R193, RZ, 0x1f, R192 ;  /* 0x0000001fffc17819 */ /* 0x000fe200000114c0 */
[----:B------:R-:W-:Y:S01]  /*1430*/  IMAD R31, R17, c[0x0][0x370], RZ ;  /* 0x0000dc00111f7a24 */ /* 0x000fe200078e02ff */
[----:B------:R-:W-:Y:S01]  /*1440*/  SHF.R.S32.HI R0, RZ, 0x1f, R191 ;  /* 0x0000001fff007819 */ /* 0x000fe200000114bf */
[----:B------:R-:W-:Y:S01]  /*1450*/  USHF.L.U32 UR6, UR12, 0x6, URZ ;  /* 0x000000060c067899 */ /* 0x000fe2000800063f */
[C---:B------:R-:W-:Y:S01]  /*1460*/  IADD3 R29, R16.reuse, R29, RZ ;  /* 0x0000001d101d7210 */ /* 0x040fe20007ffe0ff */
[----:B------:R-:W-:Y:S01]  /*1470*/  IMAD.X R33, R193, 0x1, R23, P0 ;  /* 0x00000001c1217824 */ /* 0x000fe200000e0617 */
[----:B------:R-:W-:Y:S01]  /*1480*/  IADD3 R23, P0, R191, R16, RZ ;  /* 0x00000010bf177210 */ /* 0x000fe20007f1e0ff */
[C---:B------:R-:W-:Y:S01]  /*1490*/  IMAD R20, R16.reuse, c[0x0][0x374], R31 ;  /* 0x0000dd0010147a24 */ /* 0x040fe200078e021f */
[----:B------:R-:W-:Y:S01]  /*14a0*/  USHF.R.S32.HI UR5, URZ, 0x1f, UR6 ;  /* 0x0000001f3f057899 */ /* 0x000fe20008011406 */
[----:B------:R-:W-:Y:S01]  /*14b0*/  IMAD.WIDE.U32 R32, R16, c[0x0][0x370], R32 ;  /* 0x0000dc0010207a25 */ /* 0x000fe200078e0020 */
[----:B------:R-:W-:Y:S01]  /*14c0*/  IADD3.X R17, R0, R17, RZ, P0, !PT ;  /* 0x0000001100117210 */ /* 0x000fe200007fe4ff */
[----:B------:R-:W-:Y:S01]  /*14d0*/  BSSY B1, `(.L_x_1) ;  /* 0x0000577000017945 */ /* 0x000fe20003800000 */
[----:B------:R-:W-:Y:S01]  /*14e0*/  IADD3 R26, P3, P2, R30, UR6, R26 ;  /* 0x000000061e1a7c10 */ /* 0x000fe2000fa7e01a */
[----:B------:R-:W-:Y:S01]  /*14f0*/  IMAD.IADD R33, R33, 0x1, R20 ;  /* 0x0000000121217824 */ /* 0x000fe200078e0214 */
[----:B------:R-:W-:Y:S01]  /*1500*/  IADD3 R27, R16, R27, RZ ;  /* 0x0000001b101b7210 */ /* 0x000fe20007ffe0ff */
[----:B------:R-:W-:Y:S01]  /*1510*/  IMAD R20, R17, c[0x0][0x190], RZ ;  /* 0x0000640011147a24 */ /* 0x000fe200078e02ff */
[----:B------:R-:W-:Y:S01]  /*1520*/  IADD3 R22, P1, P0, R22, R26, R15 ;  /* 0x0000001a16167210 */ /* 0x000fe2000783e00f */
[----:B------:R-:W-:Y:S01]  /*1530*/  IMAD.WIDE.U32 R30, R23, c[0x0][0x190], R192 ;  /* 0x00006400171e7a25 */ /* 0x000fe200078e00c0 */
[----:B------:R-:W-:-:S02]  /*1540*/  IADD3.X R11, R11, UR5, R24, P3, P2 ;  /* 0x000000050b0b7c10 */ /* 0x000fc40009fe4418 */
[----:B------:R-:W-:Y:S01]  /*1550*/  ISETP.GE.AND P3, PT, R13, 0x1, PT ;  /* 0x000000010d00780c */ /* 0x000fe20003f66270 */
[----:B------:R-:W-:Y:S01]  /*1560*/  IMAD R17, R23, c[0x0][0x194], R20 ;  /* 0x0000650017117a24 */ /* 0x000fe200078e0214 */
[----:B------:R-:W-:Y:S01]  /*1570*/  IADD3.X R14, R21, R11, R14, P1, P0 ;  /* 0x0000000b150e7210 */ /* 0x000fe20000fe040e */
[----:B------:R-:W-:Y:S01]  /*1580*/  IMAD R23, R189, UR12, R188 ;  /* 0x0000000cbd177c24 */ /* 0x000fe2000f8e02bc */
[----:B------:R-:W-:Y:S01]  /*1590*/  IADD3 R20, P1, R19, R30, RZ ;  /* 0x0000001e13147210 */ /* 0x000fe20007f3e0ff */
[----:B------:R-:W-:Y:S01]  /*15a0*/  IMAD R15, R25, c[0x0][0x378], RZ ;  /* 0x0000de00190f7a24 */ /* 0x000fe200078e02ff */
[----:B------:R-:W-:Y:S01]  /*15b0*/  LEA.HI.SX32 R218, R7, 0xffffffff, 0x1a ;  /* 0xffffffff07da7811 */ /* 0x000fe200078fd2ff */
[----:B------:R-:W-:Y:S01]  /*15c0*/  IMAD.WIDE.U32 R32, R212, c[0x0][0x378], R32 ;  /* 0x0000de00d4207a25 */ /* 0x000fe200078e0020 */
[C---:B------:R-:W-:Y:S02]  /*15d0*/  IADD3 R22, P0, R23.reuse, R22, RZ ;  /* 0x0000001617167210 */ /* 0x040fe40007f1e0ff */
[----:B------:R-:W-:Y:S01]  /*15e0*/  IADD3.X R21, R18, R31, R17, P1, !PT ;  /* 0x0000001f12157210 */ /* 0x000fe20000ffe411 */
[----:B------:R-:W-:Y:S01]  /*15f0*/  IMAD R15, R212, c[0x0][0x37c], R15 ;  /* 0x0000df00d40f7a24 */ /* 0x000fe200078e020f */
[----:B------:R-:W-:Y:S01]  /*1600*/  LEA.HI.X.SX32 R231, R23, R14, 0x1, P0 ;  /* 0x0000000e17e77211 */ /* 0x000fe200000f0eff */
[----:B------:R-:W-:Y:S01]  /*1610*/  IMAD R11, R25, c[0x0][0x1a8], RZ ;  /* 0x00006a00190b7a24 */ /* 0x000fe200078e02ff */
[----:B------:R-:W-:Y:S01]  /*1620*/  LEA R230, P0, R22, c[0x0][0x350], 0x2 ;  /* 0x0000d40016e67a11 */ /* 0x000fe200078010ff */
[----:B------:R-:W-:-:S02]  /*1630*/  IMAD.IADD R33, R33, 0x1, R15 ;  /* 0x0000000121217824 */ /* 0x000fc400078e020f */
[----:B------:R-:W-:Y:S01]  /*1640*/  IMAD R14, R0, c[0x0][0x370], RZ ;  /* 0x0000dc00000e7a24 */ /* 0x000fe200078e02ff */
[----:B------:R-:W-:Y:S01]  /*1650*/  LEA.HI.X R231, R22, c[0x0][0x354], R231, 0x2, P0 ;  /* 0x0000d50016e77a11 */ /* 0x000fe200000f14e7 */
[C---:B------:R-:W-:Y:S02]  /*1660*/  IMAD R11, R212.reuse, c[0x0][0x1ac], R11 ;  /* 0x00006b00d40b7a24 */ /* 0x040fe400078e020b */
[----:B------:R-:W-:-:S04]  /*1670*/  IMAD.WIDE.U32 R20, R212, c[0x0][0x1a8], R20 ;  /* 0x00006a00d4147a25 */ /* 0x000fc800078e0014 */
[C---:B------:R-:W-:Y:S01]  /*1680*/  IMAD R14, R191.reuse, c[0x0][0x374], R14 ;  /* 0x0000dd00bf0e7a24 */ /* 0x040fe200078e020e */
[----:B------:R-:W-:Y:S01]  /*1690*/  LEA R228, P2, R20, c[0x0][0x160], 0x1 ;  /* 0x0000580014e47a11 */ /* 0x000fe200078408ff */
[----:B------:R-:W-:-:S04]  /*16a0*/  IMAD.WIDE.U32 R32, R191, c[0x0][0x370], R32 ;  /* 0x0000dc00bf207a25 */ /* 0x000fc800078e0020 */
[----:B------:R-:W-:Y:S01]  /*16b0*/  IMAD.IADD R11, R21, 0x1, R11 ;  /* 0x00000001150b7824 */ /* 0x000fe200078e020b */
[----:B------:R-:W-:Y:S01]  /*16c0*/  IADD3 R14, R33, R14, RZ ;  /* 0x0000000e210e7210 */ /* 0x000fe20007ffe0ff */
[----:B------:R-:W-:Y:S01]  /*16d0*/  IMAD.MOV.U32 R210, RZ, RZ, 0x4 ;  /* 0x00000004ffd27424 */ /* 0x000fe200078e00ff */
[----:B------:R-:W-:Y:S02]  /*16e0*/  LEA R226, P1, R32, c[0x0][0x330], 0x1 ;  /* 0x0000cc0020e27a11 */ /* 0x000fe400078208ff */
[----:B------:R-:W-:Y:S01]  /*16f0*/  LEA.HI.X R229, R20, c[0x0][0x164], R11, 0x1, P2 ;  /* 0x0000590014e57a11 */ /* 0x000fe200010f0c0b */
[----:B------:R-:W-:Y:S01]  /*1700*/  IMAD.WIDE R208, R29, R210, c[0x0][0x200] ;  /* 0x000080001dd07625 */ /* 0x000fe200078e02d2 */
[----:B------:R-:W-:-:S03]  /*1710*/  LEA.HI.X R227, R32, c[0x0][0x334], R14, 0x1, P1 ;  /* 0x0000cd0020e37a11 */ /* 0x000fc600008f0c0e */
[----:B------:R-:W-:Y:S01]  /*1720*/  IMAD.WIDE R210, R27, R210, c[0x0][0x3c8] ;  /* 0x0000f2001bd27625 */ /* 0x000fe200078e02d2 */
[----:B------:R-:W-:Y:S05]  /*1730*/  @!P3 BRA `(.L_x_6) ;  /* 0x00004b200000b947 */ /* 0x000fea0003800000 */
[----:B------:R-:W-:Y:S01]  /*1740*/  IMAD R16, R8, c[0x0][0x1a0], RZ ;  /* 0x0000680008107a24 */ /* 0x000fe200078e02ff */
[----:B------:R-:W-:Y:S01]  /*1750*/  IADD3 R15, R191, 0x20, RZ ;  /* 0x00000020bf0f7810 */ /* 0x000fe20007ffe0ff */
[----:B------:R-:W-:Y:S01]  /*1760*/  IMAD.WIDE.U32 R18, R5, c[0x0][0x1a0], R192 ;  /* 0x0000680005127a25 */ /* 0x000fe200078e00c0 */
[----:B------:R-:W-:Y:S01]  /*1770*/  @P6 BAR.SYNC.DEFER_BLOCKING 0x0 ;  /* 0x0000000000006b1d */ /* 0x000fe20000010000 */
[----:B------:R-:W-:Y:S02]  /*1780*/  MOV R214, 0x7f800000 ;  /* 0x7f80000000d67802 */ /* 0x000fe40000000f00 */
[----:B------:R-:W-:Y:S01]  /*1790*/  IMAD R14, R197, -0x80, R220 ;  /* 0xffffff80c50e7824 */ /* 0x000fe200078e02dc */
[----:B------:R-:W-:Y:S01]  /*17a0*/  IADD3 R18, P0, R12, R18, RZ ;  /* 0x000000120c127210 */ /* 0x000fe20007f1e0ff */
[----:B------:R-:W-:Y:S02]  /*17b0*/  IMAD R7, R5, c[0x0][0x1a4], R16 ;  /* 0x0000690005077a24 */ /* 0x000fe400078e0210 */
[----:B------:R-:W-:Y:S01]  /*17c0*/  IMAD R11, R4, c[0x0][0x1b8], RZ ;  /* 0x00006e00040b7a24 */ /* 0x000fe200078e02ff */
[CC--:B------:R-:W-:Y:S01]  /*17d0*/  ISETP.GE.AND P5, PT, R191.reuse, R14.reuse, PT ;  /* 0x0000000ebf00720c */ /* 0x0c0fe20003fa6270 */
[----:B------:R-:W-:Y:S01]  /*17e0*/  IMAD.MOV.U32 R183, RZ, RZ, 0x40 ;  /* 0x00000040ffb77424 */ /* 0x000fe200078e00ff */
[----:B------:R-:W-:Y:S01]  /*17f0*/  IADD3.X R19, R2, R19, R7, P0, !PT ;  /* 0x0000001302137210 */ /* 0x000fe200007fe407 */
[----:B------:R-:W-:Y:S01]  /*1800*/  IMAD R11, R6, c[0x0][0x1bc], R11 ;  /* 0x00006f00060b7a24 */ /* 0x000fe200078e020b */
[----:B------:R-:W-:Y:S01]  /*1810*/  IADD3 R7, R191, 0x40, RZ ;  /* 0x00000040bf077810 */ /* 0x000fe20007ffe0ff */
[----:B------:R-:W-:Y:S01]  /*1820*/  IMAD R8, R8, c[0x0][0x198], RZ ;  /* 0x0000660008087a24 */ /* 0x000fe200078e02ff */
[-C--:B------:R-:W-:Y:S01]  /*1830*/  ISETP.GE.AND P4, PT, R15, R14.reuse, PT ;  /* 0x0000000e0f00720c */ /* 0x080fe20003f86270 */
[----:B------:R-:W-:Y:S01]  /*1840*/  IMAD.WIDE.U32 R18, R6, c[0x0][0x1b8], R18 ;  /* 0x00006e0006127a25 */ /* 0x000fe200078e0012 */
[----:B------:R-:W-:-:S02]  /*1850*/  ISETP.GE.AND P2, PT, R7, R14, PT ;  /* 0x0000000e0700720c */ /* 0x000fc40003f46270 */
[----:B------:R-:W-:Y:S01]  /*1860*/  IADD3 R7, R191, 0x60, RZ ;  /* 0x00000060bf077810 */ /* 0x000fe20007ffe0ff */
[----:B------:R-:W-:Y:S02]  /*1870*/  IMAD.IADD R19, R19, 0x1, R11 ;  /* 0x0000000113137824 */ /* 0x000fe400078e020b */
[----:B------:R-:W-:Y:S01]  /*1880*/  @!P5 IMAD R2, R0, c[0x0][0x1a0], RZ ;  /* 0x000068000002da24 */ /* 0x000fe200078e02ff */
[----:B------:R-:W-:Y:S01]  /*1890*/  ISETP.GE.AND P1, PT, R7, R14, PT ;  /* 0x0000000e0700720c */ /* 0x000fe20003f26270 */
[C---:B------:R-:W-:Y:S01]  /*18a0*/  @!P5 IMAD.WIDE.U32 R16, R191.reuse, c[0x0][0x1a0], R18 ;  /* 0x00006800bf10da25 */ /* 0x040fe200078e0012 */
[----:B------:R1:W-:Y:S03]  /*18b0*/  @P5 STS.128 [R196+0xa000], RZ ;  /* 0x00a000ffc4005388 */ /* 0x0003e60000000c00 */
[C---:B------:R-:W-:Y:S01]  /*18c0*/  @!P5 IMAD R2, R191.reuse, c[0x0][0x1a4], R2 ;  /* 0x00006900bf02da24 */ /* 0x040fe200078e0202 */
[----:B------:R-:W-:Y:S01]  /*18d0*/  @!P5 LEA R22, P0, R16, c[0x0][0x170], 0x1 ;  /* 0x00005c001016da11 */ /* 0x000fe200078008ff */
[--C-:B------:R-:W-:Y:S01]  /*18e0*/  @!P4 IMAD.MOV.U32 R25, RZ, RZ, R19.reuse ;  /* 0x000000ffff19c224 */ /* 0x100fe200078e0013 */
[----:B------:R-:W-:Y:S01]  /*18f0*/  @!P4 IADD3 R11, P3, R191, 0x20, RZ ;  /* 0x00000020bf0bc810 */ /* 0x000fe20007f7e0ff */
[----:B------:R-:W-:Y:S01]  /*1900*/  @!P5 IMAD.IADD R2, R17, 0x1, R2 ;  /* 0x000000011102d824 */ /* 0x000fe200078e0202 */
[----:B------:R-:W-:Y:S01]  /*1910*/  @!P4 MOV R24, R18 ;  /* 0x000000120018c202 */ /* 0x000fe20000000f00 */
[----:B------:R-:W-:-:S02]  /*1920*/  @!P2 IMAD.MOV.U32 R17, RZ, RZ, R19 ;  /* 0x000000ffff11a224 */ /* 0x000fc400078e0013 */
[----:B------:R-:W-:Y:S01]  /*1930*/  @!P4 IMAD.X R12, RZ, RZ, R0, P3 ;  /* 0x000000ffff0cc224 */ /* 0x000fe200018e0600 */
[----:B------:R-:W-:Y:S01]  /*1940*/  @!P5 LEA.HI.X R23, R16, c[0x0][0x174], R2, 0x1, P0 ;  /* 0x00005d001017da11 */ /* 0x000fe200000f0c02 */
[----:B------:R-:W-:Y:S01]  /*1950*/  IMAD R2, R218, -0x40, R13 ;  /* 0xffffffc0da027824 */ /* 0x000fe200078e020d */
[C---:B------:R-:W-:Y:S01]  /*1960*/  @!P2 IADD3 R7, P0, R191.reuse, 0x40, RZ ;  /* 0x00000040bf07a810 */ /* 0x040fe20007f1e0ff */
[----:B------:R-:W-:Y:S01]  /*1970*/  @!P4 IMAD R12, R12, c[0x0][0x1a0], RZ ;  /* 0x000068000c0cca24 */ /* 0x000fe200078e02ff */
[----:B------:R-:W-:Y:S01]  /*1980*/  @!P1 IADD3 R13, P3, R191, 0x60, RZ ;  /* 0x00000060bf0d9810 */ /* 0x000fe20007f7e0ff */
[----:B------:R-:W-:Y:S01]  /*1990*/  @!P4 IMAD.WIDE.U32 R24, R11, c[0x0][0x1a0], R24 ;  /* 0x000068000b18ca25 */ /* 0x000fe200078e0018 */
[-C--:B------:R-:W-:Y:S01]  /*19a0*/  ISETP.GE.AND P6, PT, R191, R2.reuse, PT ;  /* 0x00000002bf00720c */ /* 0x080fe20003fc6270 */
[----:B------:R-:W-:Y:S01]  /*19b0*/  @!PT LDS RZ, [RZ] ;  /* 0x00000000fffff984 */ /* 0x000fe20000000800 */
[----:B------:R-:W-:Y:S01]  /*19c0*/  @!PT LDS RZ, [RZ] ;  /* 0x00000000fffff984 */ /* 0x000fe20000000800 */
[----:B------:R-:W-:Y:S01]  /*19d0*/  @!PT LDS RZ, [RZ] ;  /* 0x00000000fffff984 */ /* 0x000fe20000000800 */
[----:B------:R2:W-:Y:S02]  /*19e0*/  @!P5 LDGSTS.E.BYPASS.LTC128B.128 [R196+0xa000], [R22.64] ;  /* 0x0a00000016c4dfae */ /* 0x0005e4000b901d54 */
[----:B------:R-:W-:Y:S01]  /*19f0*/  @!P2 IMAD.X R16, RZ, RZ, R0, P0 ;  /* 0x000000ffff10a224 */ /* 0x000fe200000e0600 */
[----:B------:R-:W-:Y:S01]  /*1a00*/  ISETP.GE.AND P0, PT, R15, R2, PT ;  /* 0x000000020f00720c */ /* 0x000fe20003f06270 */
[----:B------:R-:W-:Y:S01]  /*1a10*/  @!P4 IMAD R12, R11, c[0x0][0x1a4], R12 ;  /* 0x000069000b0cca24 */ /* 0x000fe200078e020c */
[----:B------:R1:W-:Y:S01]  /*1a20*/  @P4 STS.128 [R196+0xb000], RZ ;  /* 0x00b000ffc4004388 */ /* 0x0003e20000000c00 */
[----:B------:R-:W-:-:S02]  /*1a30*/  @!P2 IMAD R16, R16, c[0x0][0x1a0], RZ ;  /* 0x000068001010aa24 */ /* 0x000fc400078e02ff */
[----:B------:R-:W-:Y:S01]  /*1a40*/  @!P1 IMAD.X R14, RZ, RZ, R0, P3 ;  /* 0x000000ffff0e9224 */ /* 0x000fe200018e0600 */
[----:B------:R-:W-:Y:S01]  /*1a50*/  @!P4 LEA R20, P3, R24, c[0x0][0x170], 0x1 ;  /* 0x00005c001814ca11 */ /* 0x000fe200078608ff */
[----:B------:R-:W-:Y:S02]  /*1a60*/  @!P2 IMAD R11, R7, c[0x0][0x1a4], R16 ;  /* 0x00006900070baa24 */ /* 0x000fe400078e0210 */
[----:B------:R-:W-:Y:S02]  /*1a70*/  @!P2 IMAD.MOV.U32 R16, RZ, RZ, R18 ;  /* 0x000000ffff10a224 */ /* 0x000fe400078e0012 */
[----:B------:R-:W-:Y:S02]  /*1a80*/  @!P1 IMAD R14, R14, c[0x0][0x1a0], RZ ;  /* 0x000068000e0e9a24 */ /* 0x000fe400078e02ff */
[----:B------:R-:W-:Y:S02]  /*1a90*/  @!P4 IMAD.IADD R12, R25, 0x1, R12 ;  /* 0x00000001190cc824 */ /* 0x000fe400078e020c */
[----:B------:R-:W-:-:S03]  /*1aa0*/  @!P2 IMAD.WIDE.U32 R16, R7, c[0x0][0x1a0], R16 ;  /* 0x000068000710aa25 */ /* 0x000fc600078e0010 */
[----:B------:R-:W-:Y:S01]  /*1ab0*/  @!P4 LEA.HI.X R21, R24, c[0x0][0x174], R12, 0x1, P3 ;  /* 0x00005d001815ca11 */ /* 0x000fe200018f0c0c */
[----:B------:R-:W-:Y:S01]  /*1ac0*/  @!P1 IMAD R7, R13, c[0x0][0x1a4], R14 ;  /* 0x000069000d079a24 */ /* 0x000fe200078e020e */
[----:B------:R-:W-:Y:S01]  /*1ad0*/  @!P2 IADD3 R11, R17, R11, RZ ;  /* 0x0000000b110ba210 */ /* 0x000fe20007ffe0ff */
[----:B------:R-:W-:Y:S01]  /*1ae0*/  @!P1 IMAD.WIDE.U32 R14, R13, c[0x0][0x1a0], R18 ;  /* 0x000068000d0e9a25 */ /* 0x000fe200078e0012 */
[C---:B------:R-:W-:Y:S01]  /*1af0*/  @!P2 LEA R18, P3, R16.reuse, c[0x0][0x170], 0x1 ;  /* 0x00005c001012aa11 */ /* 0x040fe200078608ff */
[----:B------:R-:W-:Y:S01]  /*1b00*/  @!PT LDS RZ, [RZ] ;  /* 0x00000000fffff984 */ /* 0x000fe20000000800 */
[----:B------:R-:W-:Y:S01]  /*1b10*/  @!PT LDS RZ, [RZ] ;  /* 0x00000000fffff984 */ /* 0x000fe20000000800 */
[----:B------:R-:W-:Y:S01]  /*1b20*/  @!PT LDS RZ, [RZ] ;  /* 0x00000000fffff984 */ /* 0x000fe20000000800 */
[----:B------:R3:W-:Y:S02]  /*1b30*/  @!P4 LDGSTS.E.BYPASS.LTC128B.128 [R196+0xb000], [R20.64] ;  /* 0x0b00000014c4cfae */ /* 0x0007e4000b901d54 */
[----:B------:R-:W-:Y:S01]  /*1b40*/  @!P1 IMAD.IADD R7, R15, 0x1, R7 ;  /* 0x000000010f079824 */ /* 0x000fe200078e0207 */
[----:B------:R-:W-:Y:S01]  /*1b50*/  @!P2 LEA.HI.X R19, R16, c[0x0][0x174], R11, 0x1, P3 ;  /* 0x00005d001013aa11 */ /* 0x000fe200018f0c0b */
[C---:B------:R-:W-:Y:S01]  /*1b60*/  IMAD.WIDE.U32 R24, R183.reuse, c[0x0][0x370], RZ ;  /* 0x0000dc00b7187a25 */ /* 0x040fe200078e00ff */
[----:B------:R-:W-:Y:S01]  /*1b70*/  @!P1 LEA R16, P3, R14, c[0x0][0x170], 0x1 ;  /* 0x00005c000e109a11 */ /* 0x000fe200078608ff */
[----:B------:R1:W-:Y:S01]  /*1b80*/  @P2 STS.128 [R196+0xc000], RZ ;  /* 0x00c000ffc4002388 */ /* 0x0003e20000000c00 */
[----:B------:R-:W-:Y:S01]  /*1b90*/  LEA.HI R11, R218, R218, RZ, 0x1 ;  /* 0x000000dada0b7211 */ /* 0x000fe200078f08ff */
[C---:B------:R-:W-:Y:S01]  /*1ba0*/  IMAD.WIDE.U32 R12, R183.reuse, c[0x0][0x190], RZ ;  /* 0x00006400b70c7a25 */ /* 0x040fe200078e00ff */
[----:B------:R-:W-:Y:S01]  /*1bb0*/  @!P1 LEA.HI.X R17, R14, c[0x0][0x174], R7, 0x1, P3 ;  /* 0x00005d000e119a11 */ /* 0x000fe200018f0c07 */
[----:B------:R-:W-:Y:S01]  /*1bc0*/  @!PT LDS RZ, [RZ] ;  /* 0x00000000fffff984 */ /* 0x000fe20000000800 */
[----:B------:R-:W-:Y:S01]  /*1bd0*/  @!PT LDS RZ, [RZ] ;  /* 0x00000000fffff984 */ /* 0x000fe20000000800 */
[----:B------:R-:W-:Y:S01]  /*1be0*/  @!PT LDS RZ, [RZ] ;  /* 0x00000000fffff984 */ /* 0x000fe20000000800 */
[----:B------:R4:W-:Y:S01]  /*1bf0*/  @!P2 LDGSTS.E.BYPASS.LTC128B.128 [R196+0xc000], [R18.64] ;  /* 0x0c00000012c4afae */ /* 0x0009e2000b901d54 */
[----:B------:R-:W-:Y:S01]  /*1c00*/  @!P0 IADD3 R14, P3, R226, R24, RZ ;  /* 0x00000018e20e8210 */ /* 0x000fe20007f7e0ff */
[----:B------:R-:W-:Y:S01]  /*1c10*/  IMAD R7, R183, c[0x0][0x374], RZ ;  /* 0x0000dd00b7077a24 */ /* 0x000fe200078e02ff */
[----:B------:R-:W-:Y:S01]  /*1c20*/  LOP3.LUT R11, R11, 0xfffffffe, RZ, 0xc0, !PT ;  /* 0xfffffffe0b0b7812 */ /* 0x000fe200078ec0ff */
[----:B------:R-:W-:Y:S01]  /*1c30*/  IMAD R8, R5, c[0x0][0x19c], R8 ;  /* 0x0000670005087a24 */ /* 0x000fe200078e0208 */
[----:B------:R1:W-:Y:S01]  /*1c40*/  @P1 STS.128 [R196+0xd000], RZ ;  /* 0x00d000ffc4001388 */ /* 0x0003e20000000c00 */
[----:B------:R-:W-:Y:S01]  /*1c50*/  IMAD.MOV.U32 R215, RZ, RZ, 0x7f800000 ;  /* 0x7f800000ffd77424 */ /* 0x000fe200078e00ff */
[----:B------:R-:W-:Y:S01]  /*1c60*/  @!P0 IADD3.X R15, R227, R25, R7, P3, !PT ;  /* 0x00000019e30f8210 */ /* 0x000fe20001ffe407 */
[----:B------:R-:W-:Y:S01]  /*1c70*/  IMAD R7, R183, c[0x0][0x194], RZ ;  /* 0x00006500b7077a24 */ /* 0x000fe200078e02ff */
[----:B------:R-:W-:Y:S01]  /*1c80*/  @!P0 IADD3 R12, P3, R228, R12, RZ ;  /* 0x0000000ce40c8210 */ /* 0x000fe20007f7e0ff */
[----:B------:R-:W-:Y:S01]  /*1c90*/  IMAD.WIDE.U32 R24, R5, c[0x0][0x198], R192 ;  /* 0x0000660005187a25 */ /* 0x000fe200078e00c0 */
[----:B------:R-:W-:Y:S01]  /*1ca0*/  @!PT LDS RZ, [RZ] ;  /* 0x00000000fffff984 */ /* 0x000fe20000000800 */
[----:B------:R-:W-:Y:S01]  /*1cb0*/  @!PT LDS RZ, [RZ] ;  /* 0x00000000fffff984 */ /* 0x000fe20000000800 */
[----:B------:R-:W-:Y:S01]  /*1cc0*/  @!PT LDS RZ, [RZ] ;  /* 0x00000000fffff984 */ /* 0x000fe20000000800 */
[----:B------:R1:W-:Y:S02]  /*1cd0*/  @!P1 LDGSTS.E.BYPASS.LTC128B.128 [R196+0xd000], [R16.64] ;  /* 0x0d00000010c49fae */ /* 0x0003e4000b901d54 */
[----:B------:R-:W-:Y:S01]  /*1ce0*/  @!P0 IADD3.X R13, R229, R13, R7, P3, !PT ;  /* 0x0000000de50d8210 */ /* 0x000fe20001ffe407 */
[----:B------:R-:W-:Y:S01]  /*1cf0*/  IMAD.IADD R11, R218, 0x1, -R11 ;  /* 0x00000001da0b7824 */ /* 0x000fe200078e0a0b */
[----:B------:R-:W-:Y:S01]  /*1d00*/  IADD3 R24, P3, R10, R24, RZ ;  /* 0x000000180a187210 */ /* 0x000fe20007f7e0ff */
[----:B------:R-:W-:Y:S01]  /*1d10*/  IMAD R7, R4, c[0x0][0x1b0], RZ ;  /* 0x00006c0004077a24 */ /* 0x000fe200078e02ff */
[----:B------:R-:W0:Y:S01]  /*1d20*/  LDGDEPBAR ;  /* 0x00000000000079af */ /* 0x000e220000000000 */
[----:B------:R-:W-:Y:S01]  /*1d30*/  IMAD.MOV.U32 R216, RZ, RZ, 0x7f800000 ;  /* 0x7f800000ffd87424 */ /* 0x000fe200078e00ff */
[----:B------:R-:W-:Y:S01]  /*1d40*/  IADD3.X R25, R9, R25, R8, P3, !PT ;  /* 0x0000001909197210 */ /* 0x000fe20001ffe408 */
[----:B------:R-:W-:Y:S01]  /*1d50*/  IMAD R4, R6, c[0x0][0x1b4], R7 ;  /* 0x00006d0006047a24 */ /* 0x000fe200078e0207 */
[----:B------:R-:W-:Y:S01]  /*1d60*/  ISETP.NE.AND P3, PT, R11, 0x1, PT ;  /* 0x000000010b00780c */ /* 0x000fe20003f65270 */
[----:B------:R3:W-:Y:S01]  /*1d70*/  @P6 STS.128 [R196+0x4000], RZ ;  /* 0x004000ffc4006388 */ /* 0x0007e20000000c00 */
[----:B------:R-:W-:Y:S01]  /*1d80*/  IADD3 R7, R190, 0x1000, RZ ;  /* 0x00001000be077810 */ /* 0x000fe20007ffe0ff */
[----:B------:R-:W-:-:S02]  /*1d90*/  IMAD.WIDE.U32 R8, R6, c[0x0][0x1b0], R24 ;  /* 0x00006c0006087a25 */ /* 0x000fc400078e0018 */
[----:B------:R-:W-:Y:S01]  /*1da0*/  @!PT LDS RZ, [RZ] ;  /* 0x00000000fffff984 */ /* 0x000fe20000000800 */
[----:B------:R-:W-:Y:S01]  /*1db0*/  @!PT LDS RZ, [RZ] ;  /* 0x00000000fffff984 */ /* 0x000fe20000000800 */
[----:B------:R-:W-:Y:S01]  /*1dc0*/  @!PT LDS RZ, [RZ] ;  /* 0x00000000fffff984 */ /* 0x000fe20000000800 */
[----:B------:R3:W-:Y:S01]  /*1dd0*/  @!P6 LDGSTS.E.BYPASS.LTC128B.128 [R196+0x4000], [R226.64] ;  /* 0x04000000e2c4efae */ /* 0x0007e2000b901d54 */
[----:B------:R-:W-:Y:S01]  /*1de0*/  SEL R7, R7, R190, !P3 ;  /* 0x000000be07077207 */ /* 0x000fe20005800000 */
[----:B--2---:R-:W-:Y:S02]  /*1df0*/  @!P1 IMAD.MOV.U32 R22, RZ, RZ, R8 ;  /* 0x000000ffff169224 */ /* 0x004fe400078e0008 */
[----:B------:R2:W-:Y:S01]  /*1e00*/  @P0 STS.128 [R196+0x5000], RZ ;  /* 0x005000ffc4000388 */ /* 0x0005e20000000c00 */
[----:B------:R-:W-:Y:S02]  /*1e10*/  IMAD.MOV.U32 R213, RZ, RZ, 0x7f800000 ;  /* 0x7f800000ffd57424 */ /* 0x000fe400078e00ff */
[----:B------:R-:W-:Y:S01]  /*1e20*/  IMAD.SHL.U32 R217, R7, 0x2, RZ ;  /* 0x0000000207d97824 */ /* 0x000fe200078e00ff */
[----:B------:R-:W-:Y:S01]  /*1e30*/  IADD3 R7, R187, 0x28, RZ ;  /* 0x00000028bb077810 */ /* 0x000fe20007ffe0ff */
[----:B------:R-:W-:Y:S01]  /*1e40*/  @!PT LDS RZ, [RZ] ;  /* 0x00000000fffff984 */ /* 0x000fe20000000800 */
[----:B------:R-:W-:Y:S01]  /*1e50*/  @!PT LDS RZ, [RZ] ;  /* 0x00000000fffff984 */ /* 0x000fe20000000800 */
[----:B------:R-:W-:Y:S01]  /*1e60*/  @!PT LDS RZ, [RZ] ;  /* 0x00000000fffff984 */ /* 0x000fe20000000800 */
[----:B------:R2:W-:Y:S01]  /*1e70*/  @!P0 LDGSTS.E.BYPASS.LTC128B.128 [R196+0x5000], [R14.64] ;  /* 0x050000000ec48fae */ /* 0x0005e2000b901d54 */
[----:B-1----:R-:W-:-:S03]  /*1e80*/  IMAD.IADD R17, R9, 0x1, R4 ;  /* 0x0000000109117824 */ /* 0x002fc600078e0204 */
[----:B------:R1:W-:Y:S01]  /*1e90*/  @P6 STS [R217], RZ ;  /* 0x000000ffd9006388 */ /* 0x0003e20000000800 */
[----:B------:R-:W-:Y:S01]  /*1ea0*/  @!P5 IMAD.MOV.U32 R16, RZ, RZ, R8 ;  /* 0x000000ffff10d224 */ /* 0x000fe200078e0008 */
[----:B------:R-:W-:Y:S01]  /*1eb0*/  SHF.R.S32.HI R4, RZ, 0x1f, R7 ;  /* 0x0000001fff047819 */ /* 0x000fe20000011407 */
[--C-:B------:R-:W-:Y:S01]  /*1ec0*/  @!P1 IMAD.MOV.U32 R23, RZ, RZ, R17.reuse ;  /* 0x000000ffff179224 */ /* 0x100fe200078e0011 */
[----:B------:R1:W-:Y:S01]  /*1ed0*/  @P6 STS [R217+0x4], RZ ;  /* 0x000004ffd9006388 */ /* 0x0003e20000000800 */
[----:B----4-:R-:W-:-:S03]  /*1ee0*/  @!P5 IMAD.WIDE.U32 R18, R191, c[0x0][0x198], R16 ;  /* 0x00006600bf12da25 */ /* 0x010fc600078e0010 */
[----:B------:R1:W-:Y:S04]  /*1ef0*/  @P6 STS [R217+0x8], RZ ;  /* 0x000008ffd9006388 */ /* 0x0003e80000000800 */
[----:B------:R1:W-:Y:S04]  /*1f00*/  @P6 STS [R217+0xc], RZ ;  /* 0x00000cffd9006388 */ /* 0x0003e80000000800 */
[----:B------:R-:W-:Y:S01]  /*1f10*/  @!PT LDS RZ, [RZ] ;  /* 0x00000000fffff984 */ /* 0x000fe20000000800 */
[----:B------:R-:W-:Y:S01]  /*1f20*/  @!PT LDS RZ, [RZ] ;  /* 0x00000000fffff984 */ /* 0x000fe20000000800 */
[----:B------:R-:W-:Y:S01]  /*1f30*/  @!PT LDS RZ, [RZ] ;  /* 0x00000000fffff984 */ /* 0x000fe20000000800 */
[----:B------:R1:W-:Y:S01]  /*1f40*/  @!P6 LDGSTS.E.BYPASS.LTC128B.128 [R217], [R228.64] ;  /* 0x00000000e4d9efae */ /* 0x0003e2000b901d54 */
[----:B------:R-:W-:-:S03]  /*1f50*/  ISETP.GE.AND P6, PT, R7, R2, PT ;  /* 0x000000020700720c */ /* 0x000fc60003fc6270 */
[----:B------:R1:W-:Y:S01]  /*1f60*/  @P0 STS [R217+0x1000], RZ ;  /* 0x001000ffd9000388 */ /* 0x0003e20000000800 */
[----:B--2---:R-:W-:-:S03]  /*1f70*/  @!P5 IMAD R14, R0, c[0x0][0x198], RZ ;  /* 0x00006600000eda24 */ /* 0x004fc600078e02ff */
[----:B------:R1:W-:Y:S01]  /*1f80*/  @P0 STS [R217+0x1004], RZ ;  /* 0x001004ffd9000388 */ /* 0x0003e20000000800 */
[----:B------:R-:W-:-:S03]  /*1f90*/  @!P5 IMAD R9, R191, c[0x0][0x19c], R14 ;  /* 0x00006700bf09da24 */ /* 0x000fc600078e020e */
[----:B------:R1:W-:Y:S04]  /*1fa0*/  @P0 STS [R217+0x1008], RZ ;  /* 0x001008ffd9000388 */ /* 0x0003e80000000800 */
[----:B------:R1:W-:Y:S01]  /*1fb0*/  @P0 STS [R217+0x100c], RZ ;  /* 0x00100cffd9000388 */ /* 0x0003e20000000800 */
[----:B------:R-:W-:Y:S02]  /*1fc0*/  @!P5 IADD3 R9, R19, R9, RZ ;  /* 0x000000091309d210 */ /* 0x000fe40007ffe0ff */
[----:B------:R-:W-:Y:S01]  /*1fd0*/  @!P2 MOV R19, R17 ;  /* 0x000000110013a202 */ /* 0x000fe20000000f00 */
[----:B------:R-:W-:Y:S01]  /*1fe0*/  @!PT LDS RZ, [RZ] ;  /* 0x00000000fffff984 */ /* 0x000fe20000000800 */
[----:B------:R-:W-:Y:S01]  /*1ff0*/  @!PT LDS RZ, [RZ] ;  /* 0x00000000fffff984 */ /* 0x000fe20000000800 */
[----:B------:R-:W-:Y:S01]  /*2000*/  @!PT LDS RZ, [RZ] ;  /* 0x00000000fffff984 */ /* 0x000fe20000000800 */
[----:B------:R2:W-:Y:S01]  /*2010*/  @!P0 LDGSTS.E.BYPASS.LTC128B.128 [R217+0x1000], [R12.64] ;  /* 0x010000000cd98fae */ /* 0x0005e2000b901d54 */
[----:B------:R-:W-:-:S03]  /*2020*/  @!P4 IADD3 R6, P0, R191, 0x20, RZ ;  /* 0x00000020bf06c810 */ /* 0x000fc60007f1e0ff */
[----:B------:R1:W-:Y:S01]  /*2030*/  @P5 STS.128 [R196+0x6000], RZ ;  /* 0x006000ffc4005388 */ /* 0x0003e20000000c00 */
[----:B------:R-:W-:Y:S02]  /*2040*/  @!P4 IADD3.X R10, RZ, R0, RZ, P0, !PT ;  /* 0x00000000ff0ac210 */ /* 0x000fe400007fe4ff */
[----:B------:R-:W-:-:S03]  /*2050*/  @!P6 LEA R14, P0, R7, R208, 0x2 ;  /* 0x000000d0070ee211 */ /* 0x000fc600078010ff */
[----:B------:R-:W-:Y:S01]  /*2060*/  @!P4 IMAD R11, R10, c[0x0][0x198], RZ ;  /* 0x000066000a0bca24 */ /* 0x000fe200078e02ff */
[----:B------:R-:W-:-:S03]  /*2070*/  @!P6 LEA.HI.X R15, R7, R209, R4, 0x2, P0 ;  /* 0x000000d1070fe211 */ /* 0x000fc600000f1404 */
[----:B------:R-:W-:Y:S02]  /*2080*/  @!P4 IMAD R11, R6, c[0x0][0x19c], R11 ;  /* 0x00006700060bca24 */ /* 0x000fe400078e020b */
[----:B------:R1:W5:Y:S01]  /*2090*/  @!P6 LDG.E R214, [R14.64] ;  /* 0x000000140ed6e981 */ /* 0x000362000c1e1900 */
[----:B--2---:R-:W-:Y:S02]  /*20a0*/  @!P4 IMAD.MOV.U32 R12, RZ, RZ, R8 ;  /* 0x000000ffff0cc224 */ /* 0x004fe400078e0008 */
[----:B------:R-:W-:Y:S01]  /*20b0*/  @!P4 IMAD.MOV.U32 R13, RZ, RZ, R17 ;  /* 0x000000ffff0dc224 */ /* 0x000fe200078e0011 */
[----:B------:R-:W-:-:S03]  /*20c0*/  IADD3 R17, R187, 0x20, RZ ;  /* 0x00000020bb117810 */ /* 0x000fc60007ffe0ff */
[----:B------:R-:W-:Y:S01]  /*20d0*/  @!P4 IMAD.WIDE.U32 R6, R6, c[0x0][0x198], R12 ;  /* 0x000066000606ca25 */ /* 0x000fe200078e000c */
[----:B------:R-:W-:-:S03]  /*20e0*/  @!P5 LEA R12, P0, R18, c[0x0][0x168], 0x1 ;  /* 0x00005a00120cda11 */ /* 0x000fc600078008ff */
[----:B------:R-:W-:Y:S01]  /*20f0*/  @!P4 IMAD.IADD R11, R7, 0x1, R11 ;  /* 0x00000001070bc824 */ /* 0x000fe200078e020b */
[----:B------:R-:W-:Y:S01]  /*2100*/  @!P5 LEA.HI.X R13, R18, c[0x0][0x16c], R9, 0x1, P0 ;  /* 0x00005b00120dda11 */ /* 0x000fe200000f0c09 */
[----:B------:R-:W-:Y:S01]  /*2110*/  @!P2 IMAD.MOV.U32 R18, RZ, RZ, R8 ;  /* 0x000000ffff12a224 */ /* 0x000fe200078e0008 */
[----:B------:R-:W-:-:S03]  /*2120*/  @!P4 LEA R10, P0, R6, c[0x0][0x168], 0x1 ;  /* 0x00005a00060aca11 */ /* 0x000fc600078008ff */
[----:B------:R-:W-:Y:S01]  /*2130*/  @!PT LDS RZ, [RZ] ;  /* 0x00000000fffff984 */ /* 0x000fe20000000800 */
[----:B------:R-:W-:Y:S01]  /*2140*/  @!PT LDS RZ, [RZ] ;  /* 0x00000000fffff984 */ /* 0x000fe20000000800 */
[----:B------:R-:W-:Y:S01]  /*2150*/  @!PT LDS RZ, [RZ] ;  /* 0x00000000fffff984 */ /* 0x000fe20000000800 */
[----:B------:R2:W-:Y:S01]  /*2160*/  @!P5 LDGSTS.E.BYPASS.LTC128B.128 [R196+0x6000], [R12.64] ;  /* 0x060000000cc4dfae */ /* 0x0005e2000b901d54 */
[----:B------:R-:W-:Y:S02]  /*2170*/  @!P4 LEA.HI.X R11, R6, c[0x0][0x16c], R11, 0x1, P0 ;  /* 0x00005b00060bca11 */ /* 0x000fe400000f0c0b */
[C---:B------:R-:W-:Y:S01]  /*2180*/  @!P2 IADD3 R6, P0, R191.reuse, 0x40, RZ ;  /* 0x00000040bf06a810 */ /* 0x040fe20007f1e0ff */
[----:B------:R1:W-:Y:S04]  /*2190*/  @P4 STS.128 [R196+0x7000], RZ ;  /* 0x007000ffc4004388 */ /* 0x0003e80000000c00 */
[----:B------:R-:W-:Y:S01]  /*21a0*/  @!P2 IMAD.X R7, RZ, RZ, R0, P0 ;  /* 0x000000ffff07a224 */ /* 0x000fe200000e0600 */
[----:B------:R-:W-:Y:S01]  /*21b0*/  @!P1 IADD3 R4, P0, R191, 0x60, RZ ;  /* 0x00000060bf049810 */ /* 0x000fe20007f1e0ff */
[----:B------:R-:W-:Y:S01]  /*21c0*/  @!P2 IMAD.WIDE.U32 R18, R6, c[0x0][0x198], R18 ;  /* 0x000066000612aa25 */ /* 0x000fe200078e0012 */
[----:B------:R-:W-:Y:S01]  /*21d0*/  @!PT LDS RZ, [RZ] ;  /* 0x00000000fffff984 */ /* 0x000fe20000000800 */
[----:B------:R-:W-:Y:S01]  /*21e0*/  @!PT LDS RZ, [RZ] ;  /* 0x00000000fffff984 */ /* 0x000fe20000000800 */
[----:B------:R-:W-:Y:S01]  /*21f0*/  @!PT LDS RZ, [RZ] ;  /* 0x00000000fffff984 */ /* 0x000fe20000000800 */
[----:B------:R1:W-:Y:S01]  /*2200*/  @!P4 LDGSTS.E.BYPASS.LTC128B.128 [R196+0x7000], [R10.64] ;  /* 0x070000000ac4cfae */ /* 0x0003e2000b901d54 */
[----:B------:R-:W-:-:S02]  /*2210*/  ISETP.GE.AND P4, PT, R17, R2, PT ;  /* 0x000000021100720c */ /* 0x000fc40003f86270 */
[----:B------:R-:W-:Y:S01]  /*2220*/  @!P2 IMAD R7, R7, c[0x0][0x198], RZ ;  /* 0x000066000707aa24 */ /* 0x000fe200078e02ff */
[----:B------:R1:W-:Y:S01]  /*2230*/  @P2 STS.128 [R196+0x8000], RZ ;  /* 0x008000ffc4002388 */ /* 0x0003e20000000c00 */
[----:B------:R-:W-:Y:S01]  /*2240*/  @!P1 IMAD.X R0, RZ, RZ, R0, P0 ;  /* 0x000000ffff009224 */ /* 0x000fe200000e0600 */
[----:B---3--:R-:W-:Y:S01]  /*2250*/  @!P2 LEA R20, P0, R18, c[0x0][0x168], 0x1 ;  /* 0x00005a001214aa11 */ /* 0x008fe200078008ff */
[----:B------:R-:W-:Y:S02]  /*2260*/  @!P2 IMAD R7, R6, c[0x0][0x19c], R7 ;  /* 0x000067000607aa24 */ /* 0x000fe400078e0207 */
[----:B------:R-:W-:Y:S01]  /*2270*/  @!P1 IMAD R9, R0, c[0x0][0x198], RZ ;  /* 0x0000660000099a24 */ /* 0x000fe200078e02ff */
[----:B------:R-:W-:Y:S01]  /*2280*/  SHF.L.U64.HI R0, R187, 0x2, R194 ;  /* 0x00000002bb007819 */ /* 0x000fe200000102c2 */
[----:B------:R-:W-:Y:S02]  /*2290*/  @!P2 IMAD.IADD R7, R19, 0x1, R7 ;  /* 0x000000011307a824 */ /* 0x000fe400078e0207 */
[----:B------:R-:W-:-:S02]  /*22a0*/  @!P1 IMAD R9, R4, c[0x0][0x19c], R9 ;  /* 0x0000670004099a24 */ /* 0x000fc400078e0209 */
[----:B------:R-:W-:Y:S01]  /*22b0*/  @!P1 IMAD.WIDE.U32 R22, R4, c[0x0][0x198], R22 ;  /* 0x0000660004169a25 */ /* 0x000fe200078e0016 */
[----:B------:R-:W-:Y:S02]  /*22c0*/  @!P2 LEA.HI.X R21, R18, c[0x0][0x16c], R7, 0x1, P0 ;  /* 0x00005b001215aa11 */ /* 0x000fe400000f0c07 */
[----:B------:R-:W-:Y:S01]  /*22d0*/  IADD3 R7, R187, 0x8, RZ ;  /* 0x00000008bb077810 */ /* 0x000fe20007ffe0ff */
[----:B------:R-:W-:Y:S01]  /*22e0*/  @!P1 IMAD.IADD R9, R23, 0x1, R9 ;  /* 0x0000000117099824 */ /* 0x000fe200078e0209 */
[C---:B------:R-:W-:Y:S01]  /*22f0*/  @!P1 LEA R8, P0, R22.reuse, c[0x0][0x168], 0x1 ;  /* 0x00005a0016089a11 */ /* 0x040fe200078008ff */
[----:B------:R-:W-:Y:S01]  /*2300*/  @!PT LDS RZ, [RZ] ;  /* 0x00000000fffff984 */ /* 0x000fe20000000800 */
[----:B------:R-:W-:Y:S01]  /*2310*/  @!PT LDS RZ, [RZ] ;  /* 0x00000000fffff984 */ /* 0x000fe20000000800 */
[----:B------:R-:W-:Y:S01]  /*2320*/  @!PT LDS RZ, [RZ] ;  /* 0x00000000fffff984 */ /* 0x000fe20000000800 */
[----:B------:R1:W-:Y:S01]  /*2330*/  @!P2 LDGSTS.E.BYPASS.LTC128B.128 [R196+0x8000], [R20.64] ;  /* 0x0800000014c4afae */ /* 0x0003e2000b901d54 */
[----:B------:R-:W-:Y:S02]  /*2340*/  ISETP.GE.AND P5, PT, R7, R2, PT ;  /* 0x000000020700720c */ /* 0x000fe40003fa6270 */
[----:B------:R-:W-:Y:S01]  /*2350*/  @!P1 LEA.HI.X R9, R22, c[0x0][0x16c], R9, 0x1, P0 ;  /* 0x00005b0016099a11 */ /* 0x000fe200000f0c09 */
[----:B------:R1:W-:Y:S01]  /*2360*/  @P1 STS.128 [R196+0x9000], RZ ;  /* 0x009000ffc4001388 */ /* 0x0003e20000000c00 */
[----:B------:R-:W-:-:S02]  /*2370*/  SHF.L.U32 R7, R187, 0x2, RZ ;  /* 0x00000002bb077819 */ /* 0x000fc400000006ff */
[----:B------:R-:W-:Y:S01]  /*2380*/  ISETP.GE.AND P2, PT, R187, R2, PT ;  /* 0x00000002bb00720c */ /* 0x000fe20003f46270 */
[----:B------:R-:W-:Y:S01]  /*2390*/  @!PT LDS RZ, [RZ] ;  /* 0x00000000fffff984 */ /* 0x000fe20000000800 */
[----:B------:R-:W-:Y:S01]  /*23a0*/  @!PT LDS RZ, [RZ] ;  /* 0x00000000fffff984 */ /* 0x000fe20000000800 */
[----:B------:R-:W-:Y:S01]  /*23b0*/  @!PT LDS RZ, [RZ] ;  /* 0x00000000fffff984 */ /* 0x000fe20000000800 */
[----:B------:R1:W-:Y:S01]  /*23c0*/  @!P1 LDGSTS.E.BYPASS.LTC128B.128 [R196+0x9000], [R8.64] ;  /* 0x0900000008c49fae */ /* 0x0003e2000b901d54 */
[----:B--2---:R-:W-:-:S03]  /*23d0*/  IADD3 R12, P0, R7, R208, RZ ;  /* 0x000000d0070c7210 */ /* 0x004fc60007f1e0ff */
[----:B------:R-:W0:Y:S02]  /*23e0*/  LDGDEPBAR ;  /* 0x00000000000079af */ /* 0x000e240000000000 */
[----:B------:R-:W-:Y:S02]  /*23f0*/  IMAD.X R13, R0, 0x1, R209, P0 ;  /* 0x00000001000d7824 */ /* 0x000fe400000e06d1 */
[----:B------:R-:W2:Y:S04]  /*2400*/  S2R R7, SR_TID.X ;  /* 0x0000000000077919 */ /* 0x000ea80000002100 */
[----:B------:R1:W5:Y:S04]  /*2410*/  @!P2 LDG.E R215, [R12.64] ;  /* 0x000000140cd7a981 */ /* 0x000368000c1e1900 */
[----:B------:R1:W5:Y:S04]  /*2420*/  @!P5 LDG.E R216, [R12.64+0x20] ;  /* 0x000020140cd8d981 */ /* 0x000368000c1e1900 */
[----:B------:R1:W5:Y:S01]  /*2430*/  @!P4 LDG.E R213, [R12.64+0x80] ;  /* 0x000080140cd5c981 */ /* 0x000362000c1e1900 */
[----:B------:R-:W-:-:S04]  /*2440*/  DEPBAR.LE SB0, 0x1 ;  /* 0x000080400000791a */ /* 0x000fc80000000000 */
[----:B------:R-:W-:Y:S01]  /*2450*/  BAR.SYNC.DEFER_BLOCKING 0x0 ;  /* 0x0000000000007b1d */ /* 0x000fe20000010000 */
[----:B--2---:R-:W-:-:S04]  /*2460*/  SHF.R.S32.HI R2, RZ, 0x1f, R7 ;  /* 0x0000001fff027819 */ /* 0x004fc80000011407 */
[----:B------:R-:W-:-:S04]  /*2470*/  LEA.HI R2, R2, R7, RZ, 0x4 ;  /* 0x0000000702027211 */ /* 0x000fc800078f20ff */
[----:B------:R-:W-:-:S05]  /*2480*/  LOP3.LUT R2, R2, 0xfffffff0, RZ, 0xc0, !PT ;  /* 0xfffffff002027812 */ /* 0x000fca00078ec0ff */
[----:B------:R-:W-:Y:S01]  /*2490*/  IMAD.IADD R2, R7, 0x1, -R2 ;  /* 0x0000000107027824 */ /* 0x000fe200078e0a02 */
[----:B------:R1:W2:Y:S04]  /*24a0*/  LDSM.16.M88.4 R140, [R179+0xa000] ;  /* 0x00a00000b38c783b */ /* 0x0002a80000000200 */
[----:B------:R1:W3:Y:S04]  /*24b0*/  LDSM.16.M88.4 R144, [R179+0xa800] ;  /* 0x00a80000b390783b */ /* 0x0002e80000000200 */
[----:B------:R1:W4:Y:S04]  /*24c0*/  LDSM.16.M88.4 R148, [R173+0xa000] ;  /* 0x00a00000ad94783b */ /* 0x0003280000000200 */
[----:B------:R1:W1:Y:S04]  /*24d0*/  LDSM.16.M88.4 R152, [R173+0xa800] ;  /* 0x00a80000ad98783b */ /* 0x0002680000000200 */
[----:B------:R1:W1:Y:S04]  /*24e0*/  LDSM.16.M88.4 R156, [R172+0xa000] ;  /* 0x00a00000ac9c783b */ /* 0x0002680000000200 */
[----:B------:R1:W1:Y:S04]  /*24f0*/  LDSM.16.M88.4 R160, [R172+0xa800] ;  /* 0x00a80000aca0783b */ /* 0x0002680000000200 */
[----:B------:R1:W1:Y:S04]  /*2500*/  LDSM.16.M88.4 R164, [R3+0xa000] ;  /* 0x00a0000003a4783b */ /* 0x0002680000000200 */
[----:B------:R1:W1:Y:S01]  /*2510*/  LDSM.16.M88.4 R168, [R3+0xa800] ;  /* 0x00a8000003a8783b */ /* 0x0002620000000200 */
[----:B------:R-:W-:Y:S01]  /*2520*/  SHF.R.S32.HI R7, RZ, 0x1f, R2 ;  /* 0x0000001fff077819 */ /* 0x000fe20000011402 */
[----:B------:R-:W-:-:S03]  /*2530*/  USHF.L.U32 UR17, UR12, 0x4, URZ ;  /* 0x000000040c117899 */ /* 0x000fc6000800063f */
[----:B------:R-:W-:Y:S01]  /*2540*/  LEA.HI R0, R7, R2, RZ, 0x3 ;  /* 0x0000000207007211 */ /* 0x000fe200078f18ff */
[----:B------:R-:W-:-:S03]  /*2550*/  USHF.L.U32 UR18, UR12, 0x3, URZ ;  /* 0x000000030c127899 */ /* 0x000fc6000800063f */
[----:B------:R-:W-:Y:S01]  /*2560*/  LOP3.LUT R7, R0, 0xfffffff8, RZ, 0xc0, !PT ;  /* 0xfffffff800077812 */ /* 0x000fe200078ec0ff */
[----:B------:R-:W-:Y:S01]  /*2570*/  UIADD3 UR11, UR17, 0x20, URZ ;  /* 0x00000020110b7890 */ /* 0x000fe2000fffe03f */
[----:B------:R-:W-:-:S03]  /*2580*/  IADD3 R5, R5, 0x80, RZ ;  /* 0x0000008005057810 */ /* 0x000fc60007ffe0ff */
[----:B------:R-:W-:Y:S01]  /*2590*/  IMAD.IADD R7, R2, 0x1, -R7 ;  /* 0x0000000102077824 */ /* 0x000fe200078e0a07 */
[----:B------:R-:W-:Y:S01]  /*25a0*/  UIADD3 UR10, UR18, UR11, URZ ;  /* 0x0000000b120a7290 */ /* 0x000fe2000fffe03f */
[----:B------:R-:W-:Y:S01]  /*25b0*/  IMAD.MOV.U32 R175, RZ, RZ, 0x20 ;  /* 0x00000020ffaf7424 */ /* 0x000fe200078e00ff */
[----:B------:R-:W-:Y:S02]  /*25c0*/  ISETP.GE.AND P1, PT, R5, R220, PT ;  /* 0x000000dc0500720c */ /* 0x000fe40003f26270 */
[----:B------:R-:W-:Y:S01]  /*25d0*/  LOP3.LUT P0, RZ, R7, 0x2, RZ, 0xc0, !PT ;  /* 0x0000000207ff7812 */ /* 0x000fe2000780c0ff */
[----:B------:R-:W-:Y:S01]  /*25e0*/  UIADD3 UR9, UR18, UR10, URZ ;  /* 0x0000000a12097290 */ /* 0x000fe2000fffe03f */
[----:B------:R-:W-:Y:S02]  /*25f0*/  IADD3 R176, R181, 0x1000, RZ ;  /* 0x00001000b5b07810 */ /* 0x000fe40007ffe0ff */
[----:B------:R-:W-:Y:S01]  /*2600*/  IADD3 R5, R182, 0x1000, RZ ;  /* 0x00001000b6057810 */ /* 0x000fe20007ffe0ff */
[----:B------:R-:W-:Y:S01]  /*2610*/  UIADD3 UR8, UR18, UR9, URZ ;  /* 0x0000000912087290 */ /* 0x000fe2000fffe03f */
[----:B------:R-:W-:Y:S01]  /*2620*/  SEL R176, R176, R181, !P3 ;  /* 0x000000b5b0b07207 */ /* 0x000fe20005800000 */
[----:B------:R-:W-:Y:S01]  /*2630*/  IMAD.SHL.U32 R174, R182, 0x2, RZ ;  /* 0x00000002b6ae7824 */ /* 0x000fe200078e00ff */
[----:B------:R-:W-:-:S02]  /*2640*/  SEL R175, R175, 0xffffffe0, !P0 ;  /* 0xffffffe0afaf7807 */ /* 0x000fc40004000000 */
[----:B------:R-:W-:Y:S02]  /*2650*/  LOP3.LUT P2, RZ, R7, 0x4, RZ, 0xc0, !PT ;  /* 0x0000000407ff7812 */ /* 0x000fe4000784c0ff */
[----:B------:R-:W-:Y:S01]  /*2660*/  SEL R178, R5, R182, !P3 ;  /* 0x000000b605b27207 */ /* 0x000fe20005800000 */
[----:B------:R-:W-:Y:S01]  /*2670*/  UIADD3 UR7, UR18, UR8, URZ ;  /* 0x0000000812077290 */ /* 0x000fe2000fffe03f */
[----:B------:R-:W-:Y:S01]  /*2680*/  CS2R R94, SRZ ;  /* 0x00000000005e7805 */ /* 0x000fe2000001ff00 */
        /* <DEDUP_REMOVED lines=31> */
[----:B------:R-:W-:Y:S01]  /*2880*/  SHF.L.U32 R178, R178, 0x1, RZ ;  /* 0x00000001b2b27819 */ /* 0x000fe200000006ff */
[----:B------:R-:W-:Y:S01]  /*2890*/  IMAD.SHL.U32 R176, R176, 0x2, RZ ;  /* 0x00000002b0b07824 */ /* 0x000fe200078e00ff */
[----:B------:R-:W-:Y:S01]  /*28a0*/  SEL R183, R183, 0xffffffc0, !P2 ;  /* 0xffffffc0b7b77807 */ /* 0x000fe20005000000 */
[C---:B------:R-:W-:Y:S01]  /*28b0*/  IMAD.SHL.U32 R223, R187.reuse, 0x4, RZ ;  /* 0x00000004bbdf7824 */ /* 0x040fe200078e00ff */
[----:B------:R-:W-:Y:S01]  /*28c0*/  SHF.L.U64.HI R224, R187, 0x2, R194 ;  /* 0x00000002bbe07819 */ /* 0x000fe200000102c2 */
[----:B------:R-:W-:Y:S01]  /*28d0*/  IMAD.IADD R0, R180, 0x1, R175 ;  /* 0x00000001b4007824 */ /* 0x000fe200078e02af */
[----:B------:R-:W-:Y:S01]  /*28e0*/  MOV R225, 0x40 ;  /* 0x0000004000e17802 */ /* 0x000fe20000000f00 */
[----:B------:R-:W-:Y:S01]  /*28f0*/  IMAD.IADD R2, R175, 0x1, R174 ;  /* 0x00000001af027824 */ /* 0x000fe200078e02ae */
[----:B------:R-:W-:-:S02]  /*2900*/  UIADD3 UR5, -UR6, URZ, URZ ;  /* 0x0000003f06057290 */ /* 0x000fc4000fffe13f */
[----:B------:R-:W-:Y:S02]  /*2910*/  UIMAD UR16, UR12, 0x18, URZ ;  /* 0x000000180c1078a4 */ /* 0x000fe4000f8e023f */
[----:B------:R-:W-:Y:S02]  /*2920*/  USHF.L.U32 UR15, UR12, 0x5, URZ ;  /* 0x000000050c0f7899 */ /* 0x000fe4000800063f */
[----:B------:R-:W-:Y:S02]  /*2930*/  UIMAD UR14, UR12, 0x28, URZ ;  /* 0x000000280c0e78a4 */ /* 0x000fe4000f8e023f */
[----:B------:R-:W-:Y:S02]  /*2940*/  UIMAD UR13, UR12, 0x30, URZ ;  /* 0x000000300c0d78a4 */ /* 0x000fe4000f8e023f */
[----:B------:R-:W-:Y:S02]  /*2950*/  UIMAD UR12, UR12, 0x38, URZ ;  /* 0x000000380c0c78a4 */ /* 0x000fe4000f8e023f */
[----:B-1234-:R-:W-:-:S02]  /*2960*/  UIADD3 UR6, UR18, UR7, URZ ;  /* 0x0000000712067290 */ /* 0x01efc4000fffe03f */
.L_x_9:
[----:B------:R-:W0:Y:S01]  /*2970*/  LDGDEPBAR ;  /* 0x00000000000079af */ /* 0x000e220000000000 */
[C---:B------:R-:W-:Y:S01]  /*2980*/  IADD3 R184, R178.reuse, R175, RZ ;  /* 0x000000afb2b87210 */ /* 0x040fe20007ffe0ff */
[----:B-----5:R-:W-:Y:S01]  /*2990*/  FMUL.FTZ R233, R215, 1.4426950216293334961 ;  /* 0x3fb8aa3bd7e97820 */ /* 0x020fe20000410000 */
[-C--:B------:R-:W-:Y:S01]  /*29a0*/  IADD3 R185, R178, R183.reuse, RZ ;  /* 0x000000b7b2b97210 */ /* 0x080fe20007ffe0ff */
[----:B------:R-:W-:Y:S01]  /*29b0*/  FMUL.FTZ R235, R213, 1.4426950216293334961 ;  /* 0x3fb8aa3bd5eb7820 */ /* 0x000fe20000410000 */
[----:B------:R-:W-:Y:S01]  /*29c0*/  IADD3 R183, R184, R183, RZ ;  /* 0x000000b7b8b77210 */ /* 0x000fe20007ffe0ff */
[----:B------:R-:W-:Y:S01]  /*29d0*/  FMUL.FTZ R237, R214, 1.4426950216293334961 ;  /* 0x3fb8aa3bd6ed7820 */ /* 0x000fe20000410000 */
[----:B------:R-:W-:Y:S02]  /*29e0*/  FSETP.NEU.FTZ.AND P0, PT, R215, -INF , PT ;  /* 0xff800000d700780b */ /* 0x000fe40003f1d000 */
[----:B------:R-:W-:Y:S01]  /*29f0*/  ISETP.GE.AND P6, PT, R218, 0x1, PT ;  /* 0x00000001da00780c */ /* 0x000fe20003fc6270 */
[----:B------:R-:W-:Y:S04]  /*2a00*/  DEPBAR.LE SB0, 0x0 ;  /* 0x000080000000791a */ /* 0x000fe80000000000 */
[----:B------:R-:W-:Y:S08]  /*2a10*/  BAR.SYNC.DEFER_BLOCKING 0x0 ;  /* 0x0000000000007b1d */ /* 0x000ff00000010000 */
[----:B------:R-:W-:Y:S08]  /*2a20*/  LDSM.16.M88.4 R100, [R178] ;  /* 0x00000000b264783b */ /* 0x000ff00000000200 */
[----:B------:R-:W1:Y:S08]  /*2a30*/  LDSM.16.M88.4 R104, [R179+0x6000] ;  /* 0x00600000b368783b */ /* 0x000e700000000200 */
[----:B------:R-:W2:Y:S08]  /*2a40*/  LDSM.16.M88.4 R108, [R178+0x1000] ;  /* 0x00100000b26c783b */ /* 0x000eb00000000200 */
[----:B------:R-:W3:Y:S08]  /*2a50*/  LDSM.16.M88.4 R112, [R179+0x6800] ;  /* 0x00680000b370783b */ /* 0x000ef00000000200 */
[----:B------:R-:W-:Y:S08]  /*2a60*/  LDSM.16.M88.4 R116, [R184] ;  /* 0x00000000b874783b */ /* 0x000ff00000000200 */
[----:B------:R-:W4:Y:S01]  /*2a70*/  LDSM.16.M88.4 R120, [R173+0x6000] ;  /* 0x00600000ad78783b */ /* 0x000f220000000200 */
[-C--:B-1----:R-:W-:Y:S07]  /*2a80*/  HMMA.16816.F32.BF16 R4, R100, R104.reuse, RZ ;  /* 0x000000686404723c */ /* 0x082fee00000418ff */
[----:B------:R-:W1:Y:S01]  /*2a90*/  LDSM.16.M88.4 R124, [R184+0x1000] ;  /* 0x00100000b87c783b */ /* 0x000e620000000200 */
[C---:B--2---:R-:W-:Y:S07]  /*2aa0*/  HMMA.16816.F32.BF16 R8, R108.reuse, R104, RZ ;  /* 0x000000686c08723c */ /* 0x044fee00000418ff */
[----:B------:R-:W2:Y:S01]  /*2ab0*/  LDSM.16.M88.4 R128, [R173+0x6800] ;  /* 0x00680000ad80783b */ /* 0x000ea20000000200 */
[-C--:B------:R-:W-:Y:S07]  /*2ac0*/  HMMA.16816.F32.BF16 R12, R108, R106.reuse, RZ ;  /* 0x0000006a6c0c723c */ /* 0x080fee00000418ff */
[----:B------:R-:W-:Y:S01]  /*2ad0*/  LDSM.16.M88.4 R132, [R185] ;  /* 0x00000000b984783b */ /* 0x000fe20000000200 */
[C---:B------:R-:W-:Y:S07]  /*2ae0*/  HMMA.16816.F32.BF16 R16, R100.reuse, R106, RZ ;  /* 0x0000006a6410723c */ /* 0x040fee00000418ff */
[----:B------:R-:W1:Y:S01]  /*2af0*/  LDSM.16.M88.4 R136, [R172+0x6000] ;  /* 0x00600000ac88783b */ /* 0x000e620000000200 */
[-C--:B---3--:R-:W-:Y:S07]  /*2b00*/  HMMA.16816.F32.BF16 R20, R100, R112.reuse, RZ ;  /* 0x000000706414723c */ /* 0x088fee00000418ff */
[----:B------:R-:W-:Y:S01]  /*2b10*/  LDSM.16.M88.4 R104, [R172+0x6800] ;  /* 0x00680000ac68783b */ /* 0x000fe20000000200 */
[C---:B------:R-:W-:Y:S08]  /*2b20*/  HMMA.16816.F32.BF16 R24, R108.reuse, R112, RZ ;  /* 0x000000706c18723c */ /* 0x040ff000000418ff */
[-C--:B------:R-:W-:Y:S01]  /*2b30*/  HMMA.16816.F32.BF16 R28, R108, R114.reuse, RZ ;  /* 0x000000726c1c723c */ /* 0x080fe200000418ff */
[----:B------:R-:W-:Y:S07]  /*2b40*/  LDSM.16.M88.4 R108, [R183] ;  /* 0x00000000b76c783b */ /* 0x000fee0000000200 */
[----:B------:R-:W-:Y:S01]  /*2b50*/  HMMA.16816.F32.BF16 R32, R100, R114, RZ ;  /* 0x000000726420723c */ /* 0x000fe200000418ff */
[----:B------:R-:W3:Y:S07]  /*2b60*/  LDSM.16.M88.4 R100, [R185+0x1000] ;  /* 0x00100000b964783b */ /* 0x000eee0000000200 */
[-C--:B----4-:R-:W-:Y:S01]  /*2b70*/  HMMA.16816.F32.BF16 R4, R116, R120.reuse, R4 ;  /* 0x000000787404723c */ /* 0x090fe20000041804 */
[----:B------:R-:W4:Y:S07]  /*2b80*/  LDSM.16.M88.4 R112, [R3+0x6000] ;  /* 0x006000000370783b */ /* 0x000f2e0000000200 */
[C---:B-1----:R-:W-:Y:S07]  /*2b90*/  HMMA.16816.F32.BF16 R8, R124.reuse, R120, R8 ;  /* 0x000000787c08723c */ /* 0x042fee0000041808 */
[----:B------:R-:W-:Y:S01]  /*2ba0*/  FSEL R121, R233, RZ, P0 ;  /* 0x000000ffe9797208 */ /* 0x000fe20000000000 */
[-C--:B------:R-:W-:Y:S03]  /*2bb0*/  HMMA.16816.F32.BF16 R12, R124, R122.reuse, R12 ;  /* 0x0000007a7c0c723c */ /* 0x080fe6000004180c */
[C---:B------:R-:W-:Y:S05]  /*2bc0*/  FSETP.NEU.FTZ.AND P0, PT, R216.reuse, -INF , PT ;  /* 0xff800000d800780b */ /* 0x040fea0003f1d000 */
[C---:B------:R-:W-:Y:S08]  /*2bd0*/  HMMA.16816.F32.BF16 R16, R116.reuse, R122, R16 ;  /* 0x0000007a7410723c */ /* 0x040ff00000041810 */
[-C--:B--2---:R-:W-:Y:S08]  /*2be0*/  HMMA.16816.F32.BF16 R20, R116, R128.reuse, R20 ;  /* 0x000000807414723c */ /* 0x084ff00000041814 */
[C---:B------:R-:W-:Y:S08]  /*2bf0*/  HMMA.16816.F32.BF16 R24, R124.reuse, R128, R24 ;  /* 0x000000807c18723c */ /* 0x040ff00000041818 */
[-C--:B------:R-:W-:Y:S08]  /*2c00*/  HMMA.16816.F32.BF16 R28, R124, R130.reuse, R28 ;  /* 0x000000827c1c723c */ /* 0x080ff0000004181c */
[----:B------:R-:W-:Y:S08]  /*2c10*/  HMMA.16816.F32.BF16 R32, R116, R130, R32 ;  /* 0x000000827420723c */ /* 0x000ff00000041820 */
[-C--:B------:R-:W-:Y:S08]  /*2c20*/  HMMA.16816.F32.BF16 R4, R132, R136.reuse, R4 ;  /* 0x000000888404723c */ /* 0x080ff00000041804 */
[C---:B---3--:R-:W-:Y:S07]  /*2c30*/  HMMA.16816.F32.BF16 R8, R100.reuse, R136, R8 ;  /* 0x000000886408723c */ /* 0x048fee0000041808 */
[----:B------:R-:W-:Y:S01]  /*2c40*/  @P1 LEA R137, R197, R186, 0x7 ;  /* 0x000000bac5891211 */ /* 0x000fe200078e38ff */
[-C--:B------:R-:W-:Y:S03]  /*2c50*/  HMMA.16816.F32.BF16 R12, R100, R138.reuse, R12 ;  /* 0x0000008a640c723c */ /* 0x080fe6000004180c */
[CC--:B------:R-:W-:Y:S02]  /*2c60*/  @P1 ISETP.GE.AND P3, PT, R137.reuse, R220.reuse, PT ;  /* 0x000000dc8900120c */ /* 0x0c0fe40003f66270 */
[C---:B------:R-:W-:Y:S02]  /*2c70*/  @P1 IADD3 R233, R137.reuse, 0x1, RZ ;  /* 0x0000000189e91810 */ /* 0x040fe40007ffe0ff */
[C---:B------:R-:W-:Y:S01]  /*2c80*/  @P1 IADD3 R243, R137.reuse, 0x9, RZ ;  /* 0x0000000989f31810 */ /* 0x040fe20007ffe0ff */
[C---:B------:R-:W-:Y:S04]  /*2c90*/  HMMA.16816.F32.BF16 R16, R132.reuse, R138, R16 ;  /* 0x0000008a8410723c */ /* 0x040fe80000041810 */
[C---:B------:R-:W-:Y:S02]  /*2ca0*/  @P1 IADD3 R247, R137.reuse, 0x10, RZ ;  /* 0x0000001089f71810 */ /* 0x040fe40007ffe0ff */
[----:B------:R-:W-:Y:S02]  /*2cb0*/  @P1 IADD3 R239, R137, 0x8, RZ ;  /* 0x0000000889ef1810 */ /* 0x000fe40007ffe0ff */
[-C--:B------:R-:W-:Y:S03]  /*2cc0*/  HMMA.16816.F32.BF16 R20, R132, R104.reuse, R20 ;  /* 0x000000688414723c */ /* 0x080fe60000041814 */
[----:B------:R-:W-:Y:S01]  /*2cd0*/  @P1 ISETP.GE.AND P4, PT, R233, R220, PT ;  /* 0x000000dce900120c */ /* 0x000fe20003f86270 */
[----:B------:R-:W-:Y:S01]  /*2ce0*/  FMUL.FTZ R233, R216, 1.4426950216293334961 ;  /* 0x3fb8aa3bd8e97820 */ /* 0x000fe20000410000 */
[----:B------:R-:W-:Y:S03]  /*2cf0*/  @P1 IADD3 R251, R137, 0x11, RZ ;  /* 0x0000001189fb1810 */ /* 0x000fe60007ffe0ff */
[C---:B------:R-:W-:Y:S08]  /*2d00*/  HMMA.16816.F32.BF16 R24, R100.reuse, R104, R24 ;  /* 0x000000686418723c */ /* 0x040ff00000041818 */
[-C--:B------:R-:W-:Y:S01]  /*2d10*/  HMMA.16816.F32.BF16 R28, R100, R106.reuse, R28 ;  /* 0x0000006a641c723c */ /* 0x080fe2000004181c */
[----:B------:R1:W2:Y:S07]  /*2d20*/  LDSM.16.M88.4 R100, [R183+0x1000] ;  /* 0x00100000b764783b */ /* 0x0002ae0000000200 */
[----:B------:R-:W-:Y:S01]  /*2d30*/  HMMA.16816.F32.BF16 R32, R132, R106, R32 ;  /* 0x0000006a8420723c */ /* 0x000fe20000041820 */
[----:B------:R-:W3:Y:S07]  /*2d40*/  LDSM.16.M88.4 R104, [R3+0x6800] ;  /* 0x006800000368783b */ /* 0x000eee0000000200 */
[-C--:B----4-:R-:W-:Y:S05]  /*2d50*/  HMMA.16816.F32.BF16 R4, R108, R112.reuse, R4 ;  /* 0x000000706c04723c */ /* 0x090fea0000041804 */
[----:B-1----:R-:W-:Y:S04]  /*2d60*/  SEL R183, R225, 0xffffffc0, !P2 ;  /* 0xffffffc0e1b77807 */ /* 0x002fe80005000000 */
[----:B------:R-:W-:Y:S11]  /*2d70*/  IADD3 R120, R183, R2, RZ ;  /* 0x00000002b7787210 */ /* 0x000ff60007ffe0ff */
[----:B------:R-:W-:Y:S04]  /*2d80*/  @!UPT UIADD3 URZ, URZ, URZ, URZ ;  /* 0x0000003f3f3ff290 */ /* 0x000fe8000fffe03f */
[----:B------:R-:W-:Y:S01]  /*2d90*/  @P1 FSEL R7, R7, -INF , !P4 ;  /* 0xff80000007071808 */ /* 0x000fe20006000000 */
[C---:B--2---:R-:W-:Y:S04]  /*2da0*/  HMMA.16816.F32.BF16 R8, R100.reuse, R112, R8 ;  /* 0x000000706408723c */ /* 0x044fe80000041808 */
[----:B------:R-:W-:Y:S02]  /*2db0*/  @P1 FSEL R4, R4, -INF , !P3 ;  /* 0xff80000004041808 */ /* 0x000fe40005800000 */
[----:B------:R-:W-:Y:S02]  /*2dc0*/  @P1 FSEL R6, R6, -INF , !P3 ;  /* 0xff80000006061808 */ /* 0x000fe40005800000 */
[-C--:B------:R-:W-:Y:S04]  /*2dd0*/  HMMA.16816.F32.BF16 R12, R100, R114.reuse, R12 ;  /* 0x00000072640c723c */ /* 0x080fe8000004180c */
[----:B------:R-:W-:Y:S01]  /*2de0*/  FSEL R113, R233, RZ, P0 ;  /* 0x000000ffe9717208 */ /* 0x000fe20000000000 */
[----:B------:R-:W-:Y:S01]  /*2df0*/  FFMA.FTZ R232, R4, c[0x0][0x23c], -R121 ;  /* 0x00008f0004e87a23 */ /* 0x000fe20000010879 */
[----:B------:R-:W-:Y:S02]  /*2e00*/  FSETP.NEU.FTZ.AND P0, PT, R213, -INF , PT ;  /* 0xff800000d500780b */ /* 0x000fe40003f1d000 */
[C---:B------:R-:W-:Y:S03]  /*2e10*/  HMMA.16816.F32.BF16 R16, R108.reuse, R114, R16 ;  /* 0x000000726c10723c */ /* 0x040fe60000041810 */
[----:B------:R-:W-:Y:S01]  /*2e20*/  MUFU.EX2 R232, R232 ;  /* 0x000000e800e87308 */ /* 0x000fe20000000800 */
[--C-:B------:R-:W-:Y:S01]  /*2e30*/  FFMA.FTZ R238, R7, c[0x0][0x23c], -R113.reuse ;  /* 0x00008f0007ee7a23 */ /* 0x100fe20000010871 */
[----:B------:R-:W-:Y:S01]  /*2e40*/  FSEL R129, R235, RZ, P0 ;  /* 0x000000ffeb817208 */ /* 0x000fe20000000000 */
[----:B------:R-:W-:Y:S01]  /*2e50*/  FFMA.FTZ R234, R6, c[0x0][0x23c], -R113 ;  /* 0x00008f0006ea7a23 */ /* 0x000fe20000010871 */
[----:B------:R-:W-:Y:S01]  /*2e60*/  @P1 FSEL R5, R5, -INF , !P4 ;  /* 0xff80000005051808 */ /* 0x000fe20006000000 */
[-C--:B---3--:R-:W-:Y:S03]  /*2e70*/  HMMA.16816.F32.BF16 R20, R108, R104.reuse, R20 ;  /* 0x000000686c14723c */ /* 0x088fe60000041814 */
[----:B------:R-:W-:Y:S01]  /*2e80*/  FSETP.NEU.FTZ.AND P0, PT, R214, -INF , PT ;  /* 0xff800000d600780b */ /* 0x000fe20003f1d000 */
[----:B------:R-:W-:Y:S01]  /*2e90*/  FFMA.FTZ R236, R5, c[0x0][0x23c], -R121 ;  /* 0x00008f0005ec7a23 */ /* 0x000fe20000010879 */
[----:B------:R-:W-:Y:S01]  /*2ea0*/  MUFU.EX2 R235, R238 ;  /* 0x000000ee00eb7308 */ /* 0x000fe20000000800 */
[----:B------:R-:W-:Y:S02]  /*2eb0*/  @P1 FSEL R8, R8, -INF , !P3 ;  /* 0xff80000008081808 */ /* 0x000fe40005800000 */
[----:B------:R-:W-:Y:S01]  /*2ec0*/  @P1 FSEL R10, R10, -INF , !P3 ;  /* 0xff8000000a0a1808 */ /* 0x000fe20005800000 */
[C---:B------:R-:W-:Y:S04]  /*2ed0*/  HMMA.16816.F32.BF16 R24, R100.reuse, R104, R24 ;  /* 0x000000686418723c */ /* 0x040fe80000041818 */
[-C--:B------:R-:W-:Y:S02]  /*2ee0*/  @P1 ISETP.GE.AND P3, PT, R243, R220.reuse, PT ;  /* 0x000000dcf300120c */ /* 0x080fe40003f66270 */
[----:B------:R1:W-:Y:S01]  /*2ef0*/  MUFU.EX2 R233, R236 ;  /* 0x000000ec00e97308 */ /* 0x0003e20000000800 */
[----:B------:R-:W-:Y:S01]  /*2f00*/  @P1 FSEL R9, R9, -INF , !P4 ;  /* 0xff80000009091808 */ /* 0x000fe20006000000 */
[-C--:B------:R-:W-:Y:S04]  /*2f10*/  HMMA.16816.F32.BF16 R28, R100, R106.reuse, R28 ;  /* 0x0000006a641c723c */ /* 0x080fe8000004181c */
[----:B------:R-:W-:Y:S01]  /*2f20*/  @P1 FSEL R19, R19, -INF , !P3 ;  /* 0xff80000013131808 */ /* 0x000fe20005800000 */
[----:B------:R-:W-:Y:S01]  /*2f30*/  FFMA.FTZ R240, R9, c[0x0][0x23c], -R129 ;  /* 0x00008f0009f07a23 */ /* 0x000fe20000010881 */
[----:B------:R-:W-:Y:S02]  /*2f40*/  @P1 FSEL R13, R13, -INF , !P3 ;  /* 0xff8000000d0d1808 */ /* 0x000fe40005800000 */
[----:B------:R-:W2:Y:S01]  /*2f50*/  MUFU.EX2 R234, R234 ;  /* 0x000000ea00ea7308 */ /* 0x000ea20000000800 */
[----:B------:R-:W-:Y:S01]  /*2f60*/  FFMA.FTZ R250, R19, c[0x0][0x23c], -R113 ;  /* 0x00008f0013fa7a23 */ /* 0x000fe20000010871 */
[----:B------:R-:W-:Y:S04]  /*2f70*/  HMMA.16816.F32.BF16 R32, R108, R106, R32 ;  /* 0x0000006a6c20723c */ /* 0x000fe80000041820 */
[----:B------:R-:W-:Y:S01]  /*2f80*/  @P1 FSEL R15, R15, -INF , !P3 ;  /* 0xff8000000f0f1808 */ /* 0x000fe20005800000 */
[----:B------:R-:W-:Y:S01]  /*2f90*/  FFMA.FTZ R241, R13, c[0x0][0x23c], -R129 ;  /* 0x00008f000df17a23 */ /* 0x000fe20000010881 */
[----:B------:R-:W-:Y:S02]  /*2fa0*/  @P1 FSEL R17, R17, -INF , !P3 ;  /* 0xff80000011111808 */ /* 0x000fe40005800000 */
[-C--:B------:R-:W-:Y:S02]  /*2fb0*/  @P1 ISETP.GE.AND P3, PT, R247, R220.reuse, PT ;  /* 0x000000dcf700120c */ /* 0x080fe40003f66270 */
[----:B------:R3:W-:Y:S02]  /*2fc0*/  MUFU.EX2 R247, R250 ;  /* 0x000000fa00f77308 */ /* 0x0007e40000000800 */
[----:B------:R-:W-:Y:S01]  /*2fd0*/  FSEL R9, R237, RZ, P0 ;  /* 0x000000ffed097208 */ /* 0x000fe20000000000 */
[----:B------:R-:W-:Y:S01]  /*2fe0*/  FFMA.FTZ R245, R17, c[0x0][0x23c], -R121 ;  /* 0x00008f0011f57a23 */ /* 0x000fe20000010879 */
[----:B------:R-:W-:Y:S01]  /*2ff0*/  @P1 ISETP.GE.AND P0, PT, R239, R220, PT ;  /* 0x000000dcef00120c */ /* 0x000fe20003f06270 */
[----:B-1----:R-:W-:Y:S01]  /*3000*/  FFMA.FTZ R236, R8, c[0x0][0x23c], -R129 ;  /* 0x00008f0008ec7a23 */ /* 0x002fe20000010881 */
[----:B------:R-:W-:Y:S01]  /*3010*/  @P1 FSEL R11, R11, -INF , !P4 ;  /* 0xff8000000b0b1808 */ /* 0x000fe20006000000 */
[--C-:B------:R-:W-:Y:S01]  /*3020*/  FFMA.FTZ R238, R10, c[0x0][0x23c], -R9.reuse ;  /* 0x00008f000aee7a23 */ /* 0x100fe20000010809 */
[----:B------:R-:W-:Y:S01]  /*3030*/  @P1 FSEL R12, R12, -INF , !P0 ;  /* 0xff8000000c0c1808 */ /* 0x000fe20004000000 */
[--C-:B------:R-:W-:Y:S01]  /*3040*/  FFMA.FTZ R243, R15, c[0x0][0x23c], -R9.reuse ;  /* 0x00008f000ff37a23 */ /* 0x100fe20000010809 */
[----:B------:R1:W-:Y:S01]  /*3050*/  MUFU.EX2 R237, R240 ;  /* 0x000000f000ed7308 */ /* 0x0003e20000000800 */
[----:B------:R-:W-:Y:S01]  /*3060*/  @P1 FSEL R14, R14, -INF , !P0 ;  /* 0xff8000000e0e1808 */ /* 0x000fe20004000000 */
[----:B------:R-:W-:Y:S01]  /*3070*/  FFMA.FTZ R242, R11, c[0x0][0x23c], -R9 ;  /* 0x00008f000bf27a23 */ /* 0x000fe20000010809 */
[----:B------:R-:W-:Y:S02]  /*3080*/  @P1 FSEL R16, R16, -INF , !P0 ;  /* 0xff80000010101808 */ /* 0x000fe40004000000 */
[----:B------:R-:W-:Y:S02]  /*3090*/  @P1 FSEL R18, R18, -INF , !P0 ;  /* 0xff80000012121808 */ /* 0x000fe40004000000 */
[----:B------:R-:W-:Y:S01]  /*30a0*/  IADD3 R10, P0, R223, R210, RZ ;  /* 0x000000d2df0a7210 */ /* 0x000fe20007f1e0ff */
[----:B------:R-:W-:Y:S01]  /*30b0*/  FFMA.FTZ R244, R16, c[0x0][0x23c], -R121 ;  /* 0x00008f0010f47a23 */ /* 0x000fe20000010879 */
[----:B------:R-:W-:Y:S01]  /*30c0*/  @P1 IADD3 R13, R137, 0x18, RZ ;  /* 0x00000018890d1810 */ /* 0x000fe20007ffe0ff */
[----:B------:R4:W-:Y:S01]  /*30d0*/  MUFU.EX2 R239, R242 ;  /* 0x000000f200ef7308 */ /* 0x0009e20000000800 */
[----:B------:R-:W-:Y:S01]  /*30e0*/  IADD3.X R11, R224, R211, RZ, P0, !PT ;  /* 0x000000d3e00b7210 */ /* 0x000fe200007fe4ff */
[----:B------:R-:W-:Y:S01]  /*30f0*/  FFMA.FTZ R246, R18, c[0x0][0x23c], -R113 ;  /* 0x00008f0012f67a23 */ /* 0x000fe20000010871 */
[-C--:B------:R-:W-:Y:S02]  /*3100*/  @P1 ISETP.GE.AND P0, PT, R13, R220.reuse, PT ;  /* 0x000000dc0d00120c */ /* 0x080fe40003f06270 */
[----:B------:R-:W-:Y:S01]  /*3110*/  @P1 IADD3 R13, R137, 0x19, RZ ;  /* 0x00000019890d1810 */ /* 0x000fe20007ffe0ff */
[----:B---3--:R2:W3:Y:S01]  /*3120*/  LDG.E R250, [R10.64] ;  /* 0x000000140afa7981 */ /* 0x0084e2000c1e1900 */
[----:B------:R-:W-:Y:S02]  /*3130*/  @P1 FSEL R20, R20, -INF , !P3 ;  /* 0xff80000014141808 */ /* 0x000fe40005800000 */
[----:B------:R-:W-:Y:S01]  /*3140*/  @P1 FSEL R22, R22, -INF , !P3 ;  /* 0xff80000016161808 */ /* 0x000fe20005800000 */
[----:B------:R2:W3:Y:S01]  /*3150*/  LDG.E R138, [R10.64+0x20] ;  /* 0x000020140a8a7981 */ /* 0x0004e2000c1e1900 */
[----:B------:R-:W-:Y:S01]  /*3160*/  MUFU.EX2 R244, R244 ;  /* 0x000000f400f47308 */ /* 0x000fe20000000800 */
[----:B------:R-:W-:Y:S01]  /*3170*/  @P1 FSEL R24, R24, -INF , !P3 ;  /* 0xff80000018181808 */ /* 0x000fe20005800000 */
[----:B------:R-:W-:Y:S01]  /*3180*/  FFMA.FTZ R248, R20, c[0x0][0x23c], -R121 ;  /* 0x00008f0014f87a23 */ /* 0x000fe20000010879 */
[----:B------:R2:W3:Y:S01]  /*3190*/  LDG.E R133, [R10.64+0x80] ;  /* 0x000080140a857981 */ /* 0x0004e2000c1e1900 */
[----:B------:R-:W-:Y:S01]  /*31a0*/  @P1 FSEL R26, R26, -INF , !P3 ;  /* 0xff8000001a1a1808 */ /* 0x000fe20005800000 */
[----:B-1----:R-:W-:Y:S01]  /*31b0*/  FFMA.FTZ R240, R12, c[0x0][0x23c], -R129 ;  /* 0x00008f000cf07a23 */ /* 0x002fe20000010881 */
[-C--:B------:R-:W-:Y:S01]  /*31c0*/  @P1 ISETP.GE.AND P4, PT, R251, R220.reuse, PT ;  /* 0x000000dcfb00120c */ /* 0x080fe20003f86270 */
[----:B------:R1:W3:Y:S01]  /*31d0*/  LDG.E R137, [R10.64+0xa0] ;  /* 0x0000a0140a897981 */ /* 0x0002e2000c1e1900 */
[----:B------:R-:W-:Y:S01]  /*31e0*/  @P1 ISETP.GE.AND P3, PT, R13, R220, PT ;  /* 0x000000dc0d00120c */ /* 0x000fe20003f66270 */
[----:B------:R-:W-:Y:S01]  /*31f0*/  FFMA.FTZ R251, R22, c[0x0][0x23c], -R113 ;  /* 0x00008f0016fb7a23 */ /* 0x000fe20000010871 */
[----:B------:R-:W1:Y:S01]  /*3200*/  MUFU.EX2 R245, R245 ;  /* 0x000000f500f57308 */ /* 0x000e620000000800 */
[----:B------:R-:W-:Y:S01]  /*3210*/  @P1 FSEL R25, R25, -INF , !P4 ;  /* 0xff80000019191808 */ /* 0x000fe20006000000 */
[----:B------:R-:W-:Y:S01]  /*3220*/  FFMA.FTZ R139, R24, c[0x0][0x23c], -R129 ;  /* 0x00008f00188b7a23 */ /* 0x000fe20000010881 */
[----:B------:R-:W-:Y:S01]  /*3230*/  @P1 FSEL R28, R28, -INF , !P0 ;  /* 0xff8000001c1c1808 */ /* 0x000fe20004000000 */
[----:B----4-:R-:W-:Y:S01]  /*3240*/  FFMA.FTZ R242, R14, c[0x0][0x23c], -R9 ;  /* 0x00008f000ef27a23 */ /* 0x010fe20000010809 */
[----:B------:R-:W-:Y:S01]  /*3250*/  @P1 FSEL R29, R29, -INF , !P3 ;  /* 0xff8000001d1d1808 */ /* 0x000fe20005800000 */
[--C-:B------:R-:W-:Y:S01]  /*3260*/  FFMA.FTZ R134, R25, c[0x0][0x23c], -R129.reuse ;  /* 0x00008f0019867a23 */ /* 0x100fe20000010881 */
[----:B------:R-:W-:Y:S01]  /*3270*/  @P1 FSEL R30, R30, -INF , !P0 ;  /* 0xff8000001e1e1808 */ /* 0x000fe20004000000 */
[--C-:B------:R-:W-:Y:S01]  /*3280*/  FFMA.FTZ R123, R28, c[0x0][0x23c], -R129.reuse ;  /* 0x00008f001c7b7a23 */ /* 0x100fe20000010881 */
[----:B------:R-:W-:Y:S01]  /*3290*/  @P1 FSEL R34, R34, -INF , !P0 ;  /* 0xff80000022221808 */ /* 0x000fe20004000000 */
[----:B------:R-:W4:Y:S01]  /*32a0*/  MUFU.EX2 R246, R246 ;  /* 0x000000f600f67308 */ /* 0x000f220000000800 */
[----:B------:R-:W-:Y:S01]  /*32b0*/  @P1 FSEL R21, R21, -INF , !P4 ;  /* 0xff80000015151808 */ /* 0x000fe20006000000 */
[----:B------:R-:W-:Y:S01]  /*32c0*/  FFMA.FTZ R129, R29, c[0x0][0x23c], -R129 ;  /* 0x00008f001d817a23 */ /* 0x000fe20000010881 */
[----:B------:R-:W-:Y:S01]  /*32d0*/  @P1 FSEL R23, R23, -INF , !P4 ;  /* 0xff80000017171808 */ /* 0x000fe20006000000 */
[----:B------:R-:W-:Y:S01]  /*32e0*/  FFMA.FTZ R13, R30, c[0x0][0x23c], -R9 ;  /* 0x00008f001e0d7a23 */ /* 0x000fe20000010809 */
[----:B--2---:R-:W-:Y:S01]  /*32f0*/  F2FP.BF16.PACK_AB R22, R235, R234 ;  /* 0x000000eaeb16723e */ /* 0x004fe200000010ff */
[----:B------:R-:W-:Y:S01]  /*3300*/  FFMA.FTZ R249, R21, c[0x0][0x23c], -R121 ;  /* 0x00008f0015f97a23 */ /* 0x000fe20000010879 */
[----:B------:R-:W-:Y:S01]  /*3310*/  @P1 FSEL R27, R27, -INF , !P4 ;  /* 0xff8000001b1b1808 */ /* 0x000fe20006000000 */
[--C-:B------:R-:W-:Y:S01]  /*3320*/  FFMA.FTZ R252, R23, c[0x0][0x23c], -R113.reuse ;  /* 0x00008f0017fc7a23 */ /* 0x100fe20000010871 */
[----:B------:R-:W-:Y:S01]  /*3330*/  @P1 FSEL R31, R31, -INF , !P3 ;  /* 0xff8000001f1f1808 */ /* 0x000fe20005800000 */
[----:B------:R-:W2:Y:S01]  /*3340*/  MUFU.EX2 R238, R238 ;  /* 0x000000ee00ee7308 */ /* 0x000ea20000000800 */
[----:B------:R-:W-:Y:S01]  /*3350*/  @P1 FSEL R32, R32, -INF , !P0 ;  /* 0xff80000020201808 */ /* 0x000fe20004000000 */
[----:B-1----:R-:W-:Y:S01]  /*3360*/  FFMA.FTZ R11, R34, c[0x0][0x23c], -R113 ;  /* 0x00008f00220b7a23 */ /* 0x002fe20000010871 */
[----:B------:R-:W-:Y:S01]  /*3370*/  F2FP.BF16.PACK_AB R10, R233, R232 ;  /* 0x000000e8e90a723e */ /* 0x000fe200000010ff */
[----:B------:R-:W-:Y:S01]  /*3380*/  STS [R201+0xe400], R22 ;  /* 0x00e40016c9007388 */ /* 0x000fe20000000800 */
[----:B------:R-:W-:Y:S01]  /*3390*/  F2FP.BF16.PACK_AB R17, R245, R244 ;  /* 0x000000f4f511723e */ /* 0x000fe200000010ff */
[--C-:B------:R-:W-:Y:S01]  /*33a0*/  FFMA.FTZ R135, R26, c[0x0][0x23c], -R9.reuse ;  /* 0x00008f001a877a23 */ /* 0x100fe20000010809 */
[----:B------:R-:W-:Y:S01]  /*33b0*/  @P1 FSEL R33, R33, -INF , !P3 ;  /* 0xff80000021211808 */ /* 0x000fe20005800000 */
[----:B------:R-:W-:Y:S01]  /*33c0*/  STS [R201+0xe000], R10 ;  /* 0x00e0000ac9007388 */ /* 0x000fe20000000800 */
[----:B------:R-:W-:Y:S01]  /*33d0*/  @P1 FSEL R35, R35, -INF , !P3 ;  /* 0xff80000023231808 */ /* 0x000fe20005800000 */
[----:B------:R-:W1:Y:S01]  /*33e0*/  MUFU.EX2 R236, R236 ;  /* 0x000000ec00ec7308 */ /* 0x000e620000000800 */
[--C-:B------:R-:W-:Y:S01]  /*33f0*/  FFMA.FTZ R122, R27, c[0x0][0x23c], -R9.reuse ;  /* 0x00008f001b7a7a23 */ /* 0x100fe20000010809 */
[----:B------:R-:W-:Y:S01]  /*3400*/  STS [R206+0xe000], R17 ;  /* 0x00e00011ce007388 */ /* 0x000fe20000000800 */
[----:B------:R-:W-:Y:S01]  /*3410*/  FFMA.FTZ R9, R31, c[0x0][0x23c], -R9 ;  /* 0x00008f001f097a23 */ /* 0x000fe20000010809 */
[----:B----4-:R-:W-:Y:S01]  /*3420*/  F2FP.BF16.PACK_AB R15, R247, R246 ;  /* 0x000000f6f70f723e */ /* 0x010fe200000010ff */
[----:B------:R-:W-:Y:S02]  /*3430*/  FFMA.FTZ R131, R32, c[0x0][0x23c], -R121 ;  /* 0x00008f0020837a23 */ /* 0x000fe40000010879 */
[----:B------:R-:W-:Y:S02]  /*3440*/  FFMA.FTZ R113, R35, c[0x0][0x23c], -R113 ;  /* 0x00008f0023717a23 */ /* 0x000fe40000010871 */
[----:B------:R-:W-:Y:S01]  /*3450*/  STS [R206+0xe400], R15 ;  /* 0x00e4000fce007388 */ /* 0x000fe20000000800 */
[----:B------:R-:W-:Y:S01]  /*3460*/  MUFU.EX2 R240, R240 ;  /* 0x000000f000f07308 */ /* 0x000fe20000000800 */
[----:B------:R-:W-:Y:S01]  /*3470*/  FFMA.FTZ R121, R33, c[0x0][0x23c], -R121 ;  /* 0x00008f0021797a23 */ /* 0x000fe20000010879 */
[----:B--2---:R-:W-:Y:S05]  /*3480*/  F2FP.BF16.PACK_AB R14, R239, R238 ;  /* 0x000000eeef0e723e */ /* 0x004fea00000010ff */
[----:B------:R2:W-:Y:S03]  /*3490*/  STS [R201+0xf400], R14 ;  /* 0x00f4000ec9007388 */ /* 0x0005e60000000800 */
[----:B------:R-:W4:Y:S01]  /*34a0*/  MUFU.EX2 R241, R241 ;  /* 0x000000f100f17308 */ /* 0x000f220000000800 */
[----:B-1----:R-:W-:Y:S05]  /*34b0*/  F2FP.BF16.PACK_AB R18, R237, R236 ;  /* 0x000000eced12723e */ /* 0x002fea00000010ff */
[----:B------:R1:W-:Y:S04]  /*34c0*/  STS [R201+0xf000], R18 ;  /* 0x00f00012c9007388 */ /* 0x0003e80000000800 */
[----:B------:R-:W-:Y:S10]  /*34d0*/  MUFU.EX2 R242, R242 ;  /* 0x000000f200f27308 */ /* 0x000ff40000000800 */
[----:B------:R-:W1:Y:S10]  /*34e0*/  MUFU.EX2 R243, R243 ;  /* 0x000000f300f37308 */ /* 0x000e740000000800 */
[----:B------:R-:W-:Y:S10]  /*34f0*/  MUFU.EX2 R130, R129 ;  /* 0x0000008100827308 */ /* 0x000ff40000000800 */
[----:B------:R4:W-:Y:S10]  /*3500*/  MUFU.EX2 R129, R13 ;  /* 0x0000000d00817308 */ /* 0x0009f40000000800 */
[----:B------:R1:W-:Y:S10]  /*3510*/  MUFU.EX2 R184, R11 ;  /* 0x0000000b00b87308 */ /* 0x0003f40000000800 */
[----:B------:R-:W-:Y:S01]  /*3520*/  MUFU.EX2 R248, R248 ;  /* 0x000000f800f87308 */ /* 0x000fe20000000800 */
[----:B----4-:R-:W-:Y:S05]  /*3530*/  F2FP.BF16.PACK_AB R13, R241, R240 ;  /* 0x000000f0f10d723e */ /* 0x010fea00000010ff */
[----:B------:R-:W-:Y:S04]  /*3540*/  STS [R206+0xf000], R13 ;  /* 0x00f0000dce007388 */ /* 0x000fe80000000800 */
[----:B------:R-:W-:Y:S01]  /*3550*/  MUFU.EX2 R249, R249 ;  /* 0x000000f900f97308 */ /* 0x000fe20000000800 */
[----:B-1----:R-:W-:Y:S05]  /*3560*/  F2FP.BF16.PACK_AB R11, R243, R242 ;  /* 0x000000f2f30b723e */ /* 0x002fea00000010ff */
[----:B------:R-:W-:Y:S04]  /*3570*/  STS [R206+0xf400], R11 ;  /* 0x00f4000bce007388 */ /* 0x000fe80000000800 */
[----:B------:R-:W-:Y:S10]  /*3580*/  MUFU.EX2 R251, R251 ;  /* 0x000000fb00fb7308 */ /* 0x000ff40000000800 */
[----:B------:R-:W1:Y:S10]  /*3590*/  MUFU.EX2 R252, R252 ;  /* 0x000000fc00fc7308 */ /* 0x000e740000000800 */
[----:B------:R4:W2:Y:S10]  /*35a0*/  MUFU.EX2 R126, R9 ;  /* 0x00000009007e7308 */ /* 0x0008b40000000800 */
[----:B------:R-:W2:Y:S01]  /*35b0*/  MUFU.EX2 R125, R113 ;  /* 0x00000071007d7308 */ /* 0x000ea20000000800 */
[----:B-1----:R-:W-:Y:S05]  /*35c0*/  F2FP.BF16.PACK_AB R34, R252, R251 ;  /* 0x000000fbfc22723e */ /* 0x002fea00000010ff */
[----:B------:R-:W-:Y:S04]  /*35d0*/  STS [R205+0xe400], R34 ;  /* 0x00e40022cd007388 */ /* 0x000fe80000000800 */
[----:B------:R-:W-:Y:S01]  /*35e0*/  MUFU.EX2 R131, R131 ;  /* 0x0000008300837308 */ /* 0x000fe20000000800 */
[----:B----4-:R-:W-:Y:S02]  /*35f0*/  F2FP.BF16.PACK_AB R9, R249, R248 ;  /* 0x000000f8f909723e */ /* 0x010fe400000010ff */
[----:B--2---:R-:W-:Y:S03]  /*3600*/  F2FP.BF16.PACK_AB R30, R126, R129 ;  /* 0x000000817e1e723e */ /* 0x004fe600000010ff */
[----:B------:R-:W-:Y:S04]  /*3610*/  STS [R205+0xe000], R9 ;  /* 0x00e00009cd007388 */ /* 0x000fe80000000800 */
[----:B------:R-:W1:Y:S01]  /*3620*/  MUFU.EX2 R185, R121 ;  /* 0x0000007900b97308 */ /* 0x000e620000000800 */
[----:B------:R-:W-:Y:S05]  /*3630*/  F2FP.BF16.PACK_AB R14, R125, R184 ;  /* 0x000000b87d0e723e */ /* 0x000fea00000010ff */
[----:B------:R-:W-:Y:S04]  /*3640*/  STS [R221+0xe400], R14 ;  /* 0x00e4000edd007388 */ /* 0x000fe80000000800 */
[----:B------:R-:W-:Y:S10]  /*3650*/  MUFU.EX2 R139, R139 ;  /* 0x0000008b008b7308 */ /* 0x000ff40000000800 */
[----:B------:R-:W2:Y:S01]  /*3660*/  MUFU.EX2 R134, R134 ;  /* 0x0000008600867308 */ /* 0x000ea20000000800 */
[----:B-1----:R-:W-:Y:S02]  /*3670*/  F2FP.BF16.PACK_AB R10, R185, R131 ;  /* 0x00000083b90a723e */ /* 0x002fe400000010ff */
[----:B------:R-:W-:Y:S03]  /*3680*/  IADD3 R121, R183, R174, RZ ;  /* 0x000000aeb7797210 */ /* 0x000fe60007ffe0ff */
[----:B------:R-:W-:Y:S04]  /*3690*/  STS [R221+0xe000], R10 ;  /* 0x00e0000add007388 */ /* 0x000fe80000000800 */
[----:B------:R-:W-:Y:S10]  /*36a0*/  MUFU.EX2 R135, R135 ;  /* 0x0000008700877308 */ /* 0x000ff40000000800 */
[----:B------:R-:W1:Y:S01]  /*36b0*/  MUFU.EX2 R122, R122 ;  /* 0x0000007a007a7308 */ /* 0x000e620000000800 */
[----:B--2---:R-:W-:Y:S05]  /*36c0*/  F2FP.BF16.PACK_AB R18, R134, R139 ;  /* 0x0000008b8612723e */ /* 0x004fea00000010ff */
[----:B------:R-:W-:Y:S04]  /*36d0*/  STS [R205+0xf000], R18 ;  /* 0x00f00012cd007388 */ /* 0x000fe80000000800 */
[----:B------:R-:W2:Y:S01]  /*36e0*/  MUFU.EX2 R123, R123 ;  /* 0x0000007b007b7308 */ /* 0x000ea20000000800 */
[----:B-1----:R-:W-:Y:S05]  /*36f0*/  F2FP.BF16.PACK_AB R22, R122, R135 ;  /* 0x000000877a16723e */ /* 0x002fea00000010ff */
[----:B------:R-:W-:Y:S04]  /*3700*/  STS [R205+0xf400], R22 ;  /* 0x00f40016cd007388 */ /* 0x000fe80000000800 */
[----:B------:R-:W-:Y:S01]  /*3710*/  STS [R221+0xf400], R30 ;  /* 0x00f4001edd007388 */ /* 0x000fe20000000800 */
[----:B--2---:R-:W-:Y:S05]  /*3720*/  F2FP.BF16.PACK_AB R26, R130, R123 ;  /* 0x0000007b821a723e */ /* 0x004fea00000010ff */
[----:B------:R-:W-:Y:S04]  /*3730*/  STS [R221+0xf000], R26 ;  /* 0x00f0001add007388 */ /* 0x000fe80000000800 */
[----:B------:R-:W1:Y:S08]  /*3740*/  LDSM.16.M88.4 R100, [R174+0x4000] ;  /* 0x00400000ae64783b */ /* 0x000e700000000200 */
[----:B------:R-:W2:Y:S08]  /*3750*/  LDSM.16.M88.4 R104, [R174+0x5000] ;  /* 0x00500000ae68783b */ /* 0x000eb00000000200 */
[----:B------:R-:W4:Y:S08]  /*3760*/  LDSM.16.M88.4 R108, [R2+0x4000] ;  /* 0x00400000026c783b */ /* 0x000f300000000200 */
[----:B------:R-:W3:Y:S08]  /*3770*/  LDSM.16.M88.4 R112, [R2+0x5000] ;  /* 0x005000000270783b */ /* 0x000ef00000000200 */
[----:B------:R-:W-:Y:S01]  /*3780*/  LDSM.16.M88.4 R116, [R121+0x5000] ;  /* 0x005000007974783b */ /* 0x000fe20000000200 */
[-C--:B-1----:R-:W-:Y:S08]  /*3790*/  HMMA.16816.F32.BF16 R4, R100, R140.reuse, RZ ;  /* 0x0000008c6404723c */ /* 0x082ff000000418ff */
[C---:B--2---:R-:W-:Y:S08]  /*37a0*/  HMMA.16816.F32.BF16 R8, R104.reuse, R140, RZ ;  /* 0x0000008c6808723c */ /* 0x044ff000000418ff */
[-C--:B------:R-:W-:Y:S08]  /*37b0*/  HMMA.16816.F32.BF16 R12, R104, R142.reuse, RZ ;  /* 0x0000008e680c723c */ /* 0x080ff000000418ff */
[C---:B------:R-:W-:Y:S08]  /*37c0*/  HMMA.16816.F32.BF16 R16, R100.reuse, R142, RZ ;  /* 0x0000008e6410723c */ /* 0x040ff000000418ff */
[-C--:B------:R-:W-:Y:S08]  /*37d0*/  HMMA.16816.F32.BF16 R20, R100, R144.reuse, RZ ;  /* 0x000000906414723c */ /* 0x080ff000000418ff */
[C---:B------:R-:W-:Y:S08]  /*37e0*/  HMMA.16816.F32.BF16 R24, R104.reuse, R144, RZ ;  /* 0x000000906818723c */ /* 0x040ff000000418ff */
[-C--:B------:R-:W-:Y:S01]  /*37f0*/  HMMA.16816.F32.BF16 R28, R104, R146.reuse, RZ ;  /* 0x00000092681c723c */ /* 0x080fe200000418ff */
[----:B------:R-:W1:Y:S07]  /*3800*/  LDSM.16.M88.4 R104, [R121+0x4000] ;  /* 0x004000007968783b */ /* 0x000e6e0000000200 */
[----:B------:R-:W-:Y:S01]  /*3810*/  HMMA.16816.F32.BF16 R32, R100, R146, RZ ;  /* 0x000000926420723c */ /* 0x000fe200000418ff */
[----:B------:R-:W2:Y:S07]  /*3820*/  LDSM.16.M88.4 R100, [R120+0x4000] ;  /* 0x004000007864783b */ /* 0x000eae0000000200 */
[-C--:B----4-:R-:W-:Y:S08]  /*3830*/  HMMA.16816.F32.BF16 R4, R108, R148.reuse, R4 ;  /* 0x000000946c04723c */ /* 0x090ff00000041804 */
[C---:B---3--:R-:W-:Y:S08]  /*3840*/  HMMA.16816.F32.BF16 R8, R112.reuse, R148, R8 ;  /* 0x000000947008723c */ /* 0x048ff00000041808 */
[-C--:B------:R-:W-:Y:S08]  /*3850*/  HMMA.16816.F32.BF16 R12, R112, R150.reuse, R12 ;  /* 0x00000096700c723c */ /* 0x080ff0000004180c */
[C---:B------:R-:W-:Y:S08]  /*3860*/  HMMA.16816.F32.BF16 R16, R108.reuse, R150, R16 ;  /* 0x000000966c10723c */ /* 0x040ff00000041810 */
[-C--:B------:R-:W-:Y:S08]  /*3870*/  HMMA.16816.F32.BF16 R20, R108, R152.reuse, R20 ;  /* 0x000000986c14723c */ /* 0x080ff00000041814 */
[C---:B------:R-:W-:Y:S08]  /*3880*/  HMMA.16816.F32.BF16 R24, R112.reuse, R152, R24 ;  /* 0x000000987018723c */ /* 0x040ff00000041818 */
[-C--:B------:R-:W-:Y:S01]  /*3890*/  HMMA.16816.F32.BF16 R28, R112, R154.reuse, R28 ;  /* 0x0000009a701c723c */ /* 0x080fe2000004181c */
[----:B------:R-:W3:Y:S07]  /*38a0*/  LDSM.16.M88.4 R112, [R120+0x5000] ;  /* 0x005000007870783b */ /* 0x000eee0000000200 */
[----:B------:R-:W-:Y:S08]  /*38b0*/  HMMA.16816.F32.BF16 R32, R108, R154, R32 ;  /* 0x0000009a6c20723c */ /* 0x000ff00000041820 */
[-C--:B-1----:R-:W-:Y:S08]  /*38c0*/  HMMA.16816.F32.BF16 R4, R104, R156.reuse, R4 ;  /* 0x0000009c6804723c */ /* 0x082ff00000041804 */
[C---:B------:R-:W-:Y:S08]  /*38d0*/  HMMA.16816.F32.BF16 R8, R116.reuse, R156, R8 ;  /* 0x0000009c7408723c */ /* 0x040ff00000041808 */
[-C--:B------:R-:W-:Y:S08]  /*38e0*/  HMMA.16816.F32.BF16 R12, R116, R158.reuse, R12 ;  /* 0x0000009e740c723c */ /* 0x080ff0000004180c */
[C---:B------:R-:W-:Y:S08]  /*38f0*/  HMMA.16816.F32.BF16 R16, R104.reuse, R158, R16 ;  /* 0x0000009e6810723c */ /* 0x040ff00000041810 */
[-C--:B------:R-:W-:Y:S08]  /*3900*/  HMMA.16816.F32.BF16 R20, R104, R160.reuse, R20 ;  /* 0x000000a06814723c */ /* 0x080ff00000041814 */
[C---:B------:R-:W-:Y:S08]  /*3910*/  HMMA.16816.F32.BF16 R24, R116.reuse, R160, R24 ;  /* 0x000000a07418723c */ /* 0x040ff00000041818 */
[-C--:B------:R-:W-:Y:S08]  /*3920*/  HMMA.16816.F32.BF16 R28, R116, R162.reuse, R28 ;  /* 0x000000a2741c723c */ /* 0x080ff0000004181c */
[----:B------:R-:W-:Y:S08]  /*3930*/  HMMA.16816.F32.BF16 R32, R104, R162, R32 ;  /* 0x000000a26820723c */ /* 0x000ff00000041820 */
[-C--:B--2---:R-:W-:Y:S08]  /*3940*/  HMMA.16816.F32.BF16 R4, R100, R164.reuse, R4 ;  /* 0x000000a46404723c */ /* 0x084ff00000041804 */
[C---:B---3--:R-:W-:Y:S08]  /*3950*/  HMMA.16816.F32.BF16 R8, R112.reuse, R164, R8 ;  /* 0x000000a47008723c */ /* 0x048ff00000041808 */
[-C--:B------:R-:W-:Y:S08]  /*3960*/  HMMA.16816.F32.BF16 R12, R112, R166.reuse, R12 ;  /* 0x000000a6700c723c */ /* 0x080ff0000004180c */
[C---:B------:R-:W-:Y:S01]  /*3970*/  FADD.FTZ R121, -R250.reuse, R4 ;  /* 0x00000004fa797221 */ /* 0x040fe20000010100 */
[C---:B------:R-:W-:Y:S04]  /*3980*/  HMMA.16816.F32.BF16 R16, R100.reuse, R166, R16 ;  /* 0x000000a66410723c */ /* 0x040fe80000041810 */
[----:B------:R-:W-:Y:S02]  /*3990*/  FADD.FTZ R106, -R250, R5 ;  /* 0x00000005fa6a7221 */ /* 0x000fe40000010100 */
[----:B------:R-:W-:Y:S02]  /*39a0*/  FMUL.FTZ R232, R232, R121 ;  /* 0x00000079e8e87220 */ /* 0x000fe40000410000 */
[----:B------:R-:W-:Y:S01]  /*39b0*/  FMUL.FTZ R233, R233, R106 ;  /* 0x0000006ae9e97220 */ /* 0x000fe20000410000 */
[-C--:B------:R-:W-:Y:S08]  /*39c0*/  HMMA.16816.F32.BF16 R20, R100, R168.reuse, R20 ;  /* 0x000000a86414723c */ /* 0x080ff00000041814 */
[C---:B------:R-:W-:Y:S07]  /*39d0*/  HMMA.16816.F32.BF16 R24, R112.reuse, R168, R24 ;  /* 0x000000a87018723c */ /* 0x040fee0000041818 */
[C---:B------:R-:W-:Y:S01]  /*39e0*/  FADD.FTZ R17, -R250.reuse, R17 ;  /* 0x00000011fa117221 */ /* 0x040fe20000010100 */
[-C--:B------:R-:W-:Y:S04]  /*39f0*/  HMMA.16816.F32.BF16 R28, R112, R170.reuse, R28 ;  /* 0x000000aa701c723c */ /* 0x080fe8000004181c */
[C---:B------:R-:W-:Y:S02]  /*3a00*/  FADD.FTZ R105, -R250.reuse, R16 ;  /* 0x00000010fa697221 */ /* 0x040fe40000010100 */
[----:B------:R-:W-:Y:S02]  /*3a10*/  FMUL.FTZ R245, R245, R17 ;  /* 0x00000011f5f57220 */ /* 0x000fe40000410000 */
[C---:B------:R-:W-:Y:S01]  /*3a20*/  FADD.FTZ R17, -R250.reuse, R20 ;  /* 0x00000014fa117221 */ /* 0x040fe20000010100 */
[----:B------:R-:W-:Y:S04]  /*3a30*/  HMMA.16816.F32.BF16 R32, R100, R170, R32 ;  /* 0x000000aa6420723c */ /* 0x000fe80000041820 */
[----:B------:R-:W-:Y:S02]  /*3a40*/  FADD.FTZ R21, -R250, R21 ;  /* 0x00000015fa157221 */ /* 0x000fe40000010100 */
[----:B------:R-:W-:Y:S02]  /*3a50*/  FADD.FTZ R22, -R138, R22 ;  /* 0x000000168a167221 */ /* 0x000fe40000010100 */
[----:B------:R-:W-:Y:S04]  /*3a60*/  FMUL.FTZ R248, R248, R17 ;  /* 0x00000011f8f87220 */ /* 0x000fe80000410000 */
[C---:B------:R-:W-:Y:S02]  /*3a70*/  FADD.FTZ R17, -R138.reuse, R6 ;  /* 0x000000068a117221 */ /* 0x040fe40000010100 */
[----:B------:R-:W-:Y:S02]  /*3a80*/  FMUL.FTZ R251, R251, R22 ;  /* 0x00000016fbfb7220 */ /* 0x000fe40000410000 */
[----:B------:R-:W-:Y:S02]  /*3a90*/  FADD.FTZ R22, -R133, R13 ;  /* 0x0000000d85167221 */ /* 0x000fe40000010100 */
[----:B------:R-:W-:Y:S02]  /*3aa0*/  FMUL.FTZ R249, R249, R21 ;  /* 0x00000015f9f97220 */ /* 0x000fe40000410000 */
[----:B------:R-:W-:Y:S02]  /*3ab0*/  FADD.FTZ R21, -R138, R7 ;  /* 0x000000078a157221 */ /* 0x000fe40000010100 */
[----:B------:R-:W-:Y:S02]  /*3ac0*/  FMUL.FTZ R234, R234, R17 ;  /* 0x00000011eaea7220 */ /* 0x000fe40000410000 */
[C---:B------:R-:W-:Y:S02]  /*3ad0*/  FADD.FTZ R121, -R250.reuse, R32 ;  /* 0x00000020fa797221 */ /* 0x040fe40000010100 */
[----:B------:R-:W-:Y:S02]  /*3ae0*/  FADD.FTZ R250, -R250, R33 ;  /* 0x00000021fafa7221 */ /* 0x000fe40000010100 */
[C---:B------:R-:W-:Y:S02]  /*3af0*/  FADD.FTZ R33, -R138.reuse, R18 ;  /* 0x000000128a217221 */ /* 0x040fe40000010100 */
[C---:B------:R-:W-:Y:S02]  /*3b00*/  FADD.FTZ R18, -R138.reuse, R19 ;  /* 0x000000138a127221 */ /* 0x040fe40000010100 */
[C---:B------:R-:W-:Y:S02]  /*3b10*/  FADD.FTZ R23, -R138.reuse, R23 ;  /* 0x000000178a177221 */ /* 0x040fe40000010100 */
[----:B------:R-:W-:Y:S02]  /*3b20*/  FMUL.FTZ R247, R247, R18 ;  /* 0x00000012f7f77220 */ /* 0x000fe40000410000 */
[C---:B------:R-:W-:Y:S02]  /*3b30*/  FADD.FTZ R18, -R133.reuse, R9 ;  /* 0x0000000985127221 */ /* 0x040fe40000010100 */
[C---:B------:R-:W-:Y:S02]  /*3b40*/  FADD.FTZ R9, -R133.reuse, R12 ;  /* 0x0000000c85097221 */ /* 0x040fe40000010100 */
[C---:B------:R-:W-:Y:S02]  /*3b50*/  FADD.FTZ R17, -R138.reuse, R34 ;  /* 0x000000228a117221 */ /* 0x040fe40000010100 */
[----:B------:R-:W-:Y:S02]  /*3b60*/  FADD.FTZ R138, -R138, R35 ;  /* 0x000000238a8a7221 */ /* 0x000fe40000010100 */
[----:B------:R-:W-:Y:S02]  /*3b70*/  FADD.FTZ R19, -R133, R8 ;  /* 0x0000000885137221 */ /* 0x000fe40000010100 */
[----:B------:R-:W-:Y:S02]  /*3b80*/  FMUL.FTZ R237, R237, R18 ;  /* 0x00000012eded7220 */ /* 0x000fe40000410000 */
[----:B------:R-:W-:Y:S02]  /*3b90*/  FMUL.FTZ R240, R240, R9 ;  /* 0x00000009f0f07220 */ /* 0x000fe40000410000 */
[----:B------:R-:W-:Y:S02]  /*3ba0*/  FMUL.FTZ R241, R241, R22 ;  /* 0x00000016f1f17220 */ /* 0x000fe40000410000 */
[C---:B------:R-:W-:Y:S02]  /*3bb0*/  FADD.FTZ R18, -R133.reuse, R24 ;  /* 0x0000001885127221 */ /* 0x040fe40000010100 */
[C---:B------:R-:W-:Y:S02]  /*3bc0*/  FADD.FTZ R25, -R133.reuse, R25 ;  /* 0x0000001985197221 */ /* 0x040fe40000010100 */
[C---:B------:R-:W-:Y:S02]  /*3bd0*/  FADD.FTZ R22, -R133.reuse, R28 ;  /* 0x0000001c85167221 */ /* 0x040fe40000010100 */
[----:B------:R-:W-:Y:S02]  /*3be0*/  FADD.FTZ R133, -R133, R29 ;  /* 0x0000001d85857221 */ /* 0x000fe40000010100 */
[C---:B------:R-:W-:Y:S02]  /*3bf0*/  FADD.FTZ R9, -R137.reuse, R10 ;  /* 0x0000000a89097221 */ /* 0x040fe40000010100 */
[C---:B------:R-:W-:Y:S02]  /*3c00*/  FADD.FTZ R10, -R137.reuse, R11 ;  /* 0x0000000b890a7221 */ /* 0x040fe40000010100 */
[C---:B------:R-:W-:Y:S02]  /*3c10*/  FADD.FTZ R11, -R137.reuse, R14 ;  /* 0x0000000e890b7221 */ /* 0x040fe40000010100 */
[C---:B------:R-:W-:Y:S02]  /*3c20*/  FADD.FTZ R14, -R137.reuse, R15 ;  /* 0x0000000f890e7221 */ /* 0x040fe40000010100 */
[C---:B------:R-:W-:Y:S02]  /*3c30*/  FADD.FTZ R26, -R137.reuse, R26 ;  /* 0x0000001a891a7221 */ /* 0x040fe40000010100 */
[C---:B------:R-:W-:Y:S02]  /*3c40*/  FADD.FTZ R27, -R137.reuse, R27 ;  /* 0x0000001b891b7221 */ /* 0x040fe40000010100 */
[C---:B------:R-:W-:Y:S02]  /*3c50*/  FADD.FTZ R30, -R137.reuse, R30 ;  /* 0x0000001e891e7221 */ /* 0x040fe40000010100 */
[----:B------:R-:W-:Y:S02]  /*3c60*/  FADD.FTZ R137, -R137, R31 ;  /* 0x0000001f89897221 */ /* 0x000fe40000010100 */
[----:B------:R-:W-:Y:S02]  /*3c70*/  FMUL.FTZ R244, R244, R105 ;  /* 0x00000069f4f47220 */ /* 0x000fe40000410000 */
        /* <DEDUP_REMOVED lines=19> */
[----:B------:R-:W-:Y:S01]  /*3db0*/  FMUL.FTZ R137, R126, R137 ;  /* 0x000000897e897220 */ /* 0x000fe20000410000 */
[----:B------:R-:W-:-:S05]  /*3dc0*/  @!P6 BRA `(.L_x_7) ;  /* 0x000001300000e947 */ /* 0x000fca0003800000 */
[----:B------:R-:W-:Y:S01]  /*3dd0*/  LOP3.LUT R6, R218, 0x1, RZ, 0xc0, !PT ;  /* 0x00000001da067812 */ /* 0x000fe200078ec0ff */
[----:B------:R-:W-:Y:S02]  /*3de0*/  IMAD.MOV.U32 R7, RZ, RZ, c[0x0][0x190] ;  /* 0x00006400ff077624 */ /* 0x000fe400078e00ff */
[----:B------:R-:W-:Y:S01]  /*3df0*/  IMAD.MOV.U32 R4, RZ, RZ, -0x2000 ;  /* 0xffffe000ff047424 */ /* 0x000fe200078e00ff */
[----:B------:R-:W-:Y:S01]  /*3e00*/  ISETP.NE.U32.AND P3, PT, R6, 0x1, PT ;  /* 0x000000010600780c */ /* 0x000fe20003f65070 */
[----:B------:R-:W-:Y:S03]  /*3e10*/  IMAD.U32 R5, R7, -0x40, RZ ;  /* 0xffffffc007057824 */ /* 0x000fe600078e00ff */
[----:B------:R-:W-:Y:S02]  /*3e20*/  SEL R4, R4, 0x2000, !P3 ;  /* 0x0000200004047807 */ /* 0x000fe40005800000 */
[----:B------:R-:W-:Y:S03]  /*3e30*/  LEA R228, P0, R5, R228, 0x1 ;  /* 0x000000e405e47211 */ /* 0x000fe600078008ff */
[--C-:B------:R-:W-:Y:S01]  /*3e40*/  IMAD.IADD R217, R217, 0x1, R4.reuse ;  /* 0x00000001d9d97824 */ /* 0x100fe200078e0204 */
[----:B------:R-:W-:Y:S01]  /*3e50*/  LEA.HI.X.SX32 R229, R5, R229, 0x1, P0 ;  /* 0x000000e505e57211 */ /* 0x000fe200000f0eff */
[----:B------:R-:W-:Y:S01]  /*3e60*/  IMAD.MOV.U32 R5, RZ, RZ, c[0x0][0x194] ;  /* 0x00006500ff057624 */ /* 0x000fe200078e00ff */
[C---:B------:R-:W-:Y:S01]  /*3e70*/  LEA R6, P0, R7.reuse, R228, 0x6 ;  /* 0x000000e407067211 */ /* 0x040fe200078030ff */
[----:B------:R-:W-:Y:S02]  /*3e80*/  IMAD.IADD R178, R178, 0x1, R4 ;  /* 0x00000001b2b27824 */ /* 0x000fe400078e0204 */
[----:B------:R-:W-:Y:S01]  /*3e90*/  @!PT LDS RZ, [RZ] ;  /* 0x00000000fffff984 */ /* 0x000fe20000000800 */
[----:B------:R-:W-:Y:S01]  /*3ea0*/  @!PT LDS RZ, [RZ] ;  /* 0x00000000fffff984 */ /* 0x000fe20000000800 */
[----:B------:R-:W-:Y:S01]  /*3eb0*/  @!PT LDS RZ, [RZ] ;  /* 0x00000000fffff984 */ /* 0x000fe20000000800 */
[----:B------:R1:W-:Y:S01]  /*3ec0*/  LDGSTS.E.BYPASS.LTC128B.128 [R217], [R228.64] ;  /* 0x00000000e4d97fae */ /* 0x0003e2000b901d54 */
[----:B------:R-:W-:Y:S05]  /*3ed0*/  LEA.HI.X R7, R7, R229, R5, 0x6, P0 ;  /* 0x000000e507077211 */ /* 0x000fea00000f3405 */
[----:B------:R1:W-:Y:S04]  /*3ee0*/  LDGSTS.E.BYPASS.LTC128B.128 [R217+0x1000], [R6.64] ;  /* 0x0100000006d97fae */ /* 0x0003e8000b901d54 */
[----:B------:R-:W0:Y:S02]  /*3ef0*/  LDGDEPBAR ;  /* 0x00000000000079af */ /* 0x000e240000000000 */
.L_x_7:
[----:B------:R-:W-:Y:S01]  /*3f00*/  F2FP.BF16.PACK_AB R232, R233, R232 ;  /* 0x000000e8e9e8723e */ /* 0x000fe200000010ff */
[----:B------:R-:W-:Y:S01]  /*3f10*/  IMAD.SHL.U32 R112, R181, 0x2, RZ ;  /* 0x00000002b5707824 */ /* 0x000fe200078e00ff */
[----:B------:R-:W-:Y:S02]  /*3f20*/  F2FP.BF16.PACK_AB R234, R235, R234 ;  /* 0x000000eaebea723e */ /* 0x000fe400000010ff */
[----:B------:R-:W-:Y:S01]  /*3f30*/  F2FP.BF16.PACK_AB R245, R245, R244 ;  /* 0x000000f4f5f5723e */ /* 0x000fe200000010ff */
[----:B------:R-:W-:Y:S01]  /*3f40*/  STS [R201+0xa000], R232 ;  /* 0x00a000e8c9007388 */ /* 0x000fe20000000800 */
        /* <DEDUP_REMOVED lines=19> */
[C---:B------:R-:W-:Y:S01]  /*4080*/  IADD3 R4, R112.reuse, 0x4000, RZ ;  /* 0x0000400070047810 */ /* 0x040fe20007ffe0ff */
[----:B------:R-:W-:Y:S01]  /*4090*/  STS [R206+0xb400], R243 ;  /* 0x00b400f3ce007388 */ /* 0x000fe20000000800 */
[----:B------:R-:W-:Y:S02]  /*40a0*/  IADD3 R100, R112, 0x4040, RZ ;  /* 0x0000404070647810 */ /* 0x000fe40007ffe0ff */
[----:B------:R-:W-:Y:S01]  /*40b0*/  @P2 IADD3 R100, R4, -0x40, RZ ;  /* 0xffffffc004642810 */ /* 0x000fe20007ffe0ff */
[----:B------:R-:W-:Y:S04]  /*40c0*/  STS [R205+0xa000], R248 ;  /* 0x00a000f8cd007388 */ /* 0x000fe80000000800 */
[----:B------:R-:W-:Y:S04]  /*40d0*/  STS [R205+0xa400], R252 ;  /* 0x00a400fccd007388 */ /* 0x000fe80000000800 */
[----:B------:R-:W-:Y:S04]  /*40e0*/  STS [R221+0xa000], R250 ;  /* 0x00a000fadd007388 */ /* 0x000fe80000000800 */
[----:B------:R-:W-:Y:S04]  /*40f0*/  STS [R221+0xa400], R138 ;  /* 0x00a4008add007388 */ /* 0x000fe80000000800 */
[----:B------:R-:W-:Y:S04]  /*4100*/  STS [R205+0xb000], R134 ;  /* 0x00b00086cd007388 */ /* 0x000fe80000000800 */
[----:B------:R-:W-:Y:S04]  /*4110*/  STS [R205+0xb400], R122 ;  /* 0x00b4007acd007388 */ /* 0x000fe80000000800 */
[----:B------:R-:W-:Y:S04]  /*4120*/  STS [R221+0xb000], R102 ;  /* 0x00b00066dd007388 */ /* 0x000fe80000000800 */
[----:B------:R-:W-:Y:S04]  /*4130*/  STS [R221+0xb400], R104 ;  /* 0x00b40068dd007388 */ /* 0x000fe80000000800 */
[----:B------:R-:W-:Y:S06]  /*4140*/  BAR.SYNC.DEFER_BLOCKING 0x0 ;  /* 0x0000000000007b1d */ /* 0x000fec0000010000 */
[----:B-1----:R-:W-:Y:S04]  /*4150*/  LDSM.16.MT88.4 R4, [R177+0xe000] ;  /* 0x00e00000b104783b */ /* 0x002fe80000004200 */
[----:B------:R-:W1:Y:S04]  /*4160*/  LDSM.16.MT88.4 R8, [R112+0x4000] ;  /* 0x004000007008783b */ /* 0x000e680000004200 */
[----:B------:R-:W2:Y:S04]  /*4170*/  LDSM.16.MT88.4 R12, [R177+0x10000] ;  /* 0x01000000b10c783b */ /* 0x000ea80000004200 */
[----:B------:R-:W3:Y:S04]  /*4180*/  LDSM.16.MT88.4 R16, [R100] ;  /* 0x000000006410783b */ /* 0x000ee80000004200 */
[----:B------:R-:W-:Y:S04]  /*4190*/  LDSM.16.MT88.4 R20, [R177+0xe800] ;  /* 0x00e80000b114783b */ /* 0x000fe80000004200 */
[----:B------:R-:W4:Y:S04]  /*41a0*/  LDSM.16.MT88.4 R24, [R112+0x4800] ;  /* 0x004800007018783b */ /* 0x000f280000004200 */
[----:B------:R-:W5:Y:S04]  /*41b0*/  LDSM.16.MT88.4 R28, [R177+0x10800] ;  /* 0x01080000b11c783b */ /* 0x000f680000004200 */
[----:B------:R-:W3:Y:S01]  /*41c0*/  LDSM.16.MT88.4 R32, [R100+0x800] ;  /* 0x000800006420783b */ /* 0x000ee20000004200 */
[-C--:B-1----:R-:W-:Y:S08]  /*41d0*/  HMMA.16816.F32.BF16 R36, R4, R8.reuse, R36 ;  /* 0x000000080424723c */ /* 0x082ff00000041824 */
[C---:B--2---:R-:W-:Y:S08]  /*41e0*/  HMMA.16816.F32.BF16 R40, R12.reuse, R8, R40 ;  /* 0x000000080c28723c */ /* 0x044ff00000041828 */
[-C--:B------:R-:W-:Y:S08]  /*41f0*/  HMMA.16816.F32.BF16 R44, R12, R10.reuse, R44 ;  /* 0x0000000a0c2c723c */ /* 0x080ff0000004182c */
[C---:B------:R-:W-:Y:S01]  /*4200*/  HMMA.16816.F32.BF16 R48, R4.reuse, R10, R48 ;  /* 0x0000000a0430723c */ /* 0x040fe20000041830 */
[----:B------:R-:W-:Y:S07]  /*4210*/  LDSM.16.MT88.4 R8, [R112+0x5000] ;  /* 0x005000007008783b */ /* 0x000fee0000004200 */
[-C--:B---3--:R-:W-:Y:S08]  /*4220*/  HMMA.16816.F32.BF16 R52, R4, R16.reuse, R52 ;  /* 0x000000100434723c */ /* 0x088ff00000041834 */
[C---:B------:R-:W-:Y:S08]  /*4230*/  HMMA.16816.F32.BF16 R56, R12.reuse, R16, R56 ;  /* 0x000000100c38723c */ /* 0x040ff00000041838 */
[-C--:B------:R-:W-:Y:S01]  /*4240*/  HMMA.16816.F32.BF16 R60, R12, R18.reuse, R60 ;  /* 0x000000120c3c723c */ /* 0x080fe2000004183c */
[----:B------:R-:W-:Y:S07]  /*4250*/  LDSM.16.MT88.4 R12, [R177+0x11000] ;  /* 0x01100000b10c783b */ /* 0x000fee0000004200 */
[----:B------:R-:W-:Y:S01]  /*4260*/  HMMA.16816.F32.BF16 R64, R4, R18, R64 ;  /* 0x000000120440723c */ /* 0x000fe20000041840 */
[----:B------:R-:W1:Y:S04]  /*4270*/  LDSM.16.MT88.4 R4, [R177+0xf000] ;  /* 0x00f00000b104783b */ /* 0x000e680000004200 */
[----:B------:R-:W2:Y:S03]  /*4280*/  LDSM.16.MT88.4 R16, [R100+0x1000] ;  /* 0x001000006410783b */ /* 0x000ea60000004200 */
[-C--:B----4-:R-:W-:Y:S08]  /*4290*/  HMMA.16816.F32.BF16 R36, R20, R24.reuse, R36 ;  /* 0x000000181424723c */ /* 0x090ff00000041824 */
[C---:B-----5:R-:W-:Y:S08]  /*42a0*/  HMMA.16816.F32.BF16 R40, R28.reuse, R24, R40 ;  /* 0x000000181c28723c */ /* 0x060ff00000041828 */
[-C--:B------:R-:W-:Y:S08]  /*42b0*/  HMMA.16816.F32.BF16 R44, R28, R26.reuse, R44 ;  /* 0x0000001a1c2c723c */ /* 0x080ff0000004182c */
[C---:B------:R-:W-:Y:S01]  /*42c0*/  HMMA.16816.F32.BF16 R48, R20.reuse, R26, R48 ;  /* 0x0000001a1430723c */ /* 0x040fe20000041830 */
[----:B------:R-:W-:Y:S07]  /*42d0*/  LDSM.16.MT88.4 R24, [R112+0x5800] ;  /* 0x005800007018783b */ /* 0x000fee0000004200 */
[-C--:B------:R-:W-:Y:S08]  /*42e0*/  HMMA.16816.F32.BF16 R52, R20, R32.reuse, R52 ;  /* 0x000000201434723c */ /* 0x080ff00000041834 */
[C---:B------:R-:W-:Y:S08]  /*42f0*/  HMMA.16816.F32.BF16 R56, R28.reuse, R32, R56 ;  /* 0x000000201c38723c */ /* 0x040ff00000041838 */
[-C--:B------:R-:W-:Y:S01]  /*4300*/  HMMA.16816.F32.BF16 R60, R28, R34.reuse, R60 ;  /* 0x000000221c3c723c */ /* 0x080fe2000004183c */
[----:B------:R-:W-:Y:S07]  /*4310*/  LDSM.16.MT88.4 R28, [R177+0x11800] ;  /* 0x01180000b11c783b */ /* 0x000fee0000004200 */
[----:B------:R-:W-:Y:S01]  /*4320*/  HMMA.16816.F32.BF16 R64, R20, R34, R64 ;  /* 0x000000221440723c */ /* 0x000fe20000041840 */
[----:B------:R-:W3:Y:S04]  /*4330*/  LDSM.16.MT88.4 R20, [R177+0xf800] ;  /* 0x00f80000b114783b */ /* 0x000ee80000004200 */
[----:B------:R-:W4:Y:S03]  /*4340*/  LDSM.16.MT88.4 R32, [R100+0x1800] ;  /* 0x001800006420783b */ /* 0x000f260000004200 */
[-C--:B-1----:R-:W-:Y:S01]  /*4350*/  HMMA.16816.F32.BF16 R36, R4, R8.reuse, R36 ;  /* 0x000000080424723c */ /* 0x082fe20000041824 */
[----:B------:R-:W-:Y:S07]  /*4360*/  BAR.SYNC.DEFER_BLOCKING 0x0 ;  /* 0x0000000000007b1d */ /* 0x000fee0000010000 */
[C---:B------:R-:W-:Y:S08]  /*4370*/  HMMA.16816.F32.BF16 R40, R12.reuse, R8, R40 ;  /* 0x000000080c28723c */ /* 0x040ff00000041828 */
[-C--:B------:R-:W-:Y:S08]  /*4380*/  HMMA.16816.F32.BF16 R44, R12, R10.reuse, R44 ;  /* 0x0000000a0c2c723c */ /* 0x080ff0000004182c */
[C---:B------:R-:W-:Y:S08]  /*4390*/  HMMA.16816.F32.BF16 R48, R4.reuse, R10, R48 ;  /* 0x0000000a0430723c */ /* 0x040ff00000041830 */
[-C--:B--2---:R-:W-:Y:S08]  /*43a0*/  HMMA.16816.F32.BF16 R52, R4, R16.reuse, R52 ;  /* 0x000000100434723c */ /* 0x084ff00000041834 */
[C---:B------:R-:W-:Y:S08]  /*43b0*/  HMMA.16816.F32.BF16 R56, R12.reuse, R16, R56 ;  /* 0x000000100c38723c */ /* 0x040ff00000041838 */
[-C--:B------:R-:W-:Y:S08]  /*43c0*/  HMMA.16816.F32.BF16 R60, R12, R18.reuse, R60 ;  /* 0x000000120c3c723c */ /* 0x080ff0000004183c */
[----:B------:R-:W-:Y:S08]  /*43d0*/  HMMA.16816.F32.BF16 R64, R4, R18, R64 ;  /* 0x000000120440723c */ /* 0x000ff00000041840 */
[-C--:B---3--:R-:W-:Y:S08]  /*43e0*/  HMMA.16816.F32.BF16 R36, R20, R24.reuse, R36 ;  /* 0x000000181424723c */ /* 0x088ff00000041824 */
[C---:B------:R-:W-:Y:S08]  /*43f0*/  HMMA.16816.F32.BF16 R40, R28.reuse, R24, R40 ;  /* 0x000000181c28723c */ /* 0x040ff00000041828 */
[-C--:B------:R-:W-:Y:S08]  /*4400*/  HMMA.16816.F32.BF16 R44, R28, R26.reuse, R44 ;  /* 0x0000001a1c2c723c */ /* 0x080ff0000004182c */
[C---:B------:R-:W-:Y:S08]  /*4410*/  HMMA.16816.F32.BF16 R48, R20.reuse, R26, R48 ;  /* 0x0000001a1430723c */ /* 0x040ff00000041830 */
[-C--:B----4-:R-:W-:Y:S08]  /*4420*/  HMMA.16816.F32.BF16 R52, R20, R32.reuse, R52 ;  /* 0x000000201434723c */ /* 0x090ff00000041834 */
[C---:B------:R-:W-:Y:S08]  /*4430*/  HMMA.16816.F32.BF16 R56, R28.reuse, R32, R56 ;  /* 0x000000201c38723c */ /* 0x040ff00000041838 */
[-C--:B------:R-:W-:Y:S08]  /*4440*/  HMMA.16816.F32.BF16 R60, R28, R34.reuse, R60 ;  /* 0x000000221c3c723c */ /* 0x080ff0000004183c */
[----:B------:R-:W-:Y:S01]  /*4450*/  HMMA.16816.F32.BF16 R64, R20, R34, R64 ;  /* 0x000000221440723c */ /* 0x000fe20000041840 */
[----:B------:R-:W-:-:S07]  /*4460*/  @!P6 BRA `(.L_x_8) ;  /* 0x000000d00000e947 */ /* 0x000fce0003800000 */
[----:B------:R-:W-:Y:S04]  /*4470*/  IMAD.MOV.U32 R7, RZ, RZ, c[0x0][0x370] ;  /* 0x0000dc00ff077624 */ /* 0x000fe800078e00ff */
[----:B------:R-:W-:Y:S05]  /*4480*/  IMAD.U32 R5, R7, -0x40, RZ ;  /* 0xffffffc007057824 */ /* 0x000fea00078e00ff */
[C---:B------:R-:W-:Y:S04]  /*4490*/  LEA R226, P0, R5.reuse, R226, 0x1 ;  /* 0x000000e205e27211 */ /* 0x040fe800078008ff */
[----:B------:R-:W-:Y:S01]  /*44a0*/  LEA.HI.X.SX32 R227, R5, R227, 0x1, P0 ;  /* 0x000000e305e37211 */ /* 0x000fe200000f0eff */
[----:B------:R-:W-:Y:S01]  /*44b0*/  IMAD.MOV.U32 R5, RZ, RZ, c[0x0][0x374] ;  /* 0x0000dd00ff057624 */ /* 0x000fe200078e00ff */
[C---:B------:R-:W-:Y:S03]  /*44c0*/  LEA R8, P0, R7.reuse, R226, 0x6 ;  /* 0x000000e207087211 */ /* 0x040fe600078030ff */
[----:B------:R-:W-:Y:S01]  /*44d0*/  @!PT LDS RZ, [RZ] ;  /* 0x00000000fffff984 */ /* 0x000fe20000000800 */
[----:B------:R-:W-:Y:S01]  /*44e0*/  @!PT LDS RZ, [RZ] ;  /* 0x00000000fffff984 */ /* 0x000fe20000000800 */
[----:B------:R-:W-:Y:S01]  /*44f0*/  @!PT LDS RZ, [RZ] ;  /* 0x00000000fffff984 */ /* 0x000fe20000000800 */
[----:B------:R1:W-:Y:S01]  /*4500*/  LDGSTS.E.BYPASS.LTC128B.128 [R196+0x4000], [R226.64] ;  /* 0x04000000e2c47fae */ /* 0x0003e2000b901d54 */
[----:B------:R-:W-:Y:S05]  /*4510*/  LEA.HI.X R9, R7, R227, R5, 0x6, P0 ;  /* 0x000000e307097211 */ /* 0x000fea00000f3405 */
[----:B------:R1:W-:Y:S04]  /*4520*/  LDGSTS.E.BYPASS.LTC128B.128 [R196+0x5000], [R8.64] ;  /* 0x0500000008c47fae */ /* 0x0003e8000b901d54 */
[----:B------:R-:W0:Y:S02]  /*4530*/  LDGDEPBAR ;  /* 0x00000000000079af */ /* 0x000e240000000000 */
.L_x_8:
[----:B------:R-:W-:Y:S01]  /*4540*/  LDSM.16.M88.4 R20, [R180] ;  /* 0x00000000b414783b */ /* 0x000fe20000000200 */
[--C-:B------:R-:W-:Y:S02]  /*4550*/  IMAD.IADD R113, R112, 0x1, R183.reuse ;  /* 0x0000000170717824 */ /* 0x100fe400078e02b7 */
[----:B------:R-:W-:Y:S01]  /*4560*/  IMAD.IADD R115, R180, 0x1, R183 ;  /* 0x00000001b4737824 */ /* 0x000fe200078e02b7 */
[----:B-1----:R-:W1:Y:S01]  /*4570*/  LDSM.16.MT88.4 R8, [R112+0x6000] ;  /* 0x006000007008783b */ /* 0x002e620000004200 */
[----:B------:R-:W-:Y:S03]  /*4580*/  IMAD.IADD R114, R183, 0x1, R0 ;  /* 0x00000001b7727824 */ /* 0x000fe600078e0200 */
[----:B------:R-:W2:Y:S04]  /*4590*/  LDSM.16.MT88.4 R16, [R113+0x6000] ;  /* 0x006000007110783b */ /* 0x000ea80000004200 */
[----:B------:R-:W-:Y:S04]  /*45a0*/  LDSM.16.M88.4 R24, [R0] ;  /* 0x000000000018783b */ /* 0x000fe80000000200 */
[----:B------:R-:W3:Y:S04]  /*45b0*/  LDSM.16.MT88.4 R28, [R112+0x6800] ;  /* 0x00680000701c783b */ /* 0x000ee80000004200 */
[----:B------:R-:W4:Y:S04]  /*45c0*/  LDSM.16.MT88.4 R32, [R113+0x6800] ;  /* 0x006800007120783b */ /* 0x000f280000004200 */
[----:B------:R-:W-:Y:S04]  /*45d0*/  LDSM.16.MT88.4 R104, [R112+0x7000] ;  /* 0x007000007068783b */ /* 0x000fe80000004200 */
[----:B------:R-:W3:Y:S04]  /*45e0*/  LDSM.16.M88.4 R100, [R115] ;  /* 0x000000007364783b */ /* 0x000ee80000000200 */
[----:B------:R-:W-:Y:S01]  /*45f0*/  LDSM.16.MT88.4 R108, [R112+0x7800] ;  /* 0x00780000706c783b */ /* 0x000fe20000004200 */
[C---:B-1----:R-:W-:Y:S08]  /*4600*/  HMMA.16816.F32.BF16 R4, R20.reuse, R8, RZ ;  /* 0x000000081404723c */ /* 0x042ff000000418ff */
[C---:B------:R-:W-:Y:S08]  /*4610*/  HMMA.16816.F32.BF16 R8, R20.reuse, R10, RZ ;  /* 0x0000000a1408723c */ /* 0x040ff000000418ff */
[C---:B--2---:R-:W-:Y:S08]  /*4620*/  HMMA.16816.F32.BF16 R12, R20.reuse, R16, RZ ;  /* 0x00000010140c723c */ /* 0x044ff000000418ff */
[----:B------:R-:W-:Y:S01]  /*4630*/  HMMA.16816.F32.BF16 R16, R20, R18, RZ ;  /* 0x000000121410723c */ /* 0x000fe200000418ff */
[----:B------:R-:W1:Y:S07]  /*4640*/  LDSM.16.MT88.4 R20, [R113+0x7000] ;  /* 0x007000007114783b */ /* 0x000e6e0000004200 */
[C---:B---3--:R-:W-:Y:S08]  /*4650*/  HMMA.16816.F32.BF16 R4, R24.reuse, R28, R4 ;  /* 0x0000001c1804723c */ /* 0x048ff00000041804 */
[C---:B------:R-:W-:Y:S01]  /*4660*/  HMMA.16816.F32.BF16 R8, R24.reuse, R30, R8 ;  /* 0x0000001e1808723c */ /* 0x040fe20000041808 */
[----:B------:R-:W2:Y:S07]  /*4670*/  LDSM.16.M88.4 R28, [R114] ;  /* 0x00000000721c783b */ /* 0x000eae0000000200 */
[C---:B----4-:R-:W-:Y:S08]  /*4680*/  HMMA.16816.F32.BF16 R12, R24.reuse, R32, R12 ;  /* 0x00000020180c723c */ /* 0x050ff0000004180c */
[----:B------:R-:W-:Y:S01]  /*4690*/  HMMA.16816.F32.BF16 R16, R24, R34, R16 ;  /* 0x000000221810723c */ /* 0x000fe20000041810 */
[----:B------:R-:W3:Y:S04]  /*46a0*/  LDSM.16.MT88.4 R24, [R113+0x7800] ;  /* 0x007800007118783b */ /* 0x000ee80000004200 */
[----:B------:R-:W-:Y:S03]  /*46b0*/  LDSM.16.M88.4 R32, [R180+0x2000] ;  /* 0x00200000b420783b */ /* 0x000fe60000000200 */
[C---:B------:R-:W-:Y:S08]  /*46c0*/  HMMA.16816.F32.BF16 R4, R100.reuse, R104, R4 ;  /* 0x000000686404723c */ /* 0x040ff00000041804 */
[C---:B------:R-:W-:Y:S01]  /*46d0*/  HMMA.16816.F32.BF16 R8, R100.reuse, R106, R8 ;  /* 0x0000006a6408723c */ /* 0x040fe20000041808 */
[----:B------:R-:W4:Y:S07]  /*46e0*/  LDSM.16.MT88.4 R104, [R112+0x8000] ;  /* 0x008000007068783b */ /* 0x000f2e0000004200 */
[C---:B-1----:R-:W-:Y:S08]  /*46f0*/  HMMA.16816.F32.BF16 R12, R100.reuse, R20, R12 ;  /* 0x00000014640c723c */ /* 0x042ff0000004180c */
[----:B------:R-:W-:Y:S01]  /*4700*/  HMMA.16816.F32.BF16 R16, R100, R22, R16 ;  /* 0x000000166410723c */ /* 0x000fe20000041810 */
[----:B------:R-:W1:Y:S04]  /*4710*/  LDSM.16.MT88.4 R20, [R113+0x8000] ;  /* 0x008000007114783b */ /* 0x000e680000004200 */
[----:B------:R-:W-:Y:S03]  /*4720*/  LDSM.16.M88.4 R100, [R0+0x2000] ;  /* 0x002000000064783b */ /* 0x000fe60000000200 */
[C---:B--2---:R-:W-:Y:S08]  /*4730*/  HMMA.16816.F32.BF16 R4, R28.reuse, R108, R4 ;  /* 0x0000006c1c04723c */ /* 0x044ff00000041804 */
[C---:B------:R-:W-:Y:S01]  /*4740*/  HMMA.16816.F32.BF16 R8, R28.reuse, R110, R8 ;  /* 0x0000006e1c08723c */ /* 0x040fe20000041808 */
[----:B------:R-:W2:Y:S07]  /*4750*/  LDSM.16.MT88.4 R108, [R112+0x8800] ;  /* 0x00880000706c783b */ /* 0x000eae0000004200 */
[C---:B---3--:R-:W-:Y:S08]  /*4760*/  HMMA.16816.F32.BF16 R12, R28.reuse, R24, R12 ;  /* 0x000000181c0c723c */ /* 0x048ff0000004180c */
[----:B------:R-:W-:Y:S01]  /*4770*/  HMMA.16816.F32.BF16 R16, R28, R26, R16 ;  /* 0x0000001a1c10723c */ /* 0x000fe20000041810 */
[----:B------:R-:W3:Y:S04]  /*4780*/  LDSM.16.MT88.4 R24, [R113+0x8800] ;  /* 0x008800007118783b */ /* 0x000ee80000004200 */
[----:B------:R-:W-:Y:S03]  /*4790*/  LDSM.16.M88.4 R28, [R115+0x2000] ;  /* 0x00200000731c783b */ /* 0x000fe60000000200 */
[C---:B----4-:R-:W-:Y:S08]  /*47a0*/  HMMA.16816.F32.BF16 R4, R32.reuse, R104, R4 ;  /* 0x000000682004723c */ /* 0x050ff00000041804 */
        /* <DEDUP_REMOVED lines=11> */
[----:B------:R-:W3:Y:S06]  /*4860*/  LDSM.16.MT88.4 R24, [R113+0x9800] ;  /* 0x009800007118783b */ /* 0x000eec0000004200 */
[----:B------:R-:W-:Y:S01]  /*4870*/  @P6 IADD3 R100, P3, R208, R199, RZ ;  /* 0x000000c7d0646210 */ /* 0x000fe20007f7e0ff */
[C---:B----4-:R-:W-:Y:S01]  /*4880*/  HMMA.16816.F32.BF16 R4, R28.reuse, R104, R4 ;  /* 0x000000681c04723c */ /* 0x050fe20000041804 */
[----:B------:R-:W-:Y:S04]  /*4890*/  IMAD.U32 R103, RZ, RZ, UR17 ;  /* 0x00000011ff677e24 */ /* 0x000fe8000f8e00ff */
[----:B------:R-:W-:Y:S02]  /*48a0*/  @P6 IMAD.X R101, R209, 0x1, R198, P3 ;  /* 0x00000001d1656824 */ /* 0x000fe400018e06c6 */
[----:B------:R-:W-:Y:S01]  /*48b0*/  IMAD.IADD R104, R183, 0x1, R176 ;  /* 0x00000001b7687824 */ /* 0x000fe200078e02b0 */
[C---:B------:R-:W-:Y:S01]  /*48c0*/  HMMA.16816.F32.BF16 R8, R28.reuse, R106, R8 ;  /* 0x0000006a1c08723c */ /* 0x040fe20000041808 */
[----:B------:R-:W-:Y:S01]  /*48d0*/  IMAD.U32 R105, RZ, RZ, UR18 ;  /* 0x00000012ff697e24 */ /* 0x000fe2000f8e00ff */
[----:B------:R4:W5:Y:S04]  /*48e0*/  @P6 LDG.E R215, [R100.64] ;  /* 0x0000001464d76981 */ /* 0x000968000c1e1900 */
[----:B------:R4:W5:Y:S01]  /*48f0*/  @P6 LDG.E R216, [R100.64+0x20] ;  /* 0x0000201464d86981 */ /* 0x000962000c1e1900 */
[----:B------:R-:W-:Y:S01]  /*4900*/  IMAD.U32 R107, RZ, RZ, UR11 ;  /* 0x0000000bff6b7e24 */ /* 0x000fe2000f8e00ff */
[C---:B-1----:R-:W-:Y:S02]  /*4910*/  HMMA.16816.F32.BF16 R12, R28.reuse, R20, R12 ;  /* 0x000000141c0c723c */ /* 0x042fe4000004180c */
[----:B------:R4:W5:Y:S04]  /*4920*/  @P6 LDG.E R213, [R100.64+0x80] ;  /* 0x0000801464d56981 */ /* 0x000968000c1e1900 */
[----:B------:R4:W5:Y:S02]  /*4930*/  @P6 LDG.E R214, [R100.64+0xa0] ;  /* 0x0000a01464d66981 */ /* 0x000964000c1e1900 */
[----:B------:R-:W-:Y:S02]  /*4940*/  HMMA.16816.F32.BF16 R16, R28, R22, R16 ;  /* 0x000000161c10723c */ /* 0x000fe40000041810 */
[----:B------:R-:W-:Y:S05]  /*4950*/  LDSM.16.MT88.4 R20, [R177+0xc000] ;  /* 0x00c00000b114783b */ /* 0x000fea0000004200 */
[----:B------:R-:W-:Y:S01]  /*4960*/  IMAD.U32 R29, RZ, RZ, UR5 ;  /* 0x00000005ff1d7e24 */ /* 0x000fe2000f8e00ff */
[C---:B--2---:R-:W-:Y:S01]  /*4970*/  HMMA.16816.F32.BF16 R4, R32.reuse, R108, R4 ;  /* 0x0000006c2004723c */ /* 0x044fe20000041804 */
[----:B------:R-:W-:Y:S04]  /*4980*/  IMAD.U32 R31, RZ, RZ, UR5 ;  /* 0x00000005ff1f7e24 */ /* 0x000fe8000f8e00ff */
[----:B------:R-:W-:Y:S01]  /*4990*/  LEA R230, P0, R29, R230, 0x2 ;  /* 0x000000e61de67211 */ /* 0x000fe200078010ff */
[----:B------:R-:W-:Y:S02]  /*49a0*/  IMAD.U32 R29, RZ, RZ, UR17 ;  /* 0x00000011ff1d7e24 */ /* 0x000fe4000f8e00ff */
[C---:B------:R-:W-:Y:S04]  /*49b0*/  HMMA.16816.F32.BF16 R8, R32.reuse, R110, R8 ;  /* 0x0000006e2008723c */ /* 0x040fe80000041808 */
[----:B------:R-:W-:Y:S01]  /*49c0*/  LEA.HI.X.SX32 R231, R31, R231, 0x2, P0 ;  /* 0x000000e71fe77211 */ /* 0x000fe200000f16ff */
[----:B------:R-:W-:Y:S01]  /*49d0*/  IMAD.U32 R31, RZ, RZ, UR16 ;  /* 0x00000010ff1f7e24 */ /* 0x000fe2000f8e00ff */
[-C--:B------:R-:W-:Y:S01]  /*49e0*/  LEA R28, P3, R103, R230.reuse, 0x2 ;  /* 0x000000e6671c7211 */ /* 0x080fe200078610ff */
[----:B------:R-:W-:Y:S01]  /*49f0*/  IMAD.U32 R103, RZ, RZ, UR14 ;  /* 0x0000000eff677e24 */ /* 0x000fe2000f8e00ff */
[C---:B---3--:R-:W-:Y:S01]  /*4a00*/  HMMA.16816.F32.BF16 R12, R32.reuse, R24, R12 ;  /* 0x00000018200c723c */ /* 0x048fe2000004180c */
[----:B----4-:R-:W-:Y:S03]  /*4a10*/  IMAD.U32 R101, RZ, RZ, UR14 ;  /* 0x0000000eff657e24 */ /* 0x010fe6000f8e00ff */
[-C--:B------:R-:W-:Y:S03]  /*4a20*/  LEA.HI.X.SX32 R29, R29, R231.reuse, 0x2, P3 ;  /* 0x000000e71d1d7211 */ /* 0x080fe600018f16ff */
[----:B------:R-:W-:Y:S01]  /*4a30*/  IMAD.U32 R25, RZ, RZ, UR18 ;  /* 0x00000012ff197e24 */ /* 0x000fe2000f8e00ff */
[----:B------:R-:W-:Y:S01]  /*4a40*/  HMMA.16816.F32.BF16 R16, R32, R26, R16 ;  /* 0x0000001a2010723c */ /* 0x000fe20000041810 */
[----:B------:R-:W-:Y:S03]  /*4a50*/  RED.E.ADD.F32.FTZ.RN.STRONG.GPU [R230.64], R4 ;  /* 0x00000004e600798e */ /* 0x000fe6000c10e794 */
[-C--:B------:R-:W-:Y:S01]  /*4a60*/  LEA R30, P4, R25, R230.reuse, 0x2 ;  /* 0x000000e6191e7211 */ /* 0x080fe200078810ff */
[----:B------:R-:W-:Y:S01]  /*4a70*/  IMAD.U32 R25, RZ, RZ, UR16 ;  /* 0x00000010ff197e24 */ /* 0x000fe2000f8e00ff */
[-C--:B------:R-:W-:Y:S01]  /*4a80*/  LEA R24, P0, R31, R230.reuse, 0x2 ;  /* 0x000000e61f187211 */ /* 0x080fe200078010ff */
[----:B------:R-:W-:Y:S01]  /*4a90*/  IMAD.U32 R27, RZ, RZ, UR15 ;  /* 0x0000000fff1b7e24 */ /* 0x000fe2000f8e00ff */
[-C--:B------:R-:W-:Y:S01]  /*4aa0*/  LEA.HI.X.SX32 R31, R105, R231.reuse, 0x2, P4 ;  /* 0x000000e7691f7211 */ /* 0x080fe200020f16ff */
[----:B------:R-:W-:Y:S03]  /*4ab0*/  IMAD.U32 R35, RZ, RZ, UR13 ;  /* 0x0000000dff237e24 */ /* 0x000fe6000f8e00ff */
[-C--:B------:R-:W-:Y:S01]  /*4ac0*/  LEA.HI.X.SX32 R25, R25, R231.reuse, 0x2, P0 ;  /* 0x000000e719197211 */ /* 0x080fe200000f16ff */
[----:B------:R1:W-:Y:S01]  /*4ad0*/  RED.E.ADD.F32.FTZ.RN.STRONG.GPU [R30.64], R5 ;  /* 0x000000051e00798e */ /* 0x0003e2000c10e794 */
[----:B------:R-:W-:Y:S01]  /*4ae0*/  IMAD.U32 R105, RZ, RZ, UR15 ;  /* 0x0000000fff697e24 */ /* 0x000fe2000f8e00ff */
[-C--:B------:R-:W-:Y:S01]  /*4af0*/  LEA R34, P0, R27, R230.reuse, 0x2 ;  /* 0x000000e61b227211 */ /* 0x080fe200078010ff */
[----:B------:R-:W-:Y:S01]  /*4b00*/  IMAD.U32 R33, RZ, RZ, UR12 ;  /* 0x0000000cff217e24 */ /* 0x000fe2000f8e00ff */
[----:B------:R2:W-:Y:S01]  /*4b10*/  RED.E.ADD.F32.FTZ.RN.STRONG.GPU [R28.64], R6 ;  /* 0x000000061c00798e */ /* 0x0005e2000c10e794 */
[-C--:B------:R-:W-:Y:S01]  /*4b20*/  LEA R108, P4, R103, R230.reuse, 0x2 ;  /* 0x000000e6676c7211 */ /* 0x080fe200078810ff */
[----:B------:R-:W-:Y:S02]  /*4b30*/  IMAD.U32 R27, RZ, RZ, UR13 ;  /* 0x0000000dff1b7e24 */ /* 0x000fe4000f8e00ff */
[----:B------:R3:W-:Y:S01]  /*4b40*/  RED.E.ADD.F32.FTZ.RN.STRONG.GPU [R24.64], R7 ;  /* 0x000000071800798e */ /* 0x0007e2000c10e794 */
[-C--:B------:R-:W-:Y:S01]  /*4b50*/  LEA.HI.X.SX32 R109, R101, R231.reuse, 0x2, P4 ;  /* 0x000000e7656d7211 */ /* 0x080fe200020f16ff */
[----:B------:R-:W-:Y:S02]  /*4b60*/  IMAD.U32 R101, RZ, RZ, UR9 ;  /* 0x00000009ff657e24 */ /* 0x000fe4000f8e00ff */
[----:B------:R-:W-:Y:S02]  /*4b70*/  IMAD.U32 R103, RZ, RZ, UR10 ;  /* 0x0000000aff677e24 */ /* 0x000fe4000f8e00ff */
[----:B-1----:R-:W-:Y:S01]  /*4b80*/  IMAD.U32 R5, RZ, RZ, UR12 ;  /* 0x0000000cff057e24 */ /* 0x002fe2000f8e00ff */
[-C--:B--2---:R-:W-:Y:S02]  /*4b90*/  LEA R28, P3, R35, R230.reuse, 0x2 ;  /* 0x000000e6231c7211 */ /* 0x084fe400078610ff */
[-C--:B------:R-:W-:Y:S01]  /*4ba0*/  LEA.HI.X.SX32 R35, R105, R231.reuse, 0x2, P0 ;  /* 0x000000e769237211 */ /* 0x080fe200000f16ff */
[----:B------:R-:W-:Y:S01]  /*4bb0*/  IMAD.U32 R105, RZ, RZ, UR10 ;  /* 0x0000000aff697e24 */ /* 0x000fe2000f8e00ff */
[-C--:B------:R-:W-:Y:S01]  /*4bc0*/  LEA R6, P0, R33, R230.reuse, 0x2 ;  /* 0x000000e621067211 */ /* 0x080fe200078010ff */
[----:B------:R-:W-:Y:S01]  /*4bd0*/  IMAD.U32 R33, RZ, RZ, UR8 ;  /* 0x00000008ff217e24 */ /* 0x000fe2000f8e00ff */
[-C--:B------:R-:W-:Y:S01]  /*4be0*/  LEA.HI.X.SX32 R29, R27, R231.reuse, 0x2, P3 ;  /* 0x000000e71b1d7211 */ /* 0x080fe200018f16ff */
[----:B------:R1:W-:Y:S01]  /*4bf0*/  RED.E.ADD.F32.FTZ.RN.STRONG.GPU [R34.64], R8 ;  /* 0x000000082200798e */ /* 0x0003e2000c10e794 */
[-C--:B---3--:R-:W-:Y:S01]  /*4c00*/  LEA.HI.X.SX32 R7, R5, R231.reuse, 0x2, P0 ;  /* 0x000000e705077211 */ /* 0x088fe200000f16ff */
[----:B------:R-:W-:Y:S01]  /*4c10*/  IMAD.U32 R5, RZ, RZ, UR11 ;  /* 0x0000000bff057e24 */ /* 0x000fe2000f8e00ff */
[-C--:B------:R-:W-:Y:S01]  /*4c20*/  LEA R100, P0, R105, R230.reuse, 0x2 ;  /* 0x000000e669647211 */ /* 0x080fe200078010ff */
[----:B------:R2:W-:Y:S01]  /*4c30*/  RED.E.ADD.F32.FTZ.RN.STRONG.GPU [R108.64], R9 ;  /* 0x000000096c00798e */ /* 0x0005e2000c10e794 */
[-C--:B------:R-:W-:Y:S01]  /*4c40*/  LEA R102, P4, R33, R230.reuse, 0x2 ;  /* 0x000000e621667211 */ /* 0x080fe200078810ff */
[----:B------:R-:W-:Y:S01]  /*4c50*/  IMAD.U32 R27, RZ, RZ, UR7 ;  /* 0x00000007ff1b7e24 */ /* 0x000fe2000f8e00ff */
[-C--:B------:R-:W-:Y:S01]  /*4c60*/  LEA R32, P3, R5, R230.reuse, 0x2 ;  /* 0x000000e605207211 */ /* 0x080fe200078610ff */
[----:B------:R3:W-:Y:S01]  /*4c70*/  RED.E.ADD.F32.FTZ.RN.STRONG.GPU [R28.64], R10 ;  /* 0x0000000a1c00798e */ /* 0x0007e2000c10e794 */
[----:B------:R-:W-:Y:S02]  /*4c80*/  IMAD.U32 R25, RZ, RZ, UR6 ;  /* 0x00000006ff197e24 */ /* 0x000fe4000f8e00ff */
[-C--:B------:R-:W-:Y:S01]  /*4c90*/  LEA.HI.X.SX32 R33, R107, R231.reuse, 0x2, P3 ;  /* 0x000000e76b217211 */ /* 0x080fe200018f16ff */
[----:B------:R4:W-:Y:S01]  /*4ca0*/  RED.E.ADD.F32.FTZ.RN.STRONG.GPU [R6.64], R11 ;  /* 0x0000000b0600798e */ /* 0x0009e2000c10e794 */
[-C--:B------:R-:W-:Y:S03]  /*4cb0*/  LEA R106, P3, R27, R230.reuse, 0x2 ;  /* 0x000000e61b6a7211 */ /* 0x080fe600078610ff */
[----:B------:R-:W-:Y:S04]  /*4cc0*/  RED.E.ADD.F32.FTZ.RN.STRONG.GPU [R230.64+0x80], R12 ;  /* 0x0000800ce600798e */ /* 0x000fe8000c10e794 */
[----:B------:R-:W-:Y:S04]  /*4cd0*/  RED.E.ADD.F32.FTZ.RN.STRONG.GPU [R30.64+0x80], R13 ;  /* 0x0000800d1e00798e */ /* 0x000fe8000c10e794 */
[----:B------:R-:W-:Y:S01]  /*4ce0*/  RED.E.ADD.F32.FTZ.RN.STRONG.GPU [R32.64], R14 ;  /* 0x0000000e2000798e */ /* 0x000fe2000c10e794 */
[----:B-1----:R-:W-:Y:S01]  /*4cf0*/  IMAD.U32 R35, RZ, RZ, UR9 ;  /* 0x00000009ff237e24 */ /* 0x002fe2000f8e00ff */
[-C--:B------:R-:W-:Y:S02]  /*4d00*/  LEA R34, P5, R101, R230.reuse, 0x2 ;  /* 0x000000e665227211 */ /* 0x080fe400078a10ff */
[-C--:B------:R-:W-:Y:S01]  /*4d10*/  LEA.HI.X.SX32 R101, R103, R231.reuse, 0x2, P0 ;  /* 0x000000e767657211 */ /* 0x080fe200000f16ff */
[----:B--2---:R-:W-:Y:S01]  /*4d20*/  IMAD.U32 R9, RZ, RZ, UR7 ;  /* 0x00000007ff097e24 */ /* 0x004fe2000f8e00ff */
[-C--:B------:R-:W-:Y:S02]  /*4d30*/  LEA.HI.X.SX32 R35, R35, R231.reuse, 0x2, P5 ;  /* 0x000000e723237211 */ /* 0x080fe400028f16ff */
[----:B------:R-:W-:Y:S01]  /*4d40*/  LEA R108, P0, R25, R230, 0x2 ;  /* 0x000000e6196c7211 */ /* 0x000fe200078010ff */
[----:B---3--:R-:W-:Y:S01]  /*4d50*/  IMAD.U32 R29, RZ, RZ, UR8 ;  /* 0x00000008ff1d7e24 */ /* 0x008fe2000f8e00ff */
[----:B------:R-:W-:Y:S01]  /*4d60*/  RED.E.ADD.F32.FTZ.RN.STRONG.GPU [R100.64], R15 ;  /* 0x0000000f6400798e */ /* 0x000fe2000c10e794 */
[-C--:B------:R-:W-:Y:S01]  /*4d70*/  LEA.HI.X.SX32 R107, R9, R231.reuse, 0x2, P3 ;  /* 0x000000e7096b7211 */ /* 0x080fe200018f16ff */
[----:B----4-:R-:W-:Y:S02]  /*4d80*/  IMAD.U32 R7, RZ, RZ, UR6 ;  /* 0x00000006ff077e24 */ /* 0x010fe4000f8e00ff */
[-C--:B------:R-:W-:Y:S01]  /*4d90*/  LEA.HI.X.SX32 R103, R29, R231.reuse, 0x2, P4 ;  /* 0x000000e71d677211 */ /* 0x080fe200020f16ff */
[----:B------:R-:W-:Y:S01]  /*4da0*/  RED.E.ADD.F32.FTZ.RN.STRONG.GPU [R34.64], R16 ;  /* 0x000000102200798e */ /* 0x000fe2000c10e794 */
[----:B------:R-:W-:Y:S02]  /*4db0*/  ISETP.GT.AND P5, PT, R218, RZ, PT ;  /* 0x000000ffda00720c */ /* 0x000fe40003fa4270 */
[----:B------:R-:W-:Y:S01]  /*4dc0*/  LEA.HI.X.SX32 R109, R7, R231, 0x2, P0 ;  /* 0x000000e7076d7211 */ /* 0x000fe200000f16ff */
[----:B------:R-:W-:Y:S01]  /*4dd0*/  LDSM.16.MT88.4 R8, [R176] ;  /* 0x00000000b008783b */ /* 0x000fe20000004200 */
[----:B------:R-:W-:Y:S02]  /*4de0*/  @P6 IADD3 R210, P3, R210, -0x100, RZ ;  /* 0xffffff00d2d26810 */ /* 0x000fe40007f7e0ff */
[----:B------:R-:W-:Y:S01]  /*4df0*/  @P6 IADD3 R208, P4, R208, -0x100, RZ ;  /* 0xffffff00d0d06810 */ /* 0x000fe20007f9e0ff */
[----:B------:R-:W1:Y:S01]  /*4e00*/  LDSM.16.MT88.4 R4, [R177+0xa000] ;  /* 0x00a00000b104783b */ /* 0x000e620000004200 */
[----:B------:R-:W-:Y:S02]  /*4e10*/  @P6 IADD3.X R211, R211, -0x1, RZ, P3, !PT ;  /* 0xffffffffd3d36810 */ /* 0x000fe40001ffe4ff */
[----:B------:R-:W-:Y:S01]  /*4e20*/  @P6 IADD3.X R209, R209, -0x1, RZ, P4, !PT ;  /* 0xffffffffd1d16810 */ /* 0x000fe200027fe4ff */
[----:B------:R-:W-:Y:S04]  /*4e30*/  RED.E.ADD.F32.FTZ.RN.STRONG.GPU [R102.64], R17 ;  /* 0x000000116600798e */ /* 0x000fe8000c10e794 */
[----:B------:R-:W-:Y:S04]  /*4e40*/  RED.E.ADD.F32.FTZ.RN.STRONG.GPU [R106.64], R18 ;  /* 0x000000126a00798e */ /* 0x000fe8000c10e794 */
[----:B------:R-:W-:Y:S04]  /*4e50*/  RED.E.ADD.F32.FTZ.RN.STRONG.GPU [R108.64], R19 ;  /* 0x000000136c00798e */ /* 0x000fe8000c10e794 */
[----:B------:R-:W2:Y:S04]  /*4e60*/  LDSM.16.MT88.4 R24, [R104] ;  /* 0x000000006818783b */ /* 0x000ea80000004200 */
[----:B------:R-:W-:Y:S04]  /*4e70*/  LDSM.16.MT88.4 R28, [R177+0xa800] ;  /* 0x00a80000b11c783b */ /* 0x000fe80000004200 */
[----:B------:R-:W3:Y:S04]  /*4e80*/  LDSM.16.MT88.4 R12, [R176+0x800] ;  /* 0x00080000b00c783b */ /* 0x000ee80000004200 */
[----:B------:R-:W4:Y:S04]  /*4e90*/  LDSM.16.MT88.4 R32, [R177+0xc800] ;  /* 0x00c80000b120783b */ /* 0x000f280000004200 */
[----:B------:R-:W2:Y:S04]  /*4ea0*/  LDSM.16.MT88.4 R100, [R104+0x800] ;  /* 0x000800006864783b */ /* 0x000ea80000004200 */
[----:B------:R-:W-:Y:S01]  /*4eb0*/  LDSM.16.MT88.4 R16, [R176+0x1000] ;  /* 0x00100000b010783b */ /* 0x000fe20000004200 */
[-C--:B-1----:R-:W-:Y:S08]  /*4ec0*/  HMMA.16816.F32.BF16 R68, R4, R8.reuse, R68 ;  /* 0x000000080444723c */ /* 0x082ff00000041844 */
[C---:B------:R-:W-:Y:S08]  /*4ed0*/  HMMA.16816.F32.BF16 R72, R20.reuse, R8, R72 ;  /* 0x000000081448723c */ /* 0x040ff00000041848 */
[-C--:B------:R-:W-:Y:S08]  /*4ee0*/  HMMA.16816.F32.BF16 R76, R20, R10.reuse, R76 ;  /* 0x0000000a144c723c */ /* 0x080ff0000004184c */
[C---:B------:R-:W-:Y:S01]  /*4ef0*/  HMMA.16816.F32.BF16 R80, R4.reuse, R10, R80 ;  /* 0x0000000a0450723c */ /* 0x040fe20000041850 */
[----:B------:R-:W1:Y:S07]  /*4f00*/  LDSM.16.MT88.4 R8, [R177+0xb000] ;  /* 0x00b00000b108783b */ /* 0x000e6e0000004200 */
[-C--:B--2---:R-:W-:Y:S08]  /*4f10*/  HMMA.16816.F32.BF16 R84, R4, R24.reuse, R84 ;  /* 0x000000180454723c */ /* 0x084ff00000041854 */
[C---:B------:R-:W-:Y:S08]  /*4f20*/  HMMA.16816.F32.BF16 R88, R20.reuse, R24, R88 ;  /* 0x000000181458723c */ /* 0x040ff00000041858 */
[-C--:B------:R-:W-:Y:S01]  /*4f30*/  HMMA.16816.F32.BF16 R92, R20, R26.reuse, R92 ;  /* 0x0000001a145c723c */ /* 0x080fe2000004185c */
[----:B------:R-:W2:Y:S07]  /*4f40*/  LDSM.16.MT88.4 R20, [R177+0xd000] ;  /* 0x00d00000b114783b */ /* 0x000eae0000004200 */
[----:B------:R-:W-:Y:S01]  /*4f50*/  HMMA.16816.F32.BF16 R96, R4, R26, R96 ;  /* 0x0000001a0460723c */ /* 0x000fe20000041860 */
[----:B------:R-:W1:Y:S04]  /*4f60*/  LDSM.16.MT88.4 R4, [R104+0x1000] ;  /* 0x001000006804783b */ /* 0x000e680000004200 */
[----:B------:R-:W-:Y:S03]  /*4f70*/  LDSM.16.MT88.4 R24, [R176+0x1800] ;  /* 0x00180000b018783b */ /* 0x000fe60000004200 */
[-C--:B---3--:R-:W-:Y:S08]  /*4f80*/  HMMA.16816.F32.BF16 R68, R28, R12.reuse, R68 ;  /* 0x0000000c1c44723c */ /* 0x088ff00000041844 */
[C---:B----4-:R-:W-:Y:S08]  /*4f90*/  HMMA.16816.F32.BF16 R72, R32.reuse, R12, R72 ;  /* 0x0000000c2048723c */ /* 0x050ff00000041848 */
[-C--:B------:R-:W-:Y:S08]  /*4fa0*/  HMMA.16816.F32.BF16 R76, R32, R14.reuse, R76 ;  /* 0x0000000e204c723c */ /* 0x080ff0000004184c */
[C---:B------:R-:W-:Y:S01]  /*4fb0*/  HMMA.16816.F32.BF16 R80, R28.reuse, R14, R80 ;  /* 0x0000000e1c50723c */ /* 0x040fe20000041850 */
[----:B------:R-:W3:Y:S07]  /*4fc0*/  LDSM.16.MT88.4 R12, [R177+0xb800] ;  /* 0x00b80000b10c783b */ /* 0x000eee0000004200 */
[-C--:B------:R-:W-:Y:S08]  /*4fd0*/  HMMA.16816.F32.BF16 R84, R28, R100.reuse, R84 ;  /* 0x000000641c54723c */ /* 0x080ff00000041854 */
[C---:B------:R-:W-:Y:S08]  /*4fe0*/  HMMA.16816.F32.BF16 R88, R32.reuse, R100, R88 ;  /* 0x000000642058723c */ /* 0x040ff00000041858 */
[-C--:B------:R-:W-:Y:S01]  /*4ff0*/  HMMA.16816.F32.BF16 R92, R32, R102.reuse, R92 ;  /* 0x00000066205c723c */ /* 0x080fe2000004185c */
[----:B------:R-:W4:Y:S07]  /*5000*/  LDSM.16.MT88.4 R32, [R177+0xd800] ;  /* 0x00d80000b120783b */ /* 0x000f2e0000004200 */
[----:B------:R-:W-:Y:S01]  /*5010*/  HMMA.16816.F32.BF16 R96, R28, R102, R96 ;  /* 0x000000661c60723c */ /* 0x000fe20000041860 */
[----:B------:R-:W3:Y:S07]  /*5020*/  LDSM.16.MT88.4 R28, [R104+0x1800] ;  /* 0x00180000681c783b */ /* 0x000eee0000004200 */
[-C--:B-1----:R-:W-:Y:S08]  /*5030*/  HMMA.16816.F32.BF16 R68, R8, R16.reuse, R68 ;  /* 0x000000100844723c */ /* 0x082ff00000041844 */
[C---:B--2---:R-:W-:Y:S08]  /*5040*/  HMMA.16816.F32.BF16 R72, R20.reuse, R16, R72 ;  /* 0x000000101448723c */ /* 0x044ff00000041848 */
[-C--:B------:R-:W-:Y:S08]  /*5050*/  HMMA.16816.F32.BF16 R76, R20, R18.reuse, R76 ;  /* 0x00000012144c723c */ /* 0x080ff0000004184c */
[C---:B------:R-:W-:Y:S08]  /*5060*/  HMMA.16816.F32.BF16 R80, R8.reuse, R18, R80 ;  /* 0x000000120850723c */ /* 0x040ff00000041850 */
[-C--:B------:R-:W-:Y:S08]  /*5070*/  HMMA.16816.F32.BF16 R84, R8, R4.reuse, R84 ;  /* 0x000000040854723c */ /* 0x080ff00000041854 */
[C---:B------:R-:W-:Y:S07]  /*5080*/  HMMA.16816.F32.BF16 R88, R20.reuse, R4, R88 ;  /* 0x000000041458723c */ /* 0x040fee0000041858 */
[----:B------:R-:W-:Y:S01]  /*5090*/  LOP3.LUT R4, R218, 0x1, RZ, 0xc0, !PT ;  /* 0x00000001da047812 */ /* 0x000fe200078ec0ff */
[-C--:B------:R-:W-:Y:S03]  /*50a0*/  HMMA.16816.F32.BF16 R92, R20, R6.reuse, R92 ;  /* 0x00000006145c723c */ /* 0x080fe6000004185c */
[----:B------:R-:W-:Y:S02]  /*50b0*/  ISETP.NE.U32.AND P0, PT, R4, 0x1, PT ;  /* 0x000000010400780c */ /* 0x000fe40003f05070 */
[----:B------:R-:W-:Y:S02]  /*50c0*/  IADD3 R4, R176, -0x2000, RZ ;  /* 0xffffe000b0047810 */ /* 0x000fe40007ffe0ff */
[----:B------:R-:W-:Y:S01]  /*50d0*/  IADD3 R218, R218, -0x1, RZ ;  /* 0xffffffffdada7810 */ /* 0x000fe20007ffe0ff */
[----:B------:R-:W-:Y:S08]  /*50e0*/  HMMA.16816.F32.BF16 R96, R8, R6, R96 ;  /* 0x000000060860723c */ /* 0x000ff00000041860 */
[-C--:B---3--:R-:W-:Y:S05]  /*50f0*/  HMMA.16816.F32.BF16 R68, R12, R24.reuse, R68 ;  /* 0x000000180c44723c */ /* 0x088fea0000041844 */
[----:B------:R-:W-:Y:S03]  /*5100*/  @P0 IADD3 R4, R176, 0x2000, RZ ;  /* 0x00002000b0040810 */ /* 0x000fe60007ffe0ff */
[C---:B----4-:R-:W-:Y:S04]  /*5110*/  HMMA.16816.F32.BF16 R72, R32.reuse, R24, R72 ;  /* 0x000000182048723c */ /* 0x050fe80000041848 */
[----:B------:R-:W-:Y:S04]  /*5120*/  IMAD.MOV.U32 R176, RZ, RZ, R4 ;  /* 0x000000ffffb07224 */ /* 0x000fe800078e0004 */
[-C--:B------:R-:W-:Y:S08]  /*5130*/  HMMA.16816.F32.BF16 R76, R32, R26.reuse, R76 ;  /* 0x0000001a204c723c */ /* 0x080ff0000004184c */
[C---:B------:R-:W-:Y:S08]  /*5140*/  HMMA.16816.F32.BF16 R80, R12.reuse, R26, R80 ;  /* 0x0000001a0c50723c */ /* 0x040ff00000041850 */
[-C--:B------:R-:W-:Y:S08]  /*5150*/  HMMA.16816.F32.BF16 R84, R12, R28.reuse, R84 ;  /* 0x0000001c0c54723c */ /* 0x080ff00000041854 */
[C---:B------:R-:W-:Y:S08]  /*5160*/  HMMA.16816.F32.BF16 R88, R32.reuse, R28, R88 ;  /* 0x0000001c2058723c */ /* 0x040ff00000041858 */
[-C--:B------:R-:W-:Y:S08]  /*5170*/  HMMA.16816.F32.BF16 R92, R32, R30.reuse, R92 ;  /* 0x0000001e205c723c */ /* 0x080ff0000004185c */
[----:B------:R-:W-:Y:S01]  /*5180*/  HMMA.16816.F32.BF16 R96, R12, R30, R96 ;  /* 0x0000001e0c60723c */ /* 0x000fe20000041860 */
[----:B------:R-:W-:-:S07]  /*5190*/  @P5 BRA `(.L_x_9) ;  /* 0xffffd7d000005947 */ /* 0x000fce000383ffff */
[----:B------:R-:W-:Y:S01]  /*51a0*/  BAR.SYNC.DEFER_BLOCKING 0x0 ;  /* 0x0000000000007b1d */ /* 0x000fe20000010000 */
[----:B------:R-:W-:Y:S01]  /*51b0*/  FMUL.FTZ R68, R68, c[0x0][0x2e0] ;  /* 0x0000b80044447a20 */ /* 0x000fe20000410000 */
[----:B------:R-:W-:Y:S01]  /*51c0*/  F2FP.BF16.PACK_AB R37, R37, R36 ;  /* 0x000000242525723e */ /* 0x000fe200000010ff */
        /* <DEDUP_REMOVED lines=23> */
[----:B------:R1:W-:Y:S01]  /*5340*/  STS [R200], R69 ;  /* 0x00000045c8007388 */ /* 0x0003e20000000800 */
[----:B------:R-:W-:Y:S01]  /*5350*/  FMUL.FTZ R77, R77, c[0x0][0x2e0] ;  /* 0x0000b8004d4d7a20 */ /* 0x000fe20000410000 */
[----:B------:R-:W-:Y:S01]  /*5360*/  F2FP.BF16.PACK_AB R75, R75, R74 ;  /* 0x0000004a4b4b723e */ /* 0x000fe200000010ff */
[----:B------:R-:W-:Y:S01]  /*5370*/  FMUL.FTZ R78, R78, c[0x0][0x2e0] ;  /* 0x0000b8004e4e7a20 */ /* 0x000fe20000410000 */
[----:B------:R1:W-:Y:S01]  /*5380*/  STS [R200+0x400], R71 ;  /* 0x00040047c8007388 */ /* 0x0003e20000000800 */
[----:B------:R-:W-:Y:S01]  /*5390*/  FMUL.FTZ R79, R79, c[0x0][0x2e0] ;  /* 0x0000b8004f4f7a20 */ /* 0x000fe20000410000 */
[----:B------:R-:W-:Y:S01]  /*53a0*/  F2FP.BF16.PACK_AB R77, R77, R76 ;  /* 0x0000004c4d4d723e */ /* 0x000fe200000010ff */
[----:B------:R-:W-:Y:S01]  /*53b0*/  FMUL.FTZ R84, R84, c[0x0][0x2e0] ;  /* 0x0000b80054547a20 */ /* 0x000fe20000410000 */
[----:B------:R1:W-:Y:S01]  /*53c0*/  STS [R204], R81 ;  /* 0x00000051cc007388 */ /* 0x0003e20000000800 */
        /* <DEDUP_REMOVED lines=29> */
[----:B------:R-:W-:-:S02]  /*55a0*/  F2FP.BF16.PACK_AB R92, R93, R92 ;  /* 0x0000005c5d5c723e */ /* 0x000fc400000010ff */
[----:B------:R1:W-:Y:S01]  /*55b0*/  STS [R207], R96 ;  /* 0x00000060cf007388 */ /* 0x0003e20000000800 */
[----:B------:R-:W-:Y:S02]  /*55c0*/  F2FP.BF16.PACK_AB R47, R47, R46 ;  /* 0x0000002e2f2f723e */ /* 0x000fe400000010ff */
[----:B------:R-:W-:Y:S01]  /*55d0*/  F2FP.BF16.PACK_AB R94, R95, R94 ;  /* 0x0000005e5f5e723e */ /* 0x000fe200000010ff */
[----:B------:R1:W-:Y:S01]  /*55e0*/  STS [R207+0x400], R98 ;  /* 0x00040062cf007388 */ /* 0x0003e20000000800 */
[----:B------:R-:W-:Y:S02]  /*55f0*/  F2FP.BF16.PACK_AB R53, R53, R52 ;  /* 0x000000343535723e */ /* 0x000fe400000010ff */
[----:B------:R-:W-:Y:S01]  /*5600*/  F2FP.BF16.PACK_AB R55, R55, R54 ;  /* 0x000000363737723e */ /* 0x000fe200000010ff */
[----:B------:R1:W-:Y:S01]  /*5610*/  STS [R202+0x2000], R89 ;  /* 0x00200059ca007388 */ /* 0x0003e20000000800 */
[----:B------:R-:W-:Y:S02]  /*5620*/  F2FP.BF16.PACK_AB R64, R65, R64 ;  /* 0x000000404140723e */ /* 0x000fe400000010ff */
[----:B------:R-:W-:Y:S01]  /*5630*/  F2FP.BF16.PACK_AB R66, R67, R66 ;  /* 0x000000424342723e */ /* 0x000fe200000010ff */
[----:B------:R1:W-:Y:S01]  /*5640*/  STS [R202+0x2400], R91 ;  /* 0x0024005bca007388 */ /* 0x0003e20000000800 */
[----:B------:R-:W-:-:S02]  /*5650*/  F2FP.BF16.PACK_AB R57, R57, R56 ;  /* 0x000000383939723e */ /* 0x000fc400000010ff */
[----:B------:R-:W-:Y:S01]  /*5660*/  F2FP.BF16.PACK_AB R59, R59, R58 ;  /* 0x0000003a3b3b723e */ /* 0x000fe200000010ff */
[----:B------:R1:W-:Y:S01]  /*5670*/  STS [R207+0x2000], R92 ;  /* 0x0020005ccf007388 */ /* 0x0003e20000000800 */
[----:B------:R-:W-:Y:S02]  /*5680*/  F2FP.BF16.PACK_AB R60, R61, R60 ;  /* 0x0000003c3d3c723e */ /* 0x000fe400000010ff */
[----:B------:R-:W-:Y:S01]  /*5690*/  F2FP.BF16.PACK_AB R62, R63, R62 ;  /* 0x0000003e3f3e723e */ /* 0x000fe200000010ff */
[----:B------:R1:W-:Y:S01]  /*56a0*/  STS [R207+0x2400], R94 ;  /* 0x0024005ecf007388 */ /* 0x0003e20000000800 */
[----:B------:R-:W-:Y:S02]  /*56b0*/  ISETP.NE.AND P0, PT, R222, -0x1, PT ;  /* 0xffffffffde00780c */ /* 0x000fe40003f05270 */
[----:B------:R-:W-:Y:S01]  /*56c0*/  SHF.R.S32.HI R4, RZ, 0x1f, R195 ;  /* 0x0000001fff047819 */ /* 0x000fe200000114c3 */
[----:B------:R1:W-:Y:S04]  /*56d0*/  STS [R200+0x4000], R37 ;  /* 0x00400025c8007388 */ /* 0x0003e80000000800 */
[----:B------:R1:W-:Y:S04]  /*56e0*/  STS [R200+0x4400], R39 ;  /* 0x00440027c8007388 */ /* 0x0003e80000000800 */
[----:B------:R1:W-:Y:S02]  /*56f0*/  STS [R204+0x4000], R49 ;  /* 0x00400031cc007388 */ /* 0x0003e40000000800 */
[----:B------:R-:W-:-:S02]  /*5700*/  @P0 IADD3 R32, R219, R222, RZ ;  /* 0x000000dedb200210 */ /* 0x000fc40007ffe0ff */
[----:B------:R1:W-:Y:S03]  /*5710*/  STS [R203+0x4000], R50 ;  /* 0x00400032cb007388 */ /* 0x0003e60000000800 */
[C---:B------:R-:W-:Y:S01]  /*5720*/  @P0 IMAD.WIDE.U32 R34, R32.reuse, c[0x0][0x3a0], RZ ;  /* 0x0000e80020220a25 */ /* 0x040fe200078e00ff */
[----:B------:R1:W-:Y:S03]  /*5730*/  STS [R200+0x6000], R41 ;  /* 0x00600029c8007388 */ /* 0x0003e60000000800 */
[----:B------:R-:W-:Y:S01]  /*5740*/  @P0 IMAD R32, R32, c[0x0][0x3a4], R35 ;  /* 0x0000e90020200a24 */ /* 0x000fe200078e0223 */
[----:B------:R1:W-:Y:S04]  /*5750*/  STS [R200+0x6400], R43 ;  /* 0x0064002bc8007388 */ /* 0x0003e80000000800 */
        /* <DEDUP_REMOVED lines=9> */
[----:B------:R1:W-:Y:S01]  /*57f0*/  STS [R207+0x6400], R62 ;  /* 0x0064003ecf007388 */ /* 0x0003e20000000800 */
        /* <DEDUP_REMOVED lines=10> */
.L_x_10:
        /* <DEDUP_REMOVED lines=15> */
.L_x_11:
[----:B------:R-:W-:Y:S01]  /*5990*/  BAR.SYNC.DEFER_BLOCKING 0x0 ;  /* 0x0000000000007b1d */ /* 0x000fe20000010000 */
[C---:B------:R-:W-:Y:S01]  /*59a0*/  SHF.L.U32 R38, R197.reuse, 0x7, RZ ;  /* 0x00000007c5267819 */ /* 0x040fe200000006ff */
[----:B------:R-:W-:Y:S01]  /*59b0*/  IMAD R220, R197, -0x80, R220 ;  /* 0xffffff80c5dc7824 */ /* 0x000fe200078e02dc */
[----:B-1----:R-:W-:Y:S02]  /*59c0*/  SHF.R.S32.HI R43, RZ, 0x1f, R192 ;  /* 0x0000001fff2b7819 */ /* 0x002fe400000114c0 */
[----:B------:R-:W-:Y:S01]  /*59d0*/  SHF.R.S32.HI R37, RZ, 0x1f, R38 ;  /* 0x0000001fff257819 */ /* 0x000fe20000011426 */
[----:B------:R-:W-:Y:S01]  /*59e0*/  BSSY B0, `(.L_x_12) ;  /* 0x0000020000007945 */ /* 0x000fe20003800000 */
[----:B------:R-:W-:Y:S02]  /*59f0*/  MOV R42, R192 ;  /* 0x000000c0002a7202 */ /* 0x000fe40000000f00 */
[----:B------:R-:W-:Y:S01]  /*5a00*/  ISETP.GE.AND P4, PT, R191, R220, PT ;  /* 0x000000dcbf00720c */ /* 0x000fe20003f86270 */
[----:B------:R-:W-:Y:S01]  /*5a10*/  IMAD R33, R37, c[0x0][0x3a0], RZ ;  /* 0x0000e80025217a24 */ /* 0x000fe200078e02ff */
[----:B------:R-:W-:Y:S01]  /*5a20*/  SHF.R.S32.HI R36, RZ, 0x1f, R212 ;  /* 0x0000001fff247819 */ /* 0x000fe200000114d4 */
[----:B------:R-:W-:Y:S01]  /*5a30*/  IMAD.WIDE.U32 R40, R38, c[0x0][0x3a0], R42 ;  /* 0x0000e80026287a25 */ /* 0x000fe200078e002a */
[----:B------:R-:W-:-:S03]  /*5a40*/  SHF.R.S32.HI R39, RZ, 0x1f, R191 ;  /* 0x0000001fff277819 */ /* 0x000fc600000114bf */
[----:B------:R-:W-:Y:S01]  /*5a50*/  IMAD R33, R38, c[0x0][0x3a4], R33 ;  /* 0x0000e90026217a24 */ /* 0x000fe200078e0221 */
[----:B------:R-:W-:-:S04]  /*5a60*/  IADD3 R44, P0, R34, R40, RZ ;  /* 0x00000028222c7210 */ /* 0x000fc80007f1e0ff */
[----:B------:R-:W-:Y:S01]  /*5a70*/  IADD3.X R45, R32, R41, R33, P0, !PT ;  /* 0x00000029202d7210 */ /* 0x000fe200007fe421 */
[----:B------:R-:W-:Y:S01]  /*5a80*/  IMAD R41, R36, c[0x0][0x3b8], RZ ;  /* 0x0000ee0024297a24 */ /* 0x000fe200078e02ff */
[----:B------:R1:W2:Y:S03]  /*5a90*/  LDS.128 R28, [R196+0x7000] ;  /* 0x00700000c41c7984 */ /* 0x0002a60000000c00 */
[C---:B------:R-:W-:Y:S01]  /*5aa0*/  IMAD R41, R212.reuse, c[0x0][0x3bc], R41 ;  /* 0x0000ef00d4297a24 */ /* 0x040fe200078e0229 */
[----:B------:R1:W3:Y:S01]  /*5ab0*/  LDS.128 R24, [R196+0x8000] ;  /* 0x00800000c4187984 */ /* 0x0002e20000000c00 */
[----:B------:R-:W-:-:S03]  /*5ac0*/  IMAD.WIDE.U32 R44, R212, c[0x0][0x3b8], R44 ;  /* 0x0000ee00d42c7a25 */ /* 0x000fc600078e002c */
[----:B------:R1:W4:Y:S02]  /*5ad0*/  LDS.128 R20, [R196+0x9000] ;  /* 0x00900000c4147984 */ /* 0x0003240000000c00 */
[----:B------:R-:W-:Y:S02]  /*5ae0*/  IADD3 R41, R45, R41, RZ ;  /* 0x000000292d297210 */ /* 0x000fe40007ffe0ff */
[----:B------:R1:W1:Y:S04]  /*5af0*/  LDS.128 R16, [R196+0xa000] ;  /* 0x00a00000c4107984 */ /* 0x0002680000000c00 */
[----:B------:R1:W1:Y:S04]  /*5b00*/  LDS.128 R12, [R196+0xb000] ;  /* 0x00b00000c40c7984 */ /* 0x0002680000000c00 */
[----:B------:R1:W1:Y:S04]  /*5b10*/  LDS.128 R8, [R196+0xc000] ;  /* 0x00c00000c4087984 */ /* 0x0002680000000c00 */
[----:B------:R1:W1:Y:S01]  /*5b20*/  LDS.128 R4, [R196+0xd000] ;  /* 0x00d00000c4047984 */ /* 0x0002620000000c00 */
[----:B------:R-:W-:Y:S05]  /*5b30*/  @P4 BRA `(.L_x_13) ;  /* 0x000000a000004947 */ /* 0x000fea0003800000 */
[----:B------:R-:W4:Y:S01]  /*5b40*/  LDS.128 R32, [R196+0x6000] ;  /* 0x00600000c4207984 */ /* 0x000f220000000c00 */
[----:B------:R-:W-:Y:S01]  /*5b50*/  MOV R46, R44 ;  /* 0x0000002c002e7202 */ /* 0x000fe20000000f00 */
[----:B------:R-:W-:Y:S01]  /*5b60*/  IMAD R40, R39, c[0x0][0x3a0], RZ ;  /* 0x0000e80027287a24 */ /* 0x000fe200078e02ff */
[----:B------:R-:W-:-:S03]  /*5b70*/  MOV R47, R41 ;  /* 0x00000029002f7202 */ /* 0x000fc60000000f00 */
[C---:B------:R-:W-:Y:S02]  /*5b80*/  IMAD R40, R191.reuse, c[0x0][0x3a4], R40 ;  /* 0x0000e900bf287a24 */ /* 0x040fe400078e0228 */
[----:B------:R-:W-:-:S05]  /*5b90*/  IMAD.WIDE.U32 R46, R191, c[0x0][0x3a0], R46 ;  /* 0x0000e800bf2e7a25 */ /* 0x000fca00078e002e */
[----:B------:R-:W-:Y:S02]  /*5ba0*/  IADD3 R40, R47, R40, RZ ;  /* 0x000000282f287210 */ /* 0x000fe40007ffe0ff */
[----:B------:R-:W-:-:S04]  /*5bb0*/  LEA R48, P0, R46, c[0x0][0x340], 0x1 ;  /* 0x0000d0002e307a11 */ /* 0x000fc800078008ff */
[----:B------:R-:W-:-:S05]  /*5bc0*/  LEA.HI.X R49, R46, c[0x0][0x344], R40, 0x1, P0 ;  /* 0x0000d1002e317a11 */ /* 0x000fca00000f0c28 */
[----:B----4-:R4:W-:Y:S04]  /*5bd0*/  STG.E.128 [R48.64], R32 ;  /* 0x0000002030007986 */ /* 0x0109e8000c101d14 */
.L_x_13:
[----:B------:R-:W-:Y:S05]  /*5be0*/  BSYNC B0 ;  /* 0x0000000000007941 */ /* 0x000fea0003800000 */
.L_x_12:
[----:B----4-:R-:W-:Y:S01]  /*5bf0*/  IADD3 R33, R191, 0x20, RZ ;  /* 0x00000020bf217810 */ /* 0x010fe20007ffe0ff */
[----:B------:R-:W-:Y:S03]  /*5c00*/  BSSY B0, `(.L_x_14) ;  /* 0x000000d000007945 */ /* 0x000fe60003800000 */
[----:B------:R-:W-:-:S13]  /*5c10*/  ISETP.GE.AND P3, PT, R33, R220, PT ;  /* 0x000000dc2100720c */ /* 0x000fda0003f66270 */
[----:B------:R-:W-:Y:S05]  /*5c20*/  @P3 BRA `(.L_x_15) ;  /* 0x000000a000003947 */ /* 0x000fea0003800000 */
[----:B------:R-:W-:Y:S02]  /*5c30*/  IADD3 R33, P0, R191, 0x20, RZ ;  /* 0x00000020bf217810 */ /* 0x000fe40007f1e0ff */
[----:B------:R-:W-:Y:S02]  /*5c40*/  MOV R40, R44 ;  /* 0x0000002c00287202 */ /* 0x000fe40000000f00 */
[----:B------:R-:W-:-:S03]  /*5c50*/  IADD3.X R32, RZ, R39, RZ, P0, !PT ;  /* 0x00000027ff207210 */ /* 0x000fc600007fe4ff */
[----:B------:R-:W-:-:S04]  /*5c60*/  IMAD.WIDE.U32 R34, R33, c[0x0][0x3a0], R40 ;  /* 0x0000e80021227a25 */ /* 0x000fc800078e0028 */
[----:B------:R-:W-:Y:S01]  /*5c70*/  IMAD R32, R32, c[0x0][0x3a0], RZ ;  /* 0x0000e80020207a24 */ /* 0x000fe200078e02ff */
[----:B------:R-:W-:-:S03]  /*5c80*/  LEA R46, P0, R34, c[0x0][0x340], 0x1 ;  /* 0x0000d000222e7a11 */ /* 0x000fc600078008ff */
[----:B------:R-:W-:-:S05]  /*5c90*/  IMAD R32, R33, c[0x0][0x3a4], R32 ;  /* 0x0000e90021207a24 */ /* 0x000fca00078e0220 */
[----:B------:R-:W-:-:S04]  /*5ca0*/  IADD3 R32, R35, R32, RZ ;  /* 0x0000002023207210 */ /* 0x000fc80007ffe0ff */
[----:B------:R-:W-:-:S05]  /*5cb0*/  LEA.HI.X R47, R34, c[0x0][0x344], R32, 0x1, P0 ;  /* 0x0000d100222f7a11 */ /* 0x000fca00000f0c20 */
[----:B--2---:R2:W-:Y:S02]  /*5cc0*/  STG.E.128 [R46.64], R28 ;  /* 0x0000001c2e007986 */ /* 0x0045e4000c101d14 */
.L_x_15:
[----:B------:R-:W-:Y:S05]  /*5cd0*/  BSYNC B0 ;  /* 0x0000000000007941 */ /* 0x000fea0003800000 */
.L_x_14:
[----:B--2---:R-:W-:Y:S01]  /*5ce0*/  IADD3 R29, R191, 0x40, RZ ;  /* 0x00000040bf1d7810 */ /* 0x004fe20007ffe0ff */
        /* <DEDUP_REMOVED lines=12> */
[----:B---3--:R2:W-:Y:S02]  /*5db0*/  STG.E.128 [R32.64], R24 ;  /* 0x0000001820007986 */ /* 0x0085e4000c101d14 */
.L_x_17:
[----:B------:R-:W-:Y:S05]  /*5dc0*/  BSYNC B0 ;  /* 0x0000000000007941 */ /* 0x000fea0003800000 */
.L_x_16:
[----:B--23--:R-:W-:Y:S01]  /*5dd0*/  IADD3 R25, R191, 0x60, RZ ;  /* 0x00000060bf197810 */ /* 0x00cfe20007ffe0ff */
        /* <DEDUP_REMOVED lines=12> */
[----:B------:R2:W-:Y:S02]  /*5ea0*/  STG.E.128 [R28.64], R20 ;  /* 0x000000141c007986 */ /* 0x0005e4000c101d14 */
.L_x_19:
[----:B------:R-:W-:Y:S05]  /*5eb0*/  BSYNC B0 ;  /* 0x0000000000007941 */ /* 0x000fea0003800000 */
.L_x_18:
[----:B------:R-:W-:Y:S01]  /*5ec0*/  IMAD.WIDE.U32 R42, R38, c[0x0][0x3a8], R42 ;  /* 0x0000ea00262a7a25 */ /* 0x000fe200078e002a */
[----:B------:R-:W-:Y:S03]  /*5ed0*/  BSSY B0, `(.L_x_20) ;  /* 0x0000012000007945 */ /* 0x000fe60003800000 */
[----:B------:R-:W-:Y:S01]  /*5ee0*/  IMAD R37, R37, c[0x0][0x3a8], RZ ;  /* 0x0000ea0025257a24 */ /* 0x000fe200078e02ff */
[----:B--2---:R-:W-:Y:S01]  /*5ef0*/  IADD3 R22, P0, R2, R42, RZ ;  /* 0x0000002a02167210 */ /* 0x004fe20007f1e0ff */
[----:B------:R-:W-:Y:S02]  /*5f00*/  IMAD R21, R36, c[0x0][0x3c0], RZ ;  /* 0x0000f00024157a24 */ /* 0x000fe400078e02ff */
[----:B------:R-:W-:Y:S02]  /*5f10*/  IMAD R37, R38, c[0x0][0x3ac], R37 ;  /* 0x0000eb0026257a24 */ /* 0x000fe400078e0225 */
[----:B------:R-:W-:-:S03]  /*5f20*/  IMAD R21, R212, c[0x0][0x3c4], R21 ;  /* 0x0000f100d4157a24 */ /* 0x000fc600078e0215 */
[----:B------:R-:W-:-:S05]  /*5f30*/  IADD3.X R23, R0, R43, R37, P0, !PT ;  /* 0x0000002b00177210 */ /* 0x000fca00007fe425 */
[----:B------:R-:W-:-:S05]  /*5f40*/  IMAD.WIDE.U32 R22, R212, c[0x0][0x3c0], R22 ;  /* 0x0000f000d4167a25 */ /* 0x000fca00078e0016 */
[----:B------:R-:W-:Y:S01]  /*5f50*/  IADD3 R21, R23, R21, RZ ;  /* 0x0000001517157210 */ /* 0x000fe20007ffe0ff */
[----:B------:R-:W-:Y:S05]  /*5f60*/  @P4 BRA `(.L_x_21) ;  /* 0x0000008000004947 */ /* 0x000fea0003800000 */
[----:B------:R-:W-:Y:S01]  /*5f70*/  MOV R20, R22 ;  /* 0x0000001600147202 */ /* 0x000fe20000000f00 */
[----:B------:R-:W-:-:S04]  /*5f80*/  IMAD R0, R39, c[0x0][0x3a8], RZ ;  /* 0x0000ea0027007a24 */ /* 0x000fc800078e02ff */
[----:B------:R-:W-:-:S04]  /*5f90*/  IMAD.WIDE.U32 R24, R191, c[0x0][0x3a8], R20 ;  /* 0x0000ea00bf187a25 */ /* 0x000fc800078e0014 */
[----:B------:R-:W-:Y:S01]  /*5fa0*/  IMAD R0, R191, c[0x0][0x3ac], R0 ;  /* 0x0000eb00bf007a24 */ /* 0x000fe200078e0200 */
[----:B------:R-:W-:-:S04]  /*5fb0*/  LEA R26, P0, R24, c[0x0][0x348], 0x1 ;  /* 0x0000d200181a7a11 */ /* 0x000fc800078008ff */
[----:B------:R-:W-:-:S04]  /*5fc0*/  IADD3 R0, R25, R0, RZ ;  /* 0x0000000019007210 */ /* 0x000fc80007ffe0ff */
[----:B------:R-:W-:-:S05]  /*5fd0*/  LEA.HI.X R27, R24, c[0x0][0x34c], R0, 0x1, P0 ;  /* 0x0000d300181b7a11 */ /* 0x000fca00000f0c00 */
[----:B-1----:R1:W-:Y:S02]  /*5fe0*/  STG.E.128 [R26.64], R16 ;  /* 0x000000101a007986 */ /* 0x0023e4000c101d14 */
.L_x_21:
[----:B------:R-:W-:Y:S05]  /*5ff0*/  BSYNC B0 ;  /* 0x0000000000007941 */ /* 0x000fea0003800000 */
.L_x_20:
[----:B------:R-:W-:Y:S01]  /*6000*/  BSSY B0, `(.L_x_22) ;  /* 0x000000c000007945 */ /* 0x000fe20003800000 */
[----:B------:R-:W-:Y:S05]  /*6010*/  @P3 BRA `(.L_x_23) ;  /* 0x000000a000003947 */ /* 0x000fea0003800000 */
[----:B------:R-:W-:Y:S02]  /*6020*/  IADD3 R2, P0, R191, 0x20, RZ ;  /* 0x00000020bf027810 */ /* 0x000fe40007f1e0ff */
[----:B------:R-:W-:Y:S02]  /*6030*/  MOV R20, R22 ;  /* 0x0000001600147202 */ /* 0x000fe40000000f00 */
[----:B------:R-:W-:-:S03]  /*6040*/  IADD3.X R0, RZ, R39, RZ, P0, !PT ;  /* 0x00000027ff007210 */ /* 0x000fc600007fe4ff */
[----:B-1----:R-:W-:-:S04]  /*6050*/  IMAD.WIDE.U32 R18, R2, c[0x0][0x3a8], R20 ;  /* 0x0000ea0002127a25 */ /* 0x002fc800078e0014 */
[----:B------:R-:W-:Y:S01]  /*6060*/  IMAD R17, R0, c[0x0][0x3a8], RZ ;  /* 0x0000ea0000117a24 */ /* 0x000fe200078e02ff */
[----:B------:R-:W-:-:S03]  /*6070*/  LEA R16, P0, R18, c[0x0][0x348], 0x1 ;  /* 0x0000d20012107a11 */ /* 0x000fc600078008ff */
[----:B------:R-:W-:-:S05]  /*6080*/  IMAD R17, R2, c[0x0][0x3ac], R17 ;  /* 0x0000eb0002117a24 */ /* 0x000fca00078e0211 */
[----:B------:R-:W-:-:S04]  /*6090*/  IADD3 R17, R19, R17, RZ ;  /* 0x0000001113117210 */ /* 0x000fc80007ffe0ff */
[----:B------:R-:W-:-:S05]  /*60a0*/  LEA.HI.X R17, R18, c[0x0][0x34c], R17, 0x1, P0 ;  /* 0x0000d30012117a11 */ /* 0x000fca00000f0c11 */
[----:B------:R1:W-:Y:S02]  /*60b0*/  STG.E.128 [R16.64], R12 ;  /* 0x0000000c10007986 */ /* 0x0003e4000c101d14 */
.L_x_23:
[----:B------:R-:W-:Y:S05]  /*60c0*/  BSYNC B0 ;  /* 0x0000000000007941 */ /* 0x000fea0003800000 */
.L_x_22:
        /* <DEDUP_REMOVED lines=12> */
.L_x_25:
[----:B------:R-:W-:Y:S05]  /*6190*/  BSYNC B0 ;  /* 0x0000000000007941 */ /* 0x000fea0003800000 */
.L_x_24:
        /* <DEDUP_REMOVED lines=10> */
[----:B------:R1:W-:Y:S01]  /*6240*/  STG.E.128 [R10.64], R4 ;  /* 0x000000040a007986 */ /* 0x0003e2000c101d14 */
[----:B------:R-:W-:Y:S05]  /*6250*/  BRA `(.L_x_26) ;  /* 0x000009e000007947 */ /* 0x000fea0003800000 */
.L_x_6:
[----:B------:R-:W-:Y:S02]  /*6260*/  ISETP.NE.AND P0, PT, R222, -0x1, PT ;  /* 0xffffffffde00780c */ /* 0x000fe40003f05270 */
[----:B------:R-:W-:-:S11]  /*6270*/  SHF.R.S32.HI R4, RZ, 0x1f, R195 ;  /* 0x0000001fff047819 */ /* 0x000fd600000114c3 */
[----:B------:R-:W-:-:S05]  /*6280*/  @P0 IADD3 R7, R219, R222, RZ ;  /* 0x000000dedb070210 */ /* 0x000fca0007ffe0ff */
[----:B------:R-:W-:-:S04]  /*6290*/  @P0 IMAD.WIDE.U32 R8, R7, c[0x0][0x3a0], RZ ;  /* 0x0000e80007080a25 */ /* 0x000fc800078e00ff */
        /* <DEDUP_REMOVED lines=11> */
.L_x_27:
        /* <DEDUP_REMOVED lines=15> */
.L_x_28:
[C---:B------:R-:W-:Y:S01]  /*6440*/  SHF.L.U32 R5, R197.reuse, 0x7, RZ ;  /* 0x00000007c5057819 */ /* 0x040fe200000006ff */
[----:B------:R-:W-:Y:S01]  /*6450*/  IMAD R220, R197, -0x80, R220 ;  /* 0xffffff80c5dc7824 */ /* 0x000fe200078e02dc */
[----:B------:R-:W-:Y:S01]  /*6460*/  SHF.R.S32.HI R6, RZ, 0x1f, R212 ;  /* 0x0000001fff067819 */ /* 0x000fe200000114d4 */
[----:B------:R-:W-:Y:S01]  /*6470*/  BSSY B0, `(.L_x_29) ;  /* 0x0000016000007945 */ /* 0x000fe20003800000 */
[----:B------:R-:W-:Y:S01]  /*6480*/  SHF.R.S32.HI R4, RZ, 0x1f, R5 ;  /* 0x0000001fff047819 */ /* 0x000fe20000011405 */
[----:B------:R-:W-:Y:S01]  /*6490*/  IMAD.WIDE.U32 R12, R5, c[0x0][0x3a0], R192 ;  /* 0x0000e800050c7a25 */ /* 0x000fe200078e00c0 */
[----:B------:R-:W-:-:S03]  /*64a0*/  ISETP.GE.AND P4, PT, R191, R220, PT ;  /* 0x000000dcbf00720c */ /* 0x000fc60003f86270 */
[----:B------:R-:W-:Y:S01]  /*64b0*/  IMAD R10, R4, c[0x0][0x3a0], RZ ;  /* 0x0000e800040a7a24 */ /* 0x000fe200078e02ff */
[----:B------:R-:W-:Y:S01]  /*64c0*/  IADD3 R12, P0, R8, R12, RZ ;  /* 0x0000000c080c7210 */ /* 0x000fe20007f1e0ff */
[----:B------:R-:W-:Y:S02]  /*64d0*/  IMAD R9, R6, c[0x0][0x3b8], RZ ;  /* 0x0000ee0006097a24 */ /* 0x000fe400078e02ff */
[----:B------:R-:W-:Y:S02]  /*64e0*/  IMAD R10, R5, c[0x0][0x3a4], R10 ;  /* 0x0000e900050a7a24 */ /* 0x000fe400078e020a */
[----:B------:R-:W-:-:S03]  /*64f0*/  IMAD R9, R212, c[0x0][0x3bc], R9 ;  /* 0x0000ef00d4097a24 */ /* 0x000fc600078e0209 */
[----:B------:R-:W-:Y:S02]  /*6500*/  IADD3.X R13, R7, R13, R10, P0, !PT ;  /* 0x0000000d070d7210 */ /* 0x000fe400007fe40a */
[----:B------:R-:W-:-:S03]  /*6510*/  SHF.R.S32.HI R7, RZ, 0x1f, R191 ;  /* 0x0000001fff077819 */ /* 0x000fc600000114bf */
        /* <DEDUP_REMOVED lines=10> */
[----:B------:R1:W-:Y:S02]  /*65c0*/  STG.E.128 [R16.64], RZ ;  /* 0x000000ff10007986 */ /* 0x0003e4000c101d14 */
.L_x_30:
[----:B------:R-:W-:Y:S05]  /*65d0*/  BSYNC B0 ;  /* 0x0000000000007941 */ /* 0x000fea0003800000 */
.L_x_29:
[----:B------:R-:W-:Y:S01]  /*65e0*/  IADD3 R9, R191, 0x20, RZ ;  /* 0x00000020bf097810 */ /* 0x000fe20007ffe0ff */
        /* <DEDUP_REMOVED lines=8> */
[----:B-1----:R-:W-:-:S03]  /*6670*/  LEA R16, P0, R14, c[0x0][0x340], 0x1 ;  /* 0x0000d0000e107a11 */ /* 0x002fc600078008ff */
[----:B------:R-:W-:-:S05]  /*6680*/  IMAD R8, R9, c[0x0][0x3a4], R8 ;  /* 0x0000e90009087a24 */ /* 0x000fca00078e0208 */
[----:B------:R-:W-:-:S04]  /*6690*/  IADD3 R9, R8, R15, RZ ;  /* 0x0000000f08097210 */ /* 0x000fc80007ffe0ff */
[----:B------:R-:W-:-:S05]  /*66a0*/  LEA.HI.X R17, R14, c[0x0][0x344], R9, 0x1, P0 ;  /* 0x0000d1000e117a11 */ /* 0x000fca00000f0c09 */
[----:B------:R1:W-:Y:S02]  /*66b0*/  STG.E.128 [R16.64], RZ ;  /* 0x000000ff10007986 */ /* 0x0003e4000c101d14 */
.L_x_32:
[----:B------:R-:W-:Y:S05]  /*66c0*/  BSYNC B0 ;  /* 0x0000000000007941 */ /* 0x000fea0003800000 */
.L_x_31:
        /* <DEDUP_REMOVED lines=14> */
.L_x_34:
[----:B------:R-:W-:Y:S05]  /*67b0*/  BSYNC B0 ;  /* 0x0000000000007941 */ /* 0x000fea0003800000 */
.L_x_33:
        /* <DEDUP_REMOVED lines=13> */
[----:B------:R2:W-:Y:S02]  /*6890*/  STG.E.128 [R12.64], RZ ;  /* 0x000000ff0c007986 */ /* 0x0005e4000c101d14 */
.L_x_36:
[----:B------:R-:W-:Y:S05]  /*68a0*/  BSYNC B0 ;  /* 0x0000000000007941 */ /* 0x000fea0003800000 */
.L_x_35:
[C---:B------:R-:W-:Y:S01]  /*68b0*/  IMAD.WIDE.U32 R8, R5.reuse, c[0x0][0x3a8], R192 ;  /* 0x0000ea0005087a25 */ /* 0x040fe200078e00c0 */
[----:B------:R-:W-:Y:S03]  /*68c0*/  BSSY B0, `(.L_x_37) ;  /* 0x0000012000007945 */ /* 0x000fe60003800000 */
[----:B------:R-:W-:Y:S02]  /*68d0*/  IMAD R4, R4, c[0x0][0x3a8], RZ ;  /* 0x0000ea0004047a24 */ /* 0x000fe400078e02ff */
[----:B------:R-:W-:Y:S02]  /*68e0*/  IMAD R11, R6, c[0x0][0x3c0], RZ ;  /* 0x0000f000060b7a24 */ /* 0x000fe400078e02ff */
[----:B------:R-:W-:Y:S01]  /*68f0*/  IMAD R5, R5, c[0x0][0x3ac], R4 ;  /* 0x0000eb0005057a24 */ /* 0x000fe200078e0204 */
[----:B------:R-:W-:-:S04]  /*6900*/  IADD3 R4, P0, R2, R8, RZ ;  /* 0x0000000802047210 */ /* 0x000fc80007f1e0ff */
[----:B------:R-:W-:Y:S01]  /*6910*/  IADD3.X R5, R0, R9, R5, P0, !PT ;  /* 0x0000000900057210 */ /* 0x000fe200007fe405 */
[----:B------:R-:W-:-:S04]  /*6920*/  IMAD R9, R212, c[0x0][0x3c4], R11 ;  /* 0x0000f100d4097a24 */ /* 0x000fc800078e020b */
[----:B------:R-:W-:-:S05]  /*6930*/  IMAD.WIDE.U32 R10, R212, c[0x0][0x3c0], R4 ;  /* 0x0000f000d40a7a25 */ /* 0x000fca00078e0004 */
[----:B------:R-:W-:Y:S01]  /*6940*/  IADD3 R9, R9, R11, RZ ;  /* 0x0000000b09097210 */ /* 0x000fe20007ffe0ff */
[----:B------:R-:W-:Y:S05]  /*6950*/  @P4 BRA `(.L_x_38) ;  /* 0x0000008000004947 */ /* 0x000fea0003800000 */
[----:B------:R-:W-:Y:S01]  /*6960*/  MOV R8, R10 ;  /* 0x0000000a00087202 */ /* 0x000fe20000000f00 */
[----:B------:R-:W-:-:S04]  /*6970*/  IMAD R0, R7, c[0x0][0x3a8], RZ ;  /* 0x0000ea0007007a24 */ /* 0x000fc800078e02ff */
[----:B------:R-:W-:-:S04]  /*6980*/  IMAD.WIDE.U32 R4, R191, c[0x0][0x3a8], R8 ;  /* 0x0000ea00bf047a25 */ /* 0x000fc800078e0008 */
[----:B------:R-:W-:Y:S01]  /*6990*/  IMAD R0, R191, c[0x0][0x3ac], R0 ;  /* 0x0000eb00bf007a24 */ /* 0x000fe200078e0200 */
[----:B--2---:R-:W-:-:S04]  /*69a0*/  LEA R12, P0, R4, c[0x0][0x348], 0x1 ;  /* 0x0000d200040c7a11 */ /* 0x004fc800078008ff */
[----:B------:R-:W-:-:S04]  /*69b0*/  IADD3 R0, R0, R5, RZ ;  /* 0x0000000500007210 */ /* 0x000fc80007ffe0ff */
[----:B------:R-:W-:-:S05]  /*69c0*/  LEA.HI.X R13, R4, c[0x0][0x34c], R0, 0x1, P0 ;  /* 0x0000d300040d7a11 */ /* 0x000fca00000f0c00 */
[----:B------:R2:W-:Y:S02]  /*69d0*/  STG.E.128 [R12.64], RZ ;  /* 0x000000ff0c007986 */ /* 0x0005e4000c101d14 */
.L_x_38:
[----:B------:R-:W-:Y:S05]  /*69e0*/  BSYNC B0 ;  /* 0x0000000000007941 */ /* 0x000fea0003800000 */
.L_x_37:
[----:B------:R-:W-:Y:S01]  /*69f0*/  BSSY B0, `(.L_x_39) ;  /* 0x000000c000007945 */ /* 0x000fe20003800000 */
[----:B------:R-:W-:Y:S05]  /*6a00*/  @P3 BRA `(.L_x_40) ;  /* 0x000000a000003947 */ /* 0x000fea0003800000 */
[----:B------:R-:W-:Y:S02]  /*6a10*/  IADD3 R5, P0, R191, 0x20, RZ ;  /* 0x00000020bf057810 */ /* 0x000fe40007f1e0ff */
[----:B------:R-:W-:Y:S02]  /*6a20*/  MOV R8, R10 ;  /* 0x0000000a00087202 */ /* 0x000fe40000000f00 */
[----:B------:R-:W-:-:S03]  /*6a30*/  IADD3.X R0, RZ, R7, RZ, P0, !PT ;  /* 0x00000007ff007210 */ /* 0x000fc600007fe4ff */
[----:B--2---:R-:W-:-:S04]  /*6a40*/  IMAD.WIDE.U32 R12, R5, c[0x0][0x3a8], R8 ;  /* 0x0000ea00050c7a25 */ /* 0x004fc800078e0008 */
[----:B------:R-:W-:Y:S01]  /*6a50*/  IMAD R0, R0, c[0x0][0x3a8], RZ ;  /* 0x0000ea0000007a24 */ /* 0x000fe200078e02ff */
[----:B------:R-:W-:-:S03]  /*6a60*/  LEA R4, P0, R12, c[0x0][0x348], 0x1 ;  /* 0x0000d2000c047a11 */ /* 0x000fc600078008ff */
[----:B------:R-:W-:-:S05]  /*6a70*/  IMAD R0, R5, c[0x0][0x3ac], R0 ;  /* 0x0000eb0005007a24 */ /* 0x000fca00078e0200 */
[----:B------:R-:W-:-:S04]  /*6a80*/  IADD3 R5, R0, R13, RZ ;  /* 0x0000000d00057210 */ /* 0x000fc80007ffe0ff */
[----:B------:R-:W-:-:S05]  /*6a90*/  LEA.HI.X R5, R12, c[0x0][0x34c], R5, 0x1, P0 ;  /* 0x0000d3000c057a11 */ /* 0x000fca00000f0c05 */
[----:B------:R2:W-:Y:S02]  /*6aa0*/  STG.E.128 [R4.64], RZ ;  /* 0x000000ff04007986 */ /* 0x0005e4000c101d14 */
.L_x_40:
[----:B------:R-:W-:Y:S05]  /*6ab0*/  BSYNC B0 ;  /* 0x0000000000007941 */ /* 0x000fea0003800000 */
.L_x_39:
[----:B------:R-:W-:Y:S01]  /*6ac0*/  BSSY B0, `(.L_x_41) ;  /* 0x000000c000007945 */ /* 0x000fe20003800000 */
[----:B------:R-:W-:Y:S05]  /*6ad0*/  @P2 BRA `(.L_x_42) ;  /* 0x000000a000002947 */ /* 0x000fea0003800000 */
[----:B--2---:R-:W-:Y:S02]  /*6ae0*/  IADD3 R5, P0, R191, 0x40, RZ ;  /* 0x00000040bf057810 */ /* 0x004fe40007f1e0ff */
        /* <DEDUP_REMOVED lines=9> */
.L_x_42:
[----:B------:R-:W-:Y:S05]  /*6b80*/  BSYNC B0 ;  /* 0x0000000000007941 */ /* 0x000fea0003800000 */
.L_x_41:
[----:B------:R-:W-:Y:S05]  /*6b90*/  @P1 BRA `(.L_x_26) ;  /* 0x000000a000001947 */ /* 0x000fea0003800000 */
[----:B------:R-:W-:Y:S02]  /*6ba0*/  IADD3 R0, P0, R191, 0x60, RZ ;  /* 0x00000060bf007810 */ /* 0x000fe40007f1e0ff */
[----:B------:R-:W-:Y:S02]  /*6bb0*/  MOV R8, R10 ;  /* 0x0000000a00087202 */ /* 0x000fe40000000f00 */
[----:B--2---:R-:W-:-:S03]  /*6bc0*/  IADD3.X R5, RZ, R7, RZ, P0, !PT ;  /* 0x00000007ff057210 */ /* 0x004fc600007fe4ff */
[----:B------:R-:W-:-:S04]  /*6bd0*/  IMAD.WIDE.U32 R6, R0, c[0x0][0x3a8], R8 ;  /* 0x0000ea0000067a25 */ /* 0x000fc800078e0008 */
[----:B------:R-:W-:Y:S01]  /*6be0*/  IMAD R5, R5, c[0x0][0x3a8], RZ ;  /* 0x0000ea0005057a24 */ /* 0x000fe200078e02ff */
[----:B------:R-:W-:-:S03]  /*6bf0*/  LEA R4, P0, R6, c[0x0][0x348], 0x1 ;  /* 0x0000d20006047a11 */ /* 0x000fc600078008ff */
[----:B------:R-:W-:-:S05]  /*6c00*/  IMAD R5, R0, c[0x0][0x3ac], R5 ;  /* 0x0000eb0000057a24 */ /* 0x000fca00078e0205 */
[----:B------:R-:W-:-:S04]  /*6c10*/  IADD3 R5, R5, R7, RZ ;  /* 0x0000000705057210 */ /* 0x000fc80007ffe0ff */
[----:B------:R-:W-:-:S05]  /*6c20*/  LEA.HI.X R5, R6, c[0x0][0x34c], R5, 0x1, P0 ;  /* 0x0000d30006057a11 */ /* 0x000fca00000f0c05 */
[----:B------:R2:W-:Y:S02]  /*6c30*/  STG.E.128 [R4.64], RZ ;  /* 0x000000ff04007986 */ /* 0x0005e4000c101d14 */
.L_x_26:
[----:B------:R-:W-:Y:S05]  /*6c40*/  BSYNC B1 ;  /* 0x0000000000017941 */ /* 0x000fea0003800000 */
.L_x_1:
[----:B------:R-:W-:Y:S01]  /*6c50*/  ULDC UR6, c[0x0][0x218] ;  /* 0x0000860000067ab9 */ /* 0x000fe20000000800 */
[----:B------:R-:W-:Y:S01]  /*6c60*/  IADD3 R197, R197, c[0x0][0xc], RZ ;  /* 0x00000300c5c57a10 */ /* 0x000fe20007ffe0ff */
[----:B------:R-:W-:-:S04]  /*6c70*/  UIADD3 UR6, UR6, 0x7f, URZ ;  /* 0x0000007f06067890 */ /* 0x000fc8000fffe03f */
[----:B------:R-:W-:-:S04]  /*6c80*/  USHF.R.S32.HI UR5, URZ, 0x1f, UR6 ;  /* 0x0000001f3f057899 */ /* 0x000fc80008011406 */
[----:B------:R-:W-:-:S04]  /*6c90*/  ULEA.HI UR5, UR5, UR6, URZ, 0x7 ;  /* 0x0000000605057291 */ /* 0x000fc8000f8f383f */
[----:B------:R-:W-:-:S06]  /*6ca0*/  USHF.R.S32.HI UR5, URZ, 0x7, UR5 ;  /* 0x000000073f057899 */ /* 0x000fcc0008011405 */
[----:B------:R-:W-:-:S13]  /*6cb0*/  ISETP.GE.AND P0, PT, R197, UR5, PT ;  /* 0x00000005c5007c0c */ /* 0x000fda000bf06270 */
[----:B------:R-:W-:Y:S01]  /*6cc0*/  @P0 CALL.REL.NOINC `(.L_x_43) ;  /* 0x0000001000000944 */ /* 0x000fe20003c00000 */
[----:B------:R-:W-:Y:S05]  /*6cd0*/  BRA `(.L_x_44) ;  /* 0xffff9c2000007947 */ /* 0x000fea000383ffff */
.L_x_43:
[----:B------:R-:W-:Y:S05]  /*6ce0*/  EXIT ;  /* 0x000000000000794d */ /* 0x000fea0003800000 */
.L_x_45:
[----:B------:R-:W-:-:S00]  /*6cf0*/  BRA `(.L_x_45) ;  /* 0xfffffff000007947 */ /* 0x000fc0000383ffff */
[----:B------:R-:W-:-:S00]  /*6d00*/  NOP ;  /* 0x0000000000007918 */ /* 0x000fc00000000000 */
[----:B------:R-:W-:-:S00]  /*6d10*/  NOP ;  /* 0x0000000000007918 */ /* 0x000fc00000000000 */
[----:B------:R-:W-:-:S00]  /*6d20*/  NOP ;  /* 0x0000000000007918 */ /* 0x000fc00000000000 */
[----:B------:R-:W-:-:S00]  /*6d30*/  NOP ;  /* 0x0000000000007918 */ /* 0x000fc00000000000 */
[----:B------:R-:W-:-:S00]  /*6d40*/  NOP ;  /* 0x0000000000007918 */ /* 0x000fc00000000000 */
[----:B------:R-:W-:-:S00]  /*6d50*/  NOP ;  /* 0x0000000000007918 */ /* 0x000fc00000000000 */
[----:B------:R-:W-:-:S00]  /*6d60*/  NOP ;  /* 0x0000000000007918 */ /* 0x000fc00000000000 */
[----:B------:R-:W-:-:S00]  /*6d70*/  NOP ;  /* 0x0000000000007918 */ /* 0x000fc00000000000 */
.L_x_2451:


//--------------------- .text._ZN5flash44flash_bwd_dq_dk_dv_loop_seqk_parallel_kernelI23Flash_bwd_kernel_traitsILi64ELi64ELi128ELi8ELi2ELi4ELi4ELb1ELb0EN7cutlass10bfloat16_tE19Flash_kernel_traitsILi64ELi64ELi128ELi8ES3_EELb0ELb0ELb0ELb0ELb0ELb0ELb0EEEvNS_16Flash_bwd_paramsE --------------------------
	.section	.text._ZN5flash44flash_bwd_dq_dk_dv_loop_seqk_parallel_kernelI23Flash_bwd_kernel_traitsILi64ELi64ELi128ELi8ELi2ELi4ELi4ELb1ELb0EN7cutlass10bfloat16_tE19Flash_kernel_traitsILi64ELi64ELi128ELi8ES3_EELb0ELb0ELb0ELb0ELb0ELb0ELb0EEEvNS_16Flash_bwd_paramsE,"ax",@progbits
	.sectioninfo	@"SHI_REGISTERS=255"
	.align	128
        .global         _ZN5flash44flash_bwd_dq_dk_dv_loop_seqk_parallel_kernelI23Flash_bwd_kernel_traitsILi64ELi64ELi128ELi8ELi2ELi4ELi4ELb1ELb0EN7cutlass10bfloat16_tE19Flash_kernel_traitsILi64ELi64ELi128ELi8ES3_EELb0ELb0ELb0ELb0ELb0ELb0ELb0EEEvNS_16Flash_bwd_paramsE
        .type           _ZN5flash44flash_bwd_dq_dk_dv_loop_seqk_parallel_kernelI23Flash_bwd_kernel_traitsILi64ELi64ELi128ELi8ELi2ELi4ELi4ELb1ELb0EN7cutlass10bfloat16_tE19Flash_kernel_traitsILi64ELi64ELi128ELi8ES3_EELb0ELb0ELb0ELb0ELb0ELb0ELb0EEEvNS_16Flash_bwd_paramsE,@function
        .size           _ZN5flash44flash_bwd_dq_dk_dv_loop_seqk_parallel_kernelI23Flash_bwd_kernel_traitsILi64ELi64ELi128ELi8ELi2ELi4ELi4ELb1ELb0EN7cutlass10bfloat16_tE19Flash_kernel_traitsILi64ELi64ELi128ELi8ES3_EELb0ELb0ELb0ELb0ELb0ELb0ELb0EEEvNS_16Flash_bwd_paramsE,(.L_x_2452 - _ZN5flash44flash_bwd_dq_dk_dv_loop_seqk_parallel_kernelI23Flash_bwd_kernel_traitsILi64ELi64ELi128ELi8ELi2ELi4ELi4ELb1ELb0EN7cutlass10bfloat16_tE19Flash_kernel_traitsILi64ELi64ELi128ELi8ES3_EELb0ELb0ELb0ELb0ELb0ELb0ELb0EEEvNS_16Flash_bwd_paramsE)
        .other          _ZN5flash44flash_bwd_dq_dk_dv_loop_seqk_parallel_kernelI23Flash_bwd_kernel_traitsILi64ELi64ELi128ELi8ELi2ELi4ELi4ELb1ELb0EN7cutlass10bfloat16_tE19Flash_kernel_traitsILi64ELi64ELi128ELi8ES3_EELb0ELb0ELb0ELb0ELb0ELb0ELb0EEEvNS_16Flash_bwd_paramsE,@"STO_CUDA_ENTRY STV_DEFAULT"
_ZN5flash44flash_bwd_dq_dk_dv_loop_seqk_parallel_kernelI23Flash_bwd_kernel_traitsILi64ELi64ELi128ELi8ELi2ELi4ELi4ELb1ELb0EN7cutlass10bfloat16_tE19Flash_kernel_traitsILi64ELi64ELi128ELi8ES3_EELb0ELb0ELb0ELb0ELb0ELb0ELb0EEEvNS_16Flash_bwd_paramsE:
.text._ZN5flash44flash_bwd_dq_dk_dv_loop_seqk_parallel_kernelI23Flash_bwd_kernel_traitsILi64ELi64ELi128ELi8ELi2ELi4ELi4ELb1ELb0EN7cutlass10bfloat16_tE19Flash_kernel_traitsILi64ELi64ELi128ELi8ES3_EELb0ELb0ELb0ELb0ELb0ELb0ELb0EEEvNS_16Flash_bwd_paramsE:
        /* <DEDUP_REMOVED lines=144> */
.L_x_114:
[----:B-1----:R-:W1:Y:S01]  /*0900*/  LDC.U8 R2, c[0x0][0x312] ;  /* 0x0000c480ff027b82 */ /* 0x002e620000000000 */
[----:B------:R-:W-:Y:S01]  /*0910*/  ISETP.NE.U32.AND P3, PT, RZ, c[0x0][0x250], PT ;  /* 0x00009400ff007a0c */ /* 0x000fe20003f65070 */
[----:B---3--:R-:W-:Y:S01]  /*0920*/  IMAD.SHL.U32 R5, R195, 0x4, RZ ;  /* 0x00000004c3057824 */ /* 0x008fe200078e00ff */
        /* <DEDUP_REMOVED lines=9> */
[C---:B------:R-:W-:Y:S02]  /*09c0*/  IADD3.X R15, R0.reuse, c[0x0][0x244], RZ, P1, !PT ;  /* 0x00009100000f7a10 */ /* 0x040fe40000ffe4ff */
[----:B------:R-:W-:Y:S02]  /*09d0*/  ISETP.EQ.OR.EX P5, PT, RZ, c[0x0][0x24c], !P4, P5 ;  /* 0x00009300ff007a0c */ /* 0x000fe400067a2750 */
[C---:B--2---:R-:W-:Y:S01]  /*09e0*/  @P3 IADD3 R12, P1, R5.reuse, c[0x0][0x250], RZ ;  /* 0x00009400050c3a10 */ /* 0x044fe20007f3e0ff */
        /* <DEDUP_REMOVED lines=18> */
.L_x_46:
        /* <DEDUP_REMOVED lines=42> */
.L_x_48:
        /* <DEDUP_REMOVED lines=13> */
.L_x_49:
        /* <DEDUP_REMOVED lines=28> */
[----:B------:R-:W-:Y:S02]  /*1040*/  @!P1 IMAD R13, R195, c[0x0][0x36c], R24 ;  /* 0x0000db00c30d9a24 */ /* 0x000fe400078e0218 */
[----:B------:R-:W-:Y:S02]  /*1050*/  IMAD R21, R2, R21, R22 ;  /* 0x0000001502157224 */ /* 0x000fe400078e0216 */
[----:B------:R-:W1:Y:S01]  /*1060*/  S2R R22, SR_CTAID.X ;  /* 0x0000000000167919 */ /* 0x000e620000002500 */
[----:B------:R-:W-:Y:S01]  /*1070*/  @!P1 IADD3 R23, R27, R13, RZ ;  /* 0x0000000d1b179210 */ /* 0x000fe20007ffe0ff */
[----:B------:R-:W-:Y:S01]  /*1080*/  IMAD R13, R0, R195, RZ ;  /* 0x000000c3000d7224 */ /* 0x000fe200078e02ff */
[----:B------:R-:W-:Y:S01]  /*1090*/  ISETP.GT.U32.AND P4, PT, R2, R21, PT ;  /* 0x000000150200720c */ /* 0x000fe20003f84070 */
[----:B------:R-:W2:Y:S01]  /*10a0*/  LDC.U8 R0, c[0x0][0x3d0] ;  /* 0x0000f400ff007b82 */ /* 0x000ea20000000000 */
[----:B------:R-:W-:-:S04]  /*10b0*/  IMAD.WIDE.U32 R24, R195, c[0x0][0x224], RZ ;  /* 0x00008900c3187a25 */ /* 0x000fc800078e00ff */
[----:B------:R-:W-:Y:S01]  /*10c0*/  IMAD R13, R4, c[0x0][0x224], R13 ;  /* 0x00008900040d7a24 */ /* 0x000fe200078e020d */
[----:B------:R-:W-:Y:S01]  /*10d0*/  SHF.L.U64.HI R4, R195, 0x7, R4 ;  /* 0x00000007c3047819 */ /* 0x000fe20000010204 */
[----:B------:R-:W-:-:S03]  /*10e0*/  IMAD.WIDE.U32 R26, R24, UR6, RZ ;  /* 0x00000006181a7c25 */ /* 0x000fc6000f8e00ff */
[----:B------:R-:W-:Y:S01]  /*10f0*/  SEL R4, R4, RZ, P0 ;  /* 0x000000ff04047207 */ /* 0x000fe20000000000 */
[----:B------:R-:W-:Y:S01]  /*1100*/  IMAD.IADD R14, R25, 0x1, R13 ;  /* 0x00000001190e7824 */ /* 0x000fe200078e020d */
[-C--:B------:R-:W-:Y:S01]  /*1110*/  @!P4 IADD3 R21, R21, -R2.reuse, RZ ;  /* 0x800000021515c210 */ /* 0x080fe20007ffe0ff */
[----:B------:R-:W-:Y:S01]  /*1120*/  IMAD R13, R24, UR7, RZ ;  /* 0x00000007180d7c24 */ /* 0x000fe2000f8e02ff */
[----:B------:R-:W-:Y:S01]  /*1130*/  @!P4 IADD3 R5, R5, 0x1, RZ ;  /* 0x000000010505c810 */ /* 0x000fe20007ffe0ff */
[----:B------:R-:W-:Y:S01]  /*1140*/  IMAD.WIDE.U32 R24, R20, UR6, RZ ;  /* 0x0000000614187c25 */ /* 0x000fe2000f8e00ff */
[----:B------:R-:W-:Y:S02]  /*1150*/  ISETP.GE.U32.AND P5, PT, R21, R2, PT ;  /* 0x000000021500720c */ /* 0x000fe40003fa6070 */
[----:B------:R-:W-:Y:S01]  /*1160*/  ISETP.NE.AND P4, PT, RZ, c[0x0][0x1c8], PT ;  /* 0x00007200ff007a0c */ /* 0x000fe20003f85270 */
[----:B------:R-:W-:Y:S01]  /*1170*/  IMAD R13, R14, UR6, R13 ;  /* 0x000000060e0d7c24 */ /* 0x000fe2000f8e020d */
[----:B------:R-:W-:Y:S01]  /*1180*/  IADD3 R30, P0, R16, R11, RZ ;  /* 0x0000000b101e7210 */ /* 0x000fe20007f1e0ff */
[----:B------:R-:W-:Y:S01]  /*1190*/  IMAD R2, R20, UR7, RZ ;  /* 0x0000000714027c24 */ /* 0x000fe2000f8e02ff */
[----:B------:R-:W-:Y:S01]  /*11a0*/  SEL R14, R26, R24, !P1 ;  /* 0x000000181a0e7207 */ /* 0x000fe20004800000 */
[----:B------:R-:W-:Y:S01]  /*11b0*/  @P2 IMAD R21, R195, c[0x0][0x214], RZ ;  /* 0x00008500c3152a24 */ /* 0x000fe200078e02ff */
[----:B------:R-:W-:Y:S01]  /*11c0*/  IADD3 R13, R27, R13, RZ ;  /* 0x0000000d1b0d7210 */ /* 0x000fe20007ffe0ff */
[----:B------:R-:W-:Y:S01]  /*11d0*/  @P1 IMAD.IADD R13, R25, 0x1, R2 ;  /* 0x00000001190d1824 */ /* 0x000fe200078e0202 */
[----:B------:R-:W-:Y:S01]  /*11e0*/  SHF.R.S32.HI R2, RZ, 0x1f, R7 ;  /* 0x0000001fff027819 */ /* 0x000fe20000011407 */
[----:B------:R-:W-:Y:S01]  /*11f0*/  IMAD.X R4, R15, 0x1, R4, P0 ;  /* 0x000000010f047824 */ /* 0x000fe200000e0604 */
[----:B------:R-:W-:Y:S01]  /*1200*/  @P2 SEL R21, R21, R20, !P1 ;  /* 0x0000001415152207 */ /* 0x000fe20004800000 */
[----:B------:R-:W-:Y:S01]  /*1210*/  IMAD R11, R30, UR7, RZ ;  /* 0x000000071e0b7c24 */ /* 0x000fe2000f8e02ff */
[----:B------:R-:W-:Y:S01]  /*1220*/  @P5 IADD3 R5, R5, 0x1, RZ ;  /* 0x0000000105055810 */ /* 0x000fe20007ffe0ff */
[----:B-1----:R-:W-:Y:S01]  /*1230*/  IMAD.WIDE.U32 R24, R22, c[0x0][0x3d8], RZ ;  /* 0x0000f60016187a25 */ /* 0x002fe200078e00ff */
[----:B--2---:R-:W-:-:S02]  /*1240*/  ISETP.NE.AND P0, PT, R0, RZ, PT ;  /* 0x000000ff0000720c */ /* 0x004fc40003f05270 */
[----:B------:R-:W-:Y:S01]  /*1250*/  @!P3 IADD3 R5, -R5, RZ, RZ ;  /* 0x000000ff0505b210 */ /* 0x000fe20007ffe1ff */
[----:B------:R-:W-:Y:S01]  /*1260*/  IMAD R11, R4, UR6, R11 ;  /* 0x00000006040b7c24 */ /* 0x000fe2000f8e020b */
[----:B------:R-:W-:Y:S01]  /*1270*/  @!P4 LOP3.LUT R5, RZ, c[0x0][0x1c8], RZ, 0x33, !PT ;  /* 0x00007200ff05ca12 */ /* 0x000fe200078e33ff */
[----:B------:R-:W-:Y:S01]  /*1280*/  IMAD R22, R22, c[0x0][0x3dc], R25 ;  /* 0x0000f70016167a24 */ /* 0x000fe200078e0219 */
[----:B------:R-:W-:Y:S01]  /*1290*/  SHF.R.S32.HI R25, RZ, 0x1f, R212 ;  /* 0x0000001fff197819 */ /* 0x000fe200000114d4 */
[----:B------:R-:W-:Y:S01]  /*12a0*/  IMAD R26, R212, c[0x0][0x22c], RZ ;  /* 0x00008b00d41a7a24 */ /* 0x000fe200078e02ff */
[----:B------:R-:W-:Y:S01]  /*12b0*/  SHF.R.S32.HI R4, RZ, 0x1f, R5 ;  /* 0x0000001fff047819 */ /* 0x000fe20000011405 */
[----:B------:R-:W-:Y:S01]  /*12c0*/  IMAD.WIDE.U32 R30, R30, UR6, RZ ;  /* 0x000000061e1e7c25 */ /* 0x000fe2000f8e00ff */
[----:B------:R-:W-:-:S03]  /*12d0*/  SEL R22, R22, RZ, P0 ;  /* 0x000000ff16167207 */ /* 0x000fc60000000000 */
[----:B------:R-:W-:Y:S01]  /*12e0*/  @!P2 IMAD R0, R195, c[0x0][0x1c0], R212 ;  /* 0x00007000c300aa24 */ /* 0x000fe200078e02d4 */
[----:B------:R-:W-:Y:S01]  /*12f0*/  IADD3 R11, R31, R11, RZ ;  /* 0x0000000b1f0b7210 */ /* 0x000fe20007ffe0ff */
[----:B------:R-:W-:Y:S01]  /*1300*/  @P2 IMAD R29, R212, c[0x0][0x234], R21 ;  /* 0x00008d00d41d2a24 */ /* 0x000fe200078e0215 */
[----:B------:R-:W-:Y:S01]  /*1310*/  SEL R21, R24, RZ, P0 ;  /* 0x000000ff18157207 */ /* 0x000fe20000000000 */
[----:B------:R-:W-:Y:S01]  /*1320*/  @!P2 IMAD R29, R0, c[0x0][0x214], RZ ;  /* 0x00008500001daa24 */ /* 0x000fe200078e02ff */
[----:B------:R-:W-:Y:S01]  /*1330*/  SHF.R.S32.HI R24, RZ, 0x1f, R26 ;  /* 0x0000001fff187819 */ /* 0x000fe2000001141a */
[----:B------:R-:W-:Y:S05]  /*1340*/  @!P2 BRA `(.L_x_50) ;  /* 0x000000700000a947 */ /* 0x000fea0003800000 */
[C---:B------:R-:W-:Y:S01]  /*1350*/  @!P1 IMAD R20, R195.reuse, c[0x0][0x224], RZ ;  /* 0x00008900c3149a24 */ /* 0x040fe200078e02ff */
[----:B------:R-:W-:Y:S02]  /*1360*/  MOV R27, 0x80 ;  /* 0x00000080001b7802 */ /* 0x000fe40000000f00 */
[----:B------:R-:W-:Y:S02]  /*1370*/  MOV R0, c[0x0][0x210] ;  /* 0x0000840000007a02 */ /* 0x000fe40000000f00 */
[----:B------:R-:W-:-:S03]  /*1380*/  LEA R33, R195, R20, 0x7 ;  /* 0x00000014c3217211 */ /* 0x000fc600078e38ff */
[----:B------:R-:W-:-:S04]  /*1390*/  IMAD R27, R27, R0, c[0x0][0x234] ;  /* 0x00008d001b1b7624 */ /* 0x000fc800078e0200 */
[----:B------:R-:W-:Y:S01]  /*13a0*/  IMAD R27, R27, R212, R33 ;  /* 0x000000d41b1b7224 */ /* 0x000fe200078e0221 */
[----:B------:R-:W-:Y:S05]  /*13b0*/  BRA `(.L_x_51) ;  /* 0x0000002000007947 */ /* 0x000fea0003800000 */
.L_x_50:
[----:B------:R-:W-:-:S04]  /*13c0*/  IMAD R27, R195, c[0x0][0x1c0], R212 ;  /* 0x00007000c31b7a24 */ /* 0x000fc800078e02d4 */
[----:B------:R-:W-:Y:S02]  /*13d0*/  IMAD R27, R27, c[0x0][0x224], RZ ;  /* 0x000089001b1b7a24 */ /* 0x000fe400078e02ff */
.L_x_51:
        /* <DEDUP_REMOVED lines=9> */
[----:B------:R-:W-:Y:S01]  /*1470*/  USHF.R.S32.HI UR5, URZ, 0x1f, UR6 ;  /* 0x0000001f3f057899 */ /* 0x000fe20008011406 */
[----:B------:R-:W-:Y:S01]  /*1480*/  IMAD R20, R16, c[0x0][0x374], R31 ;  /* 0x0000dd0010147a24 */ /* 0x000fe200078e021f */
[----:B------:R-:W-:Y:S01]  /*1490*/  IADD3 R26, P4, P3, R30, UR6, R26 ;  /* 0x000000061e1a7c10 */ /* 0x000fe2000fb9e01a */
[----:B------:R-:W-:Y:S01]  /*14a0*/  IMAD.WIDE.U32 R32, R16, c[0x0][0x370], R32 ;  /* 0x0000dc0010207a25 */ /* 0x000fe200078e0020 */
[----:B------:R-:W-:Y:S01]  /*14b0*/  IADD3.X R15, R0, R15, RZ, P1, !PT ;  /* 0x0000000f000f7210 */ /* 0x000fe20000ffe4ff */
[----:B------:R-:W-:Y:S01]  /*14c0*/  BSSY B1, `(.L_x_47) ;  /* 0x00005e3000017945 */ /* 0x000fe20003800000 */
[----:B------:R-:W-:Y:S01]  /*14d0*/  IADD3 R14, P2, P1, R21, R26, R14 ;  /* 0x0000001a150e7210 */ /* 0x000fe2000795e00e */
[----:B------:R-:W-:Y:S01]  /*14e0*/  IMAD.IADD R33, R33, 0x1, R20 ;  /* 0x0000000121217824 */ /* 0x000fe200078e0214 */
[----:B------:R-:W-:Y:S01]  /*14f0*/  IADD3.X R11, R11, UR5, R24, P4, P3 ;  /* 0x000000050b0b7c10 */ /* 0x000fe2000a7e6418 */
[----:B------:R-:W-:Y:S01]  /*1500*/  IMAD R20, R15, c[0x0][0x190], RZ ;  /* 0x000064000f147a24 */ /* 0x000fe200078e02ff */
[----:B------:R-:W-:Y:S01]  /*1510*/  ISETP.GE.AND P4, PT, R10, 0x1, PT ;  /* 0x000000010a00780c */ /* 0x000fe20003f86270 */
[----:B------:R-:W-:Y:S01]  /*1520*/  IMAD.WIDE.U32 R30, R23, c[0x0][0x190], R192 ;  /* 0x00006400171e7a25 */ /* 0x000fe200078e00c0 */
[----:B------:R-:W-:-:S02]  /*1530*/  IADD3.X R22, R22, R11, R13, P2, P1 ;  /* 0x0000000b16167210 */ /* 0x000fc400017e240d */
[----:B------:R-:W-:Y:S01]  /*1540*/  IADD3 R29, R16, R29, RZ ;  /* 0x0000001d101d7210 */ /* 0x000fe20007ffe0ff */
[----:B------:R-:W-:Y:S01]  /*1550*/  IMAD R21, R25, c[0x0][0x378], RZ ;  /* 0x0000de0019157a24 */ /* 0x000fe200078e02ff */
[----:B------:R-:W-:Y:S01]  /*1560*/  IADD3 R30, P2, R18, R30, RZ ;  /* 0x0000001e121e7210 */ /* 0x000fe20007f5e0ff */
[----:B------:R-:W-:Y:S01]  /*1570*/  IMAD R20, R23, c[0x0][0x194], R20 ;  /* 0x0000650017147a24 */ /* 0x000fe200078e0214 */
[----:B------:R-:W-:Y:S01]  /*1580*/  LEA.HI.SX32 R219, R19, 0xffffffff, 0x1a ;  /* 0xffffffff13db7811 */ /* 0x000fe200078fd2ff */
[C---:B------:R-:W-:Y:S02]  /*1590*/  IMAD R21, R212.reuse, c[0x0][0x37c], R21 ;  /* 0x0000df00d4157a24 */ /* 0x040fe400078e0215 */
[----:B------:R-:W-:Y:S01]  /*15a0*/  IMAD.WIDE.U32 R32, R212, c[0x0][0x378], R32 ;  /* 0x0000de00d4207a25 */ /* 0x000fe200078e0020 */
[----:B------:R-:W-:-:S03]  /*15b0*/  IADD3.X R31, R17, R31, R20, P2, !PT ;  /* 0x0000001f111f7210 */ /* 0x000fc600017fe414 */
[----:B------:R-:W-:Y:S02]  /*15c0*/  IMAD R15, R189, UR12, R188 ;  /* 0x0000000cbd0f7c24 */ /* 0x000fe4000f8e02bc */
[----:B------:R-:W-:Y:S02]  /*15d0*/  IMAD.IADD R33, R33, 0x1, R21 ;  /* 0x0000000121217824 */ /* 0x000fe400078e0215 */
[----:B------:R-:W-:Y:S01]  /*15e0*/  IMAD R11, R25, c[0x0][0x1a8], RZ ;  /* 0x00006a00190b7a24 */ /* 0x000fe200078e02ff */
[C---:B------:R-:W-:Y:S01]  /*15f0*/  IADD3 R14, P1, R15.reuse, R14, RZ ;  /* 0x0000000e0f0e7210 */ /* 0x040fe20007f3e0ff */
[----:B------:R-:W-:Y:S02]  /*1600*/  IMAD R16, R0, c[0x0][0x370], RZ ;  /* 0x0000dc0000107a24 */ /* 0x000fe400078e02ff */
[C---:B------:R-:W-:Y:S01]  /*1610*/  IMAD R11, R212.reuse, c[0x0][0x1ac], R11 ;  /* 0x00006b00d40b7a24 */ /* 0x040fe200078e020b */
[----:B------:R-:W-:Y:S01]  /*1620*/  LEA.HI.X.SX32 R233, R15, R22, 0x1, P1 ;  /* 0x000000160fe97211 */ /* 0x000fe200008f0eff */
[----:B------:R-:W-:Y:S01]  /*1630*/  IMAD.WIDE.U32 R30, R212, c[0x0][0x1a8], R30 ;  /* 0x00006a00d41e7a25 */ /* 0x000fe200078e001e */
[----:B------:R-:W-:-:S03]  /*1640*/  LEA R232, P1, R14, c[0x0][0x350], 0x2 ;  /* 0x0000d4000ee87a11 */ /* 0x000fc600078210ff */
[C---:B------:R-:W-:Y:S01]  /*1650*/  IMAD R13, R191.reuse, c[0x0][0x374], R16 ;  /* 0x0000dd00bf0d7a24 */ /* 0x040fe200078e0210 */
[----:B------:R-:W-:Y:S01]  /*1660*/  LEA R230, P3, R30, c[0x0][0x160], 0x1 ;  /* 0x000058001ee67a11 */ /* 0x000fe200078608ff */
[----:B------:R-:W-:Y:S01]  /*1670*/  IMAD.WIDE.U32 R32, R191, c[0x0][0x370], R32 ;  /* 0x0000dc00bf207a25 */ /* 0x000fe200078e0020 */
[----:B------:R-:W-:-:S03]  /*1680*/  LEA.HI.X R233, R14, c[0x0][0x354], R233, 0x2, P1 ;  /* 0x0000d5000ee97a11 */ /* 0x000fc600008f14e9 */
        /* <DEDUP_REMOVED lines=9> */
[----:B------:R-:W-:Y:S01]  /*1720*/  @P0 BAR.SYNC.DEFER_BLOCKING 0x0 ;  /* 0x0000000000000b1d */ /* 0x000fe20000010000 */
[----:B------:R-:W-:Y:S01]  /*1730*/  IMAD R14, R197, -0x80, R220 ;  /* 0xffffff80c50e7824 */ /* 0x000fe200078e02dc */
[----:B------:R-:W-:Y:S01]  /*1740*/  LEA.HI R18, R219, R219, RZ, 0x1 ;  /* 0x000000dbdb127211 */ /* 0x000fe200078f08ff */
[----:B------:R-:W-:-:S03]  /*1750*/  IMAD.WIDE.U32 R16, R7, c[0x0][0x1a0], R192 ;  /* 0x0000680007107a25 */ /* 0x000fc600078e00c0 */
[----:B------:R-:W-:Y:S01]  /*1760*/  ISETP.GE.AND P2, PT, R191, R14, PT ;  /* 0x0000000ebf00720c */ /* 0x000fe20003f46270 */
[----:B------:R-:W-:Y:S01]  /*1770*/  IMAD R20, R2, c[0x0][0x1a0], RZ ;  /* 0x0000680002147a24 */ /* 0x000fe200078e02ff */
[----:B------:R-:W-:Y:S01]  /*1780*/  IADD3 R16, P0, R12, R16, RZ ;  /* 0x000000100c107210 */ /* 0x000fe20007f1e0ff */
[----:B------:R-:W-:Y:S01]  /*1790*/  BSSY B0, `(.L_x_53) ;  /* 0x000001c000007945 */ /* 0x000fe20003800000 */
[----:B------:R-:W-:Y:S01]  /*17a0*/  LOP3.LUT R18, R18, 0xfffffffe, RZ, 0xc0, !PT ;  /* 0xfffffffe12127812 */ /* 0x000fe200078ec0ff */
[----:B------:R-:W-:Y:S01]  /*17b0*/  IMAD R12, R7, c[0x0][0x1a4], R20 ;  /* 0x00006900070c7a24 */ /* 0x000fe200078e0214 */
[----:B------:R-:W-:-:S04]  /*17c0*/  P2R R11, PR, RZ, 0x4 ;  /* 0x00000004ff0b7803 */ /* 0x000fc80000000000 */
[----:B------:R-:W-:Y:S01]  /*17d0*/  IADD3.X R17, R9, R17, R12, P0, !PT ;  /* 0x0000001109117210 */ /* 0x000fe200007fe40c */
[----:B------:R-:W-:Y:S01]  /*17e0*/  IMAD R12, R4, c[0x0][0x1b8], RZ ;  /* 0x00006e00040c7a24 */ /* 0x000fe200078e02ff */
[----:B------:R-:W-:-:S03]  /*17f0*/  IADD3 R9, R219, -R18, RZ ;  /* 0x80000012db097210 */ /* 0x000fc60007ffe0ff */
[----:B------:R-:W-:Y:S01]  /*1800*/  IMAD.WIDE.U32 R16, R5, c[0x0][0x1b8], R16 ;  /* 0x00006e0005107a25 */ /* 0x000fe200078e0010 */
[----:B------:R-:W-:Y:S01]  /*1810*/  ISETP.NE.AND P1, PT, R9, 0x1, PT ;  /* 0x000000010900780c */ /* 0x000fe20003f25270 */
[----:B------:R1:W-:Y:S02]  /*1820*/  @P2 STS.128 [R196+0xa000], RZ ;  /* 0x00a000ffc4002388 */ /* 0x0003e40000000c00 */
[----:B------:R-:W-:-:S05]  /*1830*/  IMAD R9, R5, c[0x0][0x1bc], R12 ;  /* 0x00006f0005097a24 */ /* 0x000fca00078e020c */
[----:B------:R-:W-:Y:S01]  /*1840*/  IADD3 R9, R17, R9, RZ ;  /* 0x0000000911097210 */ /* 0x000fe20007ffe0ff */
[----:B------:R-:W-:Y:S05]  /*1850*/  @P2 BRA `(.L_x_54) ;  /* 0x000000f000002947 */ /* 0x000fea0003800000 */
[----:B------:R-:W-:-:S13]  /*1860*/  ISETP.GE.AND P0, PT, R192, c[0x0][0x220], PT ;  /* 0x00008800c0007a0c */ /* 0x000fda0003f06270 */
[----:B------:R2:W-:Y:S01]  /*1870*/  @P0 STS.128 [R196+0xa000], RZ ;  /* 0x00a000ffc4000388 */ /* 0x0005e20000000c00 */
[----:B------:R-:W-:Y:S05]  /*1880*/  @P0 BRA `(.L_x_54) ;  /* 0x000000c000000947 */ /* 0x000fea0003800000 */
        /* <DEDUP_REMOVED lines=8> */
[----:B------:R-:W-:Y:S01]  /*1910*/  @!PT LDS RZ, [RZ] ;  /* 0x00000000fffff984 */ /* 0x000fe20000000800 */
[----:B------:R-:W-:Y:S01]  /*1920*/  @!PT LDS RZ, [RZ] ;  /* 0x00000000fffff984 */ /* 0x000fe20000000800 */
[----:B------:R-:W-:Y:S01]  /*1930*/  @!PT LDS RZ, [RZ] ;  /* 0x00000000fffff984 */ /* 0x000fe20000000800 */
[----:B------:R3:W-:Y:S04]  /*1940*/  LDGSTS.E.BYPASS.LTC128B.128 [R196+0xa000], [R20.64] ;  /* 0x0a00000014c47fae */ /* 0x0007e8000b901d54 */
.L_x_54:
[----:B------:R-:W-:Y:S05]  /*1950*/  BSYNC B0 ;  /* 0x0000000000007941 */ /* 0x000fea0003800000 */
.L_x_53:
[----:B------:R-:W-:Y:S01]  /*1960*/  IADD3 R15, R191, 0x20, RZ ;  /* 0x00000020bf0f7810 */ /* 0x000fe20007ffe0ff */
[----:B------:R-:W-:Y:S03]  /*1970*/  BSSY B0, `(.L_x_55) ;  /* 0x0000015000007945 */ /* 0x000fe60003800000 */
[----:B------:R-:W-:-:S13]  /*1980*/  ISETP.GE.AND P6, PT, R15, R14, PT ;  /* 0x0000000e0f00720c */ /* 0x000fda0003fc6270 */
[----:B------:R4:W-:Y:S01]  /*1990*/  @P6 STS.128 [R196+0xb000], RZ ;  /* 0x00b000ffc4006388 */ /* 0x0009e20000000c00 */
[----:B------:R-:W-:Y:S05]  /*19a0*/  @P6 BRA `(.L_x_56) ;  /* 0x0000011000006947 */ /* 0x000fea0003800000 */
[----:B------:R-:W-:-:S13]  /*19b0*/  ISETP.GE.AND P0, PT, R192, c[0x0][0x220], PT ;  /* 0x00008800c0007a0c */ /* 0x000fda0003f06270 */
[----:B------:R1:W-:Y:S01]  /*19c0*/  @P0 STS.128 [R196+0xb000], RZ ;  /* 0x00b000ffc4000388 */ /* 0x0003e20000000c00 */
[----:B------:R-:W-:Y:S05]  /*19d0*/  @P0 BRA `(.L_x_56) ;  /* 0x000000e000000947 */ /* 0x000fea0003800000 */
[----:B------:R-:W-:Y:S01]  /*19e0*/  IADD3 R13, P0, R191, 0x20, RZ ;  /* 0x00000020bf0d7810 */ /* 0x000fe20007f1e0ff */
[----:B------:R-:W-:Y:S01]  /*19f0*/  IMAD.MOV.U32 R18, RZ, RZ, R16 ;  /* 0x000000ffff127224 */ /* 0x000fe200078e0010 */
[----:B------:R-:W-:-:S03]  /*1a00*/  MOV R19, R9 ;  /* 0x0000000900137202 */ /* 0x000fc60000000f00 */
[----:B------:R-:W-:Y:S02]  /*1a10*/  IMAD.X R12, RZ, RZ, R0, P0 ;  /* 0x000000ffff0c7224 */ /* 0x000fe400000e0600 */
[----:B------:R-:W-:-:S04]  /*1a20*/  IMAD.WIDE.U32 R18, R13, c[0x0][0x1a0], R18 ;  /* 0x000068000d127a25 */ /* 0x000fc800078e0012 */
[----:B------:R-:W-:Y:S01]  /*1a30*/  IMAD R12, R12, c[0x0][0x1a0], RZ ;  /* 0x000068000c0c7a24 */ /* 0x000fe200078e02ff */
[----:B---3--:R-:W-:-:S03]  /*1a40*/  LEA R20, P0, R18, c[0x0][0x170], 0x1 ;  /* 0x00005c0012147a11 */ /* 0x008fc600078008ff */
[----:B------:R-:W-:-:S05]  /*1a50*/  IMAD R12, R13, c[0x0][0x1a4], R12 ;  /* 0x000069000d0c7a24 */ /* 0x000fca00078e020c */
[----:B------:R-:W-:-:S04]  /*1a60*/  IADD3 R12, R19, R12, RZ ;  /* 0x0000000c130c7210 */ /* 0x000fc80007ffe0ff */
[----:B------:R-:W-:-:S05]  /*1a70*/  LEA.HI.X R21, R18, c[0x0][0x174], R12, 0x1, P0 ;  /* 0x00005d0012157a11 */ /* 0x000fca00000f0c0c */
[----:B------:R-:W-:Y:S01]  /*1a80*/  @!PT LDS RZ, [RZ] ;  /* 0x00000000fffff984 */ /* 0x000fe20000000800 */
[----:B------:R-:W-:Y:S01]  /*1a90*/  @!PT LDS RZ, [RZ] ;  /* 0x00000000fffff984 */ /* 0x000fe20000000800 */
[----:B------:R-:W-:Y:S01]  /*1aa0*/  @!PT LDS RZ, [RZ] ;  /* 0x00000000fffff984 */ /* 0x000fe20000000800 */
[----:B------:R3:W-:Y:S02]  /*1ab0*/  LDGSTS.E.BYPASS.LTC128B.128 [R196+0xb000], [R20.64] ;  /* 0x0b00000014c47fae */ /* 0x0007e4000b901d54 */
.L_x_56:
[----:B------:R-:W-:Y:S05]  /*1ac0*/  BSYNC B0 ;  /* 0x0000000000007941 */ /* 0x000fea0003800000 */
.L_x_55:
        /* <DEDUP_REMOVED lines=22> */
.L_x_58:
[----:B------:R-:W-:Y:S05]  /*1c30*/  BSYNC B0 ;  /* 0x0000000000007941 */ /* 0x000fea0003800000 */
.L_x_57:
        /* <DEDUP_REMOVED lines=17> */
[----:B------:R-:W-:Y:S01]  /*1d50*/  @!PT LDS RZ, [RZ] ;  /* 0x00000000fffff984 */ /* 0x000fe20000000800 */
[----:B------:R-:W-:Y:S01]  /*1d60*/  @!PT LDS RZ, [RZ] ;  /* 0x00000000fffff984 */ /* 0x000fe20000000800 */
[----:B------:R-:W-:Y:S01]  /*1d70*/  @!PT LDS RZ, [RZ] ;  /* 0x00000000fffff984 */ /* 0x000fe20000000800 */
[----:B------:R1:W-:Y:S02]  /*1d80*/  LDGSTS.E.BYPASS.LTC128B.128 [R196+0xd000], [R18.64] ;  /* 0x0d00000012c47fae */ /* 0x0003e4000b901d54 */
.L_x_60:
[----:B------:R-:W-:Y:S05]  /*1d90*/  BSYNC B0 ;  /* 0x0000000000007941 */ /* 0x000fea0003800000 */
.L_x_59:
[----:B------:R-:W-:Y:S01]  /*1da0*/  IMAD R10, R219, -0x40, R10 ;  /* 0xffffffc0db0a7824 */ /* 0x000fe200078e020a */
[----:B------:R-:W0:Y:S01]  /*1db0*/  LDGDEPBAR ;  /* 0x00000000000079af */ /* 0x000e220000000000 */
[----:B------:R-:W-:Y:S03]  /*1dc0*/  BSSY B0, `(.L_x_61) ;  /* 0x000000b000007945 */ /* 0x000fe60003800000 */
[----:B------:R-:W-:-:S13]  /*1dd0*/  ISETP.GE.AND P3, PT, R191, R10, PT ;  /* 0x0000000abf00720c */ /* 0x000fda0003f66270 */
[----:B------:R1:W-:Y:S01]  /*1de0*/  @P3 STS.128 [R196+0x4000], RZ ;  /* 0x004000ffc4003388 */ /* 0x0003e20000000c00 */
[----:B------:R-:W-:Y:S05]  /*1df0*/  @P3 BRA `(.L_x_62) ;  /* 0x0000007000003947 */ /* 0x000fea0003800000 */
[----:B------:R-:W-:-:S13]  /*1e00*/  ISETP.GE.AND P0, PT, R192, c[0x0][0x220], PT ;  /* 0x00008800c0007a0c */ /* 0x000fda0003f06270 */
[----:B------:R1:W-:Y:S01]  /*1e10*/  @P0 STS.128 [R196+0x4000], RZ ;  /* 0x004000ffc4000388 */ /* 0x0003e20000000c00 */
[----:B------:R-:W-:Y:S05]  /*1e20*/  @P0 BRA `(.L_x_62) ;  /* 0x0000004000000947 */ /* 0x000fea0003800000 */
[----:B------:R-:W-:Y:S01]  /*1e30*/  @!PT LDS RZ, [RZ] ;  /* 0x00000000fffff984 */ /* 0x000fe20000000800 */
[----:B------:R-:W-:Y:S01]  /*1e40*/  @!PT LDS RZ, [RZ] ;  /* 0x00000000fffff984 */ /* 0x000fe20000000800 */
[----:B------:R-:W-:Y:S01]  /*1e50*/  @!PT LDS RZ, [RZ] ;  /* 0x00000000fffff984 */ /* 0x000fe20000000800 */
[----:B------:R1:W-:Y:S02]  /*1e60*/  LDGSTS.E.BYPASS.LTC128B.128 [R196+0x4000], [R228.64] ;  /* 0x04000000e4c47fae */ /* 0x0003e4000b901d54 */
.L_x_62:
[----:B------:R-:W-:Y:S05]  /*1e70*/  BSYNC B0 ;  /* 0x0000000000007941 */ /* 0x000fea0003800000 */
.L_x_61:
[----:B------:R-:W-:Y:S01]  /*1e80*/  ISETP.GE.AND P2, PT, R15, R10, PT ;  /* 0x0000000a0f00720c */ /* 0x000fe20003f46270 */
[----:B------:R-:W-:-:S12]  /*1e90*/  BSSY B0, `(.L_x_63) ;  /* 0x000000e000007945 */ /* 0x000fd80003800000 */
[----:B------:R1:W-:Y:S01]  /*1ea0*/  @P2 STS.128 [R196+0x5000], RZ ;  /* 0x005000ffc4002388 */ /* 0x0003e20000000c00 */
[----:B------:R-:W-:Y:S05]  /*1eb0*/  @P2 BRA `(.L_x_64) ;  /* 0x000000b000002947 */ /* 0x000fea0003800000 */
[----:B------:R-:W-:-:S13]  /*1ec0*/  ISETP.GE.AND P0, PT, R192, c[0x0][0x220], PT ;  /* 0x00008800c0007a0c */ /* 0x000fda0003f06270 */
[----:B------:R1:W-:Y:S01]  /*1ed0*/  @P0 STS.128 [R196+0x5000], RZ ;  /* 0x005000ffc4000388 */ /* 0x0003e20000000c00 */
[----:B------:R-:W-:Y:S05]  /*1ee0*/  @P0 BRA `(.L_x_64) ;  /* 0x0000008000000947 */ /* 0x000fea0003800000 */
[----:B------:R-:W-:Y:S02]  /*1ef0*/  IMAD.MOV.U32 R13, RZ, RZ, c[0x0][0x370] ;  /* 0x0000dc00ff0d7624 */ /* 0x000fe400078e00ff */
[----:B------:R-:W-:-:S03]  /*1f00*/  IMAD.MOV.U32 R9, RZ, RZ, c[0x0][0x374] ;  /* 0x0000dd00ff097624 */ /* 0x000fc600078e00ff */
[----:B------:R-:W-:-:S04]  /*1f10*/  LEA R12, P0, R13, R228, 0x6 ;  /* 0x000000e40d0c7211 */ /* 0x000fc800078030ff */
[----:B------:R-:W-:-:S05]  /*1f20*/  LEA.HI.X R13, R13, R229, R9, 0x6, P0 ;  /* 0x000000e50d0d7211 */ /* 0x000fca00000f3409 */
[----:B------:R-:W-:Y:S01]  /*1f30*/  @!PT LDS RZ, [RZ] ;  /* 0x00000000fffff984 */ /* 0x000fe20000000800 */
[----:B------:R-:W-:Y:S01]  /*1f40*/  @!PT LDS RZ, [RZ] ;  /* 0x00000000fffff984 */ /* 0x000fe20000000800 */
[----:B------:R-:W-:Y:S01]  /*1f50*/  @!PT LDS RZ, [RZ] ;  /* 0x00000000fffff984 */ /* 0x000fe20000000800 */
[----:B------:R1:W-:Y:S04]  /*1f60*/  LDGSTS.E.BYPASS.LTC128B.128 [R196+0x5000], [R12.64] ;  /* 0x050000000cc47fae */ /* 0x0003e8000b901d54 */
.L_x_64:
[----:B------:R-:W-:Y:S05]  /*1f70*/  BSYNC B0 ;  /* 0x0000000000007941 */ /* 0x000fea0003800000 */
.L_x_63:
[----:B------:R-:W-:Y:S01]  /*1f80*/  IADD3 R9, R190, 0x1000, RZ ;  /* 0x00001000be097810 */ /* 0x000fe20007ffe0ff */
[----:B------:R-:W-:Y:S03]  /*1f90*/  BSSY B0, `(.L_x_65) ;  /* 0x0000012000007945 */ /* 0x000fe60003800000 */
[----:B------:R-:W-:-:S05]  /*1fa0*/  SEL R9, R9, R190, !P1 ;  /* 0x000000be09097207 */ /* 0x000fca0004800000 */
[----:B------:R-:W-:-:S05]  /*1fb0*/  IMAD.SHL.U32 R218, R9, 0x2, RZ ;  /* 0x0000000209da7824 */ /* 0x000fca00078e00ff */
[----:B------:R1:W-:Y:S04]  /*1fc0*/  @P3 STS [R218], RZ ;  /* 0x000000ffda003388 */ /* 0x0003e80000000800 */
[----:B------:R1:W-:Y:S04]  /*1fd0*/  @P3 STS [R218+0x4], RZ ;  /* 0x000004ffda003388 */ /* 0x0003e80000000800 */
[----:B------:R1:W-:Y:S04]  /*1fe0*/  @P3 STS [R218+0x8], RZ ;  /* 0x000008ffda003388 */ /* 0x0003e80000000800 */
[----:B------:R1:W-:Y:S01]  /*1ff0*/  @P3 STS [R218+0xc], RZ ;  /* 0x00000cffda003388 */ /* 0x0003e20000000800 */
[----:B------:R-:W-:Y:S05]  /*2000*/  @P3 BRA `(.L_x_66) ;  /* 0x000000a000003947 */ /* 0x000fea0003800000 */
[----:B------:R-:W-:-:S13]  /*2010*/  ISETP.GE.AND P0, PT, R192, c[0x0][0x220], PT ;  /* 0x00008800c0007a0c */ /* 0x000fda0003f06270 */
[----:B------:R1:W-:Y:S04]  /*2020*/  @P0 STS [R218], RZ ;  /* 0x000000ffda000388 */ /* 0x0003e80000000800 */
[----:B------:R1:W-:Y:S04]  /*2030*/  @P0 STS [R218+0x4], RZ ;  /* 0x000004ffda000388 */ /* 0x0003e80000000800 */
[----:B------:R1:W-:Y:S04]  /*2040*/  @P0 STS [R218+0x8], RZ ;  /* 0x000008ffda000388 */ /* 0x0003e80000000800 */
[----:B------:R1:W-:Y:S01]  /*2050*/  @P0 STS [R218+0xc], RZ ;  /* 0x00000cffda000388 */ /* 0x0003e20000000800 */
[----:B------:R-:W-:Y:S05]  /*2060*/  @P0 BRA `(.L_x_66) ;  /* 0x0000004000000947 */ /* 0x000fea0003800000 */
[----:B------:R-:W-:Y:S01]  /*2070*/  @!PT LDS RZ, [RZ] ;  /* 0x00000000fffff984 */ /* 0x000fe20000000800 */
[----:B------:R-:W-:Y:S01]  /*2080*/  @!PT LDS RZ, [RZ] ;  /* 0x00000000fffff984 */ /* 0x000fe20000000800 */
[----:B------:R-:W-:Y:S01]  /*2090*/  @!PT LDS RZ, [RZ] ;  /* 0x00000000fffff984 */ /* 0x000fe20000000800 */
[----:B------:R1:W-:Y:S02]  /*20a0*/  LDGSTS.E.BYPASS.LTC128B.128 [R218], [R230.64] ;  /* 0x00000000e6da7fae */ /* 0x0003e4000b901d54 */
.L_x_66:
[----:B------:R-:W-:Y:S05]  /*20b0*/  BSYNC B0 ;  /* 0x0000000000007941 */ /* 0x000fea0003800000 */
.L_x_65:
[----:B------:R1:W-:Y:S01]  /*20c0*/  @P2 STS [R218+0x1000], RZ ;  /* 0x001000ffda002388 */ /* 0x0003e20000000800 */
[----:B------:R-:W-:Y:S03]  /*20d0*/  BSSY B0, `(.L_x_67) ;  /* 0x0000013000007945 */ /* 0x000fe60003800000 */
[----:B------:R1:W-:Y:S04]  /*20e0*/  @P2 STS [R218+0x1004], RZ ;  /* 0x001004ffda002388 */ /* 0x0003e80000000800 */
[----:B------:R1:W-:Y:S04]  /*20f0*/  @P2 STS [R218+0x1008], RZ ;  /* 0x001008ffda002388 */ /* 0x0003e80000000800 */
[----:B------:R1:W-:Y:S01]  /*2100*/  @P2 STS [R218+0x100c], RZ ;  /* 0x00100cffda002388 */ /* 0x0003e20000000800 */
[----:B------:R-:W-:Y:S05]  /*2110*/  @P2 BRA `(.L_x_68) ;  /* 0x000000e000002947 */ /* 0x000fea0003800000 */
[----:B------:R-:W-:-:S13]  /*2120*/  ISETP.GE.AND P0, PT, R192, c[0x0][0x220], PT ;  /* 0x00008800c0007a0c */ /* 0x000fda0003f06270 */
[----:B------:R1:W-:Y:S04]  /*2130*/  @P0 STS [R218+0x1000], RZ ;  /* 0x001000ffda000388 */ /* 0x0003e80000000800 */
[----:B------:R1:W-:Y:S04]  /*2140*/  @P0 STS [R218+0x1004], RZ ;  /* 0x001004ffda000388 */ /* 0x0003e80000000800 */
[----:B------:R1:W-:Y:S04]  /*2150*/  @P0 STS [R218+0x1008], RZ ;  /* 0x001008ffda000388 */ /* 0x0003e80000000800 */
[----:B------:R1:W-:Y:S01]  /*2160*/  @P0 STS [R218+0x100c], RZ ;  /* 0x00100cffda000388 */ /* 0x0003e20000000800 */
[----:B------:R-:W-:Y:S05]  /*2170*/  @P0 BRA `(.L_x_68) ;  /* 0x0000008000000947 */ /* 0x000fea0003800000 */
[----:B-1----:R-:W-:Y:S02]  /*2180*/  IMAD.MOV.U32 R13, RZ, RZ, c[0x0][0x190] ;  /* 0x00006400ff0d7624 */ /* 0x002fe400078e00ff */
[----:B------:R-:W-:-:S03]  /*2190*/  IMAD.MOV.U32 R9, RZ, RZ, c[0x0][0x194] ;  /* 0x00006500ff097624 */ /* 0x000fc600078e00ff */
[----:B------:R-:W-:-:S04]  /*21a0*/  LEA R12, P0, R13, R230, 0x6 ;  /* 0x000000e60d0c7211 */ /* 0x000fc800078030ff */
[----:B------:R-:W-:-:S05]  /*21b0*/  LEA.HI.X R13, R13, R231, R9, 0x6, P0 ;  /* 0x000000e70d0d7211 */ /* 0x000fca00000f3409 */
[----:B------:R-:W-:Y:S01]  /*21c0*/  @!PT LDS RZ, [RZ] ;  /* 0x00000000fffff984 */ /* 0x000fe20000000800 */
[----:B------:R-:W-:Y:S01]  /*21d0*/  @!PT LDS RZ, [RZ] ;  /* 0x00000000fffff984 */ /* 0x000fe20000000800 */
[----:B------:R-:W-:Y:S01]  /*21e0*/  @!PT LDS RZ, [RZ] ;  /* 0x00000000fffff984 */ /* 0x000fe20000000800 */
[----:B------:R1:W-:Y:S04]  /*21f0*/  LDGSTS.E.BYPASS.LTC128B.128 [R218+0x1000], [R12.64] ;  /* 0x010000000cda7fae */ /* 0x0003e8000b901d54 */
.L_x_68:
[----:B------:R-:W-:Y:S05]  /*2200*/  BSYNC B0 ;  /* 0x0000000000007941 */ /* 0x000fea0003800000 */
.L_x_67:
[C---:B------:R-:W-:Y:S01]  /*2210*/  IADD3 R9, R187.reuse, 0x28, RZ ;  /* 0x00000028bb097810 */ /* 0x040fe20007ffe0ff */
[C---:B-1----:R-:W-:Y:S01]  /*2220*/  IMAD.SHL.U32 R13, R187.reuse, 0x4, RZ ;  /* 0x00000004bb0d7824 */ /* 0x042fe200078e00ff */
[----:B------:R-:W-:Y:S01]  /*2230*/  SHF.L.U64.HI R16, R187, 0x2, R194 ;  /* 0x00000002bb107819 */ /* 0x000fe200000102c2 */
[----:B------:R-:W-:Y:S01]  /*2240*/  IMAD.MOV.U32 R216, RZ, RZ, 0x7f800000 ;  /* 0x7f800000ffd87424 */ /* 0x000fe200078e00ff */
[----:B------:R-:W-:Y:S02]  /*2250*/  ISETP.GE.AND P2, PT, R9, R10, PT ;  /* 0x0000000a0900720c */ /* 0x000fe40003f46270 */
[----:B------:R-:W-:Y:S01]  /*2260*/  SHF.R.S32.HI R12, RZ, 0x1f, R9 ;  /* 0x0000001fff0c7819 */ /* 0x000fe20000011409 */
[----:B------:R-:W-:Y:S01]  /*2270*/  IMAD.MOV.U32 R215, RZ, RZ, 0x7f800000 ;  /* 0x7f800000ffd77424 */ /* 0x000fe200078e00ff */
[----:B------:R-:W-:-:S09]  /*2280*/  ISETP.NE.AND P3, PT, R11, RZ, PT ;  /* 0x000000ff0b00720c */ /* 0x000fd20003f65270 */
[----:B------:R-:W-:-:S04]  /*2290*/  @!P2 LEA R14, P0, R9, R208, 0x2 ;  /* 0x000000d0090ea211 */ /* 0x000fc800078010ff */
[----:B------:R-:W-:Y:S02]  /*22a0*/  @!P2 LEA.HI.X R15, R9, R209, R12, 0x2, P0 ;  /* 0x000000d1090fa211 */ /* 0x000fe400000f140c */
[----:B------:R-:W-:Y:S02]  /*22b0*/  IADD3 R12, P0, R13, R208, RZ ;  /* 0x000000d00d0c7210 */ /* 0x000fe40007f1e0ff */
[C---:B------:R-:W-:Y:S01]  /*22c0*/  IADD3 R9, R187.reuse, 0x8, RZ ;  /* 0x00000008bb097810 */ /* 0x040fe20007ffe0ff */
[----:B------:R1:W5:Y:S02]  /*22d0*/  @!P2 LDG.E R215, [R14.64] ;  /* 0x000000140ed7a981 */ /* 0x000364000c1e1900 */
[----:B------:R-:W-:Y:S01]  /*22e0*/  IMAD.X R13, R16, 0x1, R209, P0 ;  /* 0x00000001100d7824 */ /* 0x000fe200000e06d1 */
[----:B------:R-:W-:Y:S01]  /*22f0*/  ISETP.GE.AND P0, PT, R187, R10, PT ;  /* 0x0000000abb00720c */ /* 0x000fe20003f06270 */
[----:B------:R-:W-:-:S12]  /*2300*/  IMAD.MOV.U32 R217, RZ, RZ, 0x7f800000 ;  /* 0x7f800000ffd97424 */ /* 0x000fd800078e00ff */
[----:B------:R1:W5:Y:S01]  /*2310*/  @!P0 LDG.E R216, [R12.64] ;  /* 0x000000140cd88981 */ /* 0x000362000c1e1900 */
[-C--:B------:R-:W-:Y:S02]  /*2320*/  ISETP.GE.AND P0, PT, R9, R10.reuse, PT ;  /* 0x0000000a0900720c */ /* 0x080fe40003f06270 */
[----:B------:R-:W-:Y:S01]  /*2330*/  IADD3 R9, R187, 0x20, RZ ;  /* 0x00000020bb097810 */ /* 0x000fe20007ffe0ff */
[----:B------:R-:W-:Y:S01]  /*2340*/  IMAD.MOV.U32 R214, RZ, RZ, 0x7f800000 ;  /* 0x7f800000ffd67424 */ /* 0x000fe200078e00ff */
[----:B------:R1:W-:Y:S09]  /*2350*/  @P3 STS.128 [R196+0x6000], RZ ;  /* 0x006000ffc4003388 */ /* 0x0003f20000000c00 */
[----:B------:R1:W5:Y:S01]  /*2360*/  @!P0 LDG.E R217, [R12.64+0x20] ;  /* 0x000020140cd98981 */ /* 0x000362000c1e1900 */
[----:B------:R-:W-:Y:S01]  /*2370*/  ISETP.GE.AND P0, PT, R9, R10, PT ;  /* 0x0000000a0900720c */ /* 0x000fe20003f06270 */
[----:B------:R-:W-:-:S04]  /*2380*/  IMAD.WIDE.U32 R10, R7, c[0x0][0x198], R192 ;  /* 0x00006600070a7a25 */ /* 0x000fc800078e00c0 */
[----:B------:R-:W-:-:S04]  /*2390*/  IMAD R2, R2, c[0x0][0x198], RZ ;  /* 0x0000660002027a24 */ /* 0x000fc800078e02ff */
[----:B------:R-:W-:-:S04]  /*23a0*/  IMAD R9, R7, c[0x0][0x19c], R2 ;  /* 0x0000670007097a24 */ /* 0x000fc800078e0202 */
[----:B------:R1:W5:Y:S01]  /*23b0*/  @!P0 LDG.E R214, [R12.64+0x80] ;  /* 0x000080140cd68981 */ /* 0x000362000c1e1900 */
[----:B------:R-:W-:Y:S01]  /*23c0*/  IADD3 R10, P0, R8, R10, RZ ;  /* 0x0000000a080a7210 */ /* 0x000fe20007f1e0ff */
[----:B------:R-:W-:-:S03]  /*23d0*/  IMAD R4, R4, c[0x0][0x1b0], RZ ;  /* 0x00006c0004047a24 */ /* 0x000fc600078e02ff */
[----:B------:R-:W-:Y:S01]  /*23e0*/  IADD3.X R11, R6, R11, R9, P0, !PT ;  /* 0x0000000b060b7210 */ /* 0x000fe200007fe409 */
[C---:B------:R-:W-:Y:S01]  /*23f0*/  IMAD R9, R5.reuse, c[0x0][0x1b4], R4 ;  /* 0x00006d0005097a24 */ /* 0x040fe200078e0204 */
[----:B------:R-:W-:Y:S03]  /*2400*/  BSSY B0, `(.L_x_69) ;  /* 0x0000012000007945 */ /* 0x000fe60003800000 */
[----:B------:R-:W-:-:S04]  /*2410*/  IMAD.WIDE.U32 R10, R5, c[0x0][0x1b0], R10 ;  /* 0x00006c00050a7a25 */ /* 0x000fc800078e000a */
[----:B------:R-:W-:Y:S01]  /*2420*/  IMAD.IADD R5, R11, 0x1, R9 ;  /* 0x000000010b057824 */ /* 0x000fe200078e0209 */
[----:B------:R-:W-:Y:S05]  /*2430*/  @P3 BRA `(.L_x_70) ;  /* 0x000000e000003947 */ /* 0x000fea0003800000 */
[----:B------:R-:W-:-:S13]  /*2440*/  ISETP.GE.AND P0, PT, R192, c[0x0][0x220], PT ;  /* 0x00008800c0007a0c */ /* 0x000fda0003f06270 */
[----:B------:R1:W-:Y:S01]  /*2450*/  @P0 STS.128 [R196+0x6000], RZ ;  /* 0x006000ffc4000388 */ /* 0x0003e20000000c00 */
[----:B------:R-:W-:Y:S05]  /*2460*/  @P0 BRA `(.L_x_70) ;  /* 0x000000b000000947 */ /* 0x000fea0003800000 */
[----:B------:R-:W-:Y:S01]  /*2470*/  MOV R4, R10 ;  /* 0x0000000a00047202 */ /* 0x000fe20000000f00 */
[----:B------:R-:W-:-:S04]  /*2480*/  IMAD R2, R0, c[0x0][0x198], RZ ;  /* 0x0000660000027a24 */ /* 0x000fc800078e02ff */
[----:B------:R-:W-:-:S04]  /*2490*/  IMAD.WIDE.U32 R8, R191, c[0x0][0x198], R4 ;  /* 0x00006600bf087a25 */ /* 0x000fc800078e0004 */
[----:B------:R-:W-:Y:S01]  /*24a0*/  IMAD R2, R191, c[0x0][0x19c], R2 ;  /* 0x00006700bf027a24 */ /* 0x000fe200078e0202 */
[----:B-1----:R-:W-:-:S04]  /*24b0*/  LEA R12, P0, R8, c[0x0][0x168], 0x1 ;  /* 0x00005a00080c7a11 */ /* 0x002fc800078008ff */
[----:B------:R-:W-:-:S04]  /*24c0*/  IADD3 R2, R9, R2, RZ ;  /* 0x0000000209027210 */ /* 0x000fc80007ffe0ff */
[----:B------:R-:W-:-:S05]  /*24d0*/  LEA.HI.X R13, R8, c[0x0][0x16c], R2, 0x1, P0 ;  /* 0x00005b00080d7a11 */ /* 0x000fca00000f0c02 */
[----:B------:R-:W-:Y:S01]  /*24e0*/  @!PT LDS RZ, [RZ] ;  /* 0x00000000fffff984 */ /* 0x000fe20000000800 */
[----:B------:R-:W-:Y:S01]  /*24f0*/  @!PT LDS RZ, [RZ] ;  /* 0x00000000fffff984 */ /* 0x000fe20000000800 */
[----:B------:R-:W-:Y:S01]  /*2500*/  @!PT LDS RZ, [RZ] ;  /* 0x00000000fffff984 */ /* 0x000fe20000000800 */
[----:B------:R1:W-:Y:S02]  /*2510*/  LDGSTS.E.BYPASS.LTC128B.128 [R196+0x6000], [R12.64] ;  /* 0x060000000cc47fae */ /* 0x0003e4000b901d54 */
.L_x_70:
[----:B------:R-:W-:Y:S05]  /*2520*/  BSYNC B0 ;  /* 0x0000000000007941 */ /* 0x000fea0003800000 */
.L_x_69:
[----:B------:R1:W-:Y:S01]  /*2530*/  @P6 STS.128 [R196+0x7000], RZ ;  /* 0x007000ffc4006388 */ /* 0x0003e20000000c00 */
[----:B------:R-:W-:Y:S01]  /*2540*/  BSSY B0, `(.L_x_71) ;  /* 0x0000013000007945 */ /* 0x000fe20003800000 */
[----:B------:R-:W-:Y:S05]  /*2550*/  @P6 BRA `(.L_x_72) ;  /* 0x0000011000006947 */ /* 0x000fea0003800000 */
[----:B------:R-:W-:-:S13]  /*2560*/  ISETP.GE.AND P0, PT, R192, c[0x0][0x220], PT ;  /* 0x00008800c0007a0c */ /* 0x000fda0003f06270 */
[----:B------:R1:W-:Y:S01]  /*2570*/  @P0 STS.128 [R196+0x7000], RZ ;  /* 0x007000ffc4000388 */ /* 0x0003e20000000c00 */
[----:B------:R-:W-:Y:S05]  /*2580*/  @P0 BRA `(.L_x_72) ;  /* 0x000000e000000947 */ /* 0x000fea0003800000 */
[----:B------:R-:W-:Y:S01]  /*2590*/  IADD3 R4, P0, R191, 0x20, RZ ;  /* 0x00000020bf047810 */ /* 0x000fe20007f1e0ff */
[----:B-1----:R-:W-:Y:S01]  /*25a0*/  IMAD.MOV.U32 R12, RZ, RZ, R10 ;  /* 0x000000ffff0c7224 */ /* 0x002fe200078e000a */
[----:B------:R-:W-:-:S03]  /*25b0*/  MOV R13, R5 ;  /* 0x00000005000d7202 */ /* 0x000fc60000000f00 */
[----:B------:R-:W-:Y:S02]  /*25c0*/  IMAD.X R2, RZ, RZ, R0, P0 ;  /* 0x000000ffff027224 */ /* 0x000fe400000e0600 */
        /* <DEDUP_REMOVED lines=10> */
.L_x_72:
[----:B------:R-:W-:Y:S05]  /*2670*/  BSYNC B0 ;  /* 0x0000000000007941 */ /* 0x000fea0003800000 */
.L_x_71:
        /* <DEDUP_REMOVED lines=20> */
.L_x_74:
[----:B------:R-:W-:Y:S05]  /*27c0*/  BSYNC B0 ;  /* 0x0000000000007941 */ /* 0x000fea0003800000 */
.L_x_73:
[----:B------:R1:W-:Y:S01]  /*27d0*/  @P4 STS.128 [R196+0x9000], RZ ;  /* 0x009000ffc4004388 */ /* 0x0003e20000000c00 */
[----:B------:R-:W-:Y:S01]  /*27e0*/  BSSY B0, `(.L_x_75) ;  /* 0x0000012000007945 */ /* 0x000fe20003800000 */
        /* <DEDUP_REMOVED lines=8> */
[----:B-1----:R-:W-:Y:S01]  /*2870*/  IMAD R9, R0, c[0x0][0x198], RZ ;  /* 0x0000660000097a24 */ /* 0x002fe200078e02ff */
        /* <DEDUP_REMOVED lines=8> */
.L_x_76:
[----:B------:R-:W-:Y:S05]  /*2900*/  BSYNC B0 ;  /* 0x0000000000007941 */ /* 0x000fea0003800000 */
.L_x_75:
[----:B------:R-:W0:Y:S01]  /*2910*/  LDGDEPBAR ;  /* 0x00000000000079af */ /* 0x000e220000000000 */
[----:B------:R-:W-:Y:S01]  /*2920*/  USHF.L.U32 UR17, UR12, 0x4, URZ ;  /* 0x000000040c117899 */ /* 0x000fe2000800063f */
[----:B------:R-:W-:Y:S01]  /*2930*/  IMAD.MOV.U32 R175, RZ, RZ, 0x20 ;  /* 0x00000020ffaf7424 */ /* 0x000fe200078e00ff */
[----:B------:R-:W-:Y:S01]  /*2940*/  USHF.L.U32 UR18, UR12, 0x3, URZ ;  /* 0x000000030c127899 */ /* 0x000fe2000800063f */
[----:B------:R-:W1:Y:S01]  /*2950*/  S2R R0, SR_TID.X ;  /* 0x0000000000007919 */ /* 0x000e620000002100 */
[----:B------:R-:W-:Y:S01]  /*2960*/  UIADD3 UR11, UR17, 0x20, URZ ;  /* 0x00000020110b7890 */ /* 0x000fe2000fffe03f */
[----:B------:R-:W-:Y:S01]  /*2970*/  IADD3 R176, R181, 0x1000, RZ ;  /* 0x00001000b5b07810 */ /* 0x000fe20007ffe0ff */
[----:B------:R-:W-:Y:S01]  /*2980*/  IMAD.MOV.U32 R183, RZ, RZ, 0x40 ;  /* 0x00000040ffb77424 */ /* 0x000fe200078e00ff */
[----:B------:R-:W-:Y:S01]  /*2990*/  IADD3 R7, R7, 0x80, RZ ;  /* 0x0000008007077810 */ /* 0x000fe20007ffe0ff */
[----:B------:R-:W-:Y:S01]  /*29a0*/  UIADD3 UR10, UR18, UR11, URZ ;  /* 0x0000000b120a7290 */ /* 0x000fe2000fffe03f */
[----:B------:R-:W-:Y:S01]  /*29b0*/  SEL R176, R176, R181, !P1 ;  /* 0x000000b5b0b07207 */ /* 0x000fe20004800000 */
[----:B------:R-:W-:Y:S01]  /*29c0*/  IMAD.SHL.U32 R174, R182, 0x2, RZ ;  /* 0x00000002b6ae7824 */ /* 0x000fe200078e00ff */
[----:B------:R-:W-:Y:S01]  /*29d0*/  ISETP.GE.AND P2, PT, R7, R220, PT ;  /* 0x000000dc0700720c */ /* 0x000fe20003f46270 */
[----:B------:R-:W-:Y:S01]  /*29e0*/  UIADD3 UR9, UR18, UR10, URZ ;  /* 0x0000000a12097290 */ /* 0x000fe2000fffe03f */
[----:B------:R-:W-:Y:S01]  /*29f0*/  IMAD.MOV.U32 R213, RZ, RZ, R218 ;  /* 0x000000ffffd57224 */ /* 0x000fe200078e00da */
[----:B------:R-:W-:Y:S01]  /*2a00*/  CS2R R94, SRZ ;  /* 0x00000000005e7805 */ /* 0x000fe2000001ff00 */
[----:B------:R-:W-:Y:S01]  /*2a10*/  CS2R R92, SRZ ;  /* 0x00000000005c7805 */ /* 0x000fe2000001ff00 */
[----:B------:R-:W-:Y:S01]  /*2a20*/  UIADD3 UR8, UR18, UR9, URZ ;  /* 0x0000000912087290 */ /* 0x000fe2000fffe03f */
[----:B------:R-:W-:Y:S01]  /*2a30*/  CS2R R98, SRZ ;  /* 0x0000000000627805 */ /* 0x000fe2000001ff00 */
[----:B------:R-:W-:Y:S01]  /*2a40*/  CS2R R96, SRZ ;  /* 0x0000000000607805 */ /* 0x000fe2000001ff00 */
[----:B------:R-:W-:Y:S01]  /*2a50*/  CS2R R90, SRZ ;  /* 0x00000000005a7805 */ /* 0x000fe2000001ff00 */
[----:B------:R-:W-:Y:S01]  /*2a60*/  UIADD3 UR7, UR18, UR8, URZ ;  /* 0x0000000812077290 */ /* 0x000fe2000fffe03f */
[----:B------:R-:W-:Y:S01]  /*2a70*/  CS2R R88, SRZ ;  /* 0x0000000000587805 */ /* 0x000fe2000001ff00 */
[----:B------:R-:W-:Y:S01]  /*2a80*/  CS2R R86, SRZ ;  /* 0x0000000000567805 */ /* 0x000fe2000001ff00 */
[----:B------:R-:W-:-:S04]  /*2a90*/  DEPBAR.LE SB0, 0x1 ;  /* 0x000080400000791a */ /* 0x000fc80000000000 */
[----:B------:R-:W-:Y:S01]  /*2aa0*/  BAR.SYNC.DEFER_BLOCKING 0x0 ;  /* 0x0000000000007b1d */ /* 0x000fe20000010000 */
[----:B-1----:R-:W-:Y:S01]  /*2ab0*/  SHF.R.S32.HI R5, RZ, 0x1f, R0 ;  /* 0x0000001fff057819 */ /* 0x002fe20000011400 */
[----:B------:R-:W-:Y:S01]  /*2ac0*/  CS2R R84, SRZ ;  /* 0x0000000000547805 */ /* 0x000fe2000001ff00 */
[----:B------:R-:W-:Y:S01]  /*2ad0*/  CS2R R78, SRZ ;  /* 0x00000000004e7805 */ /* 0x000fe2000001ff00 */
[----:B------:R-:W-:Y:S01]  /*2ae0*/  CS2R R76, SRZ ;  /* 0x00000000004c7805 */ /* 0x000fe2000001ff00 */
[----:B------:R-:W-:Y:S01]  /*2af0*/  LEA.HI R5, R5, R0, RZ, 0x4 ;  /* 0x0000000005057211 */ /* 0x000fe200078f20ff */
[----:B------:R-:W-:Y:S01]  /*2b00*/  CS2R R82, SRZ ;  /* 0x0000000000527805 */ /* 0x000fe2000001ff00 */
[----:B------:R-:W-:Y:S01]  /*2b10*/  CS2R R80, SRZ ;  /* 0x0000000000507805 */ /* 0x000fe2000001ff00 */
[----:B------:R-:W-:Y:S01]  /*2b20*/  CS2R R74, SRZ ;  /* 0x00000000004a7805 */ /* 0x000fe2000001ff00 */
[----:B------:R-:W-:Y:S01]  /*2b30*/  LOP3.LUT R5, R5, 0xfffffff0, RZ, 0xc0, !PT ;  /* 0xfffffff005057812 */ /* 0x000fe200078ec0ff */
[----:B------:R-:W-:Y:S01]  /*2b40*/  CS2R R72, SRZ ;  /* 0x0000000000487805 */ /* 0x000fe2000001ff00 */
[----:B------:R-:W-:Y:S01]  /*2b50*/  CS2R R70, SRZ ;  /* 0x0000000000467805 */ /* 0x000fe2000001ff00 */
[----:B------:R-:W-:Y:S01]  /*2b60*/  CS2R R68, SRZ ;  /* 0x0000000000447805 */ /* 0x000fe2000001ff00 */
[----:B------:R-:W-:Y:S01]  /*2b70*/  CS2R R62, SRZ ;  /* 0x00000000003e7805 */ /* 0x000fe2000001ff00 */
[----:B------:R-:W-:Y:S01]  /*2b80*/  IMAD.IADD R5, R0, 0x1, -R5 ;  /* 0x0000000100057824 */ /* 0x000fe200078e0a05 */
[----:B------:R-:W-:Y:S01]  /*2b90*/  CS2R R60, SRZ ;  /* 0x00000000003c7805 */ /* 0x000fe2000001ff00 */
[----:B------:R-:W-:Y:S01]  /*2ba0*/  CS2R R66, SRZ ;  /* 0x0000000000427805 */ /* 0x000fe2000001ff00 */
[----:B------:R-:W-:Y:S01]  /*2bb0*/  CS2R R64, SRZ ;  /* 0x0000000000407805 */ /* 0x000fe2000001ff00 */
[----:B------:R-:W-:Y:S01]  /*2bc0*/  CS2R R58, SRZ ;  /* 0x00000000003a7805 */ /* 0x000fe2000001ff00 */
[----:B------:R-:W-:Y:S01]  /*2bd0*/  SHF.R.S32.HI R0, RZ, 0x1f, R5 ;  /* 0x0000001fff007819 */ /* 0x000fe20000011405 */
[----:B------:R-:W-:Y:S01]  /*2be0*/  CS2R R56, SRZ ;  /* 0x0000000000387805 */ /* 0x000fe2000001ff00 */
[----:B------:R-:W-:Y:S01]  /*2bf0*/  CS2R R54, SRZ ;  /* 0x0000000000367805 */ /* 0x000fe2000001ff00 */
[----:B------:R-:W-:Y:S01]  /*2c00*/  CS2R R52, SRZ ;  /* 0x0000000000347805 */ /* 0x000fe2000001ff00 */
[----:B------:R-:W-:Y:S01]  /*2c10*/  LEA.HI R0, R0, R5, RZ, 0x3 ;  /* 0x0000000500007211 */ /* 0x000fe200078f18ff */
[----:B------:R1:W2:Y:S01]  /*2c20*/  LDSM.16.M88.4 R140, [R179+0xa000] ;  /* 0x00a00000b38c783b */ /* 0x0002a20000000200 */
[----:B------:R-:W-:Y:S01]  /*2c30*/  CS2R R46, SRZ ;  /* 0x00000000002e7805 */ /* 0x000fe2000001ff00 */
[----:B------:R-:W-:Y:S01]  /*2c40*/  CS2R R44, SRZ ;  /* 0x00000000002c7805 */ /* 0x000fe2000001ff00 */
[----:B------:R-:W-:Y:S01]  /*2c50*/  LOP3.LUT R0, R0, 0xfffffff8, RZ, 0xc0, !PT ;  /* 0xfffffff800007812 */ /* 0x000fe200078ec0ff */
[----:B------:R1:W3:Y:S01]  /*2c60*/  LDSM.16.M88.4 R144, [R179+0xa800] ;  /* 0x00a80000b390783b */ /* 0x0002e20000000200 */
[----:B------:R-:W-:Y:S01]  /*2c70*/  CS2R R50, SRZ ;  /* 0x0000000000327805 */ /* 0x000fe2000001ff00 */
[----:B------:R-:W-:Y:S01]  /*2c80*/  CS2R R48, SRZ ;  /* 0x0000000000307805 */ /* 0x000fe2000001ff00 */
[----:B------:R-:W-:Y:S01]  /*2c90*/  CS2R R42, SRZ ;  /* 0x00000000002a7805 */ /* 0x000fe2000001ff00 */
[----:B------:R1:W4:Y:S01]  /*2ca0*/  LDSM.16.M88.4 R148, [R173+0xa000] ;  /* 0x00a00000ad94783b */ /* 0x0003220000000200 */
[----:B------:R-:W-:Y:S01]  /*2cb0*/  IMAD.IADD R0, R5, 0x1, -R0 ;  /* 0x0000000105007824 */ /* 0x000fe200078e0a00 */
[----:B------:R-:W-:Y:S01]  /*2cc0*/  IADD3 R5, R182, 0x1000, RZ ;  /* 0x00001000b6057810 */ /* 0x000fe20007ffe0ff */
[----:B------:R-:W-:Y:S01]  /*2cd0*/  CS2R R40, SRZ ;  /* 0x0000000000287805 */ /* 0x000fe2000001ff00 */
[----:B------:R1:W1:Y:S01]  /*2ce0*/  LDSM.16.M88.4 R152, [R173+0xa800] ;  /* 0x00a80000ad98783b */ /* 0x0002620000000200 */
[----:B------:R-:W-:Y:S01]  /*2cf0*/  CS2R R38, SRZ ;  /* 0x0000000000267805 */ /* 0x000fe2000001ff00 */
[----:B------:R-:W-:Y:S01]  /*2d00*/  LOP3.LUT P0, RZ, R0, 0x2, RZ, 0xc0, !PT ;  /* 0x0000000200ff7812 */ /* 0x000fe2000780c0ff */
[----:B------:R-:W-:Y:S01]  /*2d10*/  CS2R R36, SRZ ;  /* 0x0000000000247805 */ /* 0x000fe2000001ff00 */
[----:B------:R1:W1:Y:S01]  /*2d20*/  LDSM.16.M88.4 R156, [R172+0xa000] ;  /* 0x00a00000ac9c783b */ /* 0x0002620000000200 */
[----:B------:R-:W-:Y:S01]  /*2d30*/  SEL R178, R5, R182, !P1 ;  /* 0x000000b605b27207 */ /* 0x000fe20004800000 */
[----:B------:R-:W-:Y:S01]  /*2d40*/  IMAD.SHL.U32 R176, R176, 0x2, RZ ;  /* 0x00000002b0b07824 */ /* 0x000fe200078e00ff */
[----:B------:R-:W-:Y:S01]  /*2d50*/  SEL R175, R175, 0xffffffe0, !P0 ;  /* 0xffffffe0afaf7807 */ /* 0x000fe20004000000 */
[----:B------:R1:W1:Y:S01]  /*2d60*/  LDSM.16.M88.4 R160, [R172+0xa800] ;  /* 0x00a80000aca0783b */ /* 0x0002620000000200 */
[----:B------:R-:W-:Y:S01]  /*2d70*/  LOP3.LUT P3, RZ, R0, 0x4, RZ, 0xc0, !PT ;  /* 0x0000000400ff7812 */ /* 0x000fe2000786c0ff */
[----:B------:R-:W-:Y:S01]  /*2d80*/  IMAD.SHL.U32 R178, R178, 0x2, RZ ;  /* 0x00000002b2b27824 */ /* 0x000fe200078e00ff */
[----:B------:R-:W-:Y:S01]  /*2d90*/  SHF.L.U64.HI R224, R187, 0x2, R194 ;  /* 0x00000002bbe07819 */ /* 0x000fe200000102c2 */
[----:B------:R1:W1:Y:S01]  /*2da0*/  LDSM.16.M88.4 R164, [R3+0xa000] ;  /* 0x00a0000003a4783b */ /* 0x0002620000000200 */
[----:B------:R-:W-:Y:S01]  /*2db0*/  SEL R183, R183, 0xffffffc0, !P3 ;  /* 0xffffffc0b7b77807 */ /* 0x000fe20005800000 */
[----:B------:R-:W-:Y:S01]  /*2dc0*/  IMAD.SHL.U32 R225, R187, 0x4, RZ ;  /* 0x00000004bbe17824 */ /* 0x000fe200078e00ff */
[----:B------:R-:W-:Y:S01]  /*2dd0*/  UIMAD UR16, UR12, 0x18, URZ ;  /* 0x000000180c1078a4 */ /* 0x000fe2000f8e023f */
[----:B------:R1:W1:Y:S01]  /*2de0*/  LDSM.16.M88.4 R168, [R3+0xa800] ;  /* 0x00a8000003a8783b */ /* 0x0002620000000200 */
[----:B------:R-:W-:Y:S01]  /*2df0*/  IMAD.MOV.U32 R226, RZ, RZ, 0x40 ;  /* 0x00000040ffe27424 */ /* 0x000fe200078e00ff */
[----:B------:R-:W-:Y:S01]  /*2e00*/  USHF.L.U32 UR15, UR12, 0x5, URZ ;  /* 0x000000050c0f7899 */ /* 0x000fe2000800063f */
[----:B------:R-:W-:Y:S01]  /*2e10*/  IMAD.IADD R0, R180, 0x1, R175 ;  /* 0x00000001b4007824 */ /* 0x000fe200078e02af */
[----:B------:R-:W-:Y:S01]  /*2e20*/  UIMAD UR14, UR12, 0x28, URZ ;  /* 0x000000280c0e78a4 */ /* 0x000fe2000f8e023f */
[----:B------:R-:W-:Y:S01]  /*2e30*/  IMAD.IADD R2, R175, 0x1, R174 ;  /* 0x00000001af027824 */ /* 0x000fe200078e02ae */
[----:B------:R-:W-:-:S02]  /*2e40*/  UIMAD UR13, UR12, 0x30, URZ ;  /* 0x000000300c0d78a4 */ /* 0x000fc4000f8e023f */
[----:B------:R-:W-:Y:S02]  /*2e50*/  UIADD3 UR6, -UR6, URZ, URZ ;  /* 0x0000003f06067290 */ /* 0x000fe4000fffe13f */
[----:B------:R-:W-:Y:S02]  /*2e60*/  UIMAD UR12, UR12, 0x38, URZ ;  /* 0x000000380c0c78a4 */ /* 0x000fe4000f8e023f */
[----:B--2---:R-:W-:Y:S02]  /*2e70*/  UIADD3 UR5, UR18, UR7, URZ ;  /* 0x0000000712057290 */ /* 0x004fe4000fffe03f */
.L_x_79:
[----:B------:R-:W0:Y:S01]  /*2e80*/  LDGDEPBAR ;  /* 0x00000000000079af */ /* 0x000e220000000000 */
[----:B------:R-:W-:Y:S01]  /*2e90*/  IADD3 R184, R178, R175, RZ ;  /* 0x000000afb2b87210 */ /* 0x000fe20007ffe0ff */
        /* <DEDUP_REMOVED lines=10> */
[----:B------:R-:W2:Y:S08]  /*2f40*/  LDSM.16.M88.4 R104, [R179+0x6000] ;  /* 0x00600000b368783b */ /* 0x000eb00000000200 */
[----:B------:R-:W4:Y:S08]  /*2f50*/  LDSM.16.M88.4 R108, [R178+0x1000] ;  /* 0x00100000b26c783b */ /* 0x000f300000000200 */
[----:B------:R-:W3:Y:S08]  /*2f60*/  LDSM.16.M88.4 R112, [R179+0x6800] ;  /* 0x00680000b370783b */ /* 0x000ef00000000200 */
[----:B------:R-:W-:Y:S08]  /*2f70*/  LDSM.16.M88.4 R116, [R184] ;  /* 0x00000000b874783b */ /* 0x000ff00000000200 */
[----:B------:R-:W1:Y:S01]  /*2f80*/  LDSM.16.M88.4 R120, [R173+0x6000] ;  /* 0x00600000ad78783b */ /* 0x000e620000000200 */
[-C--:B--2---:R-:W-:Y:S07]  /*2f90*/  HMMA.16816.F32.BF16 R4, R100, R104.reuse, RZ ;  /* 0x000000686404723c */ /* 0x084fee00000418ff */
[----:B------:R-:W2:Y:S01]  /*2fa0*/  LDSM.16.M88.4 R124, [R184+0x1000] ;  /* 0x00100000b87c783b */ /* 0x000ea20000000200 */
[C---:B----4-:R-:W-:Y:S07]  /*2fb0*/  HMMA.16816.F32.BF16 R8, R108.reuse, R104, RZ ;  /* 0x000000686c08723c */ /* 0x050fee00000418ff */
[----:B------:R-:W4:Y:S01]  /*2fc0*/  LDSM.16.M88.4 R128, [R173+0x6800] ;  /* 0x00680000ad80783b */ /* 0x000f220000000200 */
[-C--:B------:R-:W-:Y:S07]  /*2fd0*/  HMMA.16816.F32.BF16 R12, R108, R106.reuse, RZ ;  /* 0x0000006a6c0c723c */ /* 0x080fee00000418ff */
[----:B------:R-:W-:Y:S01]  /*2fe0*/  LDSM.16.M88.4 R132, [R185] ;  /* 0x00000000b984783b */ /* 0x000fe20000000200 */
[C---:B------:R-:W-:Y:S07]  /*2ff0*/  HMMA.16816.F32.BF16 R16, R100.reuse, R106, RZ ;  /* 0x0000006a6410723c */ /* 0x040fee00000418ff */
[----:B------:R-:W2:Y:S01]  /*3000*/  LDSM.16.M88.4 R136, [R172+0x6000] ;  /* 0x00600000ac88783b */ /* 0x000ea20000000200 */
[-C--:B---3--:R-:W-:Y:S07]  /*3010*/  HMMA.16816.F32.BF16 R20, R100, R112.reuse, RZ ;  /* 0x000000706414723c */ /* 0x088fee00000418ff */
[----:B------:R-:W-:Y:S01]  /*3020*/  LDSM.16.M88.4 R104, [R172+0x6800] ;  /* 0x00680000ac68783b */ /* 0x000fe20000000200 */
[C---:B------:R-:W-:Y:S08]  /*3030*/  HMMA.16816.F32.BF16 R24, R108.reuse, R112, RZ ;  /* 0x000000706c18723c */ /* 0x040ff000000418ff */
[-C--:B------:R-:W-:Y:S01]  /*3040*/  HMMA.16816.F32.BF16 R28, R108, R114.reuse, RZ ;  /* 0x000000726c1c723c */ /* 0x080fe200000418ff */
[----:B------:R-:W-:Y:S07]  /*3050*/  LDSM.16.M88.4 R108, [R183] ;  /* 0x00000000b76c783b */ /* 0x000fee0000000200 */
[----:B------:R-:W-:Y:S01]  /*3060*/  HMMA.16816.F32.BF16 R32, R100, R114, RZ ;  /* 0x000000726420723c */ /* 0x000fe200000418ff */
[----:B------:R-:W3:Y:S07]  /*3070*/  LDSM.16.M88.4 R100, [R185+0x1000] ;  /* 0x00100000b964783b */ /* 0x000eee0000000200 */
[-C--:B-1----:R-:W-:Y:S01]  /*3080*/  HMMA.16816.F32.BF16 R4, R116, R120.reuse, R4 ;  /* 0x000000787404723c */ /* 0x082fe20000041804 */
[----:B------:R-:W1:Y:S07]  /*3090*/  LDSM.16.M88.4 R112, [R3+0x6000] ;  /* 0x006000000370783b */ /* 0x000e6e0000000200 */
[C---:B--2---:R-:W-:Y:S07]  /*30a0*/  HMMA.16816.F32.BF16 R8, R124.reuse, R120, R8 ;  /* 0x000000787c08723c */ /* 0x044fee0000041808 */
[----:B------:R-:W-:Y:S01]  /*30b0*/  FSEL R121, R227, RZ, P0 ;  /* 0x000000ffe3797208 */ /* 0x000fe20000000000 */
[-C--:B------:R-:W-:Y:S03]  /*30c0*/  HMMA.16816.F32.BF16 R12, R124, R122.reuse, R12 ;  /* 0x0000007a7c0c723c */ /* 0x080fe6000004180c */
[----:B------:R-:W-:Y:S05]  /*30d0*/  FSETP.NEU.FTZ.AND P0, PT, R217, -INF , PT ;  /* 0xff800000d900780b */ /* 0x000fea0003f1d000 */
[C---:B------:R-:W-:Y:S07]  /*30e0*/  HMMA.16816.F32.BF16 R16, R116.reuse, R122, R16 ;  /* 0x0000007a7410723c */ /* 0x040fee0000041810 */
[----:B------:R-:W-:Y:S01]  /*30f0*/  @P2 LEA R123, R197, R186, 0x7 ;  /* 0x000000bac57b2211 */ /* 0x000fe200078e38ff */
[-C--:B----4-:R-:W-:Y:S03]  /*3100*/  HMMA.16816.F32.BF16 R20, R116, R128.reuse, R20 ;  /* 0x000000807414723c */ /* 0x090fe60000041814 */
[CC--:B------:R-:W-:Y:S02]  /*3110*/  @P2 ISETP.GE.AND P1, PT, R123.reuse, R220.reuse, PT ;  /* 0x000000dc7b00220c */ /* 0x0c0fe40003f26270 */
[C---:B------:R-:W-:Y:S02]  /*3120*/  @P2 IADD3 R227, R123.reuse, 0x1, RZ ;  /* 0x000000017be32810 */ /* 0x040fe40007ffe0ff */
[----:B------:R-:W-:Y:S01]  /*3130*/  @P2 IADD3 R243, R123, 0x8, RZ ;  /* 0x000000087bf32810 */ /* 0x000fe20007ffe0ff */
[C---:B------:R-:W-:Y:S04]  /*3140*/  HMMA.16816.F32.BF16 R24, R124.reuse, R128, R24 ;  /* 0x000000807c18723c */ /* 0x040fe80000041818 */
[----:B------:R-:W-:Y:S02]  /*3150*/  @P2 ISETP.GE.AND P4, PT, R227, R220, PT ;  /* 0x000000dce300220c */ /* 0x000fe40003f86270 */
[----:B------:R-:W-:Y:S02]  /*3160*/  @P2 IADD3 R249, R123, 0x10, RZ ;  /* 0x000000107bf92810 */ /* 0x000fe40007ffe0ff */
[-C--:B------:R-:W-:Y:S08]  /*3170*/  HMMA.16816.F32.BF16 R28, R124, R130.reuse, R28 ;  /* 0x000000827c1c723c */ /* 0x080ff0000004181c */
[----:B------:R-:W-:Y:S08]  /*3180*/  HMMA.16816.F32.BF16 R32, R116, R130, R32 ;  /* 0x000000827420723c */ /* 0x000ff00000041820 */
[-C--:B------:R-:W-:Y:S08]  /*3190*/  HMMA.16816.F32.BF16 R4, R132, R136.reuse, R4 ;  /* 0x000000888404723c */ /* 0x080ff00000041804 */
[C---:B---3--:R-:W-:Y:S08]  /*31a0*/  HMMA.16816.F32.BF16 R8, R100.reuse, R136, R8 ;  /* 0x000000886408723c */ /* 0x048ff00000041808 */
[-C--:B------:R-:W-:Y:S08]  /*31b0*/  HMMA.16816.F32.BF16 R12, R100, R138.reuse, R12 ;  /* 0x0000008a640c723c */ /* 0x080ff0000004180c */
[C---:B------:R-:W-:Y:S08]  /*31c0*/  HMMA.16816.F32.BF16 R16, R132.reuse, R138, R16 ;  /* 0x0000008a8410723c */ /* 0x040ff00000041810 */
[-C--:B------:R-:W-:Y:S08]  /*31d0*/  HMMA.16816.F32.BF16 R20, R132, R104.reuse, R20 ;  /* 0x000000688414723c */ /* 0x080ff00000041814 */
[C---:B------:R-:W-:Y:S08]  /*31e0*/  HMMA.16816.F32.BF16 R24, R100.reuse, R104, R24 ;  /* 0x000000686418723c */ /* 0x040ff00000041818 */
[-C--:B------:R-:W-:Y:S01]  /*31f0*/  HMMA.16816.F32.BF16 R28, R100, R106.reuse, R28 ;  /* 0x0000006a641c723c */ /* 0x080fe2000004181c */
[----:B------:R2:W3:Y:S07]  /*3200*/  LDSM.16.M88.4 R100, [R183+0x1000] ;  /* 0x00100000b764783b */ /* 0x0004ee0000000200 */
[----:B------:R-:W-:Y:S01]  /*3210*/  HMMA.16816.F32.BF16 R32, R132, R106, R32 ;  /* 0x0000006a8420723c */ /* 0x000fe20000041820 */
[----:B------:R-:W4:Y:S07]  /*3220*/  LDSM.16.M88.4 R104, [R3+0x6800] ;  /* 0x006800000368783b */ /* 0x000f2e0000000200 */
[-C--:B-1----:R-:W-:Y:S05]  /*3230*/  HMMA.16816.F32.BF16 R4, R108, R112.reuse, R4 ;  /* 0x000000706c04723c */ /* 0x082fea0000041804 */
[----:B--2---:R-:W-:Y:S04]  /*3240*/  SEL R183, R226, 0xffffffc0, !P3 ;  /* 0xffffffc0e2b77807 */ /* 0x004fe80005800000 */
[----:B------:R-:W-:Y:S11]  /*3250*/  IADD3 R120, R183, R2, RZ ;  /* 0x00000002b7787210 */ /* 0x000ff60007ffe0ff */
[----:B------:R-:W-:Y:S04]  /*3260*/  @!UPT UIADD3 URZ, URZ, URZ, URZ ;  /* 0x0000003f3f3ff290 */ /* 0x000fe8000fffe03f */
[----:B------:R-:W-:Y:S01]  /*3270*/  @P2 FSEL R4, R4, -INF , !P1 ;  /* 0xff80000004042808 */ /* 0x000fe20004800000 */
[C---:B---3--:R-:W-:Y:S04]  /*3280*/  HMMA.16816.F32.BF16 R8, R100.reuse, R112, R8 ;  /* 0x000000706408723c */ /* 0x048fe80000041808 */
[----:B------:R-:W-:Y:S01]  /*3290*/  FFMA.FTZ R236, R4, c[0x0][0x23c], -R121 ;  /* 0x00008f0004ec7a23 */ /* 0x000fe20000010879 */
[----:B------:R-:W-:Y:S02]  /*32a0*/  @P2 FSEL R7, R7, -INF , !P4 ;  /* 0xff80000007072808 */ /* 0x000fe40006000000 */
[----:B------:R-:W-:Y:S01]  /*32b0*/  FSEL R113, R234, RZ, P0 ;  /* 0x000000ffea717208 */ /* 0x000fe20000000000 */
[----:B------:R1:W-:Y:S01]  /*32c0*/  MUFU.EX2 R227, R236 ;  /* 0x000000ec00e37308 */ /* 0x0003e20000000800 */
[-C--:B------:R-:W-:Y:S03]  /*32d0*/  HMMA.16816.F32.BF16 R12, R100, R114.reuse, R12 ;  /* 0x00000072640c723c */ /* 0x080fe6000004180c */
[----:B------:R-:W-:Y:S01]  /*32e0*/  FSETP.NEU.FTZ.AND P0, PT, R214, -INF , PT ;  /* 0xff800000d600780b */ /* 0x000fe20003f1d000 */
[----:B------:R-:W-:Y:S01]  /*32f0*/  FFMA.FTZ R239, R7, c[0x0][0x23c], -R113 ;  /* 0x00008f0007ef7a23 */ /* 0x000fe20000010871 */
[----:B------:R-:W-:Y:S02]  /*3300*/  @P2 FSEL R6, R6, -INF , !P1 ;  /* 0xff80000006062808 */ /* 0x000fe40004800000 */
[----:B------:R-:W-:Y:S01]  /*3310*/  @P2 FSEL R5, R5, -INF , !P4 ;  /* 0xff80000005052808 */ /* 0x000fe20006000000 */
[C---:B------:R-:W-:Y:S04]  /*3320*/  HMMA.16816.F32.BF16 R16, R108.reuse, R114, R16 ;  /* 0x000000726c10723c */ /* 0x040fe80000041810 */
[----:B------:R-:W-:Y:S02]  /*3330*/  FFMA.FTZ R237, R5, c[0x0][0x23c], -R121 ;  /* 0x00008f0005ed7a23 */ /* 0x000fe40000010879 */
[----:B------:R-:W-:Y:S01]  /*3340*/  FFMA.FTZ R235, R6, c[0x0][0x23c], -R113 ;  /* 0x00008f0006eb7a23 */ /* 0x000fe20000010871 */
[----:B------:R-:W-:Y:S01]  /*3350*/  @P2 FSEL R9, R9, -INF , !P4 ;  /* 0xff80000009092808 */ /* 0x000fe20006000000 */
[----:B------:R2:W-:Y:S01]  /*3360*/  MUFU.EX2 R234, R237 ;  /* 0x000000ed00ea7308 */ /* 0x0005e20000000800 */
[-C--:B----4-:R-:W-:Y:S03]  /*3370*/  HMMA.16816.F32.BF16 R20, R108, R104.reuse, R20 ;  /* 0x000000686c14723c */ /* 0x090fe60000041814 */
[----:B------:R-:W-:Y:S02]  /*3380*/  @P2 FSEL R8, R8, -INF , !P1 ;  /* 0xff80000008082808 */ /* 0x000fe40004800000 */
[----:B------:R-:W-:Y:S01]  /*3390*/  @P2 FSEL R10, R10, -INF , !P1 ;  /* 0xff8000000a0a2808 */ /* 0x000fe20004800000 */
[----:B-1----:R-:W-:Y:S01]  /*33a0*/  FMUL.FTZ R236, R214, 1.4426950216293334961 ;  /* 0x3fb8aa3bd6ec7820 */ /* 0x002fe20000410000 */
[----:B------:R-:W-:Y:S01]  /*33b0*/  @P2 FSEL R11, R11, -INF , !P4 ;  /* 0xff8000000b0b2808 */ /* 0x000fe20006000000 */
[C---:B------:R-:W-:Y:S01]  /*33c0*/  HMMA.16816.F32.BF16 R24, R100.reuse, R104, R24 ;  /* 0x000000686418723c */ /* 0x040fe20000041818 */
[----:B------:R-:W-:Y:S03]  /*33d0*/  MUFU.EX2 R235, R235 ;  /* 0x000000eb00eb7308 */ /* 0x000fe60000000800 */
[----:B------:R-:W-:Y:S02]  /*33e0*/  FSEL R129, R236, RZ, P0 ;  /* 0x000000ffec817208 */ /* 0x000fe40000000000 */
[----:B------:R-:W-:Y:S02]  /*33f0*/  FSETP.NEU.FTZ.AND P0, PT, R215, -INF , PT ;  /* 0xff800000d700780b */ /* 0x000fe40003f1d000 */
[-C--:B------:R-:W-:Y:S03]  /*3400*/  HMMA.16816.F32.BF16 R28, R100, R106.reuse, R28 ;  /* 0x0000006a641c723c */ /* 0x080fe6000004181c */
[----:B------:R1:W3:Y:S01]  /*3410*/  MUFU.EX2 R236, R239 ;  /* 0x000000ef00ec7308 */ /* 0x0002e20000000800 */
[----:B------:R-:W-:Y:S01]  /*3420*/  FFMA.FTZ R241, R9, c[0x0][0x23c], -R129 ;  /* 0x00008f0009f17a23 */ /* 0x000fe20000010881 */
[----:B------:R-:W-:Y:S02]  /*3430*/  FSEL R9, R238, RZ, P0 ;  /* 0x000000ffee097208 */ /* 0x000fe40000000000 */
[-C--:B------:R-:W-:Y:S01]  /*3440*/  @P2 ISETP.GE.AND P0, PT, R243, R220.reuse, PT ;  /* 0x000000dcf300220c */ /* 0x080fe20003f06270 */
[----:B------:R-:W-:Y:S04]  /*3450*/  HMMA.16816.F32.BF16 R32, R108, R106, R32 ;  /* 0x0000006a6c20723c */ /* 0x000fe80000041820 */
[----:B------:R-:W-:Y:S01]  /*3460*/  @P2 IADD3 R243, R123, 0x9, RZ ;  /* 0x000000097bf32810 */ /* 0x000fe20007ffe0ff */
[----:B------:R4:W-:Y:S01]  /*3470*/  MUFU.EX2 R238, R241 ;  /* 0x000000f100ee7308 */ /* 0x0009e20000000800 */
[----:B------:R-:W-:Y:S01]  /*3480*/  @P2 FSEL R12, R12, -INF , !P0 ;  /* 0xff8000000c0c2808 */ /* 0x000fe20004000000 */
[----:B------:R-:W-:Y:S01]  /*3490*/  FFMA.FTZ R240, R11, c[0x0][0x23c], -R9 ;  /* 0x00008f000bf07a23 */ /* 0x000fe20000010809 */
[-C--:B------:R-:W-:Y:S01]  /*34a0*/  @P2 ISETP.GE.AND P1, PT, R243, R220.reuse, PT ;  /* 0x000000dcf300220c */ /* 0x080fe20003f26270 */
[----:B--2---:R-:W-:Y:S03]  /*34b0*/  FFMA.FTZ R237, R8, c[0x0][0x23c], -R129 ;  /* 0x00008f0008ed7a23 */ /* 0x004fe60000010881 */
[----:B------:R-:W-:Y:S02]  /*34c0*/  @P2 FSEL R15, R15, -INF , !P1 ;  /* 0xff8000000f0f2808 */ /* 0x000fe40004800000 */
[----:B------:R-:W-:Y:S01]  /*34d0*/  @P2 FSEL R17, R17, -INF , !P1 ;  /* 0xff80000011112808 */ /* 0x000fe20004800000 */
[----:B------:R-:W-:Y:S01]  /*34e0*/  MUFU.EX2 R240, R240 ;  /* 0x000000f000f07308 */ /* 0x000fe20000000800 */
[----:B------:R-:W-:Y:S01]  /*34f0*/  @P2 FSEL R19, R19, -INF , !P1 ;  /* 0xff80000013132808 */ /* 0x000fe20004800000 */
[--C-:B------:R-:W-:Y:S01]  /*3500*/  FFMA.FTZ R244, R15, c[0x0][0x23c], -R9.reuse ;  /* 0x00008f000ff47a23 */ /* 0x100fe20000010809 */
[----:B------:R-:W-:Y:S01]  /*3510*/  @P2 FSEL R13, R13, -INF , !P1 ;  /* 0xff8000000d0d2808 */ /* 0x000fe20004800000 */
[----:B-1----:R-:W-:Y:S01]  /*3520*/  FFMA.FTZ R239, R10, c[0x0][0x23c], -R9 ;  /* 0x00008f000aef7a23 */ /* 0x002fe20000010809 */
[-C--:B------:R-:W-:Y:S01]  /*3530*/  @P2 ISETP.GE.AND P1, PT, R249, R220.reuse, PT ;  /* 0x000000dcf900220c */ /* 0x080fe20003f26270 */
[----:B------:R-:W-:Y:S01]  /*3540*/  FFMA.FTZ R246, R17, c[0x0][0x23c], -R121 ;  /* 0x00008f0011f67a23 */ /* 0x000fe20000010879 */
[----:B------:R-:W-:Y:S01]  /*3550*/  @P2 IADD3 R249, R123, 0x11, RZ ;  /* 0x000000117bf92810 */ /* 0x000fe20007ffe0ff */
[----:B------:R-:W-:Y:S01]  /*3560*/  FFMA.FTZ R248, R19, c[0x0][0x23c], -R113 ;  /* 0x00008f0013f87a23 */ /* 0x000fe20000010871 */
[----:B------:R-:W-:Y:S01]  /*3570*/  @P2 FSEL R20, R20, -INF , !P1 ;  /* 0xff80000014142808 */ /* 0x000fe20004800000 */
[----:B------:R-:W-:Y:S01]  /*3580*/  MUFU.EX2 R239, R239 ;  /* 0x000000ef00ef7308 */ /* 0x000fe20000000800 */
[----:B------:R-:W-:Y:S01]  /*3590*/  @P2 ISETP.GE.AND P4, PT, R249, R220, PT ;  /* 0x000000dcf900220c */ /* 0x000fe20003f86270 */
[----:B------:R-:W-:Y:S01]  /*35a0*/  FFMA.FTZ R242, R13, c[0x0][0x23c], -R129 ;  /* 0x00008f000df27a23 */ /* 0x000fe20000010881 */
[----:B------:R-:W-:Y:S01]  /*35b0*/  @P2 FSEL R14, R14, -INF , !P0 ;  /* 0xff8000000e0e2808 */ /* 0x000fe20004000000 */
[----:B------:R-:W-:Y:S01]  /*35c0*/  FFMA.FTZ R251, R20, c[0x0][0x23c], -R121 ;  /* 0x00008f0014fb7a23 */ /* 0x000fe20000010879 */
[----:B------:R-:W-:Y:S01]  /*35d0*/  @P2 FSEL R16, R16, -INF , !P0 ;  /* 0xff80000010102808 */ /* 0x000fe20004000000 */
[----:B----4-:R-:W-:Y:S01]  /*35e0*/  FFMA.FTZ R241, R12, c[0x0][0x23c], -R129 ;  /* 0x00008f000cf17a23 */ /* 0x010fe20000010881 */
[----:B------:R-:W-:Y:S01]  /*35f0*/  @P2 FSEL R18, R18, -INF , !P0 ;  /* 0xff80000012122808 */ /* 0x000fe20004000000 */
[----:B------:R-:W-:Y:S01]  /*3600*/  FFMA.FTZ R243, R14, c[0x0][0x23c], -R9 ;  /* 0x00008f000ef37a23 */ /* 0x000fe20000010809 */
[----:B------:R-:W-:Y:S01]  /*3610*/  IADD3 R10, P0, R225, R210, RZ ;  /* 0x000000d2e10a7210 */ /* 0x000fe20007f1e0ff */
[----:B------:R1:W-:Y:S01]  /*3620*/  MUFU.EX2 R249, R251 ;  /* 0x000000fb00f97308 */ /* 0x0003e20000000800 */
[----:B------:R-:W-:Y:S01]  /*3630*/  FFMA.FTZ R245, R16, c[0x0][0x23c], -R121 ;  /* 0x00008f0010f57a23 */ /* 0x000fe20000010879 */
[----:B------:R-:W-:Y:S01]  /*3640*/  @P2 IADD3 R13, R123, 0x18, RZ ;  /* 0x000000187b0d2810 */ /* 0x000fe20007ffe0ff */
[--C-:B------:R-:W-:Y:S01]  /*3650*/  FFMA.FTZ R247, R18, c[0x0][0x23c], -R113.reuse ;  /* 0x00008f0012f77a23 */ /* 0x100fe20000010871 */
[----:B------:R-:W-:Y:S02]  /*3660*/  IADD3.X R11, R224, R211, RZ, P0, !PT ;  /* 0x000000d3e00b7210 */ /* 0x000fe400007fe4ff */
[-C--:B------:R-:W-:Y:S02]  /*3670*/  @P2 ISETP.GE.AND P0, PT, R13, R220.reuse, PT ;  /* 0x000000dc0d00220c */ /* 0x080fe40003f06270 */
[----:B------:R-:W-:Y:S01]  /*3680*/  @P2 IADD3 R13, R123, 0x19, RZ ;  /* 0x000000197b0d2810 */ /* 0x000fe20007ffe0ff */
[----:B------:R2:W4:Y:S01]  /*3690*/  LDG.E R138, [R10.64+0x20] ;  /* 0x000020140a8a7981 */ /* 0x000522000c1e1900 */
[----:B------:R-:W-:Y:S01]  /*36a0*/  MUFU.EX2 R245, R245 ;  /* 0x000000f500f57308 */ /* 0x000fe20000000800 */
[----:B------:R-:W-:Y:S02]  /*36b0*/  @P2 FSEL R22, R22, -INF , !P1 ;  /* 0xff80000016162808 */ /* 0x000fe40004800000 */
[----:B------:R2:W4:Y:S01]  /*36c0*/  LDG.E R134, [R10.64+0x80] ;  /* 0x000080140a867981 */ /* 0x000522000c1e1900 */
[----:B------:R-:W-:Y:S02]  /*36d0*/  @P2 FSEL R24, R24, -INF , !P1 ;  /* 0xff80000018182808 */ /* 0x000fe40004800000 */
[----:B------:R-:W-:Y:S01]  /*36e0*/  @P2 FSEL R26, R26, -INF , !P1 ;  /* 0xff8000001a1a2808 */ /* 0x000fe20004800000 */
[----:B------:R2:W4:Y:S01]  /*36f0*/  LDG.E R122, [R10.64+0xa0] ;  /* 0x0000a0140a7a7981 */ /* 0x000522000c1e1900 */
[----:B------:R-:W-:Y:S01]  /*3700*/  @P2 ISETP.GE.AND P1, PT, R13, R220, PT ;  /* 0x000000dc0d00220c */ /* 0x000fe20003f26270 */
[----:B------:R-:W-:Y:S01]  /*3710*/  FFMA.FTZ R252, R22, c[0x0][0x23c], -R113 ;  /* 0x00008f0016fc7a23 */ /* 0x000fe20000010871 */
[----:B------:R-:W2:Y:S01]  /*3720*/  MUFU.EX2 R246, R246 ;  /* 0x000000f600f67308 */ /* 0x000ea20000000800 */
[----:B------:R-:W-:Y:S01]  /*3730*/  @P2 FSEL R34, R34, -INF , !P0 ;  /* 0xff80000022222808 */ /* 0x000fe20004000000 */
[----:B------:R-:W-:Y:S01]  /*3740*/  FFMA.FTZ R137, R26, c[0x0][0x23c], -R9 ;  /* 0x00008f001a897a23 */ /* 0x000fe20000010809 */
[----:B------:R-:W-:Y:S01]  /*3750*/  @P2 FSEL R21, R21, -INF , !P4 ;  /* 0xff80000015152808 */ /* 0x000fe20006000000 */
[----:B-1----:R1:W4:Y:S01]  /*3760*/  LDG.E R251, [R10.64] ;  /* 0x000000140afb7981 */ /* 0x002322000c1e1900 */
[----:B------:R-:W-:Y:S01]  /*3770*/  @P2 FSEL R23, R23, -INF , !P4 ;  /* 0xff80000017172808 */ /* 0x000fe20006000000 */
[----:B------:R-:W-:Y:S01]  /*3780*/  FFMA.FTZ R133, R24, c[0x0][0x23c], -R129 ;  /* 0x00008f0018857a23 */ /* 0x000fe20000010881 */
[----:B---3--:R-:W-:Y:S01]  /*3790*/  F2FP.BF16.PACK_AB R22, R236, R235 ;  /* 0x000000ebec16723e */ /* 0x008fe200000010ff */
[----:B------:R-:W-:Y:S01]  /*37a0*/  FFMA.FTZ R250, R21, c[0x0][0x23c], -R121 ;  /* 0x00008f0015fa7a23 */ /* 0x000fe20000010879 */
[----:B------:R-:W-:Y:S01]  /*37b0*/  @P2 FSEL R27, R27, -INF , !P4 ;  /* 0xff8000001b1b2808 */ /* 0x000fe20006000000 */
[----:B------:R-:W-:Y:S01]  /*37c0*/  MUFU.EX2 R247, R247 ;  /* 0x000000f700f77308 */ /* 0x000fe20000000800 */
[----:B------:R-:W-:Y:S01]  /*37d0*/  @P2 FSEL R30, R30, -INF , !P0 ;  /* 0xff8000001e1e2808 */ /* 0x000fe20004000000 */
[----:B------:R-:W-:Y:S01]  /*37e0*/  FFMA.FTZ R139, R23, c[0x0][0x23c], -R113 ;  /* 0x00008f00178b7a23 */ /* 0x000fe20000010871 */
[----:B------:R-:W-:Y:S01]  /*37f0*/  @P2 FSEL R31, R31, -INF , !P1 ;  /* 0xff8000001f1f2808 */ /* 0x000fe20004800000 */
[----:B------:R-:W-:Y:S01]  /*3800*/  STS [R201+0xe400], R22 ;  /* 0x00e40016c9007388 */ /* 0x000fe20000000800 */
[----:B------:R-:W-:Y:S01]  /*3810*/  @P2 FSEL R32, R32, -INF , !P0 ;  /* 0xff80000020202808 */ /* 0x000fe20004000000 */
[--C-:B------:R-:W-:Y:S01]  /*3820*/  FFMA.FTZ R130, R27, c[0x0][0x23c], -R9.reuse ;  /* 0x00008f001b827a23 */ /* 0x100fe20000010809 */
[----:B------:R-:W-:Y:S01]  /*3830*/  @P2 FSEL R33, R33, -INF , !P1 ;  /* 0xff80000021212808 */ /* 0x000fe20004800000 */
[--C-:B------:R-:W-:Y:S01]  /*3840*/  FFMA.FTZ R131, R30, c[0x0][0x23c], -R9.reuse ;  /* 0x00008f001e837a23 */ /* 0x100fe20000010809 */
[----:B------:R-:W-:Y:S01]  /*3850*/  @P2 FSEL R35, R35, -INF , !P1 ;  /* 0xff80000023232808 */ /* 0x000fe20004800000 */
[----:B------:R-:W3:Y:S01]  /*3860*/  MUFU.EX2 R248, R248 ;  /* 0x000000f800f87308 */ /* 0x000ee20000000800 */
[----:B------:R-:W-:Y:S01]  /*3870*/  FFMA.FTZ R9, R31, c[0x0][0x23c], -R9 ;  /* 0x00008f001f097a23 */ /* 0x000fe20000010809 */
[----:B------:R-:W-:Y:S01]  /*3880*/  @P2 FSEL R25, R25, -INF , !P4 ;  /* 0xff80000019192808 */ /* 0x000fe20006000000 */
[--C-:B------:R-:W-:Y:S01]  /*3890*/  FFMA.FTZ R185, R32, c[0x0][0x23c], -R121.reuse ;  /* 0x00008f0020b97a23 */ /* 0x100fe20000010879 */
[----:B--2---:R-:W-:Y:S01]  /*38a0*/  F2FP.BF16.PACK_AB R17, R246, R245 ;  /* 0x000000f5f611723e */ /* 0x004fe200000010ff */
[----:B------:R-:W-:Y:S01]  /*38b0*/  FFMA.FTZ R121, R33, c[0x0][0x23c], -R121 ;  /* 0x00008f0021797a23 */ /* 0x000fe20000010879 */
[----:B------:R-:W-:Y:S01]  /*38c0*/  F2FP.BF16.PACK_AB R14, R240, R239 ;  /* 0x000000eff00e723e */ /* 0x000fe200000010ff */
[----:B------:R-:W-:Y:S01]  /*38d0*/  FFMA.FTZ R135, R25, c[0x0][0x23c], -R129 ;  /* 0x00008f0019877a23 */ /* 0x000fe20000010881 */
[----:B------:R-:W-:Y:S01]  /*38e0*/  @P2 FSEL R28, R28, -INF , !P0 ;  /* 0xff8000001c1c2808 */ /* 0x000fe20004000000 */
[--C-:B-1----:R-:W-:Y:S01]  /*38f0*/  FFMA.FTZ R11, R34, c[0x0][0x23c], -R113.reuse ;  /* 0x00008f00220b7a23 */ /* 0x102fe20000010871 */
[----:B------:R-:W1:Y:S01]  /*3900*/  MUFU.EX2 R237, R237 ;  /* 0x000000ed00ed7308 */ /* 0x000e620000000800 */
[----:B------:R-:W-:Y:S01]  /*3910*/  F2FP.BF16.PACK_AB R10, R234, R227 ;  /* 0x000000e3ea0a723e */ /* 0x000fe200000010ff */
[----:B------:R-:W-:Y:S01]  /*3920*/  FFMA.FTZ R113, R35, c[0x0][0x23c], -R113 ;  /* 0x00008f0023717a23 */ /* 0x000fe20000010871 */
[----:B------:R-:W-:Y:S01]  /*3930*/  @P2 FSEL R29, R29, -INF , !P1 ;  /* 0xff8000001d1d2808 */ /* 0x000fe20004800000 */
[--C-:B------:R-:W-:Y:S02]  /*3940*/  FFMA.FTZ R123, R28, c[0x0][0x23c], -R129.reuse ;  /* 0x00008f001c7b7a23 */ /* 0x100fe40000010881 */
[----:B------:R-:W-:Y:S02]  /*3950*/  STS [R201+0xe000], R10 ;  /* 0x00e0000ac9007388 */ /* 0x000fe40000000800 */
[----:B------:R-:W-:Y:S02]  /*3960*/  FFMA.FTZ R129, R29, c[0x0][0x23c], -R129 ;  /* 0x00008f001d817a23 */ /* 0x000fe40000010881 */
[----:B------:R-:W-:Y:S01]  /*3970*/  MUFU.EX2 R241, R241 ;  /* 0x000000f100f17308 */ /* 0x000fe20000000800 */
[----:B------:R-:W-:Y:S01]  /*3980*/  STS [R206+0xe000], R17 ;  /* 0x00e00011ce007388 */ /* 0x000fe20000000800 */
[----:B---3--:R-:W-:Y:S05]  /*3990*/  F2FP.BF16.PACK_AB R15, R248, R247 ;  /* 0x000000f7f80f723e */ /* 0x008fea00000010ff */
[----:B------:R-:W-:Y:S03]  /*39a0*/  STS [R206+0xe400], R15 ;  /* 0x00e4000fce007388 */ /* 0x000fe60000000800 */
[----:B------:R-:W2:Y:S01]  /*39b0*/  MUFU.EX2 R242, R242 ;  /* 0x000000f200f27308 */ /* 0x000ea20000000800 */
[----:B------:R3:W-:Y:S01]  /*39c0*/  STS [R201+0xf400], R14 ;  /* 0x00f4000ec9007388 */ /* 0x0007e20000000800 */
[----:B-1----:R-:W-:Y:S05]  /*39d0*/  F2FP.BF16.PACK_AB R18, R238, R237 ;  /* 0x000000edee12723e */ /* 0x002fea00000010ff */
[----:B------:R1:W-:Y:S03]  /*39e0*/  STS [R201+0xf000], R18 ;  /* 0x00f00012c9007388 */ /* 0x0003e60000000800 */
[----:B------:R-:W-:Y:S10]  /*39f0*/  MUFU.EX2 R243, R243 ;  /* 0x000000f300f37308 */ /* 0x000ff40000000800 */
[----:B------:R-:W1:Y:S01]  /*3a00*/  MUFU.EX2 R244, R244 ;  /* 0x000000f400f47308 */ /* 0x000e620000000800 */
[----:B--2---:R-:W-:Y:S05]  /*3a10*/  F2FP.BF16.PACK_AB R13, R242, R241 ;  /* 0x000000f1f20d723e */ /* 0x004fea00000010ff */
[----:B------:R-:W-:Y:S04]  /*3a20*/  STS [R206+0xf000], R13 ;  /* 0x00f0000dce007388 */ /* 0x000fe80000000800 */
[----:B------:R1:W-:Y:S10]  /*3a30*/  MUFU.EX2 R125, R11 ;  /* 0x0000000b007d7308 */ /* 0x0003f40000000800 */
[----:B------:R-:W-:Y:S10]  /*3a40*/  MUFU.EX2 R250, R250 ;  /* 0x000000fa00fa7308 */ /* 0x000ff40000000800 */
[----:B------:R-:W-:Y:S01]  /*3a50*/  MUFU.EX2 R252, R252 ;  /* 0x000000fc00fc7308 */ /* 0x000fe20000000800 */
[----:B-1----:R-:W-:Y:S05]  /*3a60*/  F2FP.BF16.PACK_AB R11, R244, R243 ;  /* 0x000000f3f40b723e */ /* 0x002fea00000010ff */
[----:B------:R-:W-:Y:S04]  /*3a70*/  STS [R206+0xf400], R11 ;  /* 0x00f4000bce007388 */ /* 0x000fe80000000800 */
[----:B------:R-:W1:Y:S10]  /*3a80*/  MUFU.EX2 R139, R139 ;  /* 0x0000008b008b7308 */ /* 0x000e740000000800 */
[----:B------:R2:W-:Y:S10]  /*3a90*/  MUFU.EX2 R127, R9 ;  /* 0x00000009007f7308 */ /* 0x0005f40000000800 */
[----:B------:R-:W3:Y:S01]  /*3aa0*/  MUFU.EX2 R126, R113 ;  /* 0x00000071007e7308 */ /* 0x000ee20000000800 */
[----:B-1----:R-:W-:Y:S05]  /*3ab0*/  F2FP.BF16.PACK_AB R34, R139, R252 ;  /* 0x000000fc8b22723e */ /* 0x002fea00000010ff */
[----:B------:R-:W-:Y:S04]  /*3ac0*/  STS [R205+0xe400], R34 ;  /* 0x00e40022cd007388 */ /* 0x000fe80000000800 */
[----:B------:R-:W-:Y:S01]  /*3ad0*/  MUFU.EX2 R185, R185 ;  /* 0x000000b900b97308 */ /* 0x000fe20000000800 */
[----:B--2---:R-:W-:Y:S05]  /*3ae0*/  F2FP.BF16.PACK_AB R9, R250, R249 ;  /* 0x000000f9fa09723e */ /* 0x004fea00000010ff */
[----:B------:R-:W-:Y:S04]  /*3af0*/  STS [R205+0xe000], R9 ;  /* 0x00e00009cd007388 */ /* 0x000fe80000000800 */
[----:B------:R-:W1:Y:S01]  /*3b00*/  MUFU.EX2 R184, R121 ;  /* 0x0000007900b87308 */ /* 0x000e620000000800 */
[----:B---3--:R-:W-:Y:S05]  /*3b10*/  F2FP.BF16.PACK_AB R14, R126, R125 ;  /* 0x0000007d7e0e723e */ /* 0x008fea00000010ff */
        /* <DEDUP_REMOVED lines=10> */
[----:B------:R-:W-:Y:S10]  /*3bc0*/  MUFU.EX2 R123, R123 ;  /* 0x0000007b007b7308 */ /* 0x000ff40000000800 */
[----:B------:R-:W2:Y:S01]  /*3bd0*/  MUFU.EX2 R129, R129 ;  /* 0x0000008100817308 */ /* 0x000ea20000000800 */
[----:B-1----:R-:W-:Y:S05]  /*3be0*/  F2FP.BF16.PACK_AB R22, R130, R137 ;  /* 0x000000898216723e */ /* 0x002fea00000010ff */
[----:B------:R-:W-:Y:S04]  /*3bf0*/  STS [R205+0xf400], R22 ;  /* 0x00f40016cd007388 */ /* 0x000fe80000000800 */
[----:B------:R-:W1:Y:S01]  /*3c00*/  MUFU.EX2 R131, R131 ;  /* 0x0000008300837308 */ /* 0x000e620000000800 */
[----:B--2---:R-:W-:Y:S05]  /*3c10*/  F2FP.BF16.PACK_AB R26, R129, R123 ;  /* 0x0000007b811a723e */ /* 0x004fea00000010ff */
[----:B------:R-:W-:Y:S01]  /*3c20*/  STS [R223+0xf000], R26 ;  /* 0x00f0001adf007388 */ /* 0x000fe20000000800 */
[----:B-1----:R-:W-:Y:S05]  /*3c30*/  F2FP.BF16.PACK_AB R30, R127, R131 ;  /* 0x000000837f1e723e */ /* 0x002fea00000010ff */
[----:B------:R-:W-:Y:S04]  /*3c40*/  STS [R223+0xf400], R30 ;  /* 0x00f4001edf007388 */ /* 0x000fe80000000800 */
[----:B------:R-:W1:Y:S08]  /*3c50*/  LDSM.16.M88.4 R100, [R174+0x4000] ;  /* 0x00400000ae64783b */ /* 0x000e700000000200 */
[----:B------:R-:W2:Y:S08]  /*3c60*/  LDSM.16.M88.4 R104, [R174+0x5000] ;  /* 0x00500000ae68783b */ /* 0x000eb00000000200 */
[----:B------:R-:W3:Y:S08]  /*3c70*/  LDSM.16.M88.4 R108, [R2+0x4000] ;  /* 0x00400000026c783b */ /* 0x000ef00000000200 */
        /* <DEDUP_REMOVED lines=12> */
[-C--:B---3--:R-:W-:Y:S08]  /*3d40*/  HMMA.16816.F32.BF16 R4, R108, R148.reuse, R4 ;  /* 0x000000946c04723c */ /* 0x088ff00000041804 */
[C---:B------:R-:W-:Y:S08]  /*3d50*/  HMMA.16816.F32.BF16 R8, R112.reuse, R148, R8 ;  /* 0x000000947008723c */ /* 0x040ff00000041808 */
        /* <DEDUP_REMOVED lines=18> */
[C---:B----4-:R-:W-:Y:S01]  /*3e80*/  FADD.FTZ R121, -R251.reuse, R4 ;  /* 0x00000004fb797221 */ /* 0x050fe20000010100 */
[C---:B------:R-:W-:Y:S04]  /*3e90*/  HMMA.16816.F32.BF16 R16, R100.reuse, R166, R16 ;  /* 0x000000a66410723c */ /* 0x040fe80000041810 */
[----:B------:R-:W-:Y:S02]  /*3ea0*/  FADD.FTZ R105, -R251, R5 ;  /* 0x00000005fb697221 */ /* 0x000fe40000010100 */
[----:B------:R-:W-:Y:S02]  /*3eb0*/  FMUL.FTZ R227, R227, R121 ;  /* 0x00000079e3e37220 */ /* 0x000fe40000410000 */
[----:B------:R-:W-:Y:S01]  /*3ec0*/  FADD.FTZ R9, -R134, R9 ;  /* 0x0000000986097221 */ /* 0x000fe20000010100 */
[-C--:B------:R-:W-:Y:S03]  /*3ed0*/  HMMA.16816.F32.BF16 R20, R100, R168.reuse, R20 ;  /* 0x000000a86414723c */ /* 0x080fe60000041814 */
[----:B------:R-:W-:Y:S02]  /*3ee0*/  FMUL.FTZ R238, R238, R9 ;  /* 0x00000009eeee7220 */ /* 0x000fe40000410000 */
[----:B------:R-:W-:Y:S02]  /*3ef0*/  FADD.FTZ R10, -R122, R10 ;  /* 0x0000000a7a0a7221 */ /* 0x000fe40000010100 */
[----:B------:R-:W-:Y:S01]  /*3f00*/  FADD.FTZ R13, -R134, R13 ;  /* 0x0000000d860d7221 */ /* 0x000fe20000010100 */
[C---:B------:R-:W-:Y:S04]  /*3f10*/  HMMA.16816.F32.BF16 R24, R112.reuse, R168, R24 ;  /* 0x000000a87018723c */ /* 0x040fe80000041818 */
[C---:B------:R-:W-:Y:S02]  /*3f20*/  FADD.FTZ R11, -R122.reuse, R11 ;  /* 0x0000000b7a0b7221 */ /* 0x040fe40000010100 */
[----:B------:R-:W-:Y:S02]  /*3f30*/  FADD.FTZ R14, -R122, R14 ;  /* 0x0000000e7a0e7221 */ /* 0x000fe40000010100 */
[C---:B------:R-:W-:Y:S01]  /*3f40*/  FADD.FTZ R17, -R251.reuse, R17 ;  /* 0x00000011fb117221 */ /* 0x040fe20000010100 */
[-C--:B------:R-:W-:Y:S03]  /*3f50*/  HMMA.16816.F32.BF16 R28, R112, R170.reuse, R28 ;  /* 0x000000aa701c723c */ /* 0x080fe6000004181c */
[----:B------:R-:W-:Y:S02]  /*3f60*/  FMUL.FTZ R246, R246, R17 ;  /* 0x00000011f6f67220 */ /* 0x000fe40000410000 */
[C---:B------:R-:W-:Y:S02]  /*3f70*/  FADD.FTZ R18, -R138.reuse, R18 ;  /* 0x000000128a127221 */ /* 0x040fe40000010100 */
[----:B------:R-:W-:Y:S01]  /*3f80*/  FADD.FTZ R17, -R251, R20 ;  /* 0x00000014fb117221 */ /* 0x000fe20000010100 */
[----:B------:R-:W-:Y:S04]  /*3f90*/  HMMA.16816.F32.BF16 R32, R100, R170, R32 ;  /* 0x000000aa6420723c */ /* 0x000fe80000041820 */
[----:B------:R-:W-:Y:S02]  /*3fa0*/  FMUL.FTZ R249, R249, R17 ;  /* 0x00000011f9f97220 */ /* 0x000fe40000410000 */
[C---:B------:R-:W-:Y:S02]  /*3fb0*/  FADD.FTZ R17, -R138.reuse, R6 ;  /* 0x000000068a117221 */ /* 0x040fe40000010100 */
[----:B------:R-:W-:Y:S04]  /*3fc0*/  FMUL.FTZ R247, R247, R18 ;  /* 0x00000012f7f77220 */ /* 0x000fe80000410000 */
[C---:B------:R-:W-:Y:S02]  /*3fd0*/  FADD.FTZ R18, -R138.reuse, R23 ;  /* 0x000000178a127221 */ /* 0x040fe40000010100 */
        /* <DEDUP_REMOVED lines=8> */
[----:B------:R-:W-:Y:S02]  /*4060*/  FADD.FTZ R251, -R251, R33 ;  /* 0x00000021fbfb7221 */ /* 0x000fe40000010100 */
[----:B------:R-:W-:Y:S02]  /*4070*/  FMUL.FTZ R250, R250, R21 ;  /* 0x00000015fafa7220 */ /* 0x000fe40000410000 */
[C---:B------:R-:W-:Y:S02]  /*4080*/  FADD.FTZ R21, -R138.reuse, R7 ;  /* 0x000000078a157221 */ /* 0x040fe40000010100 */
[C---:B------:R-:W-:Y:S02]  /*4090*/  FADD.FTZ R19, -R138.reuse, R19 ;  /* 0x000000138a137221 */ /* 0x040fe40000010100 */
[C---:B------:R-:W-:Y:S02]  /*40a0*/  FADD.FTZ R34, -R138.reuse, R34 ;  /* 0x000000228a227221 */ /* 0x040fe40000010100 */
[----:B------:R-:W-:Y:S02]  /*40b0*/  FADD.FTZ R138, -R138, R35 ;  /* 0x000000238a8a7221 */ /* 0x000fe40000010100 */
        /* <DEDUP_REMOVED lines=35> */
[----:B------:R-:W-:Y:S01]  /*42f0*/  IMAD.MOV.U32 R13, RZ, RZ, -0x2000 ;  /* 0xffffe000ff0d7424 */ /* 0x000fe200078e00ff */
[----:B------:R-:W-:Y:S01]  /*4300*/  ISETP.GE.AND P1, PT, R192, c[0x0][0x220], PT ;  /* 0x00008800c0007a0c */ /* 0x000fe20003f26270 */
[----:B------:R-:W-:Y:S01]  /*4310*/  IMAD.MOV.U32 R7, RZ, RZ, c[0x0][0x190] ;  /* 0x00006400ff077624 */ /* 0x000fe200078e00ff */
[----:B------:R-:W-:Y:S03]  /*4320*/  ISETP.NE.U32.AND P4, PT, R4, 0x1, PT ;  /* 0x000000010400780c */ /* 0x000fe60003f85070 */
[----:B------:R-:W-:Y:S01]  /*4330*/  IMAD.U32 R5, R7, -0x40, RZ ;  /* 0xffffffc007057824 */ /* 0x000fe200078e00ff */
[----:B------:R-:W-:Y:S04]  /*4340*/  SEL R13, R13, 0x2000, !P4 ;  /* 0x000020000d0d7807 */ /* 0x000fe80006000000 */
[----:B------:R-:W-:Y:S01]  /*4350*/  LEA R230, P0, R5, R230, 0x1 ;  /* 0x000000e605e67211 */ /* 0x000fe200078008ff */
[--C-:B------:R-:W-:Y:S02]  /*4360*/  IMAD.IADD R218, R218, 0x1, R13.reuse ;  /* 0x00000001dada7824 */ /* 0x100fe400078e020d */
[--C-:B------:R-:W-:Y:S01]  /*4370*/  IMAD.IADD R213, R213, 0x1, R13.reuse ;  /* 0x00000001d5d57824 */ /* 0x100fe200078e020d */
[----:B------:R-:W-:Y:S01]  /*4380*/  LEA.HI.X.SX32 R231, R5, R231, 0x1, P0 ;  /* 0x000000e705e77211 */ /* 0x000fe200000f0eff */
[----:B------:R-:W-:Y:S01]  /*4390*/  @!P1 IMAD.MOV.U32 R5, RZ, RZ, c[0x0][0x194] ;  /* 0x00006500ff059624 */ /* 0x000fe200078e00ff */
[----:B------:R1:W-:Y:S01]  /*43a0*/  @P1 STS [R218], RZ ;  /* 0x000000ffda001388 */ /* 0x0003e20000000800 */
[C---:B------:R-:W-:Y:S01]  /*43b0*/  @!P1 LEA R4, P0, R7.reuse, R230, 0x6 ;  /* 0x000000e607049211 */ /* 0x040fe200078030ff */
[----:B------:R-:W-:Y:S02]  /*43c0*/  IMAD.IADD R178, R178, 0x1, R13 ;  /* 0x00000001b2b27824 */ /* 0x000fe400078e020d */
[----:B------:R1:W-:Y:S01]  /*43d0*/  @P1 STS [R218+0x4], RZ ;  /* 0x000004ffda001388 */ /* 0x0003e20000000800 */
[----:B------:R-:W-:Y:S03]  /*43e0*/  @!P1 LEA.HI.X R5, R7, R231, R5, 0x6, P0 ;  /* 0x000000e707059211 */ /* 0x000fe600000f3405 */
[----:B------:R1:W-:Y:S04]  /*43f0*/  @P1 STS [R218+0x8], RZ ;  /* 0x000008ffda001388 */ /* 0x0003e80000000800 */
[----:B------:R1:W-:Y:S04]  /*4400*/  @P1 STS [R218+0xc], RZ ;  /* 0x00000cffda001388 */ /* 0x0003e80000000800 */
[----:B------:R-:W-:Y:S01]  /*4410*/  @!PT LDS RZ, [RZ] ;  /* 0x00000000fffff984 */ /* 0x000fe20000000800 */
[----:B------:R-:W-:Y:S01]  /*4420*/  @!PT LDS RZ, [RZ] ;  /* 0x00000000fffff984 */ /* 0x000fe20000000800 */
[----:B------:R-:W-:Y:S01]  /*4430*/  @!PT LDS RZ, [RZ] ;  /* 0x00000000fffff984 */ /* 0x000fe20000000800 */
[----:B------:R1:W-:Y:S04]  /*4440*/  @!P1 LDGSTS.E.BYPASS.LTC128B.128 [R213], [R230.64] ;  /* 0x00000000e6d59fae */ /* 0x0003e8000b901d54 */
[----:B------:R1:W-:Y:S04]  /*4450*/  @P1 STS [R218+0x1000], RZ ;  /* 0x001000ffda001388 */ /* 0x0003e80000000800 */
[----:B------:R1:W-:Y:S04]  /*4460*/  @P1 STS [R218+0x1004], RZ ;  /* 0x001004ffda001388 */ /* 0x0003e80000000800 */
[----:B------:R1:W-:Y:S04]  /*4470*/  @P1 STS [R218+0x1008], RZ ;  /* 0x001008ffda001388 */ /* 0x0003e80000000800 */
[----:B------:R1:W-:Y:S04]  /*4480*/  @P1 STS [R218+0x100c], RZ ;  /* 0x00100cffda001388 */ /* 0x0003e80000000800 */
[----:B------:R-:W-:Y:S01]  /*4490*/  @!PT LDS RZ, [RZ] ;  /* 0x00000000fffff984 */ /* 0x000fe20000000800 */
[----:B------:R-:W-:Y:S01]  /*44a0*/  @!PT LDS RZ, [RZ] ;  /* 0x00000000fffff984 */ /* 0x000fe20000000800 */
[----:B------:R-:W-:Y:S01]  /*44b0*/  @!PT LDS RZ, [RZ] ;  /* 0x00000000fffff984 */ /* 0x000fe20000000800 */
[----:B------:R1:W-:Y:S04]  /*44c0*/  @!P1 LDGSTS.E.BYPASS.LTC128B.128 [R213+0x1000], [R4.64] ;  /* 0x0100000004d59fae */ /* 0x0003e8000b901d54 */
[----:B------:R-:W0:Y:S02]  /*44d0*/  LDGDEPBAR ;  /* 0x00000000000079af */ /* 0x000e240000000000 */
.L_x_77:
        /* <DEDUP_REMOVED lines=24> */
[C---:B-1----:R-:W-:Y:S01]  /*4660*/  IADD3 R4, R112.reuse, 0x4000, RZ ;  /* 0x0000400070047810 */ /* 0x042fe20007ffe0ff */
        /* <DEDUP_REMOVED lines=12> */
[----:B------:R-:W-:Y:S04]  /*4730*/  LDSM.16.MT88.4 R4, [R177+0xe000] ;  /* 0x00e00000b104783b */ /* 0x000fe80000004200 */
        /* <DEDUP_REMOVED lines=49> */
[----:B------:R-:W-:Y:S01]  /*4a50*/  IMAD.MOV.U32 R7, RZ, RZ, c[0x0][0x370] ;  /* 0x0000dc00ff077624 */ /* 0x000fe200078e00ff */
[----:B------:R-:W-:Y:S03]  /*4a60*/  ISETP.GE.AND P1, PT, R192, c[0x0][0x220], PT ;  /* 0x00008800c0007a0c */ /* 0x000fe60003f26270 */
[----:B------:R-:W-:Y:S05]  /*4a70*/  IMAD.U32 R5, R7, -0x40, RZ ;  /* 0xffffffc007057824 */ /* 0x000fea00078e00ff */
[C---:B------:R-:W-:Y:S04]  /*4a80*/  LEA R228, P0, R5.reuse, R228, 0x1 ;  /* 0x000000e405e47211 */ /* 0x040fe800078008ff */
[----:B------:R-:W-:Y:S01]  /*4a90*/  LEA.HI.X.SX32 R229, R5, R229, 0x1, P0 ;  /* 0x000000e505e57211 */ /* 0x000fe200000f0eff */
[----:B------:R1:W-:Y:S01]  /*4aa0*/  @P1 STS.128 [R196+0x4000], RZ ;  /* 0x004000ffc4001388 */ /* 0x0003e20000000c00 */
[----:B------:R-:W-:Y:S01]  /*4ab0*/  @!P1 IMAD.MOV.U32 R5, RZ, RZ, c[0x0][0x374] ;  /* 0x0000dd00ff059624 */ /* 0x000fe200078e00ff */
[C---:B------:R-:W-:Y:S02]  /*4ac0*/  @!P1 LEA R6, P0, R7.reuse, R228, 0x6 ;  /* 0x000000e407069211 */ /* 0x040fe400078030ff */
[----:B------:R-:W-:Y:S01]  /*4ad0*/  @!PT LDS RZ, [RZ] ;  /* 0x00000000fffff984 */ /* 0x000fe20000000800 */
[----:B------:R-:W-:Y:S01]  /*4ae0*/  @!PT LDS RZ, [RZ] ;  /* 0x00000000fffff984 */ /* 0x000fe20000000800 */
[----:B------:R-:W-:Y:S01]  /*4af0*/  @!PT LDS RZ, [RZ] ;  /* 0x00000000fffff984 */ /* 0x000fe20000000800 */
[----:B------:R1:W-:Y:S02]  /*4b00*/  @!P1 LDGSTS.E.BYPASS.LTC128B.128 [R196+0x4000], [R228.64] ;  /* 0x04000000e4c49fae */ /* 0x0003e4000b901d54 */
[----:B------:R-:W-:Y:S02]  /*4b10*/  @!P1 LEA.HI.X R7, R7, R229, R5, 0x6, P0 ;  /* 0x000000e507079211 */ /* 0x000fe400000f3405 */
[----:B------:R1:W-:Y:S04]  /*4b20*/  @P1 STS.128 [R196+0x5000], RZ ;  /* 0x005000ffc4001388 */ /* 0x0003e80000000c00 */
[----:B------:R-:W-:Y:S01]  /*4b30*/  @!PT LDS RZ, [RZ] ;  /* 0x00000000fffff984 */ /* 0x000fe20000000800 */
[----:B------:R-:W-:Y:S01]  /*4b40*/  @!PT LDS RZ, [RZ] ;  /* 0x00000000fffff984 */ /* 0x000fe20000000800 */
[----:B------:R-:W-:Y:S01]  /*4b50*/  @!PT LDS RZ, [RZ] ;  /* 0x00000000fffff984 */ /* 0x000fe20000000800 */
[----:B------:R1:W-:Y:S04]  /*4b60*/  @!P1 LDGSTS.E.BYPASS.LTC128B.128 [R196+0x5000], [R6.64] ;  /* 0x0500000006c49fae */ /* 0x0003e8000b901d54 */
[----:B------:R-:W0:Y:S02]  /*4b70*/  LDGDEPBAR ;  /* 0x00000000000079af */ /* 0x000e240000000000 */
.L_x_78:
[----:B------:R-:W-:Y:S01]  /*4b80*/  LDSM.16.M88.4 R20, [R180] ;  /* 0x00000000b414783b */ /* 0x000fe20000000200 */
[--C-:B------:R-:W-:Y:S02]  /*4b90*/  IMAD.IADD R113, R112, 0x1, R183.reuse ;  /* 0x0000000170717824 */ /* 0x100fe400078e02b7 */
[----:B------:R-:W-:Y:S01]  /*4ba0*/  IMAD.IADD R115, R180, 0x1, R183 ;  /* 0x00000001b4737824 */ /* 0x000fe200078e02b7 */
[----:B------:R-:W2:Y:S01]  /*4bb0*/  LDSM.16.MT88.4 R8, [R112+0x6000] ;  /* 0x006000007008783b */ /* 0x000ea20000004200 */
[----:B------:R-:W-:Y:S03]  /*4bc0*/  IMAD.IADD R114, R183, 0x1, R0 ;  /* 0x00000001b7727824 */ /* 0x000fe600078e0200 */
[----:B------:R-:W3:Y:S04]  /*4bd0*/  LDSM.16.MT88.4 R16, [R113+0x6000] ;  /* 0x006000007110783b */ /* 0x000ee80000004200 */
[----:B------:R-:W-:Y:S04]  /*4be0*/  LDSM.16.M88.4 R24, [R0] ;  /* 0x000000000018783b */ /* 0x000fe80000000200 */
[----:B------:R-:W4:Y:S04]  /*4bf0*/  LDSM.16.MT88.4 R28, [R112+0x6800] ;  /* 0x00680000701c783b */ /* 0x000f280000004200 */
[----:B------:R-:W1:Y:S04]  /*4c00*/  LDSM.16.MT88.4 R32, [R113+0x6800] ;  /* 0x006800007120783b */ /* 0x000e680000004200 */
[----:B------:R-:W-:Y:S04]  /*4c10*/  LDSM.16.MT88.4 R104, [R112+0x7000] ;  /* 0x007000007068783b */ /* 0x000fe80000004200 */
[----:B------:R-:W1:Y:S04]  /*4c20*/  LDSM.16.M88.4 R100, [R115] ;  /* 0x000000007364783b */ /* 0x000e680000000200 */
[----:B------:R-:W-:Y:S01]  /*4c30*/  LDSM.16.MT88.4 R108, [R112+0x7800] ;  /* 0x00780000706c783b */ /* 0x000fe20000004200 */
[C---:B-12---:R-:W-:Y:S08]  /*4c40*/  HMMA.16816.F32.BF16 R4, R20.reuse, R8, RZ ;  /* 0x000000081404723c */ /* 0x046ff000000418ff */
[C---:B------:R-:W-:Y:S08]  /*4c50*/  HMMA.16816.F32.BF16 R8, R20.reuse, R10, RZ ;  /* 0x0000000a1408723c */ /* 0x040ff000000418ff */
[C---:B---3--:R-:W-:Y:S08]  /*4c60*/  HMMA.16816.F32.BF16 R12, R20.reuse, R16, RZ ;  /* 0x00000010140c723c */ /* 0x048ff000000418ff */
[----:B------:R-:W-:Y:S01]  /*4c70*/  HMMA.16816.F32.BF16 R16, R20, R18, RZ ;  /* 0x000000121410723c */ /* 0x000fe200000418ff */
[----:B------:R-:W1:Y:S07]  /*4c80*/  LDSM.16.MT88.4 R20, [R113+0x7000] ;  /* 0x007000007114783b */ /* 0x000e6e0000004200 */
[C---:B----4-:R-:W-:Y:S08]  /*4c90*/  HMMA.16816.F32.BF16 R4, R24.reuse, R28, R4 ;  /* 0x0000001c1804723c */ /* 0x050ff00000041804 */
[C---:B------:R-:W-:Y:S01]  /*4ca0*/  HMMA.16816.F32.BF16 R8, R24.reuse, R30, R8 ;  /* 0x0000001e1808723c */ /* 0x040fe20000041808 */
[----:B------:R-:W2:Y:S07]  /*4cb0*/  LDSM.16.M88.4 R28, [R114] ;  /* 0x00000000721c783b */ /* 0x000eae0000000200 */
[C---:B------:R-:W-:Y:S08]  /*4cc0*/  HMMA.16816.F32.BF16 R12, R24.reuse, R32, R12 ;  /* 0x00000020180c723c */ /* 0x040ff0000004180c */
        /* <DEDUP_REMOVED lines=160> */
[C---:B------:R-:W-:Y:S01]  /*56d0*/  LOP3.LUT R4, R219.reuse, 0x1, RZ, 0xc0, !PT ;  /* 0x00000001db047812 */ /* 0x040fe200078ec0ff */
[-C--:B------:R-:W-:Y:S03]  /*56e0*/  HMMA.16816.F32.BF16 R92, R20, R6.reuse, R92 ;  /* 0x00000006145c723c */ /* 0x080fe6000004185c */
[----:B------:R-:W-:Y:S02]  /*56f0*/  ISETP.NE.U32.AND P0, PT, R4, 0x1, PT ;  /* 0x000000010400780c */ /* 0x000fe40003f05070 */
[C---:B------:R-:W-:Y:S02]  /*5700*/  IADD3 R4, R176.reuse, -0x2000, RZ ;  /* 0xffffe000b0047810 */ /* 0x040fe40007ffe0ff */
        /* <DEDUP_REMOVED lines=125> */
.L_x_80:
        /* <DEDUP_REMOVED lines=15> */
.L_x_81:
[----:B------:R-:W-:Y:S01]  /*5fd0*/  BAR.SYNC.DEFER_BLOCKING 0x0 ;  /* 0x0000000000007b1d */ /* 0x000fe20000010000 */
[C---:B-1----:R-:W-:Y:S01]  /*5fe0*/  IMAD.SHL.U32 R37, R197.reuse, 0x80, RZ ;  /* 0x00000080c5257824 */ /* 0x042fe200078e00ff */
[----:B------:R-:W-:Y:S01]  /*5ff0*/  SHF.R.S32.HI R43, RZ, 0x1f, R192 ;  /* 0x0000001fff2b7819 */ /* 0x000fe200000114c0 */
[----:B------:R-:W-:Y:S01]  /*6000*/  IMAD R220, R197, -0x80, R220 ;  /* 0xffffff80c5dc7824 */ /* 0x000fe200078e02dc */
[----:B------:R-:W-:Y:S02]  /*6010*/  MOV R42, R192 ;  /* 0x000000c0002a7202 */ /* 0x000fe40000000f00 */
[----:B------:R-:W-:Y:S01]  /*6020*/  SHF.R.S32.HI R36, RZ, 0x1f, R37 ;  /* 0x0000001fff247819 */ /* 0x000fe20000011425 */
[----:B------:R-:W-:Y:S01]  /*6030*/  BSSY B0, `(.L_x_82) ;  /* 0x0000020000007945 */ /* 0x000fe20003800000 */
[----:B------:R-:W-:Y:S01]  /*6040*/  ISETP.GE.AND P1, PT, R192, c[0x0][0x220], PT ;  /* 0x00008800c0007a0c */ /* 0x000fe20003f26270 */
[----:B------:R-:W-:Y:S01]  /*6050*/  IMAD.WIDE.U32 R40, R37, c[0x0][0x3a0], R42 ;  /* 0x0000e80025287a25 */ /* 0x000fe200078e002a */
[----:B------:R-:W-:-:S02]  /*6060*/  SHF.R.S32.HI R39, RZ, 0x1f, R191 ;  /* 0x0000001fff277819 */ /* 0x000fc400000114bf */
[----:B------:R-:W-:Y:S01]  /*6070*/  ISETP.GE.OR P4, PT, R191, R220, P1 ;  /* 0x000000dcbf00720c */ /* 0x000fe20000f86670 */
[----:B------:R-:W-:Y:S01]  /*6080*/  IMAD R38, R36, c[0x0][0x3a0], RZ ;  /* 0x0000e80024267a24 */ /* 0x000fe200078e02ff */
[----:B------:R-:W-:-:S03]  /*6090*/  IADD3 R44, P0, R34, R40, RZ ;  /* 0x00000028222c7210 */ /* 0x000fc60007f1e0ff */
[----:B------:R-:W-:Y:S01]  /*60a0*/  IMAD R33, R37, c[0x0][0x3a4], R38 ;  /* 0x0000e90025217a24 */ /* 0x000fe200078e0226 */
[----:B------:R-:W-:-:S04]  /*60b0*/  SHF.R.S32.HI R38, RZ, 0x1f, R212 ;  /* 0x0000001fff267819 */ /* 0x000fc800000114d4 */
[----:B------:R-:W-:Y:S01]  /*60c0*/  IADD3.X R45, R32, R41, R33, P0, !PT ;  /* 0x00000029202d7210 */ /* 0x000fe200007fe421 */
[----:B------:R-:W-:Y:S01]  /*60d0*/  IMAD R41, R38, c[0x0][0x3b8], RZ ;  /* 0x0000ee0026297a24 */ /* 0x000fe200078e02ff */
[----:B------:R1:W2:Y:S03]  /*60e0*/  LDS.128 R28, [R196+0x7000] ;  /* 0x00700000c41c7984 */ /* 0x0002a60000000c00 */
[C---:B------:R-:W-:Y:S01]  /*60f0*/  IMAD R41, R212.reuse, c[0x0][0x3bc], R41 ;  /* 0x0000ef00d4297a24 */ /* 0x040fe200078e0229 */
[----:B------:R1:W3:Y:S01]  /*6100*/  LDS.128 R24, [R196+0x8000] ;  /* 0x00800000c4187984 */ /* 0x0002e20000000c00 */
[----:B------:R-:W-:-:S03]  /*6110*/  IMAD.WIDE.U32 R44, R212, c[0x0][0x3b8], R44 ;  /* 0x0000ee00d42c7a25 */ /* 0x000fc600078e002c */
[----:B------:R1:W4:Y:S01]  /*6120*/  LDS.128 R20, [R196+0x9000] ;  /* 0x00900000c4147984 */ /* 0x0003220000000c00 */
[----:B------:R-:W-:-:S03]  /*6130*/  IMAD.IADD R41, R45, 0x1, R41 ;  /* 0x000000012d297824 */ /* 0x000fc600078e0229 */
        /* <DEDUP_REMOVED lines=15> */
.L_x_83:
[----:B------:R-:W-:Y:S05]  /*6230*/  BSYNC B0 ;  /* 0x0000000000007941 */ /* 0x000fea0003800000 */
.L_x_82:
[----:B----4-:R-:W-:Y:S01]  /*6240*/  IADD3 R33, R191, 0x20, RZ ;  /* 0x00000020bf217810 */ /* 0x010fe20007ffe0ff */
[----:B------:R-:W-:Y:S03]  /*6250*/  BSSY B0, `(.L_x_84) ;  /* 0x000000d000007945 */ /* 0x000fe60003800000 */
[----:B------:R-:W-:-:S13]  /*6260*/  ISETP.GE.OR P3, PT, R33, R220, P1 ;  /* 0x000000dc2100720c */ /* 0x000fda0000f66670 */
        /* <DEDUP_REMOVED lines=11> */
.L_x_85:
[----:B------:R-:W-:Y:S05]  /*6320*/  BSYNC B0 ;  /* 0x0000000000007941 */ /* 0x000fea0003800000 */
.L_x_84:
[----:B--2---:R-:W-:Y:S01]  /*6330*/  IADD3 R29, R191, 0x40, RZ ;  /* 0x00000040bf1d7810 */ /* 0x004fe20007ffe0ff */
        /* <DEDUP_REMOVED lines=13> */
.L_x_87:
[----:B------:R-:W-:Y:S05]  /*6410*/  BSYNC B0 ;  /* 0x0000000000007941 */ /* 0x000fea0003800000 */
.L_x_86:
[----:B--23--:R-:W-:Y:S01]  /*6420*/  IADD3 R25, R191, 0x60, RZ ;  /* 0x00000060bf197810 */ /* 0x00cfe20007ffe0ff */
        /* <DEDUP_REMOVED lines=13> */
.L_x_89:
[----:B------:R-:W-:Y:S05]  /*6500*/  BSYNC B0 ;  /* 0x0000000000007941 */ /* 0x000fea0003800000 */
.L_x_88:
[C---:B------:R-:W-:Y:S01]  /*6510*/  IMAD.WIDE.U32 R42, R37.reuse, c[0x0][0x3a8], R42 ;  /* 0x0000ea00252a7a25 */ /* 0x040fe200078e002a */
        /* <DEDUP_REMOVED lines=18> */
.L_x_91:
[----:B------:R-:W-:Y:S05]  /*6640*/  BSYNC B0 ;  /* 0x0000000000007941 */ /* 0x000fea0003800000 */
.L_x_90:
        /* <DEDUP_REMOVED lines=12> */
.L_x_93:
[----:B------:R-:W-:Y:S05]  /*6710*/  BSYNC B0 ;  /* 0x0000000000007941 */ /* 0x000fea0003800000 */
.L_x_92:
        /* <DEDUP_REMOVED lines=12> */
.L_x_95:
[----:B------:R-:W-:Y:S05]  /*67e0*/  BSYNC B0 ;  /* 0x0000000000007941 */ /* 0x000fea0003800000 */
.L_x_94:
        /* <DEDUP_REMOVED lines=12> */
.L_x_52:
[----:B------:R-:W-:Y:S02]  /*68b0*/  ISETP.NE.AND P0, PT, R222, -0x1, PT ;  /* 0xffffffffde00780c */ /* 0x000fe40003f05270 */
[----:B------:R-:W-:-:S11]  /*68c0*/  SHF.R.S32.HI R5, RZ, 0x1f, R195 ;  /* 0x0000001fff057819 */ /* 0x000fd600000114c3 */
        /* <DEDUP_REMOVED lines=15> */
.L_x_97:
        /* <DEDUP_REMOVED lines=15> */
.L_x_98:
[C---:B------:R-:W-:Y:S01]  /*6ab0*/  SHF.L.U32 R7, R197.reuse, 0x7, RZ ;  /* 0x00000007c5077819 */ /* 0x040fe200000006ff */
[----:B------:R-:W-:Y:S01]  /*6ac0*/  IMAD R220, R197, -0x80, R220 ;  /* 0xffffff80c5dc7824 */ /* 0x000fe200078e02dc */
[----:B------:R-:W-:Y:S01]  /*6ad0*/  ISETP.GE.AND P1, PT, R192, c[0x0][0x220], PT ;  /* 0x00008800c0007a0c */ /* 0x000fe20003f26270 */
[----:B------:R-:W-:Y:S01]  /*6ae0*/  BSSY B0, `(.L_x_99) ;  /* 0x0000017000007945 */ /* 0x000fe20003800000 */
[----:B------:R-:W-:Y:S01]  /*6af0*/  SHF.R.S32.HI R5, RZ, 0x1f, R7 ;  /* 0x0000001fff057819 */ /* 0x000fe20000011407 */
[----:B------:R-:W-:Y:S01]  /*6b00*/  IMAD.WIDE.U32 R10, R7, c[0x0][0x3a0], R192 ;  /* 0x0000e800070a7a25 */ /* 0x000fe200078e00c0 */
[----:B------:R-:W-:-:S03]  /*6b10*/  ISETP.GE.OR P4, PT, R191, R220, P1 ;  /* 0x000000dcbf00720c */ /* 0x000fc60000f86670 */
[----:B------:R-:W-:Y:S01]  /*6b20*/  IMAD R8, R5, c[0x0][0x3a0], RZ ;  /* 0x0000e80005087a24 */ /* 0x000fe200078e02ff */
[----:B------:R-:W-:Y:S02]  /*6b30*/  IADD3 R12, P0, R4, R10, RZ ;  /* 0x0000000a040c7210 */ /* 0x000fe40007f1e0ff */
[----:B------:R-:W-:Y:S01]  /*6b40*/  SHF.R.S32.HI R4, RZ, 0x1f, R212 ;  /* 0x0000001fff047819 */ /* 0x000fe200000114d4 */
[----:B------:R-:W-:-:S05]  /*6b50*/  IMAD R9, R7, c[0x0][0x3a4], R8 ;  /* 0x0000e90007097a24 */ /* 0x000fca00078e0208 */
[----:B------:R-:W-:Y:S01]  /*6b60*/  IADD3.X R13, R6, R11, R9, P0, !PT ;  /* 0x0000000b060d7210 */ /* 0x000fe200007fe409 */
[----:B------:R-:W-:Y:S01]  /*6b70*/  IMAD R11, R4, c[0x0][0x3b8], RZ ;  /* 0x0000ee00040b7a24 */ /* 0x000fe200078e02ff */
[----:B------:R-:W-:-:S03]  /*6b80*/  SHF.R.S32.HI R6, RZ, 0x1f, R191 ;  /* 0x0000001fff067819 */ /* 0x000fc600000114bf */
[C---:B------:R-:W-:Y:S02]  /*6b90*/  IMAD R11, R212.reuse, c[0x0][0x3bc], R11 ;  /* 0x0000ef00d40b7a24 */ /* 0x040fe400078e020b */
        /* <DEDUP_REMOVED lines=11> */
.L_x_100:
[----:B------:R-:W-:Y:S05]  /*6c50*/  BSYNC B0 ;  /* 0x0000000000007941 */ /* 0x000fea0003800000 */
.L_x_99:
[----:B------:R-:W-:Y:S01]  /*6c60*/  IADD3 R9, R191, 0x20, RZ ;  /* 0x00000020bf097810 */ /* 0x000fe20007ffe0ff */
        /* <DEDUP_REMOVED lines=13> */
.L_x_102:
[----:B------:R-:W-:Y:S05]  /*6d40*/  BSYNC B0 ;  /* 0x0000000000007941 */ /* 0x000fea0003800000 */
.L_x_101:
        /* <DEDUP_REMOVED lines=14> */
.L_x_104:
[----:B------:R-:W-:Y:S05]  /*6e30*/  BSYNC B0 ;  /* 0x0000000000007941 */ /* 0x000fea0003800000 */
.L_x_103:
        /* <DEDUP_REMOVED lines=14> */
.L_x_106:
[----:B------:R-:W-:Y:S05]  /*6f20*/  BSYNC B0 ;  /* 0x0000000000007941 */ /* 0x000fea0003800000 */
.L_x_105:
[----:B------:R-:W-:Y:S01]  /*6f30*/  IMAD.WIDE.U32 R10, R7, c[0x0][0x3a8], R192 ;  /* 0x0000ea00070a7a25 */ /* 0x000fe200078e00c0 */
[----:B------:R-:W-:Y:S03]  /*6f40*/  BSSY B0, `(.L_x_107) ;  /* 0x0000013000007945 */ /* 0x000fe60003800000 */
[----:B------:R-:W-:Y:S02]  /*6f50*/  IMAD R8, R5, c[0x0][0x3a8], RZ ;  /* 0x0000ea0005087a24 */ /* 0x000fe400078e02ff */
[----:B------:R-:W-:Y:S02]  /*6f60*/  IMAD R5, R4, c[0x0][0x3c0], RZ ;  /* 0x0000f00004057a24 */ /* 0x000fe400078e02ff */
[----:B------:R-:W-:Y:S01]  /*6f70*/  IMAD R7, R7, c[0x0][0x3ac], R8 ;  /* 0x0000eb0007077a24 */ /* 0x000fe200078e0208 */
[----:B------:R-:W-:Y:S01]  /*6f80*/  IADD3 R8, P0, R2, R10, RZ ;  /* 0x0000000a02087210 */ /* 0x000fe20007f1e0ff */
[----:B------:R-:W-:-:S03]  /*6f90*/  IMAD R5, R212, c[0x0][0x3c4], R5 ;  /* 0x0000f100d4057a24 */ /* 0x000fc600078e0205 */
[----:B------:R-:W-:-:S05]  /*6fa0*/  IADD3.X R9, R0, R11, R7, P0, !PT ;  /* 0x0000000b00097210 */ /* 0x000fca00007fe407 */
[----:B------:R-:W-:-:S05]  /*6fb0*/  IMAD.WIDE.U32 R8, R212, c[0x0][0x3c0], R8 ;  /* 0x0000f000d4087a25 */ /* 0x000fca00078e0008 */
[----:B------:R-:W-:Y:S01]  /*6fc0*/  IADD3 R7, R5, R9, RZ ;  /* 0x0000000905077210 */ /* 0x000fe20007ffe0ff */
        /* <DEDUP_REMOVED lines=9> */
[----:B------:R3:W-:Y:S04]  /*7060*/  STG.E.128 [R10.64], RZ ;  /* 0x000000ff0a007986 */ /* 0x0007e8000c101d14 */
.L_x_108:
[----:B------:R-:W-:Y:S05]  /*7070*/  BSYNC B0 ;  /* 0x0000000000007941 */ /* 0x000fea0003800000 */
.L_x_107:
[----:B------:R-:W-:Y:S01]  /*7080*/  BSSY B0, `(.L_x_109) ;  /* 0x000000d000007945 */ /* 0x000fe20003800000 */
[----:B------:R-:W-:Y:S05]  /*7090*/  @P3 BRA `(.L_x_110) ;  /* 0x000000b000003947 */ /* 0x000fea0003800000 */
[----:B------:R-:W-:Y:S01]  /*70a0*/  IADD3 R5, P0, R191, 0x20, RZ ;  /* 0x00000020bf057810 */ /* 0x000fe20007f1e0ff */
[----:B---3--:R-:W-:Y:S01]  /*70b0*/  IMAD.MOV.U32 R10, RZ, RZ, R8 ;  /* 0x000000ffff0a7224 */ /* 0x008fe200078e0008 */
        /* <DEDUP_REMOVED lines=8> */
[----:B------:R3:W-:Y:S02]  /*7140*/  STG.E.128 [R4.64], RZ ;  /* 0x000000ff04007986 */ /* 0x0007e4000c101d14 */
.L_x_110:
[----:B------:R-:W-:Y:S05]  /*7150*/  BSYNC B0 ;  /* 0x0000000000007941 */ /* 0x000fea0003800000 */
.L_x_109:
[----:B------:R-:W-:Y:S01]  /*7160*/  BSSY B0, `(.L_x_111) ;  /* 0x000000d000007945 */ /* 0x000fe20003800000 */
[----:B------:R-:W-:Y:S05]  /*7170*/  @P2 BRA `(.L_x_112) ;  /* 0x000000b000002947 */ /* 0x000fea0003800000 */
[----:B---3--:R-:W-:Y:S01]  /*7180*/  IADD3 R5, P0, R191, 0x40, RZ ;  /* 0x00000040bf057810 */ /* 0x008fe20007f1e0ff */
[----:B------:R-:W-:Y:S01]  /*7190*/  IMAD.MOV.U32 R10, RZ, RZ, R8 ;  /* 0x000000ffff0a7224 */ /* 0x000fe200078e0008 */
        /* <DEDUP_REMOVED lines=9> */
.L_x_112:
[----:B------:R-:W-:Y:S05]  /*7230*/  BSYNC B0 ;  /* 0x0000000000007941 */ /* 0x000fea0003800000 */
.L_x_111:
[----:B------:R-:W-:Y:S05]  /*7240*/  @P1 BRA `(.L_x_96) ;  /* 0x000000a000001947 */ /* 0x000fea0003800000 */
[----:B------:R-:W-:-:S04]  /*7250*/  IADD3 R0, P0, R191, 0x60, RZ ;  /* 0x00000060bf007810 */ /* 0x000fc80007f1e0ff */
[----:B---3--:R-:W-:Y:S02]  /*7260*/  IADD3.X R5, RZ, R6, RZ, P0, !PT ;  /* 0x00000006ff057210 */ /* 0x008fe400007fe4ff */
[----:B------:R-:W-:-:S03]  /*7270*/  MOV R6, R8 ;  /* 0x0000000800067202 */ /* 0x000fc60000000f00 */
[----:B------:R-:W-:Y:S02]  /*7280*/  IMAD R5, R5, c[0x0][0x3a8], RZ ;  /* 0x0000ea0005057a24 */ /* 0x000fe400078e02ff */
[----:B------:R-:W-:-:S04]  /*7290*/  IMAD.WIDE.U32 R6, R0, c[0x0][0x3a8], R6 ;  /* 0x0000ea0000067a25 */ /* 0x000fc800078e0006 */
[----:B------:R-:W-:Y:S01]  /*72a0*/  IMAD R5, R0, c[0x0][0x3ac], R5 ;  /* 0x0000eb0000057a24 */ /* 0x000fe200078e0205 */
[----:B------:R-:W-:-:S04]  /*72b0*/  LEA R4, P0, R6, c[0x0][0x348], 0x1 ;  /* 0x0000d20006047a11 */ /* 0x000fc800078008ff */
[----:B------:R-:W-:-:S04]  /*72c0*/  IADD3 R5, R5, R7, RZ ;  /* 0x0000000705057210 */ /* 0x000fc80007ffe0ff */
[----:B------:R-:W-:-:S05]  /*72d0*/  LEA.HI.X R5, R6, c[0x0][0x34c], R5, 0x1, P0 ;  /* 0x0000d30006057a11 */ /* 0x000fca00000f0c05 */
[----:B------:R3:W-:Y:S02]  /*72e0*/  STG.E.128 [R4.64], RZ ;  /* 0x000000ff04007986 */ /* 0x0007e4000c101d14 */
.L_x_96:
[----:B------:R-:W-:Y:S05]  /*72f0*/  BSYNC B1 ;  /* 0x0000000000017941 */ /* 0x000fea0003800000 */
.L_x_47:
        /* <DEDUP_REMOVED lines=9> */
.L_x_113:
[----:B------:R-:W-:Y:S05]  /*7390*/  EXIT ;  /* 0x000000000000794d */ /* 0x000fea0003800000 */
.L_x_115:
        /* <DEDUP_REMOVED lines=14> */
.L_x_2452:


//--------------------- .text._ZN5flash44flash_bwd_dq_dk_dv_loop_seqk_parallel_kernelI23Flash_bwd_kernel_traitsILi64ELi64ELi128ELi8ELi2ELi4ELi4ELb1ELb0EN7cutlass10bfloat16_tE19Flash_kernel_traitsILi64ELi64ELi128ELi8ES3_EELb0ELb0ELb1ELb0ELb0ELb0ELb0EEEvNS_16Flash_bwd_paramsE --------------------------
	.section	.text._ZN5flash44flash_bwd_dq_dk_dv_loop_seqk_parallel_kernelI23Flash_bwd_kernel_traitsILi64ELi64ELi128ELi8ELi2ELi4ELi4ELb1ELb0EN7cutlass10bfloat16_tE19Flash_kernel_traitsILi64ELi64ELi128ELi8ES3_EELb0ELb0ELb1ELb0ELb0ELb0ELb0EEEvNS_16Flash_bwd_paramsE,"ax",@progbits
	.sectioninfo	@"SHI_REGISTERS=253"
	.align	128
        .global         _ZN5flash44flash_bwd_dq_dk_dv_loop_seqk_parallel_kernelI23Flash_bwd_kernel_traitsILi64ELi64ELi128ELi8ELi2ELi4ELi4ELb1ELb0EN7cutlass10bfloat16_tE19Flash_kernel_traitsILi64ELi64ELi128ELi8ES3_EELb0ELb0ELb1ELb0ELb0ELb0ELb0EEEvNS_16Flash_bwd_paramsE
        .type           _ZN5flash44flash_bwd_dq_dk_dv_loop_seqk_parallel_kernelI23Flash_bwd_kernel_traitsILi64ELi64ELi128ELi8ELi2ELi4ELi4ELb1ELb0EN7cutlass10bfloat16_tE19Flash_kernel_traitsILi64ELi64ELi128ELi8ES3_EELb0ELb0ELb1ELb0ELb0ELb0ELb0EEEvNS_16Flash_bwd_paramsE,@function
        .size           _ZN5flash44flash_bwd_dq_dk_dv_loop_seqk_parallel_kernelI23Flash_bwd_kernel_traitsILi64ELi64ELi128ELi8ELi2ELi4ELi4ELb1ELb0EN7cutlass10bfloat16_tE19Flash_kernel_traitsILi64ELi64ELi128ELi8ES3_EELb0ELb0ELb1ELb0ELb0ELb0ELb0EEEvNS_16Flash_bwd_paramsE,(.L_x_2453 - _ZN5flash44flash_bwd_dq_dk_dv_loop_seqk_parallel_kernelI23Flash_bwd_kernel_traitsILi64ELi64ELi128ELi8ELi2ELi4ELi4ELb1ELb0EN7cutlass10bfloat16_tE19Flash_kernel_traitsILi64ELi64ELi128ELi8ES3_EELb0ELb0ELb1ELb0ELb0ELb0ELb0EEEvNS_16Flash_bwd_paramsE)
        .other          _ZN5flash44flash_bwd_dq_dk_dv_loop_seqk_parallel_kernelI23Flash_bwd_kernel_traitsILi64ELi64ELi128ELi8ELi2ELi4ELi4ELb1ELb0EN7cutlass10bfloat16_tE19Flash_kernel_traitsILi64ELi64ELi128ELi8ES3_EELb0ELb0ELb1ELb0ELb0ELb0ELb0EEEvNS_16Flash_bwd_paramsE,@"STO_CUDA_ENTRY STV_DEFAULT"
_ZN5flash44flash_bwd_dq_dk_dv_loop_seqk_parallel_kernelI23Flash_bwd_kernel_traitsILi64ELi64ELi128ELi8ELi2ELi4ELi4ELb1ELb0EN7cutlass10bfloat16_tE19Flash_kernel_traitsILi64ELi64ELi128ELi8ES3_EELb0ELb0ELb1ELb0ELb0ELb0ELb0EEEvNS_16Flash_bwd_paramsE:
.text._ZN5flash44flash_bwd_dq_dk_dv_loop_seqk_parallel_kernelI23Flash_bwd_kernel_traitsILi64ELi64ELi128ELi8ELi2ELi4ELi4ELb1ELb0EN7cutlass10bfloat16_tE19Flash_kernel_traitsILi64ELi64ELi128ELi8ES3_EELb0ELb0ELb1ELb0ELb0ELb0ELb0EEEvNS_16Flash_bwd_paramsE:
        /* <DEDUP_REMOVED lines=12> */
[----:B------:R-:W-:Y:S01]  /*00c0*/  IMAD.MOV.U32 R226, RZ, RZ, -0x10 ;  /* 0xfffffff0ffe27424 */ /* 0x000fe200078e00ff */
[----:B------:R-:W2:Y:S04]  /*00d0*/  S2R R182, SR_CTAID.Y ;  /* 0x0000000000b67919 */ /* 0x000ea80000002600 */
[----:B------:R-:W3:Y:S01]  /*00e0*/  S2R R203, SR_CTAID.Z ;  /* 0x0000000000cb7919 */ /* 0x000ee20000002700 */
[----:B-1----:R-:W-:Y:S01]  /*00f0*/  SHF.R.S32.HI R188, RZ, 0x1f, R7 ;  /* 0x0000001fffbc7819 */ /* 0x002fe20000011407 */
[----:B------:R-:W-:-:S03]  /*0100*/  IMAD.SHL.U32 R175, R7, 0x2, RZ ;  /* 0x0000000207af7824 */ /* 0x000fc600078e00ff */
[CC--:B------:R-:W-:Y:S02]  /*0110*/  LEA.HI R14, R188.reuse, R7.reuse, RZ, 0x4 ;  /* 0x00000007bc0e7211 */ /* 0x0c0fe400078f20ff */
[CC--:B------:R-:W-:Y:S02]  /*0120*/  LEA.HI R5, R188.reuse, R7.reuse, RZ, 0x5 ;  /* 0x00000007bc057211 */ /* 0x0c0fe400078f28ff */
[----:B------:R-:W-:Y:S02]  /*0130*/  LEA.HI R9, R188, R7, RZ, 0x2 ;  /* 0x00000007bc097211 */ /* 0x000fe400078f10ff */
[----:B------:R-:W-:Y:S02]  /*0140*/  SHF.R.S32.HI R4, RZ, 0x4, R14 ;  /* 0x00000004ff047819 */ /* 0x000fe4000001140e */
[----:B------:R-:W-:Y:S02]  /*0150*/  SHF.R.S32.HI R8, RZ, 0x5, R5 ;  /* 0x00000005ff087819 */ /* 0x000fe40000011405 */
[----:B------:R-:W-:-:S02]  /*0160*/  SHF.R.S32.HI R0, RZ, 0x2, R9 ;  /* 0x00000002ff007819 */ /* 0x000fc40000011409 */
[----:B------:R-:W-:Y:S02]  /*0170*/  SHF.R.S32.HI R3, RZ, 0x1f, R9 ;  /* 0x0000001fff037819 */ /* 0x000fe40000011409 */
[----:B------:R-:W-:Y:S02]  /*0180*/  LEA.HI R6, R14, R4, RZ, 0x1 ;  /* 0x000000040e067211 */ /* 0x000fe400078f08ff */
[----:B------:R-:W-:Y:S02]  /*0190*/  SHF.R.S32.HI R2, RZ, 0x1f, R5 ;  /* 0x0000001fff027819 */ /* 0x000fe40000011405 */
[----:B------:R-:W-:Y:S02]  /*01a0*/  LEA.HI R172, R5, R8, RZ, 0x1 ;  /* 0x0000000805ac7211 */ /* 0x000fe400078f08ff */
[----:B------:R-:W-:Y:S02]  /*01b0*/  LEA.HI R13, R188, R7, RZ, 0x3 ;  /* 0x00000007bc0d7211 */ /* 0x000fe400078f18ff */
[----:B------:R-:W-:-:S02]  /*01c0*/  LEA.HI R3, R3, R0, RZ, 0x3 ;  /* 0x0000000003037211 */ /* 0x000fc400078f18ff */
[----:B------:R-:W-:Y:S02]  /*01d0*/  LOP3.LUT R5, R5, 0xffffffe0, RZ, 0xc0, !PT ;  /* 0xffffffe005057812 */ /* 0x000fe400078ec0ff */
[----:B------:R-:W-:Y:S02]  /*01e0*/  LOP3.LUT R6, R6, 0xfffffffe, RZ, 0xc0, !PT ;  /* 0xfffffffe06067812 */ /* 0x000fe400078ec0ff */
[----:B------:R-:W-:Y:S01]  /*01f0*/  SHF.R.S32.HI R178, RZ, 0x3, R13 ;  /* 0x00000003ffb27819 */ /* 0x000fe2000001140d */
[----:B------:R-:W-:Y:S01]  /*0200*/  IMAD.IADD R5, R7, 0x1, -R5 ;  /* 0x0000000107057824 */ /* 0x000fe200078e0a05 */
[----:B------:R-:W-:Y:S01]  /*0210*/  LOP3.LUT R3, R3, 0xfffffff8, RZ, 0xc0, !PT ;  /* 0xfffffff803037812 */ /* 0x000fe200078ec0ff */
[----:B------:R-:W-:Y:S01]  /*0220*/  IMAD.IADD R6, R4, 0x1, -R6 ;  /* 0x0000000104067824 */ /* 0x000fe200078e0a06 */
[----:B------:R-:W-:Y:S01]  /*0230*/  LOP3.LUT R10, R13, 0xfffffff8, RZ, 0xc0, !PT ;  /* 0xfffffff80d0a7812 */ /* 0x000fe200078ec0ff */
[----:B------:R-:W-:Y:S01]  /*0240*/  IMAD.SHL.U32 R4, R178, 0x40, RZ ;  /* 0x00000040b2047824 */ /* 0x000fe200078e00ff */
[----:B------:R-:W-:Y:S01]  /*0250*/  LOP3.LUT R14, R14, 0xfffffff0, RZ, 0xc0, !PT ;  /* 0xfffffff00e0e7812 */ /* 0x000fe200078ec0ff */
[----:B------:R-:W-:Y:S01]  /*0260*/  IMAD.IADD R3, R0, 0x1, -R3 ;  /* 0x0000000100037824 */ /* 0x000fe200078e0a03 */
[----:B------:R-:W-:Y:S01]  /*0270*/  SHF.R.S32.HI R0, RZ, 0x1f, R5 ;  /* 0x0000001fff007819 */ /* 0x000fe20000011405 */
[C---:B------:R-:W-:Y:S01]  /*0280*/  IMAD.IADD R10, R7.reuse, 0x1, -R10 ;  /* 0x00000001070a7824 */ /* 0x040fe200078e0a0a */
[----:B------:R-:W-:Y:S01]  /*0290*/  LEA.HI R2, R2, R8, RZ, 0x2 ;  /* 0x0000000802027211 */ /* 0x000fe200078f10ff */
[----:B------:R-:W-:Y:S01]  /*02a0*/  IMAD.IADD R14, R7, 0x1, -R14 ;  /* 0x00000001070e7824 */ /* 0x000fe200078e0a0e */
[----:B------:R-:W-:Y:S01]  /*02b0*/  LOP3.LUT R4, R4, 0x1c0, RZ, 0xc0, !PT ;  /* 0x000001c004047812 */ /* 0x000fe200078ec0ff */
[----:B------:R-:W-:Y:S01]  /*02c0*/  IMAD.SHL.U32 R180, R10, 0x8, RZ ;  /* 0x000000080ab47824 */ /* 0x000fe200078e00ff */
[----:B------:R-:W-:Y:S01]  /*02d0*/  LEA.HI R0, R0, R5, RZ, 0x2 ;  /* 0x0000000500007211 */ /* 0x000fe200078f10ff */
[C---:B------:R-:W-:Y:S01]  /*02e0*/  IMAD.SHL.U32 R11, R6.reuse, 0x200, RZ ;  /* 0x00000200060b7824 */ /* 0x040fe200078e00ff */
[----:B------:R-:W-:Y:S01]  /*02f0*/  SHF.R.S32.HI R5, RZ, 0x1f, R14 ;  /* 0x0000001fff057819 */ /* 0x000fe2000001140e */
[----:B------:R-:W-:Y:S01]  /*0300*/  IMAD.SHL.U32 R171, R6, 0x10, RZ ;  /* 0x0000001006ab7824 */ /* 0x000fe200078e00ff */
[----:B------:R-:W-:Y:S01]  /*0310*/  LOP3.LUT R172, R172, 0xfffffffe, RZ, 0xc0, !PT ;  /* 0xfffffffeacac7812 */ /* 0x000fe200078ec0ff */
[----:B------:R-:W-:Y:S01]  /*0320*/  IMAD.SHL.U32 R6, R6, 0x8, RZ ;  /* 0x0000000806067824 */ /* 0x000fe200078e00ff */
[----:B------:R-:W-:-:S02]  /*0330*/  LOP3.LUT R2, R2, 0xfffffffc, RZ, 0xc0, !PT ;  /* 0xfffffffc02027812 */ /* 0x000fc400078ec0ff */
[----:B------:R-:W-:Y:S01]  /*0340*/  SHF.R.U32.HI R177, RZ, 0x3, R4 ;  /* 0x00000003ffb17819 */ /* 0x000fe20000011604 */
[----:B------:R-:W-:Y:S01]  /*0350*/  IMAD.IADD R172, R8, 0x1, -R172 ;  /* 0x0000000108ac7824 */ /* 0x000fe200078e0aac */
[----:B------:R-:W-:Y:S01]  /*0360*/  LOP3.LUT R4, R4, 0x38, R180, 0xf8, !PT ;  /* 0x0000003804047812 */ /* 0x000fe200078ef8b4 */
[----:B------:R-:W-:Y:S01]  /*0370*/  IMAD.IADD R2, R8, 0x1, -R2 ;  /* 0x0000000108027824 */ /* 0x000fe200078e0a02 */
[----:B------:R-:W-:Y:S02]  /*0380*/  LEA.HI R5, R5, R14, RZ, 0x3 ;  /* 0x0000000e05057211 */ /* 0x000fe400078f18ff */
[----:B------:R-:W-:Y:S01]  /*0390*/  LEA.HI R8, R188, R7, RZ, 0x6 ;  /* 0x00000007bc087211 */ /* 0x000fe200078f30ff */
[----:B------:R-:W-:Y:S01]  /*03a0*/  IMAD.SHL.U32 R168, R2, 0x10, RZ ;  /* 0x0000001002a87824 */ /* 0x000fe200078e00ff */
[----:B------:R-:W-:Y:S02]  /*03b0*/  LOP3.LUT R177, R4, R177, RZ, 0x3c, !PT ;  /* 0x000000b104b17212 */ /* 0x000fe400078e3cff */
[C---:B------:R-:W-:Y:S01]  /*03c0*/  LOP3.LUT R4, R5.reuse, 0xfffffff8, RZ, 0xc0, !PT ;  /* 0xfffffff805047812 */ /* 0x040fe200078ec0ff */
[----:B------:R-:W-:Y:S01]  /*03d0*/  IMAD.SHL.U32 R5, R5, 0x40, RZ ;  /* 0x0000004005057824 */ /* 0x000fe200078e00ff */
[----:B------:R-:W-:-:S02]  /*03e0*/  LEA.HI R188, R188, R7, RZ, 0x7 ;  /* 0x00000007bcbc7211 */ /* 0x000fc400078f38ff */
[----:B------:R-:W-:Y:S01]  /*03f0*/  LOP3.LUT R9, R9, 0x7ffffffc, RZ, 0xc0, !PT ;  /* 0x7ffffffc09097812 */ /* 0x000fe200078ec0ff */
[----:B------:R-:W-:Y:S01]  /*0400*/  IMAD.IADD R4, R14, 0x1, -R4 ;  /* 0x000000010e047824 */ /* 0x000fe200078e0a04 */
[----:B------:R-:W-:Y:S02]  /*0410*/  LOP3.LUT R12, R3, 0x1, RZ, 0xc0, !PT ;  /* 0x00000001030c7812 */ /* 0x000fe400078ec0ff */
[----:B------:R-:W-:Y:S01]  /*0420*/  SHF.R.S32.HI R188, RZ, 0x7, R188 ;  /* 0x00000007ffbc7819 */ /* 0x000fe200000114bc */
[----:B------:R-:W-:Y:S01]  /*0430*/  IMAD.IADD R9, R7, 0x1, -R9 ;  /* 0x0000000107097824 */ /* 0x000fe200078e0a09 */
[C---:B------:R-:W-:Y:S01]  /*0440*/  LOP3.LUT P4, RZ, R10.reuse, 0x2, RZ, 0xc0, !PT ;  /* 0x000000020aff7812 */ /* 0x040fe2000788c0ff */
[C---:B------:R-:W-:Y:S01]  /*0450*/  IMAD.SHL.U32 R7, R3.reuse, 0x40, RZ ;  /* 0x0000004003077824 */ /* 0x040fe200078e00ff */
[C---:B------:R-:W-:Y:S01]  /*0460*/  LOP3.LUT P3, RZ, R10.reuse, 0x4, RZ, 0xc0, !PT ;  /* 0x000000040aff7812 */ /* 0x040fe2000786c0ff */
[----:B------:R-:W-:Y:S01]  /*0470*/  IMAD.SHL.U32 R10, R10, 0x40, RZ ;  /* 0x000000400a0a7824 */ /* 0x000fe200078e00ff */
[----:B------:R-:W-:Y:S01]  /*0480*/  ISETP.NE.U32.AND P0, PT, R12, 0x1, PT ;  /* 0x000000010c00780c */ /* 0x000fe20003f05070 */
[----:B------:R-:W-:Y:S01]  /*0490*/  IMAD.SHL.U32 R187, R188, 0x8, RZ ;  /* 0x00000008bcbb7824 */ /* 0x000fe200078e00ff */
[----:B------:R-:W-:Y:S01]  /*04a0*/  SHF.R.S32.HI R8, RZ, 0x6, R8 ;  /* 0x00000006ff087819 */ /* 0x000fe20000011408 */
[----:B------:R-:W-:Y:S01]  /*04b0*/  IMAD.SHL.U32 R4, R4, 0x40, RZ ;  /* 0x0000004004047824 */ /* 0x000fe200078e00ff */
[----:B------:R-:W-:Y:S01]  /*04c0*/  R2P PR, R3, 0x6 ;  /* 0x0000000603007804 */ /* 0x000fe20000000000 */
[----:B------:R-:W-:Y:S01]  /*04d0*/  IMAD.SHL.U32 R3, R9, 0x2, RZ ;  /* 0x0000000209037824 */ /* 0x000fe200078e00ff */
[----:B------:R-:W-:Y:S01]  /*04e0*/  LOP3.LUT R9, R7, 0x1c0, RZ, 0xc0, !PT ;  /* 0x000001c007097812 */ /* 0x000fe200078ec0ff */
[----:B------:R-:W-:Y:S01]  /*04f0*/  IMAD R12, R8, 0x800, R11 ;  /* 0x00000800080c7824 */ /* 0x000fe200078e020b */
[----:B------:R-:W-:Y:S01]  /*0500*/  LOP3.LUT R10, R10, 0x1c0, RZ, 0xc0, !PT ;  /* 0x000001c00a0a7812 */ /* 0x000fe200078ec0ff */
[C---:B------:R-:W-:Y:S01]  /*0510*/  IMAD R177, R8.reuse, 0x200, R177 ;  /* 0x0000020008b17824 */ /* 0x040fe200078e02b1 */
[----:B------:R-:W-:Y:S01]  /*0520*/  LOP3.LUT R187, R187, 0x8, RZ, 0xc0, !PT ;  /* 0x00000008bbbb7812 */ /* 0x000fe200078ec0ff */
[----:B------:R-:W-:Y:S01]  /*0530*/  IMAD.SHL.U32 R8, R8, 0x20, RZ ;  /* 0x0000002008087824 */ /* 0x000fe200078e00ff */
[----:B------:R-:W-:Y:S01]  /*0540*/  LOP3.LUT R4, R4, 0x1c0, RZ, 0xc0, !PT ;  /* 0x000001c004047812 */ /* 0x000fe200078ec0ff */
[----:B------:R-:W-:Y:S01]  /*0550*/  IMAD R188, R188, 0x1000, R3 ;  /* 0x00001000bcbc7824 */ /* 0x000fe200078e0203 */
[----:B------:R-:W-:Y:S01]  /*0560*/  SHF.R.U32.HI R7, RZ, 0x3, R9 ;  /* 0x00000003ff077819 */ /* 0x000fe20000011609 */
[----:B------:R-:W-:Y:S01]  /*0570*/  IMAD R3, R2, 0x400, R3 ;  /* 0x0000040002037824 */ /* 0x000fe200078e0203 */
[----:B------:R-:W-:Y:S01]  /*0580*/  LOP3.LUT R170, R10, 0x8, R13, 0xf8, !PT ;  /* 0x000000080aaa7812 */ /* 0x000fe200078ef80d */
[----:B------:R-:W-:Y:S01]  /*0590*/  IMAD R188, R172, 0x400, R188 ;  /* 0x00000400acbc7824 */ /* 0x000fe200078e02bc */
[----:B------:R-:W-:Y:S01]  /*05a0*/  LOP3.LUT R168, R10, 0x30, R168, 0xf8, !PT ;  /* 0x000000300aa87812 */ /* 0x000fe200078ef8a8 */
[----:B------:R-:W-:Y:S01]  /*05b0*/  IMAD.SHL.U32 R183, R177, 0x2, RZ ;  /* 0x00000002b1b77824 */ /* 0x000fe200078e00ff */
[----:B------:R-:W-:-:S02]  /*05c0*/  LOP3.LUT R175, R8, 0x6, R175, 0xf8, !PT ;  /* 0x0000000608af7812 */ /* 0x000fc400078ef8af */
[----:B------:R-:W-:Y:S02]  /*05d0*/  LOP3.LUT R171, R187, 0x10, R171, 0xf8, !PT ;  /* 0x00000010bbab7812 */ /* 0x000fe400078ef8ab */
[----:B------:R-:W-:Y:S02]  /*05e0*/  SHF.R.U32.HI R169, RZ, 0x3, R4 ;  /* 0x00000003ffa97819 */ /* 0x000fe40000011604 */
[----:B------:R-:W-:Y:S02]  /*05f0*/  SHF.R.S32.HI R176, RZ, 0x2, R0 ;  /* 0x00000002ffb07819 */ /* 0x000fe40000011400 */
[----:B------:R-:W-:Y:S02]  /*0600*/  SHF.R.U32.HI R10, RZ, 0x3, R10 ;  /* 0x00000003ff0a7819 */ /* 0x000fe4000001160a */
[----:B------:R-:W-:Y:S01]  /*0610*/  LOP3.LUT R8, R9, 0x20, R8, 0xf8, !PT ;  /* 0x0000002009087812 */ /* 0x000fe200078ef808 */
[----:B------:R-:W-:Y:S01]  /*0620*/  IMAD R176, R172, 0x10, R176 ;  /* 0x00000010acb07824 */ /* 0x000fe200078e02b0 */
[----:B------:R-:W-:-:S02]  /*0630*/  LOP3.LUT R6, R4, 0x8, R6, 0xf8, !PT ;  /* 0x0000000804067812 */ /* 0x000fc400078ef806 */
[----:B------:R-:W-:Y:S02]  /*0640*/  LOP3.LUT R0, R5, 0xfffffe00, RZ, 0xc0, !PT ;  /* 0xfffffe0005007812 */ /* 0x000fe400078ec0ff */
[----:B------:R-:W-:Y:S02]  /*0650*/  LOP3.LUT R187, R7, R9, R187, 0x1e, !PT ;  /* 0x0000000907bb7212 */ /* 0x000fe400078e1ebb */
[----:B------:R-:W-:Y:S01]  /*0660*/  LOP3.LUT R171, R169, R171, R4, 0x1e, !PT ;  /* 0x000000aba9ab7212 */ /* 0x000fe200078e1e04 */
[--C-:B------:R-:W-:Y:S01]  /*0670*/  IMAD R172, R172, 0x400, R0.reuse ;  /* 0x00000400acac7824 */ /* 0x100fe200078e0200 */
[----:B------:R-:W-:Y:S01]  /*0680*/  LOP3.LUT R170, R170, R10, RZ, 0x3c, !PT ;  /* 0x0000000aaaaa7212 */ /* 0x000fe200078e3cff */
[----:B------:R-:W-:Y:S01]  /*0690*/  IMAD R2, R2, 0x400, R0 ;  /* 0x0000040002027824 */ /* 0x000fe200078e0200 */
[----:B------:R-:W-:Y:S01]  /*06a0*/  LOP3.LUT R8, R8, R7, RZ, 0x3c, !PT ;  /* 0x0000000708087212 */ /* 0x000fe200078e3cff */
[----:B------:R-:W-:Y:S01]  /*06b0*/  IMAD.IADD R187, R3, 0x1, R187 ;  /* 0x0000000103bb7824 */ /* 0x000fe200078e02bb */
[----:B------:R-:W-:Y:S01]  /*06c0*/  LOP3.LUT R169, R6, R169, RZ, 0x3c, !PT ;  /* 0x000000a906a97212 */ /* 0x000fe200078e3cff */
[----:B------:R-:W-:Y:S01]  /*06d0*/  IMAD.MOV.U32 R3, RZ, RZ, 0x40 ;  /* 0x00000040ff037424 */ /* 0x000fe200078e00ff */
[----:B------:R-:W-:Y:S01]  /*06e0*/  LOP3.LUT R168, R168, 0x8, R13, 0xf8, !PT ;  /* 0x00000008a8a87812 */ /* 0x000fe200078ef80d */
[----:B------:R-:W-:Y:S01]  /*06f0*/  IMAD.IADD R170, R12, 0x1, R170 ;  /* 0x000000010caa7824 */ /* 0x000fe200078e02aa */
[----:B------:R-:W-:Y:S01]  /*0700*/  LEA R187, R187, 0x6000, 0x1 ;  /* 0x00006000bbbb7811 */ /* 0x000fe200078e08ff */
[----:B------:R-:W-:Y:S01]  /*0710*/  IMAD.IADD R188, R8, 0x1, R188 ;  /* 0x0000000108bc7824 */ /* 0x000fe200078e02bc */
[----:B------:R-:W-:Y:S01]  /*0720*/  SEL R3, R3, 0xffffffc0, !P3 ;  /* 0xffffffc003037807 */ /* 0x000fe20005800000 */
[----:B------:R-:W-:Y:S01]  /*0730*/  IMAD.IADD R172, R172, 0x1, R169 ;  /* 0x00000001acac7824 */ /* 0x000fe200078e02a9 */
[----:B------:R-:W-:Y:S01]  /*0740*/  IADD3 R186, R176, -0x40, RZ ;  /* 0xffffffc0b0ba7810 */ /* 0x000fe20007ffe0ff */
[----:B------:R-:W-:Y:S01]  /*0750*/  IMAD.IADD R169, R169, 0x1, R2 ;  /* 0x00000001a9a97824 */ /* 0x000fe200078e0202 */
[C---:B------:R-:W-:Y:S01]  /*0760*/  SEL R2, R197.reuse, 0xffffffe0, !P4 ;  /* 0xffffffe0c5027807 */ /* 0x040fe20006000000 */
[----:B------:R-:W-:Y:S01]  /*0770*/  IMAD.SHL.U32 R170, R170, 0x2, RZ ;  /* 0x00000002aaaa7824 */ /* 0x000fe200078e00ff */
[----:B------:R-:W-:Y:S01]  /*0780*/  SEL R197, R197, 0xffffffe0, !P1 ;  /* 0xffffffe0c5c57807 */ /* 0x000fe20004800000 */
[----:B------:R-:W-:Y:S01]  /*0790*/  IMAD.SHL.U32 R188, R188, 0x2, RZ ;  /* 0x00000002bcbc7824 */ /* 0x000fe200078e00ff */
[----:B------:R-:W-:Y:S01]  /*07a0*/  SEL R226, R226, 0x10, !P0 ;  /* 0x00000010e2e27807 */ /* 0x000fe20004000000 */
[----:B------:R-:W-:Y:S01]  /*07b0*/  IMAD.IADD R3, R170, 0x1, R3 ;  /* 0x00000001aa037824 */ /* 0x000fe200078e0203 */
[----:B------:R-:W-:Y:S01]  /*07c0*/  IADD3 R189, R187, 0x40, RZ ;  /* 0x00000040bbbd7810 */ /* 0x000fe20007ffe0ff */
[----:B------:R-:W-:Y:S01]  /*07d0*/  IMAD.IADD R192, R188, 0x1, R197 ;  /* 0x00000001bcc07824 */ /* 0x000fe200078e02c5 */
[----:B------:R-:W-:Y:S01]  /*07e0*/  LOP3.LUT R168, R11, R168, R10, 0xf6, !PT ;  /* 0x000000a80ba87212 */ /* 0x000fe200078ef60a */
[----:B------:R-:W-:Y:S01]  /*07f0*/  IMAD.IADD R164, R170, 0x1, R2 ;  /* 0x00000001aaa47824 */ /* 0x000fe200078e0202 */
[----:B------:R-:W-:Y:S01]  /*0800*/  SHF.R.S32.HI R185, RZ, 0x1f, R186 ;  /* 0x0000001fffb97819 */ /* 0x000fe200000114ba */
[----:B------:R-:W-:Y:S01]  /*0810*/  IMAD.IADD R193, R188, 0x1, R226 ;  /* 0x00000001bcc17824 */ /* 0x000fe200078e02e2 */
[----:B------:R-:W-:Y:S01]  /*0820*/  @P2 IADD3 R189, R187, -0x40, RZ ;  /* 0xffffffc0bbbd2810 */ /* 0x000fe20007ffe0ff */
[----:B------:R-:W-:Y:S01]  /*0830*/  IMAD.IADD R191, R197, 0x1, R187 ;  /* 0x00000001c5bf7824 */ /* 0x000fe200078e02bb */
[C---:B------:R-:W-:Y:S01]  /*0840*/  SHF.L.U64.HI R185, R186.reuse, 0x2, R185 ;  /* 0x00000002bab97819 */ /* 0x040fe200000102b9 */
[----:B------:R-:W-:Y:S01]  /*0850*/  IMAD.SHL.U32 R186, R186, 0x4, RZ ;  /* 0x00000004baba7824 */ /* 0x000fe200078e00ff */
[----:B------:R-:W-:Y:S01]  /*0860*/  IADD3 R190, R187, 0x420, RZ ;  /* 0x00000420bbbe7810 */ /* 0x000fe20007ffe0ff */
[----:B------:R-:W-:Y:S01]  /*0870*/  IMAD.SHL.U32 R168, R168, 0x2, RZ ;  /* 0x00000002a8a87824 */ /* 0x000fe200078e00ff */
[----:B------:R-:W-:Y:S01]  /*0880*/  LOP3.LUT R171, R171, R0, RZ, 0xfc, !PT ;  /* 0x00000000abab7212 */ /* 0x000fe200078efcff */
[----:B------:R-:W-:Y:S01]  /*0890*/  IMAD.IADD R2, R2, 0x1, R3 ;  /* 0x0000000102027824 */ /* 0x000fe200078e0203 */
[----:B------:R-:W-:Y:S01]  /*08a0*/  SHF.R.S32.HI R179, RZ, 0x1f, R176 ;  /* 0x0000001fffb37819 */ /* 0x000fe200000114b0 */
[----:B------:R-:W-:Y:S01]  /*08b0*/  IMAD.IADD R226, R226, 0x1, R192 ;  /* 0x00000001e2e27824 */ /* 0x000fe200078e02c0 */
[----:B------:R-:W-:Y:S01]  /*08c0*/  LEA R169, R169, 0xa000, 0x1 ;  /* 0x0000a000a9a97811 */ /* 0x000fe200078e08ff */
[----:B------:R-:W-:Y:S01]  /*08d0*/  IMAD.IADD R197, R197, 0x1, R189 ;  /* 0x00000001c5c57824 */ /* 0x000fe200078e02bd */
[----:B--23--:R-:W-:-:S02]  /*08e0*/  @P1 IADD3 R190, R187, 0x3e0, RZ ;  /* 0x000003e0bbbe1810 */ /* 0x00cfc40007ffe0ff */
.L_x_186:
[----:B-1--4-:R-:W1:Y:S01]  /*08f0*/  LDC.U8 R4, c[0x0][0x312] ;  /* 0x0000c480ff047b82 */ /* 0x012e620000000000 */
[----:B------:R-:W-:Y:S01]  /*0900*/  ISETP.NE.U32.AND P3, PT, RZ, c[0x0][0x250], PT ;  /* 0x00009400ff007a0c */ /* 0x000fe20003f65070 */
[----:B------:R-:W-:Y:S01]  /*0910*/  IMAD.SHL.U32 R5, R182, 0x4, RZ ;  /* 0x00000004b6057824 */ /* 0x000fe200078e00ff */
[----:B------:R-:W-:Y:S01]  /*0920*/  ISETP.NE.U32.AND P2, PT, RZ, c[0x0][0x240], PT ;  /* 0x00009000ff007a0c */ /* 0x000fe20003f45070 */
[----:B------:R-:W-:Y:S01]  /*0930*/  IMAD.MOV.U32 R16, RZ, RZ, -0x1 ;  /* 0xffffffffff107424 */ /* 0x000fe200078e00ff */
[----:B------:R-:W-:-:S02]  /*0940*/  ISETP.NE.AND.EX P3, PT, RZ, c[0x0][0x254], PT, P3 ;  /* 0x00009500ff007a0c */ /* 0x000fc40003f65330 */
[----:B---3--:R-:W-:Y:S02]  /*0950*/  SHF.R.S32.HI R11, RZ, 0x1f, R182 ;  /* 0x0000001fff0b7819 */ /* 0x008fe400000114b6 */
[----:B------:R-:W-:Y:S02]  /*0960*/  ISETP.NE.AND.EX P2, PT, RZ, c[0x0][0x244], PT, P2 ;  /* 0x00009100ff007a0c */ /* 0x000fe40003f45320 */
[----:B------:R-:W-:Y:S02]  /*0970*/  SHF.L.U64.HI R0, R182, 0x2, R11 ;  /* 0x00000002b6007819 */ /* 0x000fe4000001020b */
[----:B------:R-:W-:Y:S02]  /*0980*/  IADD3 R224, P0, R5, c[0x0][0x240], RZ ;  /* 0x0000900005e07a10 */ /* 0x000fe40007f1e0ff */
[----:B------:R-:W-:Y:S02]  /*0990*/  ISETP.EQ.U32.AND P5, PT, RZ, c[0x0][0x248], PT ;  /* 0x00009200ff007a0c */ /* 0x000fe40003fa2070 */
[----:B------:R-:W-:-:S02]  /*09a0*/  IADD3.X R225, R0, c[0x0][0x244], RZ, P0, !PT ;  /* 0x0000910000e17a10 */ /* 0x000fc400007fe4ff */
[C---:B------:R-:W-:Y:S02]  /*09b0*/  @P3 IADD3 R8, P0, R5.reuse, c[0x0][0x250], RZ ;  /* 0x0000940005083a10 */ /* 0x040fe40007f1e0ff */
[----:B-1----:R-:W-:Y:S01]  /*09c0*/  ISETP.NE.AND P4, PT, R4, RZ, PT ;  /* 0x000000ff0400720c */ /* 0x002fe20003f85270 */
[----:B--2---:R1:W2:Y:S03]  /*09d0*/  @P2 LDG.E R16, [R224.64] ;  /* 0x00000006e0102981 */ /* 0x0042a6000c1e1900 */
[----:B------:R-:W-:Y:S02]  /*09e0*/  ISETP.EQ.OR.EX P5, PT, RZ, c[0x0][0x24c], !P4, P5 ;  /* 0x00009300ff007a0c */ /* 0x000fe400067a2750 */
[----:B------:R-:W-:Y:S01]  /*09f0*/  IADD3 R6, P1, R5, c[0x0][0x248], RZ ;  /* 0x0000920005067a10 */ /* 0x000fe20007f3e0ff */
[----:B------:R-:W-:Y:S01]  /*0a00*/  IMAD.MOV.U32 R223, RZ, RZ, RZ ;  /* 0x000000ffffdf7224 */ /* 0x000fe200078e00ff */
[----:B------:R-:W-:-:S02]  /*0a10*/  @P3 IADD3.X R9, R0, c[0x0][0x254], RZ, P0, !PT ;  /* 0x0000950000093a10 */ /* 0x000fc400007fe4ff */
[----:B------:R-:W-:-:S03]  /*0a20*/  IADD3.X R7, R0, c[0x0][0x24c], RZ, P1, !PT ;  /* 0x0000930000077a10 */ /* 0x000fc60000ffe4ff */
[----:B-----5:R3:W5:Y:S04]  /*0a30*/  @P3 LDG.E R223, [R8.64] ;  /* 0x0000000608df3981 */ /* 0x020768000c1e1900 */
[----:B-1----:R1:W2:Y:S02]  /*0a40*/  @P2 LDG.E R224, [R224.64+0x4] ;  /* 0x00000406e0e02981 */ /* 0x0022a4000c1e1900 */
[----:B-1----:R-:W-:-:S06]  /*0a50*/  IMAD.MOV.U32 R225, RZ, RZ, -0x1 ;  /* 0xffffffffffe17424 */ /* 0x002fcc00078e00ff */
[----:B------:R3:W5:Y:S01]  /*0a60*/  @!P5 LDG.E R225, [R6.64] ;  /* 0x0000000606e1d981 */ /* 0x000762000c1e1900 */
[----:B------:R-:W-:-:S04]  /*0a70*/  ISETP.NE.U32.AND P0, PT, RZ, c[0x0][0x248], PT ;  /* 0x00009200ff007a0c */ /* 0x000fc80003f05070 */
[----:B------:R-:W-:Y:S01]  /*0a80*/  ISETP.NE.AND.EX P0, PT, RZ, c[0x0][0x24c], PT, P0 ;  /* 0x00009300ff007a0c */ /* 0x000fe20003f05300 */
[----:B------:R-:W-:Y:S02]  /*0a90*/  IMAD.MOV.U32 R4, RZ, RZ, c[0x0][0x218] ;  /* 0x00008600ff047624 */ /* 0x000fe400078e00ff */
[----:B--2---:R-:W-:Y:S02]  /*0aa0*/  @P2 IMAD.IADD R224, R224, 0x1, -R16 ;  /* 0x00000001e0e02824 */ /* 0x004fe400078e0a10 */
[----:B------:R-:W-:-:S08]  /*0ab0*/  @!P2 IMAD.MOV.U32 R224, RZ, RZ, c[0x0][0x214] ;  /* 0x00008500ffe0a624 */ /* 0x000fd000078e00ff */
[----:B------:R-:W-:Y:S05]  /*0ac0*/  @!P0 BRA `(.L_x_116) ;  /* 0x0000003000008947 */ /* 0x000fea0003800000 */
[----:B---3--:R-:W2:Y:S02]  /*0ad0*/  @P4 LDG.E R4, [R6.64+0x4] ;  /* 0x0000040606044981 */ /* 0x008ea4000c1e1900 */
[----:B--2--5:R-:W-:-:S06]  /*0ae0*/  @P4 IADD3 R4, R4, -R225, RZ ;  /* 0x800000e104044210 */ /* 0x024fcc0007ffe0ff */
[----:B------:R1:W5:Y:S02]  /*0af0*/  @!P4 LDG.E R4, [R6.64] ;  /* 0x000000060604c981 */ /* 0x000364000c1e1900 */
.L_x_116:
[----:B---3--:R-:W-:-:S04]  /*0b00*/  ISETP.NE.U32.AND P1, PT, RZ, c[0x0][0x258], PT ;  /* 0x00009600ff007a0c */ /* 0x008fc80003f25070 */
[----:B------:R-:W-:-:S13]  /*0b10*/  ISETP.NE.AND.EX P1, PT, RZ, c[0x0][0x25c], PT, P1 ;  /* 0x00009700ff007a0c */ /* 0x000fda0003f25310 */
[----:B-1----:R-:W-:-:S04]  /*0b20*/  @P1 IADD3 R6, P0, R5, c[0x0][0x258], RZ ;  /* 0x0000960005061a10 */ /* 0x002fc80007f1e0ff */
        /* <DEDUP_REMOVED lines=10> */
[C---:B------:R-:W-:Y:S01]  /*0bd0*/  IADD3 R4, R224.reuse, 0x80, R196 ;  /* 0x00000080e0047810 */ /* 0x040fe20007ffe0c4 */
[----:B------:R-:W-:Y:S01]  /*0be0*/  IMAD R20, R11, c[0x0][0x178], RZ ;  /* 0x00005e000b147a24 */ /* 0x000fe200078e02ff */
[----:B------:R-:W-:Y:S01]  /*0bf0*/  IADD3 R5, R224, 0x3f, RZ ;  /* 0x0000003fe0057810 */ /* 0x000fe20007ffe0ff */
[----:B------:R-:W-:Y:S01]  /*0c00*/  IMAD.WIDE.U32 R12, R182, c[0x0][0x178], RZ ;  /* 0x00005e00b60c7a25 */ /* 0x000fe200078e00ff */
[----:B------:R-:W-:Y:S02]  /*0c10*/  IADD3 R4, R4, c[0x0][0x2e4], -R222 ;  /* 0x0000b90004047a10 */ /* 0x000fe40007ffe8de */
[----:B------:R-:W-:Y:S01]  /*0c20*/  ISETP.NE.AND P0, PT, R225, -0x1, PT ;  /* 0xffffffffe100780c */ /* 0x000fe20003f05270 */
[----:B------:R-:W-:Y:S01]  /*0c30*/  IMAD R20, R182, c[0x0][0x17c], R20 ;  /* 0x00005f00b6147a24 */ /* 0x000fe200078e0214 */
[----:B------:R-:W-:Y:S01]  /*0c40*/  IADD3 R4, R4, 0x3f, RZ ;  /* 0x0000003f04047810 */ /* 0x000fe20007ffe0ff */
[----:B------:R-:W-:Y:S01]  /*0c50*/  IMAD.WIDE.U32 R6, R16, c[0x0][0x190], RZ ;  /* 0x0000640010067a25 */ /* 0x000fe200078e00ff */
[----:B------:R-:W-:-:S02]  /*0c60*/  SHF.R.S32.HI R0, RZ, 0x1f, R5 ;  /* 0x0000001fff007819 */ /* 0x000fc40000011405 */
[----:B------:R-:W-:Y:S01]  /*0c70*/  SHF.R.S32.HI R221, RZ, 0x1f, R4 ;  /* 0x0000001fffdd7819 */ /* 0x000fe20000011404 */
[----:B------:R-:W-:Y:S01]  /*0c80*/  IMAD.IADD R20, R13, 0x1, R20 ;  /* 0x000000010d147824 */ /* 0x000fe200078e0214 */
[----:B------:R-:W-:Y:S02]  /*0c90*/  LEA.HI R0, R0, R5, RZ, 0x6 ;  /* 0x0000000500007211 */ /* 0x000fe400078f30ff */
[----:B------:R-:W-:Y:S02]  /*0ca0*/  LEA.HI R221, R221, R4, RZ, 0x6 ;  /* 0x00000004dddd7211 */ /* 0x000fe400078f30ff */
[----:B------:R-:W-:Y:S01]  /*0cb0*/  ISETP.NE.AND P1, PT, R16, -0x1, PT ;  /* 0xffffffff1000780c */ /* 0x000fe20003f25270 */
[----:B------:R-:W-:Y:S01]  /*0cc0*/  @P0 IMAD.IADD R9, R223, 0x1, R225 ;  /* 0x00000001df090824 */ /* 0x000fe200078e02e1 */
[----:B------:R-:W-:Y:S02]  /*0cd0*/  SHF.R.S32.HI R0, RZ, 0x6, R0 ;  /* 0x00000006ff007819 */ /* 0x000fe40000011400 */
[----:B------:R-:W-:Y:S01]  /*0ce0*/  SHF.R.S32.HI R221, RZ, 0x6, R221 ;  /* 0x00000006ffdd7819 */ /* 0x000fe200000114dd */
[----:B------:R-:W-:Y:S01]  /*0cf0*/  @P0 IMAD.WIDE.U32 R4, R9, c[0x0][0x198], RZ ;  /* 0x0000660009040a25 */ /* 0x000fe200078e00ff */
[----:B------:R-:W-:-:S02]  /*0d00*/  SEL R21, R12, R6, !P1 ;  /* 0x000000060c157207 */ /* 0x000fc40004800000 */
[----:B------:R-:W-:Y:S01]  /*0d10*/  IMNMX R221, R0, R221, PT ;  /* 0x000000dd00dd7217 */ /* 0x000fe20003800200 */
[----:B------:R-:W-:Y:S02]  /*0d20*/  IMAD R0, R16, c[0x0][0x194], RZ ;  /* 0x0000650010007a24 */ /* 0x000fe400078e02ff */
[----:B------:R-:W-:Y:S01]  /*0d30*/  @P0 IMAD R9, R9, c[0x0][0x19c], R5 ;  /* 0x0000670009090a24 */ /* 0x000fe200078e0205 */
[----:B------:R-:W-:Y:S01]  /*0d40*/  LEA R25, R221, 0xffffffc0, 0x6 ;  /* 0xffffffc0dd197811 */ /* 0x000fe200078e30ff */
[----:B------:R-:W-:Y:S02]  /*0d50*/  @P1 IMAD.IADD R20, R7, 0x1, R0 ;  /* 0x0000000107141824 */ /* 0x000fe400078e0200 */
[----:B------:R-:W-:Y:S01]  /*0d60*/  @P0 IMAD.MOV.U32 R10, RZ, RZ, R4 ;  /* 0x000000ffff0a0224 */ /* 0x000fe200078e0004 */
[----:B------:R-:W-:Y:S01]  /*0d70*/  SHF.R.S32.HI R19, RZ, 0x1f, R25 ;  /* 0x0000001fff137819 */ /* 0x000fe20000011419 */
[----:B------:R-:W-:Y:S05]  /*0d80*/  @P0 BRA `(.L_x_118) ;  /* 0x000000b000000947 */ /* 0x000fea0003800000 */
[----:B------:R-:W-:Y:S01]  /*0d90*/  SHF.R.S32.HI R4, RZ, 0x1f, R223 ;  /* 0x0000001fff047819 */ /* 0x000fe200000114df */
[----:B------:R-:W-:-:S04]  /*0da0*/  IMAD.WIDE.U32 R6, R223, c[0x0][0x198], RZ ;  /* 0x00006600df067a25 */ /* 0x000fc800078e00ff */
[----:B------:R-:W-:Y:S02]  /*0db0*/  IMAD R4, R4, c[0x0][0x198], RZ ;  /* 0x0000660004047a24 */ /* 0x000fe400078e02ff */
[----:B------:R-:W-:Y:S02]  /*0dc0*/  IMAD R0, R11, c[0x0][0x180], RZ ;  /* 0x000060000b007a24 */ /* 0x000fe400078e02ff */
[----:B------:R-:W-:Y:S02]  /*0dd0*/  IMAD R4, R223, c[0x0][0x19c], R4 ;  /* 0x00006700df047a24 */ /* 0x000fe400078e0204 */
[----:B------:R-:W-:-:S03]  /*0de0*/  IMAD R0, R182, c[0x0][0x184], R0 ;  /* 0x00006100b6007a24 */ /* 0x000fc600078e0200 */
[----:B------:R-:W-:Y:S02]  /*0df0*/  IADD3 R5, R7, R4, RZ ;  /* 0x0000000407057210 */ /* 0x000fe40007ffe0ff */
[----:B------:R-:W-:-:S05]  /*0e00*/  MOV R4, R6 ;  /* 0x0000000600047202 */ /* 0x000fca0000000f00 */
[----:B------:R-:W-:-:S05]  /*0e10*/  IMAD.WIDE.U32 R4, R182, c[0x0][0x180], R4 ;  /* 0x00006000b6047a25 */ /* 0x000fca00078e0004 */
[----:B------:R-:W-:Y:S02]  /*0e20*/  IADD3 R9, R5, R0, RZ ;  /* 0x0000000005097210 */ /* 0x000fe40007ffe0ff */
[----:B------:R-:W-:Y:S02]  /*0e30*/  MOV R10, R4 ;  /* 0x00000004000a7202 */ /* 0x000fe40000000f00 */
.L_x_118:
        /* <DEDUP_REMOVED lines=16> */
.L_x_119:
[----:B------:R-:W-:Y:S01]  /*0f40*/  IABS R6, c[0x0][0x1c8] ;  /* 0x0000720000067a13 */ /* 0x000fe20000000000 */
[----:B------:R-:W1:Y:S01]  /*0f50*/  LDC.U8 R14, c[0x0][0x328] ;  /* 0x0000ca00ff0e7b82 */ /* 0x000e620000000000 */
[----:B------:R-:W-:Y:S01]  /*0f60*/  IABS R17, R203 ;  /* 0x000000cb00117213 */ /* 0x000fe20000000000 */
[----:B------:R-:W-:Y:S01]  /*0f70*/  @!P1 IMAD R7, R11, c[0x0][0x368], RZ ;  /* 0x0000da000b079a24 */ /* 0x000fe200078e02ff */
[----:B------:R-:W2:Y:S01]  /*0f80*/  I2F.RP R4, R6 ;  /* 0x0000000600047306 */ /* 0x000ea20000209400 */
[----:B------:R-:W-:Y:S01]  /*0f90*/  MOV R15, c[0x0][0x224] ;  /* 0x00008900000f7a02 */ /* 0x000fe20000000f00 */
[----:B------:R-:W-:Y:S01]  /*0fa0*/  @P1 IMAD.WIDE.U32 R30, R16, c[0x0][0x370], RZ ;  /* 0x0000dc00101e1a25 */ /* 0x000fe200078e00ff */
[----:B------:R-:W-:Y:S02]  /*0fb0*/  LOP3.LUT R22, R203, c[0x0][0x1c8], RZ, 0x3c, !PT ;  /* 0x00007200cb167a12 */ /* 0x000fe400078e3cff */
[----:B------:R-:W-:Y:S01]  /*0fc0*/  SHF.R.S32.HI R15, RZ, 0x1f, R15 ;  /* 0x0000001fff0f7819 */ /* 0x000fe2000001140f */
[C---:B------:R-:W-:Y:S01]  /*0fd0*/  @!P1 IMAD R7, R182.reuse, c[0x0][0x36c], R7 ;  /* 0x0000db00b6079a24 */ /* 0x040fe200078e0207 */
[----:B------:R-:W-:Y:S01]  /*0fe0*/  MOV R207, c[0x0][0x22c] ;  /* 0x00008b0000cf7a02 */ /* 0x000fe20000000f00 */
[C---:B------:R-:W-:Y:S01]  /*0ff0*/  IMAD.WIDE.U32 R28, R182.reuse, c[0x0][0x224], RZ ;  /* 0x00008900b61c7a25 */ /* 0x040fe200078e00ff */
[----:B------:R-:W-:-:S02]  /*1000*/  SHF.L.U32 R34, R182, 0x7, RZ ;  /* 0x00000007b6227819 */ /* 0x000fc400000006ff */
[----:B------:R-:W-:Y:S01]  /*1010*/  ISETP.GE.AND P4, PT, R22, RZ, PT ;  /* 0x000000ff1600720c */ /* 0x000fe20003f86270 */
[----:B------:R-:W-:Y:S01]  /*1020*/  IMAD R15, R15, R182, RZ ;  /* 0x000000b60f0f7224 */ /* 0x000fe200078e02ff */
[----:B------:R-:W-:Y:S01]  /*1030*/  SEL R34, R34, RZ, P2 ;  /* 0x000000ff22227207 */ /* 0x000fe20001000000 */
[----:B------:R-:W-:Y:S01]  /*1040*/  IMAD.WIDE R22, R207, c[0x0][0x1c0], RZ ;  /* 0x00007000cf167a25 */ /* 0x000fe200078e02ff */
[----:B--2---:R-:W2:Y:S03]  /*1050*/  MUFU.RCP R4, R4 ;  /* 0x0000000400047308 */ /* 0x004ea60000001000 */
[----:B------:R-:W-:Y:S02]  /*1060*/  IMAD R15, R11, c[0x0][0x224], R15 ;  /* 0x000089000b0f7a24 */ /* 0x000fe400078e020f */
[----:B------:R-:W-:Y:S01]  /*1070*/  IMAD R27, R203, c[0x0][0x22c], RZ ;  /* 0x00008b00cb1b7a24 */ /* 0x000fe200078e02ff */
[----:B-1----:R-:W-:Y:S01]  /*1080*/  ISETP.NE.AND P3, PT, R14, RZ, PT ;  /* 0x000000ff0e00720c */ /* 0x002fe20003f65270 */
[----:B------:R-:W-:Y:S01]  /*1090*/  IMAD.IADD R15, R29, 0x1, R15 ;  /* 0x000000011d0f7824 */ /* 0x000fe200078e020f */
[----:B--2---:R-:W-:-:S11]  /*10a0*/  IADD3 R4, R4, 0xffffffe, RZ ;  /* 0x0ffffffe04047810 */ /* 0x004fd60007ffe0ff */
[----:B------:R-:W-:Y:S01]  /*10b0*/  @P3 IMAD R32, R182, c[0x0][0x214], RZ ;  /* 0x00008500b6203a24 */ /* 0x000fe200078e02ff */
[----:B------:R-:W1:Y:S04]  /*10c0*/  F2I.FTZ.U32.TRUNC.NTZ R5, R4 ;  /* 0x0000000400057305 */ /* 0x000e68000021f000 */
[----:B------:R-:W-:-:S05]  /*10d0*/  @P3 SEL R32, R32, R16, !P1 ;  /* 0x0000001020203207 */ /* 0x000fca0004800000 */
[----:B------:R-:W-:Y:S01]  /*10e0*/  @P3 IMAD R32, R203, c[0x0][0x234], R32 ;  /* 0x00008d00cb203a24 */ /* 0x000fe200078e0220 */
[----:B-1----:R-:W-:Y:S01]  /*10f0*/  IADD3 R0, RZ, -R5, RZ ;  /* 0x80000005ff007210 */ /* 0x002fe20007ffe0ff */
[----:B------:R-:W-:-:S04]  /*1100*/  IMAD.MOV.U32 R4, RZ, RZ, RZ ;  /* 0x000000ffff047224 */ /* 0x000fc800078e00ff */
[----:B------:R-:W-:Y:S02]  /*1110*/  IMAD R8, R0, R6, RZ ;  /* 0x0000000600087224 */ /* 0x000fe400078e02ff */
[----:B------:R-:W-:Y:S02]  /*1120*/  @P1 IMAD R0, R16, c[0x0][0x374], R31 ;  /* 0x0000dd0010001a24 */ /* 0x000fe400078e021f */
[----:B------:R-:W-:-:S04]  /*1130*/  IMAD.HI.U32 R8, R5, R8, R4 ;  /* 0x0000000805087227 */ /* 0x000fc800078e0004 */
[----:B------:R-:W-:-:S04]  /*1140*/  @!P1 IMAD.WIDE.U32 R4, R182, c[0x0][0x368], RZ ;  /* 0x0000da00b6049a25 */ /* 0x000fc800078e00ff */
[----:B------:R-:W-:Y:S01]  /*1150*/  IMAD.HI.U32 R8, R8, R17, RZ ;  /* 0x0000001108087227 */ /* 0x000fe200078e00ff */
[----:B------:R-:W-:Y:S02]  /*1160*/  @!P1 MOV R30, R4 ;  /* 0x00000004001e9202 */ /* 0x000fe40000000f00 */
[----:B------:R-:W1:Y:S01]  /*1170*/  S2R R4, SR_CTAID.X ;  /* 0x0000000000047919 */ /* 0x000e620000002500 */
[----:B------:R-:W-:Y:S02]  /*1180*/  IMAD.MOV R18, RZ, RZ, -R8 ;  /* 0x000000ffff127224 */ /* 0x000fe400078e0a08 */
[----:B------:R-:W-:Y:S01]  /*1190*/  @!P1 IMAD.IADD R0, R5, 0x1, R7 ;  /* 0x0000000105009824 */ /* 0x000fe200078e0207 */
[----:B------:R-:W-:Y:S01]  /*11a0*/  SHF.L.U64.HI R7, R182, 0x7, R11 ;  /* 0x00000007b6077819 */ /* 0x000fe2000001020b */
[----:B------:R-:W-:Y:S01]  /*11b0*/  IMAD R18, R6, R18, R17 ;  /* 0x0000001206127224 */ /* 0x000fe200078e0211 */
[----:B------:R-:W2:Y:S01]  /*11c0*/  LDC.U8 R5, c[0x0][0x3d0] ;  /* 0x0000f400ff057b82 */ /* 0x000ea20000000000 */
[-C--:B------:R-:W-:Y:S01]  /*11d0*/  IMAD R17, R23, R28.reuse, RZ ;  /* 0x0000001c17117224 */ /* 0x080fe200078e02ff */
[----:B------:R-:W-:Y:S01]  /*11e0*/  SEL R7, R7, RZ, P2 ;  /* 0x000000ff07077207 */ /* 0x000fe20001000000 */
[----:B------:R-:W-:Y:S01]  /*11f0*/  IMAD.WIDE.U32 R28, R22, R28, RZ ;  /* 0x0000001c161c7225 */ /* 0x000fe200078e00ff */
[----:B------:R-:W-:-:S02]  /*1200*/  ISETP.GT.U32.AND P5, PT, R6, R18, PT ;  /* 0x000000120600720c */ /* 0x000fc40003fa4070 */
[----:B------:R-:W-:Y:S01]  /*1210*/  IADD3 R34, P2, R25, R34, RZ ;  /* 0x0000002219227210 */ /* 0x000fe20007f5e0ff */
[C---:B------:R-:W-:Y:S02]  /*1220*/  IMAD R17, R22.reuse, R15, R17 ;  /* 0x0000000f16117224 */ /* 0x040fe400078e0211 */
[C---:B------:R-:W-:Y:S01]  /*1230*/  IMAD.WIDE.U32 R14, R22.reuse, R16, RZ ;  /* 0x00000010160e7225 */ /* 0x040fe200078e00ff */
[----:B------:R-:W-:Y:S02]  /*1240*/  IADD3.X R7, R19, R7, RZ, P2, !PT ;  /* 0x0000000713077210 */ /* 0x000fe400017fe4ff */
[----:B------:R-:W-:Y:S01]  /*1250*/  IADD3 R17, R29, R17, RZ ;  /* 0x000000111d117210 */ /* 0x000fe20007ffe0ff */
[-C--:B------:R-:W-:Y:S02]  /*1260*/  IMAD R26, R23, R34.reuse, RZ ;  /* 0x00000022171a7224 */ /* 0x080fe400078e02ff */
[----:B------:R-:W-:Y:S02]  /*1270*/  IMAD.WIDE.U32 R34, R22, R34, RZ ;  /* 0x0000002216227225 */ /* 0x000fe400078e00ff */
[----:B------:R-:W-:-:S02]  /*1280*/  @!P5 IADD3 R8, R8, 0x1, RZ ;  /* 0x000000010808d810 */ /* 0x000fc40007ffe0ff */
[----:B------:R-:W-:Y:S01]  /*1290*/  @!P5 IMAD.IADD R18, R18, 0x1, -R6 ;  /* 0x000000011212d824 */ /* 0x000fe200078e0a06 */
[----:B------:R-:W-:Y:S01]  /*12a0*/  ISETP.NE.AND P5, PT, RZ, c[0x0][0x1c8], PT ;  /* 0x00007200ff007a0c */ /* 0x000fe20003fa5270 */
[----:B------:R-:W-:-:S03]  /*12b0*/  IMAD R26, R22, R7, R26 ;  /* 0x00000007161a7224 */ /* 0x000fc600078e021a */
[----:B------:R-:W-:Y:S01]  /*12c0*/  ISETP.GE.U32.AND P6, PT, R18, R6, PT ;  /* 0x000000061200720c */ /* 0x000fe20003fc6070 */
[----:B------:R-:W-:Y:S01]  /*12d0*/  IMAD R6, R23, R16, RZ ;  /* 0x0000001017067224 */ /* 0x000fe200078e02ff */
[----:B--2---:R-:W-:Y:S02]  /*12e0*/  ISETP.NE.AND P2, PT, R5, RZ, PT ;  /* 0x000000ff0500720c */ /* 0x004fe40003f45270 */
[----:B------:R-:W-:Y:S01]  /*12f0*/  SEL R18, R28, R14, !P1 ;  /* 0x0000000e1c127207 */ /* 0x000fe20004800000 */
[----:B------:R-:W-:Y:S01]  /*1300*/  @P1 IMAD.IADD R17, R15, 0x1, R6 ;  /* 0x000000010f111824 */ /* 0x000fe200078e0206 */
[----:B------:R-:W-:Y:S01]  /*1310*/  SHF.R.S32.HI R14, RZ, 0x1f, R203 ;  /* 0x0000001fff0e7819 */ /* 0x000fe200000114cb */
[C---:B-1----:R-:W-:Y:S01]  /*1320*/  IMAD.WIDE.U32 R6, R4.reuse, c[0x0][0x3d8], RZ ;  /* 0x0000f60004067a25 */ /* 0x042fe200078e00ff */
[----:B------:R-:W-:Y:S02]  /*1330*/  SHF.R.S32.HI R15, RZ, 0x1f, R27 ;  /* 0x0000001fff0f7819 */ /* 0x000fe4000001141b */
[----:B------:R-:W-:Y:S01]  /*1340*/  IADD3 R26, R35, R26, RZ ;  /* 0x0000001a231a7210 */ /* 0x000fe20007ffe0ff */
[----:B------:R-:W-:Y:S01]  /*1350*/  IMAD R23, R4, c[0x0][0x3dc], R7 ;  /* 0x0000f70004177a24 */ /* 0x000fe200078e0207 */
[----:B------:R-:W-:Y:S01]  /*1360*/  SEL R24, R6, RZ, P2 ;  /* 0x000000ff06187207 */ /* 0x000fe20001000000 */
[----:B------:R-:W-:Y:S01]  /*1370*/  @!P3 IMAD R4, R182, c[0x0][0x1c0], R203 ;  /* 0x00007000b604ba24 */ /* 0x000fe200078e02cb */
[----:B------:R-:W-:-:S02]  /*1380*/  @P6 IADD3 R8, R8, 0x1, RZ ;  /* 0x0000000108086810 */ /* 0x000fc40007ffe0ff */
[----:B------:R-:W-:Y:S01]  /*1390*/  SHF.R.S32.HI R6, RZ, 0x1f, R196 ;  /* 0x0000001fff067819 */ /* 0x000fe200000114c4 */
[----:B------:R-:W-:Y:S01]  /*13a0*/  @!P3 IMAD R32, R4, c[0x0][0x214], RZ ;  /* 0x000085000420ba24 */ /* 0x000fe200078e02ff */
[----:B------:R-:W-:Y:S02]  /*13b0*/  @!P4 IADD3 R8, -R8, RZ, RZ ;  /* 0x000000ff0808c210 */ /* 0x000fe40007ffe1ff */
[----:B------:R-:W-:Y:S02]  /*13c0*/  @!P5 LOP3.LUT R8, RZ, c[0x0][0x1c8], RZ, 0x33, !PT ;  /* 0x00007200ff08da12 */ /* 0x000fe400078e33ff */
[----:B------:R-:W-:Y:S02]  /*13d0*/  SEL R23, R23, RZ, P2 ;  /* 0x000000ff17177207 */ /* 0x000fe40001000000 */
        /* <DEDUP_REMOVED lines=9> */
.L_x_120:
[----:B------:R-:W-:-:S04]  /*1470*/  IMAD R28, R182, c[0x0][0x1c0], R203 ;  /* 0x00007000b61c7a24 */ /* 0x000fc800078e02cb */
[----:B------:R-:W-:Y:S02]  /*1480*/  IMAD R28, R28, c[0x0][0x224], RZ ;  /* 0x000089001c1c7a24 */ /* 0x000fe400078e02ff */
.L_x_121:
[----:B------:R-:W1:Y:S01]  /*1490*/  S2R R4, SR_TID.X ;  /* 0x0000000000047919 */ /* 0x000e620000002100 */
[----:B------:R-:W-:Y:S01]  /*14a0*/  IMAD R207, R207, c[0x0][0x1c0], RZ ;  /* 0x00007000cfcf7a24 */ /* 0x000fe200078e02ff */
[----:B------:R-:W-:Y:S01]  /*14b0*/  IADD3 R30, P4, R180, R30, RZ ;  /* 0x0000001eb41e7210 */ /* 0x000fe20007f9e0ff */
[----:B------:R-:W-:Y:S01]  /*14c0*/  IMAD R29, R19, c[0x0][0x370], RZ ;  /* 0x0000dc00131d7a24 */ /* 0x000fe200078e02ff */
[----:B------:R-:W-:Y:S01]  /*14d0*/  SHF.R.S32.HI R181, RZ, 0x1f, R180 ;  /* 0x0000001fffb57819 */ /* 0x000fe200000114b4 */
[----:B------:R-:W-:Y:S01]  /*14e0*/  IMAD.SHL.U32 R198, R207, 0x40, RZ ;  /* 0x00000040cfc67824 */ /* 0x000fe200078e00ff */
[----:B------:R-:W-:Y:S01]  /*14f0*/  BSSY B1, `(.L_x_117) ;  /* 0x0000643000017945 */ /* 0x000fe20003800000 */
[----:B------:R-:W-:Y:S02]  /*1500*/  IMAD.IADD R32, R25, 0x1, R32 ;  /* 0x0000000119207824 */ /* 0x000fe400078e0220 */
[----:B------:R-:W-:Y:S01]  /*1510*/  IMAD.X R31, R181, 0x1, R0, P4 ;  /* 0x00000001b51f7824 */ /* 0x000fe200020e0600 */
[----:B------:R-:W-:Y:S01]  /*1520*/  IADD3 R27, P3, P1, R34, R198, R27 ;  /* 0x000000c6221b7210 */ /* 0x000fe2000797e01b */
[C---:B------:R-:W-:Y:S01]  /*1530*/  IMAD R29, R25.reuse, c[0x0][0x374], R29 ;  /* 0x0000dd00191d7a24 */ /* 0x040fe200078e021d */
[----:B------:R-:W-:Y:S01]  /*1540*/  SHF.R.S32.HI R5, RZ, 0x1f, R198 ;  /* 0x0000001fff057819 */ /* 0x000fe200000114c6 */
[----:B------:R-:W-:-:S03]  /*1550*/  IMAD.WIDE.U32 R30, R25, c[0x0][0x370], R30 ;  /* 0x0000dc00191e7a25 */ /* 0x000fc600078e001e */
[----:B------:R-:W-:Y:S01]  /*1560*/  IADD3.X R26, R26, R5, R15, P3, P1 ;  /* 0x000000051a1a7210 */ /* 0x000fe20001fe240f */
[----:B------:R-:W-:Y:S01]  /*1570*/  IMAD.IADD R28, R25, 0x1, R28 ;  /* 0x00000001191c7824 */ /* 0x000fe200078e021c */
[----:B------:R-:W-:Y:S01]  /*1580*/  IADD3 R25, P1, R178, R25, RZ ;  /* 0x00000019b2197210 */ /* 0x000fe20007f3e0ff */
[----:B------:R-:W-:Y:S01]  /*1590*/  IMAD.MOV.U32 R22, RZ, RZ, 0x4 ;  /* 0x00000004ff167424 */ /* 0x000fe200078e00ff */
[----:B------:R-:W-:Y:S01]  /*15a0*/  SHF.R.S32.HI R5, RZ, 0x1f, R178 ;  /* 0x0000001fff057819 */ /* 0x000fe200000114b2 */
[----:B------:R-:W-:Y:S02]  /*15b0*/  IMAD.IADD R31, R31, 0x1, R29 ;  /* 0x000000011f1f7824 */ /* 0x000fe400078e021d */
[----:B------:R-:W-:Y:S01]  /*15c0*/  IMAD.WIDE R32, R32, R22, c[0x0][0x200] ;  /* 0x0000800020207625 */ /* 0x000fe200078e0216 */
[----:B------:R-:W-:Y:S02]  /*15d0*/  IADD3.X R19, R5, R19, RZ, P1, !PT ;  /* 0x0000001305137210 */ /* 0x000fe40000ffe4ff */
[----:B-1----:R-:W-:Y:S01]  /*15e0*/  SHF.R.S32.HI R0, RZ, 0x1f, R4 ;  /* 0x0000001fff007819 */ /* 0x002fe20000011404 */
[----:B------:R-:W-:Y:S01]  /*15f0*/  IMAD.MOV.U32 R200, RZ, RZ, R32 ;  /* 0x000000ffffc87224 */ /* 0x000fe200078e0020 */
[----:B------:R-:W-:Y:S01]  /*1600*/  IADD3 R18, P3, P1, R24, R27, R18 ;  /* 0x0000001b18127210 */ /* 0x000fe2000797e012 */
[----:B------:R-:W-:Y:S01]  /*1610*/  IMAD R19, R19, c[0x0][0x190], RZ ;  /* 0x0000640013137a24 */ /* 0x000fe200078e02ff */
[----:B------:R-:W-:Y:S01]  /*1620*/  IADD3 R24, -R222, R224, R196 ;  /* 0x000000e0de187210 */ /* 0x000fe20007ffe1c4 */
[----:B------:R-:W-:Y:S01]  /*1630*/  IMAD.WIDE.U32 R30, R203, c[0x0][0x378], R30 ;  /* 0x0000de00cb1e7a25 */ /* 0x000fe200078e001e */
[----:B------:R-:W-:-:S02]  /*1640*/  LEA.HI R16, R0, R4, RZ, 0x5 ;  /* 0x0000000400107211 */ /* 0x000fc400078f28ff */
[----:B------:R-:W-:Y:S01]  /*1650*/  IADD3 R24, R24, -c[0x0][0x2e8], RZ ;  /* 0x8000ba0018187a10 */ /* 0x000fe20007ffe0ff */
[----:B------:R-:W-:Y:S01]  /*1660*/  IMAD R19, R25, c[0x0][0x194], R19 ;  /* 0x0000650019137a24 */ /* 0x000fe200078e0213 */
[----:B------:R-:W-:Y:S01]  /*1670*/  LOP3.LUT R15, R16, 0xffffffe0, RZ, 0xc0, !PT ;  /* 0xffffffe0100f7812 */ /* 0x000fe200078ec0ff */
[----:B------:R-:W-:Y:S01]  /*1680*/  IMAD.WIDE R28, R28, R22, c[0x0][0x3c8] ;  /* 0x0000f2001c1c7625 */ /* 0x000fe200078e0216 */
[----:B------:R-:W-:Y:S02]  /*1690*/  IADD3.X R17, R23, R26, R17, P3, P1 ;  /* 0x0000001a17117210 */ /* 0x000fe40001fe2411 */
[----:B------:R-:W-:Y:S01]  /*16a0*/  SHF.R.S32.HI R23, RZ, 0x1f, R24 ;  /* 0x0000001fff177819 */ /* 0x000fe20000011418 */
[----:B------:R-:W-:Y:S01]  /*16b0*/  IMAD.IADD R15, R4, 0x1, -R15 ;  /* 0x00000001040f7824 */ /* 0x000fe200078e0a0f */
[----:B------:R-:W-:Y:S01]  /*16c0*/  SHF.R.S32.HI R16, RZ, 0x5, R16 ;  /* 0x00000005ff107819 */ /* 0x000fe20000011410 */
[----:B------:R-:W-:Y:S01]  /*16d0*/  IMAD.MOV.U32 R201, RZ, RZ, R29 ;  /* 0x000000ffffc97224 */ /* 0x000fe200078e001d */
[----:B------:R-:W-:-:S02]  /*16e0*/  LEA.HI R23, R23, R24, RZ, 0x6 ;  /* 0x0000001817177211 */ /* 0x000fc400078f30ff */
[----:B------:R-:W-:Y:S01]  /*16f0*/  MOV R199, R33 ;  /* 0x0000002100c77202 */ /* 0x000fe20000000f00 */
[----:B------:R-:W-:Y:S01]  /*1700*/  IMAD R15, R16, R207, R15 ;  /* 0x000000cf100f7224 */ /* 0x000fe200078e020f */
[----:B------:R-:W-:Y:S01]  /*1710*/  SHF.R.S32.HI R23, RZ, 0x6, R23 ;  /* 0x00000006ff177819 */ /* 0x000fe20000011417 */
[----:B------:R-:W-:Y:S01]  /*1720*/  IMAD.WIDE.U32 R32, R25, c[0x0][0x190], R180 ;  /* 0x0000640019207a25 */ /* 0x000fe200078e00b4 */
[----:B------:R-:W-:Y:S02]  /*1730*/  MOV R202, R28 ;  /* 0x0000001c00ca7202 */ /* 0x000fe40000000f00 */
[----:B------:R-:W-:Y:S01]  /*1740*/  IMNMX R195, RZ, R23, !PT ;  /* 0x00000017ffc37217 */ /* 0x000fe20007800200 */
[----:B------:R-:W-:Y:S01]  /*1750*/  IMAD R16, R14, c[0x0][0x378], RZ ;  /* 0x0000de000e107a24 */ /* 0x000fe200078e02ff */
[----:B------:R-:W-:Y:S02]  /*1760*/  IADD3 R26, P3, R21, R32, RZ ;  /* 0x00000020151a7210 */ /* 0x000fe40007f7e0ff */
[----:B------:R-:W-:Y:S01]  /*1770*/  IADD3 R18, P1, R15, R18, RZ ;  /* 0x000000120f127210 */ /* 0x000fe20007f3e0ff */
[----:B------:R-:W-:Y:S01]  /*1780*/  IMAD R16, R203, c[0x0][0x37c], R16 ;  /* 0x0000df00cb107a24 */ /* 0x000fe200078e0210 */
[----:B------:R-:W-:-:S02]  /*1790*/  ISETP.GT.AND P5, PT, R221, R195, PT ;  /* 0x000000c3dd00720c */ /* 0x000fc40003fa4270 */
[----:B------:R-:W-:Y:S01]  /*17a0*/  IADD3.X R27, R20, R33, R19, P3, !PT ;  /* 0x00000021141b7210 */ /* 0x000fe20001ffe413 */
[----:B------:R-:W-:Y:S01]  /*17b0*/  IMAD.IADD R31, R31, 0x1, R16 ;  /* 0x000000011f1f7824 */ /* 0x000fe200078e0210 */
[----:B------:R-:W-:Y:S01]  /*17c0*/  LEA.HI.X.SX32 R17, R15, R17, 0x1, P1 ;  /* 0x000000110f117211 */ /* 0x000fe200008f0eff */
[----:B------:R-:W-:Y:S01]  /*17d0*/  IMAD R16, R14, c[0x0][0x1a8], RZ ;  /* 0x00006a000e107a24 */ /* 0x000fe200078e02ff */
[C---:B------:R-:W-:Y:S01]  /*17e0*/  LEA R236, P1, R18.reuse, c[0x0][0x350], 0x2 ;  /* 0x0000d40012ec7a11 */ /* 0x040fe200078210ff */
[----:B------:R-:W-:Y:S01]  /*17f0*/  IMAD R15, R5, c[0x0][0x370], RZ ;  /* 0x0000dc00050f7a24 */ /* 0x000fe200078e02ff */
[----:B------:R-:W-:Y:S01]  /*1800*/  IADD3 R221, R221, -0x1, RZ ;  /* 0xffffffffdddd7810 */ /* 0x000fe20007ffe0ff */
[C---:B------:R-:W-:Y:S01]  /*1810*/  IMAD R16, R203.reuse, c[0x0][0x1ac], R16 ;  /* 0x00006b00cb107a24 */ /* 0x040fe200078e0210 */
[----:B------:R-:W-:Y:S01]  /*1820*/  LEA.HI.X R237, R18, c[0x0][0x354], R17, 0x2, P1 ;  /* 0x0000d50012ed7a11 */ /* 0x000fe200008f1411 */
[----:B------:R-:W-:-:S04]  /*1830*/  IMAD.WIDE.U32 R26, R203, c[0x0][0x1a8], R26 ;  /* 0x00006a00cb1a7a25 */ /* 0x000fc800078e001a */
[----:B------:R-:W-:Y:S01]  /*1840*/  IMAD R15, R178, c[0x0][0x374], R15 ;  /* 0x0000dd00b20f7a24 */ /* 0x000fe200078e020f */
[----:B------:R-:W-:Y:S01]  /*1850*/  LEA R234, P4, R26, c[0x0][0x160], 0x1 ;  /* 0x000058001aea7a11 */ /* 0x000fe200078808ff */
[----:B------:R-:W-:-:S04]  /*1860*/  IMAD.WIDE.U32 R30, R178, c[0x0][0x370], R30 ;  /* 0x0000dc00b21e7a25 */ /* 0x000fc800078e001e */
[----:B------:R-:W-:Y:S01]  /*1870*/  IMAD.IADD R16, R27, 0x1, R16 ;  /* 0x000000011b107824 */ /* 0x000fe200078e0210 */
[----:B------:R-:W-:Y:S01]  /*1880*/  LEA R232, P3, R30, c[0x0][0x330], 0x1 ;  /* 0x0000cc001ee87a11 */ /* 0x000fe200078608ff */
[----:B------:R-:W-:-:S03]  /*1890*/  IMAD.IADD R15, R31, 0x1, R15 ;  /* 0x000000011f0f7824 */ /* 0x000fc600078e020f */
[----:B------:R-:W-:Y:S02]  /*18a0*/  LEA.HI.X R235, R26, c[0x0][0x164], R16, 0x1, P4 ;  /* 0x000059001aeb7a11 */ /* 0x000fe400020f0c10 */
[----:B------:R-:W-:Y:S01]  /*18b0*/  LEA.HI.X R233, R30, c[0x0][0x334], R15, 0x1, P3 ;  /* 0x0000cd001ee97a11 */ /* 0x000fe200018f0c0f */
[----:B------:R-:W-:Y:S05]  /*18c0*/  @P5 BRA `(.L_x_122) ;  /* 0x00000a1000005947 */ /* 0x000fea0003800000 */
        /* <DEDUP_REMOVED lines=13> */
.L_x_123:
        /* <DEDUP_REMOVED lines=15> */
.L_x_124:
[----:B------:R-:W-:Y:S01]  /*1a90*/  IMAD R222, R184, -0x80, R222 ;  /* 0xffffff80b8de7824 */ /* 0x000fe200078e02de */
[----:B------:R-:W-:Y:S01]  /*1aa0*/  ISETP.GE.AND P4, PT, R180, c[0x0][0x220], PT ;  /* 0x00008800b4007a0c */ /* 0x000fe20003f86270 */
[----:B------:R-:W-:Y:S01]  /*1ab0*/  IMAD R9, R6, c[0x0][0x3a0], RZ ;  /* 0x0000e80006097a24 */ /* 0x000fe200078e02ff */
[----:B------:R-:W-:Y:S01]  /*1ac0*/  BSSY B0, `(.L_x_125) ;  /* 0x0000014000007945 */ /* 0x000fe20003800000 */
[----:B------:R-:W-:Y:S01]  /*1ad0*/  IMAD.WIDE.U32 R10, R196, c[0x0][0x3a0], R180 ;  /* 0x0000e800c40a7a25 */ /* 0x000fe200078e00b4 */
[----:B------:R-:W-:-:S03]  /*1ae0*/  ISETP.GE.OR P3, PT, R178, R222, P4 ;  /* 0x000000deb200720c */ /* 0x000fc60002766670 */
[----:B------:R-:W-:Y:S01]  /*1af0*/  IMAD R9, R196, c[0x0][0x3a4], R9 ;  /* 0x0000e900c4097a24 */ /* 0x000fe200078e0209 */
[----:B------:R-:W-:-:S04]  /*1b00*/  IADD3 R10, P0, R8, R10, RZ ;  /* 0x0000000a080a7210 */ /* 0x000fc80007f1e0ff */
[----:B------:R-:W-:Y:S01]  /*1b10*/  IADD3.X R11, R7, R11, R9, P0, !PT ;  /* 0x0000000b070b7210 */ /* 0x000fe200007fe409 */
[----:B------:R-:W-:-:S04]  /*1b20*/  IMAD R7, R14, c[0x0][0x3b8], RZ ;  /* 0x0000ee000e077a24 */ /* 0x000fc800078e02ff */
[C---:B------:R-:W-:Y:S02]  /*1b30*/  IMAD R7, R203.reuse, c[0x0][0x3bc], R7 ;  /* 0x0000ef00cb077a24 */ /* 0x040fe400078e0207 */
        /* <DEDUP_REMOVED lines=12> */
.L_x_126:
[----:B------:R-:W-:Y:S05]  /*1c00*/  BSYNC B0 ;  /* 0x0000000000007941 */ /* 0x000fea0003800000 */
.L_x_125:
[----:B------:R-:W-:Y:S01]  /*1c10*/  IADD3 R8, R178, 0x20, RZ ;  /* 0x00000020b2087810 */ /* 0x000fe20007ffe0ff */
[----:B------:R-:W-:Y:S03]  /*1c20*/  BSSY B0, `(.L_x_127) ;  /* 0x000000e000007945 */ /* 0x000fe60003800000 */
[----:B------:R-:W-:-:S13]  /*1c30*/  ISETP.GE.OR P2, PT, R8, R222, P4 ;  /* 0x000000de0800720c */ /* 0x000fda0002746670 */
[----:B------:R-:W-:Y:S05]  /*1c40*/  @P2 BRA `(.L_x_128) ;  /* 0x000000b000002947 */ /* 0x000fea0003800000 */
[----:B------:R-:W-:Y:S01]  /*1c50*/  IADD3 R9, P0, R178, 0x20, RZ ;  /* 0x00000020b2097810 */ /* 0x000fe20007f1e0ff */
[----:B------:R-:W-:Y:S01]  /*1c60*/  IMAD.MOV.U32 R12, RZ, RZ, R10 ;  /* 0x000000ffff0c7224 */ /* 0x000fe200078e000a */
[----:B------:R-:W-:-:S03]  /*1c70*/  MOV R13, R7 ;  /* 0x00000007000d7202 */ /* 0x000fc60000000f00 */
[----:B------:R-:W-:Y:S02]  /*1c80*/  IMAD.X R8, RZ, RZ, R5, P0 ;  /* 0x000000ffff087224 */ /* 0x000fe400000e0605 */
[----:B------:R-:W-:-:S04]  /*1c90*/  IMAD.WIDE.U32 R12, R9, c[0x0][0x3a0], R12 ;  /* 0x0000e800090c7a25 */ /* 0x000fc800078e000c */
[----:B------:R-:W-:Y:S01]  /*1ca0*/  IMAD R8, R8, c[0x0][0x3a0], RZ ;  /* 0x0000e80008087a24 */ /* 0x000fe200078e02ff */
[----:B-1----:R-:W-:-:S03]  /*1cb0*/  LEA R16, P0, R12, c[0x0][0x340], 0x1 ;  /* 0x0000d0000c107a11 */ /* 0x002fc600078008ff */
[----:B------:R-:W-:-:S05]  /*1cc0*/  IMAD R8, R9, c[0x0][0x3a4], R8 ;  /* 0x0000e90009087a24 */ /* 0x000fca00078e0208 */
[----:B------:R-:W-:-:S04]  /*1cd0*/  IADD3 R8, R13, R8, RZ ;  /* 0x000000080d087210 */ /* 0x000fc80007ffe0ff */
[----:B------:R-:W-:-:S05]  /*1ce0*/  LEA.HI.X R17, R12, c[0x0][0x344], R8, 0x1, P0 ;  /* 0x0000d1000c117a11 */ /* 0x000fca00000f0c08 */
[----:B------:R1:W-:Y:S02]  /*1cf0*/  STG.E.128 [R16.64], RZ ;  /* 0x000000ff10007986 */ /* 0x0003e4000c101d06 */
.L_x_128:
[----:B------:R-:W-:Y:S05]  /*1d00*/  BSYNC B0 ;  /* 0x0000000000007941 */ /* 0x000fea0003800000 */
.L_x_127:
        /* <DEDUP_REMOVED lines=15> */
.L_x_130:
[----:B------:R-:W-:Y:S05]  /*1e00*/  BSYNC B0 ;  /* 0x0000000000007941 */ /* 0x000fea0003800000 */
.L_x_129:
        /* <DEDUP_REMOVED lines=14> */
.L_x_132:
[----:B------:R-:W-:Y:S05]  /*1ef0*/  BSYNC B0 ;  /* 0x0000000000007941 */ /* 0x000fea0003800000 */
.L_x_131:
[----:B------:R-:W-:Y:S01]  /*1f00*/  IMAD.WIDE.U32 R8, R196, c[0x0][0x3a8], R180 ;  /* 0x0000ea00c4087a25 */ /* 0x000fe200078e00b4 */
[----:B------:R-:W-:Y:S03]  /*1f10*/  BSSY B0, `(.L_x_133) ;  /* 0x0000013000007945 */ /* 0x000fe60003800000 */
[----:B------:R-:W-:Y:S01]  /*1f20*/  IMAD R6, R6, c[0x0][0x3a8], RZ ;  /* 0x0000ea0006067a24 */ /* 0x000fe200078e02ff */
[----:B------:R-:W-:Y:S01]  /*1f30*/  IADD3 R8, P4, R4, R8, RZ ;  /* 0x0000000804087210 */ /* 0x000fe20007f9e0ff */
        /* <DEDUP_REMOVED lines=16> */
.L_x_134:
[----:B------:R-:W-:Y:S05]  /*2040*/  BSYNC B0 ;  /* 0x0000000000007941 */ /* 0x000fea0003800000 */
.L_x_133:
        /* <DEDUP_REMOVED lines=8> */
[----:B--2---:R-:W-:-:S03]  /*20d0*/  LEA R12, P2, R10, c[0x0][0x348], 0x1 ;  /* 0x0000d2000a0c7a11 */ /* 0x004fc600078408ff */
[----:B------:R-:W-:-:S05]  /*20e0*/  IMAD R6, R0, c[0x0][0x3ac], R6 ;  /* 0x0000eb0000067a24 */ /* 0x000fca00078e0206 */
[----:B------:R-:W-:-:S04]  /*20f0*/  IADD3 R6, R11, R6, RZ ;  /* 0x000000060b067210 */ /* 0x000fc80007ffe0ff */
[----:B------:R-:W-:-:S05]  /*2100*/  LEA.HI.X R13, R10, c[0x0][0x34c], R6, 0x1, P2 ;  /* 0x0000d3000a0d7a11 */ /* 0x000fca00010f0c06 */
[----:B------:R2:W-:Y:S02]  /*2110*/  STG.E.128 [R12.64], RZ ;  /* 0x000000ff0c007986 */ /* 0x0005e4000c101d06 */
.L_x_136:
[----:B------:R-:W-:Y:S05]  /*2120*/  BSYNC B0 ;  /* 0x0000000000007941 */ /* 0x000fea0003800000 */
.L_x_135:
        /* <DEDUP_REMOVED lines=13> */
.L_x_138:
[----:B------:R-:W-:Y:S05]  /*2200*/  BSYNC B0 ;  /* 0x0000000000007941 */ /* 0x000fea0003800000 */
.L_x_137:
[----:B------:R-:W-:Y:S05]  /*2210*/  @P0 BRA `(.L_x_139) ;  /* 0x0000570000000947 */ /* 0x000fea0003800000 */
[----:B------:R-:W-:Y:S01]  /*2220*/  IADD3 R0, P0, R178, 0x60, RZ ;  /* 0x00000060b2007810 */ /* 0x000fe20007f1e0ff */
        /* <DEDUP_REMOVED lines=9> */
[----:B------:R4:W-:Y:S01]  /*22c0*/  STG.E.128 [R4.64], RZ ;  /* 0x000000ff04007986 */ /* 0x0009e2000c101d06 */
[----:B------:R-:W-:Y:S05]  /*22d0*/  BRA `(.L_x_139) ;  /* 0x0000564000007947 */ /* 0x000fea0003800000 */
.L_x_122:
        /* <DEDUP_REMOVED lines=11> */
[----:B------:R-:W-:Y:S02]  /*2390*/  IADD3.X R19, R12, R19, R15, P0, !PT ;  /* 0x000000130c137210 */ /* 0x000fe400007fe40f */
[----:B------:R-:W-:Y:S01]  /*23a0*/  IADD3 R12, R221, -R16, RZ ;  /* 0x80000010dd0c7210 */ /* 0x000fe20007ffe0ff */
[----:B------:R-:W-:Y:S02]  /*23b0*/  IMAD R16, R7, c[0x0][0x1b8], RZ ;  /* 0x00006e0007107a24 */ /* 0x000fe400078e02ff */
        /* <DEDUP_REMOVED lines=21> */
.L_x_141:
[----:B------:R-:W-:Y:S05]  /*2510*/  BSYNC B0 ;  /* 0x0000000000007941 */ /* 0x000fea0003800000 */
.L_x_140:
        /* <DEDUP_REMOVED lines=22> */
.L_x_143:
[----:B------:R-:W-:Y:S05]  /*2680*/  BSYNC B0 ;  /* 0x0000000000007941 */ /* 0x000fea0003800000 */
.L_x_142:
        /* <DEDUP_REMOVED lines=22> */
.L_x_145:
[----:B------:R-:W-:Y:S05]  /*27f0*/  BSYNC B0 ;  /* 0x0000000000007941 */ /* 0x000fea0003800000 */
.L_x_144:
        /* <DEDUP_REMOVED lines=22> */
.L_x_147:
[----:B------:R-:W-:Y:S05]  /*2960*/  BSYNC B0 ;  /* 0x0000000000007941 */ /* 0x000fea0003800000 */
.L_x_146:
        /* <DEDUP_REMOVED lines=13> */
.L_x_149:
[----:B------:R-:W-:Y:S05]  /*2a40*/  BSYNC B0 ;  /* 0x0000000000007941 */ /* 0x000fea0003800000 */
.L_x_148:
        /* <DEDUP_REMOVED lines=15> */
.L_x_151:
[----:B------:R-:W-:Y:S05]  /*2b40*/  BSYNC B0 ;  /* 0x0000000000007941 */ /* 0x000fea0003800000 */
.L_x_150:
        /* <DEDUP_REMOVED lines=19> */
.L_x_153:
[----:B------:R-:W-:Y:S05]  /*2c80*/  BSYNC B0 ;  /* 0x0000000000007941 */ /* 0x000fea0003800000 */
.L_x_152:
        /* <DEDUP_REMOVED lines=12> */
[----:B------:R-:W-:Y:S02]  /*2d50*/  IMAD.MOV.U32 R14, RZ, RZ, c[0x0][0x190] ;  /* 0x00006400ff0e7624 */ /* 0x000fe400078e00ff */
[----:B------:R-:W-:-:S03]  /*2d60*/  IMAD.MOV.U32 R13, RZ, RZ, c[0x0][0x194] ;  /* 0x00006500ff0d7624 */ /* 0x000fc600078e00ff */
[----:B-1----:R-:W-:-:S04]  /*2d70*/  LEA R16, P0, R14, R234, 0x6 ;  /* 0x000000ea0e107211 */ /* 0x002fc800078030ff */
[----:B------:R-:W-:-:S05]  /*2d80*/  LEA.HI.X R17, R14, R235, R13, 0x6, P0 ;  /* 0x000000eb0e117211 */ /* 0x000fca00000f340d */
[----:B------:R-:W-:Y:S01]  /*2d90*/  @!PT LDS RZ, [RZ] ;  /* 0x00000000fffff984 */ /* 0x000fe20000000800 */
[----:B------:R-:W-:Y:S01]  /*2da0*/  @!PT LDS RZ, [RZ] ;  /* 0x00000000fffff984 */ /* 0x000fe20000000800 */
[----:B------:R-:W-:Y:S01]  /*2db0*/  @!PT LDS RZ, [RZ] ;  /* 0x00000000fffff984 */ /* 0x000fe20000000800 */
[----:B------:R1:W-:Y:S04]  /*2dc0*/  LDGSTS.E.BYPASS.LTC128B.128 [R220+0x1000], [R16.64] ;  /* 0x0100000010dc7fae */ /* 0x0003e8000b901d46 */
.L_x_155:
[----:B------:R-:W-:Y:S05]  /*2dd0*/  BSYNC B0 ;  /* 0x0000000000007941 */ /* 0x000fea0003800000 */
.L_x_154:
[C---:B------:R-:W-:Y:S01]  /*2de0*/  IADD3 R14, R176.reuse, 0x28, RZ ;  /* 0x00000028b00e7810 */ /* 0x040fe20007ffe0ff */
[----:B------:R-:W-:Y:S01]  /*2df0*/  IMAD.SHL.U32 R15, R176, 0x4, RZ ;  /* 0x00000004b00f7824 */ /* 0x000fe200078e00ff */
[----:B------:R-:W-:Y:S01]  /*2e00*/  ISETP.NE.AND P3, PT, R11, RZ, PT ;  /* 0x000000ff0b00720c */ /* 0x000fe20003f65270 */
[----:B------:R-:W-:Y:S01]  /*2e10*/  IMAD.MOV.U32 R218, RZ, RZ, 0x7f800000 ;  /* 0x7f800000ffda7424 */ /* 0x000fe200078e00ff */
[----:B------:R-:W-:Y:S02]  /*2e20*/  ISETP.GE.AND P2, PT, R14, R12, PT ;  /* 0x0000000c0e00720c */ /* 0x000fe40003f46270 */
[----:B------:R-:W-:Y:S01]  /*2e30*/  SHF.R.S32.HI R13, RZ, 0x1f, R14 ;  /* 0x0000001fff0d7819 */ /* 0x000fe2000001140e */
[----:B------:R-:W-:Y:S01]  /*2e40*/  IMAD.MOV.U32 R217, RZ, RZ, 0x7f800000 ;  /* 0x7f800000ffd97424 */ /* 0x000fe200078e00ff */
[----:B------:R-:W-:-:S09]  /*2e50*/  SHF.L.U64.HI R11, R176, 0x2, R179 ;  /* 0x00000002b00b7819 */ /* 0x000fd200000102b3 */
[----:B-1----:R-:W-:-:S04]  /*2e60*/  @!P2 LEA R16, P0, R14, R200, 0x2 ;  /* 0x000000c80e10a211 */ /* 0x002fc800078010ff */
[----:B------:R-:W-:Y:S02]  /*2e70*/  @!P2 LEA.HI.X R17, R14, R199, R13, 0x2, P0 ;  /* 0x000000c70e11a211 */ /* 0x000fe400000f140d */
[----:B------:R-:W-:-:S03]  /*2e80*/  IADD3 R14, P0, R15, R200, RZ ;  /* 0x000000c80f0e7210 */ /* 0x000fc60007f1e0ff */
[----:B------:R1:W5:Y:S02]  /*2e90*/  @!P2 LDG.E R217, [R16.64] ;  /* 0x0000000610d9a981 */ /* 0x000364000c1e1900 */
[----:B------:R-:W-:Y:S01]  /*2ea0*/  IMAD.X R15, R11, 0x1, R199, P0 ;  /* 0x000000010b0f7824 */ /* 0x000fe200000e06c7 */
[C---:B------:R-:W-:Y:S02]  /*2eb0*/  ISETP.GE.AND P0, PT, R176.reuse, R12, PT ;  /* 0x0000000cb000720c */ /* 0x040fe40003f06270 */
[----:B------:R-:W-:Y:S01]  /*2ec0*/  IADD3 R11, R176, 0x8, RZ ;  /* 0x00000008b00b7810 */ /* 0x000fe20007ffe0ff */
[----:B------:R-:W-:-:S10]  /*2ed0*/  IMAD.MOV.U32 R219, RZ, RZ, 0x7f800000 ;  /* 0x7f800000ffdb7424 */ /* 0x000fd400078e00ff */
        /* <DEDUP_REMOVED lines=11> */
[----:B------:R-:W-:-:S04]  /*2f90*/  IADD3 R10, P0, R10, R12, RZ ;  /* 0x0000000c0a0a7210 */ /* 0x000fc80007f1e0ff */
[----:B------:R-:W-:Y:S01]  /*2fa0*/  IADD3.X R11, R9, R13, R6, P0, !PT ;  /* 0x0000000d090b7210 */ /* 0x000fe200007fe406 */
[----:B------:R-:W-:Y:S01]  /*2fb0*/  IMAD R6, R7, c[0x0][0x1b0], RZ ;  /* 0x00006c0007067a24 */ /* 0x000fe200078e02ff */
[----:B------:R-:W-:Y:S03]  /*2fc0*/  BSSY B0, `(.L_x_156) ;  /* 0x0000014000007945 */ /* 0x000fe60003800000 */
[C---:B------:R-:W-:Y:S02]  /*2fd0*/  IMAD R6, R8.reuse, c[0x0][0x1b4], R6 ;  /* 0x00006d0008067a24 */ /* 0x040fe400078e0206 */
[----:B------:R-:W-:-:S04]  /*2fe0*/  IMAD.WIDE.U32 R10, R8, c[0x0][0x1b0], R10 ;  /* 0x00006c00080a7a25 */ /* 0x000fc800078e000a */
[----:B------:R-:W-:Y:S01]  /*2ff0*/  IMAD.IADD R8, R11, 0x1, R6 ;  /* 0x000000010b087824 */ /* 0x000fe200078e0206 */
        /* <DEDUP_REMOVED lines=10> */
[----:B-1----:R-:W-:-:S04]  /*30a0*/  LEA R14, P0, R12, c[0x0][0x168], 0x1 ;  /* 0x00005a000c0e7a11 */ /* 0x002fc800078008ff */
[----:B------:R-:W-:-:S05]  /*30b0*/  LEA.HI.X R15, R12, c[0x0][0x16c], R6, 0x1, P0 ;  /* 0x00005b000c0f7a11 */ /* 0x000fca00000f0c06 */
[----:B------:R-:W-:Y:S01]  /*30c0*/  @!PT LDS RZ, [RZ] ;  /* 0x00000000fffff984 */ /* 0x000fe20000000800 */
[----:B------:R-:W-:Y:S01]  /*30d0*/  @!PT LDS RZ, [RZ] ;  /* 0x00000000fffff984 */ /* 0x000fe20000000800 */
[----:B------:R-:W-:Y:S01]  /*30e0*/  @!PT LDS RZ, [RZ] ;  /* 0x00000000fffff984 */ /* 0x000fe20000000800 */
[----:B------:R1:W-:Y:S04]  /*30f0*/  LDGSTS.E.BYPASS.LTC128B.128 [R183+0x6000], [R14.64] ;  /* 0x060000000eb77fae */ /* 0x0003e8000b901d46 */
.L_x_157:
[----:B------:R-:W-:Y:S05]  /*3100*/  BSYNC B0 ;  /* 0x0000000000007941 */ /* 0x000fea0003800000 */
.L_x_156:
[----:B------:R1:W-:Y:S01]  /*3110*/  @P6 STS.128 [R183+0x7000], RZ ;  /* 0x007000ffb7006388 */ /* 0x0003e20000000c00 */
[----:B------:R-:W-:Y:S01]  /*3120*/  BSSY B0, `(.L_x_158) ;  /* 0x0000013000007945 */ /* 0x000fe20003800000 */
        /* <DEDUP_REMOVED lines=14> */
[----:B------:R-:W-:Y:S01]  /*3210*/  @!PT LDS RZ, [RZ] ;  /* 0x00000000fffff984 */ /* 0x000fe20000000800 */
[----:B------:R-:W-:Y:S01]  /*3220*/  @!PT LDS RZ, [RZ] ;  /* 0x00000000fffff984 */ /* 0x000fe20000000800 */
[----:B------:R-:W-:Y:S01]  /*3230*/  @!PT LDS RZ, [RZ] ;  /* 0x00000000fffff984 */ /* 0x000fe20000000800 */
[----:B------:R1:W-:Y:S02]  /*3240*/  LDGSTS.E.BYPASS.LTC128B.128 [R183+0x7000], [R14.64] ;  /* 0x070000000eb77fae */ /* 0x0003e4000b901d46 */
.L_x_159:
[----:B------:R-:W-:Y:S05]  /*3250*/  BSYNC B0 ;  /* 0x0000000000007941 */ /* 0x000fea0003800000 */
.L_x_158:
        /* <DEDUP_REMOVED lines=20> */
.L_x_161:
[----:B------:R-:W-:Y:S05]  /*33a0*/  BSYNC B0 ;  /* 0x0000000000007941 */ /* 0x000fea0003800000 */
.L_x_160:
        /* <DEDUP_REMOVED lines=11> */
[----:B------:R-:W-:-:S04]  /*3460*/  IMAD R5, R5, c[0x0][0x198], RZ ;  /* 0x0000660005057a24 */ /* 0x000fc800078e02ff */
[----:B------:R-:W-:Y:S01]  /*3470*/  IMAD R5, R6, c[0x0][0x19c], R5 ;  /* 0x0000670006057a24 */ /* 0x000fe200078e0205 */
[----:B------:R-:W-:-:S04]  /*3480*/  LEA R6, P0, R8, c[0x0][0x168], 0x1 ;  /* 0x00005a0008067a11 */ /* 0x000fc800078008ff */
[----:B------:R-:W-:-:S04]  /*3490*/  IADD3 R5, R9, R5, RZ ;  /* 0x0000000509057210 */ /* 0x000fc80007ffe0ff */
[----:B------:R-:W-:-:S05]  /*34a0*/  LEA.HI.X R7, R8, c[0x0][0x16c], R5, 0x1, P0 ;  /* 0x00005b0008077a11 */ /* 0x000fca00000f0c05 */
[----:B------:R-:W-:Y:S01]  /*34b0*/  @!PT LDS RZ, [RZ] ;  /* 0x00000000fffff984 */ /* 0x000fe20000000800 */
[----:B------:R-:W-:Y:S01]  /*34c0*/  @!PT LDS RZ, [RZ] ;  /* 0x00000000fffff984 */ /* 0x000fe20000000800 */
[----:B------:R-:W-:Y:S01]  /*34d0*/  @!PT LDS RZ, [RZ] ;  /* 0x00000000fffff984 */ /* 0x000fe20000000800 */
[----:B------:R1:W-:Y:S02]  /*34e0*/  LDGSTS.E.BYPASS.LTC128B.128 [R183+0x9000], [R6.64] ;  /* 0x0900000006b77fae */ /* 0x0003e4000b901d46 */
.L_x_163:
[----:B------:R-:W-:Y:S05]  /*34f0*/  BSYNC B0 ;  /* 0x0000000000007941 */ /* 0x000fea0003800000 */
.L_x_162:
[----:B------:R-:W0:Y:S01]  /*3500*/  LDGDEPBAR ;  /* 0x00000000000079af */ /* 0x000e220000000000 */
[----:B------:R-:W-:Y:S01]  /*3510*/  LEA.HI R0, R0, R4, RZ, 0x4 ;  /* 0x0000000400007211 */ /* 0x000fe200078f20ff */
[C---:B------:R-:W-:Y:S01]  /*3520*/  IMAD.SHL.U32 R213, R207.reuse, 0x8, RZ ;  /* 0x00000008cfd57824 */ /* 0x040fe200078e00ff */
[C---:B------:R-:W-:Y:S01]  /*3530*/  SHF.L.U32 R212, R207.reuse, 0x4, RZ ;  /* 0x00000004cfd47819 */ /* 0x040fe200000006ff */
[----:B------:R-:W-:Y:S01]  /*3540*/  IMAD.IADD R194, R196, 0x1, R224 ;  /* 0x00000001c4c27824 */ /* 0x000fe200078e02e0 */
[----:B------:R-:W-:Y:S01]  /*3550*/  LOP3.LUT R0, R0, 0xfffffff0, RZ, 0xc0, !PT ;  /* 0xfffffff000007812 */ /* 0x000fe200078ec0ff */
[----:B------:R-:W-:Y:S01]  /*3560*/  IMAD.MOV.U32 R165, RZ, RZ, 0x20 ;  /* 0x00000020ffa57424 */ /* 0x000fe200078e00ff */
[----:B------:R-:W-:Y:S01]  /*3570*/  IADD3 R206, R212, 0x20, RZ ;  /* 0x00000020d4ce7810 */ /* 0x000fe20007ffe0ff */
[----:B------:R-:W-:Y:S01]  /*3580*/  IMAD R211, R207, 0x18, RZ ;  /* 0x00000018cfd37824 */ /* 0x000fe200078e02ff */
[----:B------:R-:W-:Y:S01]  /*3590*/  IADD3 R166, R171, 0x1000, RZ ;  /* 0x00001000aba67810 */ /* 0x000fe20007ffe0ff */
[----:B------:R-:W-:Y:S01]  /*35a0*/  IMAD.IADD R4, R4, 0x1, -R0 ;  /* 0x0000000104047824 */ /* 0x000fe200078e0a00 */
[----:B------:R-:W-:Y:S01]  /*35b0*/  IADD3 R167, R172, 0x1000, RZ ;  /* 0x00001000aca77810 */ /* 0x000fe20007ffe0ff */
[----:B------:R-:W-:Y:S01]  /*35c0*/  IMAD.IADD R205, R213, 0x1, R206 ;  /* 0x00000001d5cd7824 */ /* 0x000fe200078e02ce */
[----:B------:R-:W-:Y:S01]  /*35d0*/  SEL R166, R166, R171, !P1 ;  /* 0x000000aba6a67207 */ /* 0x000fe20004800000 */
[----:B------:R-:W-:Y:S01]  /*35e0*/  IMAD.SHL.U32 R210, R207, 0x20, RZ ;  /* 0x00000020cfd27824 */ /* 0x000fe200078e00ff */
[----:B------:R-:W-:Y:S01]  /*35f0*/  SHF.R.S32.HI R0, RZ, 0x1f, R4 ;  /* 0x0000001fff007819 */ /* 0x000fe20000011404 */
[----:B------:R-:W-:Y:S01]  /*3600*/  IMAD.IADD R204, R213, 0x1, R205 ;  /* 0x00000001d5cc7824 */ /* 0x000fe200078e02cd */
[----:B------:R-:W-:Y:S01]  /*3610*/  MOV R173, 0x40 ;  /* 0x0000004000ad7802 */ /* 0x000fe20000000f00 */
[C---:B------:R-:W-:Y:S01]  /*3620*/  IMAD R209, R207.reuse, 0x28, RZ ;  /* 0x00000028cfd17824 */ /* 0x040fe200078e02ff */
[----:B------:R-:W-:Y:S01]  /*3630*/  LEA.HI R0, R0, R4, RZ, 0x3 ;  /* 0x0000000400007211 */ /* 0x000fe200078f18ff */
[----:B------:R-:W-:Y:S01]  /*3640*/  IMAD R208, R207, 0x30, RZ ;  /* 0x00000030cfd07824 */ /* 0x000fe200078e02ff */
[----:B------:R-:W-:Y:S01]  /*3650*/  IADD3 R229, R213, R204, RZ ;  /* 0x000000ccd5e57210 */ /* 0x000fe20007ffe0ff */
[----:B------:R-:W-:Y:S01]  /*3660*/  IMAD.MOV R198, RZ, RZ, -R198 ;  /* 0x000000ffffc67224 */ /* 0x000fe200078e0ac6 */
[----:B------:R-:W-:Y:S01]  /*3670*/  LOP3.LUT R0, R0, 0xfffffff8, RZ, 0xc0, !PT ;  /* 0xfffffff800007812 */ /* 0x000fe200078ec0ff */
[----:B------:R-:W-:-:S04]  /*3680*/  DEPBAR.LE SB0, 0x1 ;  /* 0x000080400000791a */ /* 0x000fc80000000000 */
[----:B------:R-:W-:Y:S01]  /*3690*/  BAR.SYNC.DEFER_BLOCKING 0x0 ;  /* 0x0000000000007b1d */ /* 0x000fe20000010000 */
[----:B------:R-:W-:Y:S01]  /*36a0*/  IMAD.IADD R0, R4, 0x1, -R0 ;  /* 0x0000000104007824 */ /* 0x000fe200078e0a00 */
[----:B------:R-:W-:Y:S01]  /*36b0*/  SEL R167, R167, R172, !P1 ;  /* 0x000000aca7a77207 */ /* 0x000fe20004800000 */
[----:B------:R-:W-:Y:S01]  /*36c0*/  IMAD.IADD R228, R213, 0x1, R229 ;  /* 0x00000001d5e47824 */ /* 0x000fe200078e02e5 */
[----:B------:R-:W-:Y:S01]  /*36d0*/  IADD3 R194, -R222, 0x80, R194 ;  /* 0x00000080dec27810 */ /* 0x000fe20007ffe1c2 */
[----:B------:R-:W-:Y:S01]  /*36e0*/  IMAD R207, R207, 0x38, RZ ;  /* 0x00000038cfcf7824 */ /* 0x000fe200078e02ff */
[C---:B------:R-:W-:Y:S01]  /*36f0*/  LOP3.LUT P0, RZ, R0.reuse, 0x2, RZ, 0xc0, !PT ;  /* 0x0000000200ff7812 */ /* 0x040fe2000780c0ff */
[----:B------:R-:W-:Y:S01]  /*3700*/  IMAD.MOV.U32 R215, RZ, RZ, c[0x0][0x2e4] ;  /* 0x0000b900ffd77624 */ /* 0x000fe200078e00ff */
[----:B------:R-:W-:Y:S01]  /*3710*/  LOP3.LUT P2, RZ, R0, 0x4, RZ, 0xc0, !PT ;  /* 0x0000000400ff7812 */ /* 0x000fe2000784c0ff */
[----:B------:R-:W-:Y:S01]  /*3720*/  IMAD.MOV.U32 R214, RZ, RZ, R220 ;  /* 0x000000ffffd67224 */ /* 0x000fe200078e00dc */
[----:B------:R-:W-:Y:S01]  /*3730*/  SEL R165, R165, 0xffffffe0, !P0 ;  /* 0xffffffe0a5a57807 */ /* 0x000fe20004000000 */
        /* <DEDUP_REMOVED lines=13> */
[----:B------:R1:W2:Y:S01]  /*3810*/  LDSM.16.M88.4 R132, [R170+0xa000] ;  /* 0x00a00000aa84783b */ /* 0x0002a20000000200 */
[----:B------:R-:W-:Y:S01]  /*3820*/  CS2R R72, SRZ ;  /* 0x0000000000487805 */ /* 0x000fe2000001ff00 */
[----:B------:R-:W-:Y:S01]  /*3830*/  CS2R R70, SRZ ;  /* 0x0000000000467805 */ /* 0x000fe2000001ff00 */
[----:B------:R-:W-:Y:S01]  /*3840*/  CS2R R68, SRZ ;  /* 0x0000000000447805 */ /* 0x000fe2000001ff00 */
[----:B------:R1:W3:Y:S01]  /*3850*/  LDSM.16.M88.4 R136, [R170+0xa800] ;  /* 0x00a80000aa88783b */ /* 0x0002e20000000200 */
[----:B------:R-:W-:Y:S01]  /*3860*/  CS2R R62, SRZ ;  /* 0x00000000003e7805 */ /* 0x000fe2000001ff00 */
[----:B------:R-:W-:Y:S01]  /*3870*/  CS2R R60, SRZ ;  /* 0x00000000003c7805 */ /* 0x000fe2000001ff00 */
[----:B------:R-:W-:Y:S01]  /*3880*/  CS2R R66, SRZ ;  /* 0x0000000000427805 */ /* 0x000fe2000001ff00 */
[----:B------:R1:W4:Y:S01]  /*3890*/  LDSM.16.M88.4 R140, [R164+0xa000] ;  /* 0x00a00000a48c783b */ /* 0x0003220000000200 */
[----:B------:R-:W-:Y:S01]  /*38a0*/  CS2R R64, SRZ ;  /* 0x0000000000407805 */ /* 0x000fe2000001ff00 */
[----:B------:R-:W-:Y:S01]  /*38b0*/  CS2R R58, SRZ ;  /* 0x00000000003a7805 */ /* 0x000fe2000001ff00 */
[----:B------:R-:W-:Y:S01]  /*38c0*/  CS2R R56, SRZ ;  /* 0x0000000000387805 */ /* 0x000fe2000001ff00 */
[----:B------:R1:W1:Y:S01]  /*38d0*/  LDSM.16.M88.4 R144, [R164+0xa800] ;  /* 0x00a80000a490783b */ /* 0x0002620000000200 */
        /* <DEDUP_REMOVED lines=13> */
[----:B------:R-:W-:Y:S01]  /*39b0*/  SHF.L.U32 R167, R167, 0x1, RZ ;  /* 0x00000001a7a77819 */ /* 0x000fe200000006ff */
[----:B------:R-:W-:Y:S01]  /*39c0*/  IMAD.SHL.U32 R166, R166, 0x2, RZ ;  /* 0x00000002a6a67824 */ /* 0x000fe200078e00ff */
[----:B------:R1:W1:Y:S01]  /*39d0*/  LDSM.16.M88.4 R160, [R2+0xa800] ;  /* 0x00a8000002a0783b */ /* 0x0002620000000200 */
[----:B------:R-:W-:Y:S01]  /*39e0*/  IADD3 R194, R194, -c[0x0][0x2e8], RZ ;  /* 0x8000ba00c2c27a10 */ /* 0x000fe20007ffe0ff */
[C---:B------:R-:W-:Y:S01]  /*39f0*/  IMAD.SHL.U32 R230, R176.reuse, 0x4, RZ ;  /* 0x00000004b0e67824 */ /* 0x040fe200078e00ff */
[----:B------:R-:W-:Y:S01]  /*3a00*/  SEL R173, R173, 0xffffffc0, !P2 ;  /* 0xffffffc0adad7807 */ /* 0x000fe20005000000 */
[----:B------:R-:W-:Y:S01]  /*3a10*/  IMAD.IADD R227, R213, 0x1, R228 ;  /* 0x00000001d5e37824 */ /* 0x000fe200078e02e4 */
[----:B------:R-:W-:-:S02]  /*3a20*/  SHF.L.U64.HI R231, R176, 0x2, R179 ;  /* 0x00000002b0e77819 */ /* 0x000fc400000102b3 */
[----:B------:R-:W-:Y:S02]  /*3a30*/  IADD3 R0, R169, R165, RZ ;  /* 0x000000a5a9007210 */ /* 0x000fe40007ffe0ff */
.L_x_168:
[----:B------:R-:W0:Y:S01]  /*3a40*/  LDGDEPBAR ;  /* 0x00000000000079af */ /* 0x000e220000000000 */
[----:B------:R-:W-:Y:S01]  /*3a50*/  IADD3 R4, P0, R230, R202, RZ ;  /* 0x000000cae6047210 */ /* 0x000fe20007f1e0ff */
[C---:B------:R-:W-:Y:S01]  /*3a60*/  IMAD.IADD R174, R167.reuse, 0x1, R165 ;  /* 0x00000001a7ae7824 */ /* 0x040fe200078e02a5 */
[----:B------:R-:W-:Y:S03]  /*3a70*/  IADD3 R124, R167, R173, RZ ;  /* 0x000000ada77c7210 */ /* 0x000fe60007ffe0ff */
[----:B------:R-:W-:Y:S01]  /*3a80*/  IMAD.X R5, R231, 0x1, R201, P0 ;  /* 0x00000001e7057824 */ /* 0x000fe200000e06c9 */
[----:B------:R-:W-:Y:S04]  /*3a90*/  DEPBAR.LE SB0, 0x0 ;  /* 0x000080000000791a */ /* 0x000fe80000000000 */
[----:B------:R-:W-:Y:S06]  /*3aa0*/  BAR.SYNC.DEFER_BLOCKING 0x0 ;  /* 0x0000000000007b1d */ /* 0x000fec0000010000 */
[----:B------:R-:W-:Y:S05]  /*3ab0*/  LDSM.16.M88.4 R32, [R167] ;  /* 0x00000000a720783b */ /* 0x000fea0000000200 */
[----:B-1----:R-:W1:Y:S05]  /*3ac0*/  LDSM.16.M88.4 R16, [R170+0x6000] ;  /* 0x00600000aa10783b */ /* 0x002e6a0000000200 */
[----:B------:R-:W4:Y:S05]  /*3ad0*/  LDSM.16.M88.4 R28, [R167+0x1000] ;  /* 0x00100000a71c783b */ /* 0x000f2a0000000200 */
[----:B-----5:R1:W5:Y:S05]  /*3ae0*/  LDG.E R241, [R4.64] ;  /* 0x0000000604f17981 */ /* 0x02036a000c1e1900 */
[----:B------:R1:W5:Y:S05]  /*3af0*/  LDG.E R240, [R4.64+0x20] ;  /* 0x0000200604f07981 */ /* 0x00036a000c1e1900 */
[----:B------:R1:W5:Y:S05]  /*3b00*/  LDG.E R239, [R4.64+0x80] ;  /* 0x0000800604ef7981 */ /* 0x00036a000c1e1900 */
[----:B------:R1:W5:Y:S05]  /*3b10*/  LDG.E R238, [R4.64+0xa0] ;  /* 0x0000a00604ee7981 */ /* 0x00036a000c1e1900 */
[----:B------:R-:W3:Y:S05]  /*3b20*/  LDSM.16.M88.4 R100, [R170+0x6800] ;  /* 0x00680000aa64783b */ /* 0x000eea0000000200 */
[----:B------:R-:W-:Y:S05]  /*3b30*/  LDSM.16.M88.4 R104, [R174] ;  /* 0x00000000ae68783b */ /* 0x000fea0000000200 */
[----:B------:R-:W2:Y:S05]  /*3b40*/  LDSM.16.M88.4 R108, [R164+0x6000] ;  /* 0x00600000a46c783b */ /* 0x000eaa0000000200 */
[----:B------:R-:W2:Y:S01]  /*3b50*/  LDSM.16.M88.4 R112, [R174+0x1000] ;  /* 0x00100000ae70783b */ /* 0x000ea20000000200 */
[-C--:B-1----:R-:W-:Y:S04]  /*3b60*/  HMMA.16816.F32.BF16 R4, R32, R16.reuse, RZ ;  /* 0x000000102004723c */ /* 0x082fe800000418ff */
[----:B------:R-:W1:Y:S05]  /*3b70*/  LDSM.16.M88.4 R116, [R164+0x6800] ;  /* 0x00680000a474783b */ /* 0x000e6a0000000200 */
[----:B------:R-:W-:Y:S01]  /*3b80*/  LDSM.16.M88.4 R120, [R3+0x6000] ;  /* 0x006000000378783b */ /* 0x000fe20000000200 */
[C---:B----4-:R-:W-:Y:S04]  /*3b90*/  HMMA.16816.F32.BF16 R8, R28.reuse, R16, RZ ;  /* 0x000000101c08723c */ /* 0x050fe800000418ff */
[----:B------:R-:W-:Y:S04]  /*3ba0*/  LDSM.16.M88.4 R128, [R3+0x6800] ;  /* 0x006800000380783b */ /* 0x000fe80000000200 */
[-C--:B------:R-:W-:Y:S08]  /*3bb0*/  HMMA.16816.F32.BF16 R12, R28, R18.reuse, RZ ;  /* 0x000000121c0c723c */ /* 0x080ff000000418ff */
[C---:B------:R-:W-:Y:S08]  /*3bc0*/  HMMA.16816.F32.BF16 R16, R32.reuse, R18, RZ ;  /* 0x000000122010723c */ /* 0x040ff000000418ff */
[-C--:B---3--:R-:W-:Y:S08]  /*3bd0*/  HMMA.16816.F32.BF16 R20, R32, R100.reuse, RZ ;  /* 0x000000642014723c */ /* 0x088ff000000418ff */
[C---:B------:R-:W-:Y:S08]  /*3be0*/  HMMA.16816.F32.BF16 R24, R28.reuse, R100, RZ ;  /* 0x000000641c18723c */ /* 0x040ff000000418ff */
[-C--:B------:R-:W-:Y:S08]  /*3bf0*/  HMMA.16816.F32.BF16 R28, R28, R102.reuse, RZ ;  /* 0x000000661c1c723c */ /* 0x080ff000000418ff */
[----:B------:R-:W-:Y:S01]  /*3c00*/  HMMA.16816.F32.BF16 R32, R32, R102, RZ ;  /* 0x000000662020723c */ /* 0x000fe200000418ff */
[----:B------:R-:W3:Y:S05]  /*3c10*/  LDSM.16.M88.4 R100, [R124] ;  /* 0x000000007c64783b */ /* 0x000eea0000000200 */
[----:B------:R-:W4:Y:S02]  /*3c20*/  LDSM.16.M88.4 R124, [R124+0x1000] ;  /* 0x001000007c7c783b */ /* 0x000f240000000200 */
[-C--:B--2---:R-:W-:Y:S08]  /*3c30*/  HMMA.16816.F32.BF16 R4, R104, R108.reuse, R4 ;  /* 0x0000006c6804723c */ /* 0x084ff00000041804 */
[C---:B------:R-:W-:Y:S08]  /*3c40*/  HMMA.16816.F32.BF16 R8, R112.reuse, R108, R8 ;  /* 0x0000006c7008723c */ /* 0x040ff00000041808 */
[-C--:B------:R-:W-:Y:S08]  /*3c50*/  HMMA.16816.F32.BF16 R12, R112, R110.reuse, R12 ;  /* 0x0000006e700c723c */ /* 0x080ff0000004180c */
[C---:B------:R-:W-:Y:S01]  /*3c60*/  HMMA.16816.F32.BF16 R16, R104.reuse, R110, R16 ;  /* 0x0000006e6810723c */ /* 0x040fe20000041810 */
[----:B------:R-:W-:Y:S07]  /*3c70*/  LDSM.16.M88.4 R108, [R2+0x6000] ;  /* 0x00600000026c783b */ /* 0x000fee0000000200 */
[-C--:B-1----:R-:W-:Y:S08]  /*3c80*/  HMMA.16816.F32.BF16 R20, R104, R116.reuse, R20 ;  /* 0x000000746814723c */ /* 0x082ff00000041814 */
[C---:B------:R-:W-:Y:S08]  /*3c90*/  HMMA.16816.F32.BF16 R24, R112.reuse, R116, R24 ;  /* 0x000000747018723c */ /* 0x040ff00000041818 */
[-C--:B------:R-:W-:Y:S07]  /*3ca0*/  HMMA.16816.F32.BF16 R28, R112, R118.reuse, R28 ;  /* 0x00000076701c723c */ /* 0x080fee000004181c */
[----:B------:R-:W-:Y:S01]  /*3cb0*/  IMAD.IADD R112, R174, 0x1, R173 ;  /* 0x00000001ae707824 */ /* 0x000fe200078e02ad */
[----:B------:R-:W-:Y:S01]  /*3cc0*/  HMMA.16816.F32.BF16 R32, R104, R118, R32 ;  /* 0x000000766820723c */ /* 0x000fe20000041820 */
[----:B------:R-:W-:Y:S05]  /*3cd0*/  LDSM.16.M88.4 R116, [R2+0x6800] ;  /* 0x006800000274783b */ /* 0x000fea0000000200 */
[----:B------:R-:W1:Y:S02]  /*3ce0*/  LDSM.16.M88.4 R104, [R112] ;  /* 0x000000007068783b */ /* 0x000e640000000200 */
[-C--:B---3--:R-:W-:Y:S03]  /*3cf0*/  HMMA.16816.F32.BF16 R4, R100, R120.reuse, R4 ;  /* 0x000000786404723c */ /* 0x088fe60000041804 */
[----:B------:R-:W2:Y:S05]  /*3d00*/  LDSM.16.M88.4 R112, [R112+0x1000] ;  /* 0x001000007070783b */ /* 0x000eaa0000000200 */
[C---:B----4-:R-:W-:Y:S07]  /*3d10*/  HMMA.16816.F32.BF16 R8, R124.reuse, R120, R8 ;  /* 0x000000787c08723c */ /* 0x050fee0000041808 */
[----:B------:R-:W-:Y:S01]  /*3d20*/  MOV R120, R236 ;  /* 0x000000ec00787202 */ /* 0x000fe20000000f00 */
[-C--:B------:R-:W-:Y:S04]  /*3d30*/  HMMA.16816.F32.BF16 R12, R124, R122.reuse, R12 ;  /* 0x0000007a7c0c723c */ /* 0x080fe8000004180c */
[----:B------:R-:W-:Y:S04]  /*3d40*/  IMAD.MOV.U32 R121, RZ, RZ, R237 ;  /* 0x000000ffff797224 */ /* 0x000fe800078e00ed */
[C---:B------:R-:W-:Y:S08]  /*3d50*/  HMMA.16816.F32.BF16 R16, R100.reuse, R122, R16 ;  /* 0x0000007a6410723c */ /* 0x040ff00000041810 */
[-C--:B------:R-:W-:Y:S08]  /*3d60*/  HMMA.16816.F32.BF16 R20, R100, R128.reuse, R20 ;  /* 0x000000806414723c */ /* 0x080ff00000041814 */
[C---:B------:R-:W-:Y:S08]  /*3d70*/  HMMA.16816.F32.BF16 R24, R124.reuse, R128, R24 ;  /* 0x000000807c18723c */ /* 0x040ff00000041818 */
[-C--:B------:R-:W-:Y:S08]  /*3d80*/  HMMA.16816.F32.BF16 R28, R124, R130.reuse, R28 ;  /* 0x000000827c1c723c */ /* 0x080ff0000004181c */
[----:B------:R-:W-:Y:S07]  /*3d90*/  HMMA.16816.F32.BF16 R32, R100, R130, R32 ;  /* 0x000000826420723c */ /* 0x000fee0000041820 */
[----:B------:R-:W-:Y:S01]  /*3da0*/  IMAD.MOV.U32 R100, RZ, RZ, c[0x0][0x2e4] ;  /* 0x0000b900ff647624 */ /* 0x000fe200078e00ff */
[-C--:B-1----:R-:W-:Y:S08]  /*3db0*/  HMMA.16816.F32.BF16 R4, R104, R108.reuse, R4 ;  /* 0x0000006c6804723c */ /* 0x082ff00000041804 */
[C---:B--2---:R-:W-:Y:S08]  /*3dc0*/  HMMA.16816.F32.BF16 R8, R112.reuse, R108, R8 ;  /* 0x0000006c7008723c */ /* 0x044ff00000041808 */
[-C--:B------:R-:W-:Y:S08]  /*3dd0*/  HMMA.16816.F32.BF16 R12, R112, R110.reuse, R12 ;  /* 0x0000006e700c723c */ /* 0x080ff0000004180c */
[C---:B------:R-:W-:Y:S08]  /*3de0*/  HMMA.16816.F32.BF16 R16, R104.reuse, R110, R16 ;  /* 0x0000006e6810723c */ /* 0x040ff00000041810 */
[-C--:B------:R-:W-:Y:S08]  /*3df0*/  HMMA.16816.F32.BF16 R20, R104, R116.reuse, R20 ;  /* 0x000000746814723c */ /* 0x080ff00000041814 */
[C---:B------:R-:W-:Y:S08]  /*3e00*/  HMMA.16816.F32.BF16 R24, R112.reuse, R116, R24 ;  /* 0x000000747018723c */ /* 0x040ff00000041818 */
[-C--:B------:R-:W-:Y:S07]  /*3e10*/  HMMA.16816.F32.BF16 R28, R112, R118.reuse, R28 ;  /* 0x00000076701c723c */ /* 0x080fee000004181c */
[----:B------:R-:W-:Y:S01]  /*3e20*/  SHF.L.U32 R115, R221, 0x6, RZ ;  /* 0x00000006dd737819 */ /* 0x000fe200000006ff */
[----:B------:R-:W-:Y:S04]  /*3e30*/  HMMA.16816.F32.BF16 R32, R104, R118, R32 ;  /* 0x000000766820723c */ /* 0x000fe80000041820 */
[----:B------:R-:W-:Y:S11]  /*3e40*/  ISETP.GE.AND P0, PT, R115, R194, PT ;  /* 0x000000c27300720c */ /* 0x000ff60003f06270 */
[----:B------:R-:W-:Y:S02]  /*3e50*/  @!UPT UIADD3 URZ, URZ, URZ, URZ ;  /* 0x0000003f3f3ff290 */ /* 0x000fe4000fffe03f */
[----:B------:R-:W-:-:S05]  /*3e60*/  @!P0 BRA `(.L_x_164) ;  /* 0x0000009000008947 */ /* 0x000fca0003800000 */
[C---:B------:R-:W-:Y:S01]  /*3e70*/  IADD3 R102, R196.reuse, 0x80, RZ ;  /* 0x00000080c4667810 */ /* 0x040fe20007ffe0ff */
[----:B------:R-:W-:Y:S01]  /*3e80*/  IMAD.IADD R100, R196, 0x1, R224 ;  /* 0x00000001c4647824 */ /* 0x000fe200078e02e0 */
[----:B------:R-:W-:Y:S02]  /*3e90*/  IADD3 R101, R115, 0x40, RZ ;  /* 0x0000004073657810 */ /* 0x000fe40007ffe0ff */
[----:B------:R-:W-:Y:S02]  /*3ea0*/  ISETP.LT.AND P0, PT, R102, R222, PT ;  /* 0x000000de6600720c */ /* 0x000fe40003f01270 */
[----:B------:R-:W-:Y:S04]  /*3eb0*/  IADD3 R100, R215, R100, -R222 ;  /* 0x00000064d7647210 */ /* 0x000fe80007ffe8de */
[----:B------:R-:W-:Y:S01]  /*3ec0*/  ISETP.GE.AND P1, PT, R101, R100, PT ;  /* 0x000000646500720c */ /* 0x000fe20003f26270 */
[----:B------:R-:W-:Y:S11]  /*3ed0*/  IMAD.MOV.U32 R100, RZ, RZ, R215 ;  /* 0x000000ffff647224 */ /* 0x000ff600078e00d7 */
[----:B------:R-:W-:Y:S01]  /*3ee0*/  @!UPT UIADD3 URZ, URZ, URZ, URZ ;  /* 0x0000003f3f3ff290 */ /* 0x000fe2000fffe03f */
[----:B------:R-:W-:-:S05]  /*3ef0*/  @!P1 BRA P0, `(.L_x_165) ;  /* 0x0000080000009947 */ /* 0x000fca0000000000 */
.L_x_164:
[--C-:B------:R-:W-:Y:S01]  /*3f00*/  IADD3 R107, R222, 0x1, -R224.reuse ;  /* 0x00000001de6b7810 */ /* 0x100fe20007ffe8e0 */
[----:B------:R-:W-:Y:S01]  /*3f10*/  IMAD.IADD R115, R176, 0x1, R115 ;  /* 0x00000001b0737824 */ /* 0x000fe200078e0273 */
[----:B------:R-:W-:Y:S01]  /*3f20*/  IADD3 R102, -R100, R222, -R224 ;  /* 0x000000de64667210 */ /* 0x000fe20007ffe9e0 */
[----:B------:R-:W-:Y:S01]  /*3f30*/  IMAD R114, R184, 0x80, R175 ;  /* 0x00000080b8727824 */ /* 0x000fe200078e02af */
[----:B------:R-:W-:Y:S01]  /*3f40*/  IADD3 R107, R107, c[0x0][0x2e8], RZ ;  /* 0x0000ba006b6b7a10 */ /* 0x000fe20007ffe0ff */
[----:B------:R-:W-:Y:S01]  /*3f50*/  IMAD.MOV.U32 R215, RZ, RZ, R100 ;  /* 0x000000ffffd77224 */ /* 0x000fe200078e0064 */
[C---:B------:R-:W-:Y:S01]  /*3f60*/  IADD3 R105, R115.reuse, 0x8, RZ ;  /* 0x0000000873697810 */ /* 0x040fe20007ffe0ff */
[C---:B------:R-:W-:Y:S01]  /*3f70*/  IMAD.IADD R116, R115.reuse, 0x1, R102 ;  /* 0x0000000173747824 */ /* 0x040fe200078e0266 */
[C---:B------:R-:W-:Y:S02]  /*3f80*/  IADD3 R103, R115.reuse, 0x20, RZ ;  /* 0x0000002073677810 */ /* 0x040fe40007ffe0ff */
[C---:B------:R-:W-:Y:S01]  /*3f90*/  IADD3 R101, R115.reuse, 0x28, RZ ;  /* 0x0000002873657810 */ /* 0x040fe20007ffe0ff */
[----:B------:R-:W-:Y:S01]  /*3fa0*/  IMAD.IADD R115, R115, 0x1, R107 ;  /* 0x0000000173737824 */ /* 0x000fe200078e026b */
[----:B------:R-:W-:Y:S01]  /*3fb0*/  IADD3 R113, R114, 0x1, RZ ;  /* 0x0000000172717810 */ /* 0x000fe20007ffe0ff */
[C-C-:B------:R-:W-:Y:S01]  /*3fc0*/  IMAD.IADD R106, R102.reuse, 0x1, R105.reuse ;  /* 0x00000001666a7824 */ /* 0x140fe200078e0269 */
[----:B------:R-:W-:Y:S01]  /*3fd0*/  IMNMX R116, RZ, R116, !PT ;  /* 0x00000074ff747217 */ /* 0x000fe20007800200 */
[----:B------:R-:W-:Y:S01]  /*3fe0*/  IMAD.IADD R105, R107, 0x1, R105 ;  /* 0x000000016b697824 */ /* 0x000fe200078e0269 */
[----:B------:R-:W-:Y:S01]  /*3ff0*/  IMNMX R115, R115, R222, PT ;  /* 0x000000de73737217 */ /* 0x000fe20003800200 */
[--C-:B------:R-:W-:Y:S01]  /*4000*/  IMAD.IADD R104, R102, 0x1, R103.reuse ;  /* 0x0000000166687824 */ /* 0x100fe200078e0267 */
[-C--:B------:R-:W-:Y:S01]  /*4010*/  ISETP.GE.AND P1, PT, R114, R116.reuse, PT ;  /* 0x000000747200720c */ /* 0x080fe20003f26270 */
[----:B------:R-:W-:Y:S01]  /*4020*/  IMAD.IADD R103, R107, 0x1, R103 ;  /* 0x000000016b677824 */ /* 0x000fe200078e0267 */
[-C--:B------:R-:W-:Y:S01]  /*4030*/  ISETP.GE.AND P0, PT, R113, R116.reuse, PT ;  /* 0x000000747100720c */ /* 0x080fe20003f06270 */
[--C-:B------:R-:W-:Y:S01]  /*4040*/  IMAD.IADD R102, R102, 0x1, R101.reuse ;  /* 0x0000000166667824 */ /* 0x100fe200078e0265 */
[C---:B------:R-:W-:Y:S01]  /*4050*/  IADD3 R112, R114.reuse, 0x8, RZ ;  /* 0x0000000872707810 */ /* 0x040fe20007ffe0ff */
[----:B------:R-:W-:Y:S01]  /*4060*/  IMAD.IADD R101, R107, 0x1, R101 ;  /* 0x000000016b657824 */ /* 0x000fe200078e0265 */
[C---:B------:R-:W-:Y:S02]  /*4070*/  IADD3 R111, R114.reuse, 0x9, RZ ;  /* 0x00000009726f7810 */ /* 0x040fe40007ffe0ff */
[C---:B------:R-:W-:Y:S02]  /*4080*/  IADD3 R110, R114.reuse, 0x10, RZ ;  /* 0x00000010726e7810 */ /* 0x040fe40007ffe0ff */
[C---:B------:R-:W-:Y:S02]  /*4090*/  IADD3 R109, R114.reuse, 0x11, RZ ;  /* 0x00000011726d7810 */ /* 0x040fe40007ffe0ff */
[C---:B------:R-:W-:Y:S02]  /*40a0*/  IADD3 R108, R114.reuse, 0x18, RZ ;  /* 0x00000018726c7810 */ /* 0x040fe40007ffe0ff */
[C---:B------:R-:W-:Y:S02]  /*40b0*/  IADD3 R107, R114.reuse, 0x19, RZ ;  /* 0x00000019726b7810 */ /* 0x040fe40007ffe0ff */
[-C--:B------:R-:W-:Y:S02]  /*40c0*/  ISETP.GE.OR P1, PT, R114, R115.reuse, !P1 ;  /* 0x000000737200720c */ /* 0x080fe40004f26670 */
[-C--:B------:R-:W-:Y:S02]  /*40d0*/  ISETP.GE.OR P0, PT, R113, R115.reuse, !P0 ;  /* 0x000000737100720c */ /* 0x080fe40004706670 */
[-C--:B------:R-:W-:Y:S02]  /*40e0*/  ISETP.GE.AND P6, PT, R112, R116.reuse, PT ;  /* 0x000000747000720c */ /* 0x080fe40003fc6270 */
[-C--:B------:R-:W-:Y:S02]  /*40f0*/  ISETP.GE.AND P5, PT, R111, R116.reuse, PT ;  /* 0x000000746f00720c */ /* 0x080fe40003fa6270 */
[-C--:B------:R-:W-:Y:S02]  /*4100*/  ISETP.GE.AND P4, PT, R110, R116.reuse, PT ;  /* 0x000000746e00720c */ /* 0x080fe40003f86270 */
[-C--:B------:R-:W-:Y:S02]  /*4110*/  ISETP.GE.AND P3, PT, R109, R116.reuse, PT ;  /* 0x000000746d00720c */ /* 0x080fe40003f66270 */
[----:B------:R-:W-:Y:S02]  /*4120*/  FSEL R4, R4, -INF , !P1 ;  /* 0xff80000004047808 */ /* 0x000fe40004800000 */
[-C--:B------:R-:W-:Y:S02]  /*4130*/  ISETP.GE.AND P1, PT, R108, R116.reuse, PT ;  /* 0x000000746c00720c */ /* 0x080fe40003f26270 */
[----:B------:R-:W-:Y:S02]  /*4140*/  FSEL R5, R5, -INF , !P0 ;  /* 0xff80000005057808 */ /* 0x000fe40004000000 */
[----:B------:R-:W-:Y:S02]  /*4150*/  ISETP.GE.AND P0, PT, R107, R116, PT ;  /* 0x000000746b00720c */ /* 0x000fe40003f06270 */
[----:B------:R-:W-:Y:S02]  /*4160*/  IMNMX R106, RZ, R106, !PT ;  /* 0x0000006aff6a7217 */ /* 0x000fe40007800200 */
[-C--:B------:R-:W-:Y:S02]  /*4170*/  ISETP.GE.OR P6, PT, R112, R115.reuse, !P6 ;  /* 0x000000737000720c */ /* 0x080fe400077c6670 */
[-C--:B------:R-:W-:Y:S02]  /*4180*/  ISETP.GE.OR P5, PT, R111, R115.reuse, !P5 ;  /* 0x000000736f00720c */ /* 0x080fe40006fa6670 */
[-C--:B------:R-:W-:Y:S02]  /*4190*/  ISETP.GE.OR P4, PT, R110, R115.reuse, !P4 ;  /* 0x000000736e00720c */ /* 0x080fe40006786670 */
[-C--:B------:R-:W-:Y:S02]  /*41a0*/  ISETP.GE.OR P3, PT, R109, R115.reuse, !P3 ;  /* 0x000000736d00720c */ /* 0x080fe40005f66670 */
[-C--:B------:R-:W-:Y:S02]  /*41b0*/  ISETP.GE.OR P1, PT, R108, R115.reuse, !P1 ;  /* 0x000000736c00720c */ /* 0x080fe40004f26670 */
[----:B------:R-:W-:Y:S02]  /*41c0*/  ISETP.GE.OR P0, PT, R107, R115, !P0 ;  /* 0x000000736b00720c */ /* 0x000fe40004706670 */
[----:B------:R-:W-:Y:S02]  /*41d0*/  IMNMX R105, R105, R222, PT ;  /* 0x000000de69697217 */ /* 0x000fe40003800200 */
[----:B------:R-:W-:Y:S02]  /*41e0*/  FSEL R16, R16, -INF , !P6 ;  /* 0xff80000010107808 */ /* 0x000fe40007000000 */
[-C--:B------:R-:W-:Y:S02]  /*41f0*/  ISETP.GE.AND P6, PT, R114, R106.reuse, PT ;  /* 0x0000006a7200720c */ /* 0x080fe40003fc6270 */
        /* <DEDUP_REMOVED lines=9> */
[----:B------:R-:W-:Y:S02]  /*4290*/  ISETP.GE.AND P0, PT, R109, R106, PT ;  /* 0x0000006a6d00720c */ /* 0x000fe40003f06270 */
[-C--:B------:R-:W-:Y:S02]  /*42a0*/  ISETP.GE.OR P6, PT, R114, R105.reuse, !P6 ;  /* 0x000000697200720c */ /* 0x080fe400077c6670 */
[-C--:B------:R-:W-:Y:S02]  /*42b0*/  ISETP.GE.OR P5, PT, R113, R105.reuse, !P5 ;  /* 0x000000697100720c */ /* 0x080fe40006fa6670 */
[----:B------:R-:W-:Y:S02]  /*42c0*/  IMNMX R104, RZ, R104, !PT ;  /* 0x00000068ff687217 */ /* 0x000fe40007800200 */
[-C--:B------:R-:W-:Y:S02]  /*42d0*/  ISETP.GE.OR P4, PT, R112, R105.reuse, !P4 ;  /* 0x000000697000720c */ /* 0x080fe40006786670 */
[-C--:B------:R-:W-:Y:S02]  /*42e0*/  ISETP.GE.OR P3, PT, R111, R105.reuse, !P3 ;  /* 0x000000696f00720c */ /* 0x080fe40005f66670 */
[-C--:B------:R-:W-:Y:S02]  /*42f0*/  ISETP.GE.OR P1, PT, R110, R105.reuse, !P1 ;  /* 0x000000696e00720c */ /* 0x080fe40004f26670 */
[-C--:B------:R-:W-:Y:S02]  /*4300*/  ISETP.GE.OR P0, PT, R109, R105.reuse, !P0 ;  /* 0x000000696d00720c */ /* 0x080fe40004706670 */
[----:B------:R-:W-:Y:S02]  /*4310*/  FSEL R6, R6, -INF , !P6 ;  /* 0xff80000006067808 */ /* 0x000fe40007000000 */
[-C--:B------:R-:W-:Y:S02]  /*4320*/  ISETP.GE.AND P6, PT, R108, R106.reuse, PT ;  /* 0x0000006a6c00720c */ /* 0x080fe40003fc6270 */
[----:B------:R-:W-:Y:S02]  /*4330*/  FSEL R7, R7, -INF , !P5 ;  /* 0xff80000007077808 */ /* 0x000fe40006800000 */
[----:B------:R-:W-:Y:S02]  /*4340*/  ISETP.GE.AND P5, PT, R107, R106, PT ;  /* 0x0000006a6b00720c */ /* 0x000fe40003fa6270 */
        /* <DEDUP_REMOVED lines=10> */
[----:B------:R-:W-:Y:S02]  /*43f0*/  ISETP.GE.OR P5, PT, R107, R105, !P5 ;  /* 0x000000696b00720c */ /* 0x000fe40006fa6670 */
[-C--:B------:R-:W-:Y:S02]  /*4400*/  ISETP.GE.OR P4, PT, R114, R103.reuse, !P4 ;  /* 0x000000677200720c */ /* 0x080fe40006786670 */
[-C--:B------:R-:W-:Y:S02]  /*4410*/  ISETP.GE.OR P3, PT, R113, R103.reuse, !P3 ;  /* 0x000000677100720c */ /* 0x080fe40005f66670 */
[-C--:B------:R-:W-:Y:S02]  /*4420*/  ISETP.GE.OR P1, PT, R112, R103.reuse, !P1 ;  /* 0x000000677000720c */ /* 0x080fe40004f26670 */
[----:B------:R-:W-:Y:S02]  /*4430*/  IMNMX R102, RZ, R102, !PT ;  /* 0x00000066ff667217 */ /* 0x000fe40007800200 */
[-C--:B------:R-:W-:Y:S02]  /*4440*/  ISETP.GE.OR P0, PT, R111, R103.reuse, !P0 ;  /* 0x000000676f00720c */ /* 0x080fe40004706670 */
        /* <DEDUP_REMOVED lines=13> */
[-C--:B------:R-:W-:Y:S02]  /*4520*/  ISETP.GE.OR P6, PT, R110, R103.reuse, !P6 ;  /* 0x000000676e00720c */ /* 0x080fe400077c6670 */
[-C--:B------:R-:W-:Y:S02]  /*4530*/  ISETP.GE.OR P5, PT, R109, R103.reuse, !P5 ;  /* 0x000000676d00720c */ /* 0x080fe40006fa6670 */
[-C--:B------:R-:W-:Y:S02]  /*4540*/  ISETP.GE.OR P4, PT, R108, R103.reuse, !P4 ;  /* 0x000000676c00720c */ /* 0x080fe40006786670 */
[----:B------:R-:W-:Y:S02]  /*4550*/  ISETP.GE.OR P3, PT, R107, R103, !P3 ;  /* 0x000000676b00720c */ /* 0x000fe40005f66670 */
[-C--:B------:R-:W-:Y:S02]  /*4560*/  ISETP.GE.OR P1, PT, R114, R101.reuse, !P1 ;  /* 0x000000657200720c */ /* 0x080fe40004f26670 */
        /* <DEDUP_REMOVED lines=15> */
[-C--:B------:R-:W-:Y:S02]  /*4660*/  ISETP.GE.OR P4, PT, R110, R101.reuse, !P4 ;  /* 0x000000656e00720c */ /* 0x080fe40006786670 */
[-C--:B------:R-:W-:Y:S02]  /*4670*/  ISETP.GE.OR P3, PT, R109, R101.reuse, !P3 ;  /* 0x000000656d00720c */ /* 0x080fe40005f66670 */
[-C--:B------:R-:W-:Y:S02]  /*4680*/  ISETP.GE.OR P1, PT, R108, R101.reuse, !P1 ;  /* 0x000000656c00720c */ /* 0x080fe40004f26670 */
[----:B------:R-:W-:Y:S02]  /*4690*/  ISETP.GE.OR P0, PT, R107, R101, !P0 ;  /* 0x000000656b00720c */ /* 0x000fe40004706670 */
[----:B------:R-:W-:Y:S02]  /*46a0*/  FSEL R14, R14, -INF , !P6 ;  /* 0xff8000000e0e7808 */ /* 0x000fe40007000000 */
[----:B------:R-:W-:Y:S02]  /*46b0*/  FSEL R15, R15, -INF , !P5 ;  /* 0xff8000000f0f7808 */ /* 0x000fe40006800000 */
[----:B------:R-:W-:Y:S02]  /*46c0*/  FSEL R26, R26, -INF , !P4 ;  /* 0xff8000001a1a7808 */ /* 0x000fe40006000000 */
[----:B------:R-:W-:Y:S02]  /*46d0*/  FSEL R27, R27, -INF , !P3 ;  /* 0xff8000001b1b7808 */ /* 0x000fe40005800000 */
[----:B------:R-:W-:Y:S02]  /*46e0*/  FSEL R30, R30, -INF , !P1 ;  /* 0xff8000001e1e7808 */ /* 0x000fe40004800000 */
[----:B------:R-:W-:Y:S02]  /*46f0*/  FSEL R31, R31, -INF , !P0 ;  /* 0xff8000001f1f7808 */ /* 0x000fe40004000000 */
.L_x_165:
[C---:B------:R-:W-:Y:S01]  /*4700*/  FMUL.FTZ R101, R218.reuse, 1.4426950216293334961 ;  /* 0x3fb8aa3bda657820 */ /* 0x040fe20000410000 */
[----:B------:R-:W-:Y:S01]  /*4710*/  FSETP.NEU.FTZ.AND P0, PT, R218, -INF , PT ;  /* 0xff800000da00780b */ /* 0x000fe20003f1d000 */
[----:B------:R-:W-:Y:S01]  /*4720*/  FMUL.FTZ R100, R219, 1.4426950216293334961 ;  /* 0x3fb8aa3bdb647820 */ /* 0x000fe20000410000 */
[----:B------:R-:W-:Y:S02]  /*4730*/  SHF.L.U32 R109, R172, 0x1, RZ ;  /* 0x00000001ac6d7819 */ /* 0x000fe400000006ff */
[----:B------:R-:W-:Y:S02]  /*4740*/  FSEL R101, R101, RZ, P0 ;  /* 0x000000ff65657208 */ /* 0x000fe40000000000 */
[----:B------:R-:W-:Y:S02]  /*4750*/  FSETP.NEU.FTZ.AND P0, PT, R219, -INF , PT ;  /* 0xff800000db00780b */ /* 0x000fe40003f1d000 */
[----:B------:R-:W-:Y:S01]  /*4760*/  IADD3 R108, R165, R109, RZ ;  /* 0x0000006da56c7210 */ /* 0x000fe20007ffe0ff */
[--C-:B------:R-:W-:Y:S01]  /*4770*/  FFMA.FTZ R117, R5, c[0x0][0x23c], -R101.reuse ;  /* 0x00008f0005757a23 */ /* 0x100fe20000010865 */
[----:B------:R-:W-:Y:S01]  /*4780*/  FSEL R100, R100, RZ, P0 ;  /* 0x000000ff64647208 */ /* 0x000fe20000000000 */
[C---:B------:R-:W-:Y:S01]  /*4790*/  FMUL.FTZ R5, R216.reuse, 1.4426950216293334961 ;  /* 0x3fb8aa3bd8057820 */ /* 0x040fe20000410000 */
[----:B------:R-:W-:Y:S01]  /*47a0*/  FSETP.NEU.FTZ.AND P0, PT, R216, -INF , PT ;  /* 0xff800000d800780b */ /* 0x000fe20003f1d000 */
[----:B------:R-:W-:Y:S01]  /*47b0*/  FFMA.FTZ R115, R4, c[0x0][0x23c], -R101 ;  /* 0x00008f0004737a23 */ /* 0x000fe20000010865 */
[----:B------:R-:W-:Y:S01]  /*47c0*/  MOV R173, 0x40 ;  /* 0x0000004000ad7802 */ /* 0x000fe20000000f00 */
[----:B------:R-:W-:Y:S01]  /*47d0*/  MUFU.EX2 R117, R117 ;  /* 0x0000007500757308 */ /* 0x000fe20000000800 */
[----:B------:R-:W-:Y:S01]  /*47e0*/  FSEL R5, R5, RZ, P0 ;  /* 0x000000ff05057208 */ /* 0x000fe20000000000 */
[--C-:B------:R-:W-:Y:S01]  /*47f0*/  FFMA.FTZ R122, R6, c[0x0][0x23c], -R100.reuse ;  /* 0x00008f00067a7a23 */ /* 0x100fe20000010864 */
[----:B------:R-:W-:Y:S01]  /*4800*/  SEL R173, R173, 0xffffffc0, !P2 ;  /* 0xffffffc0adad7807 */ /* 0x000fe20005000000 */
[--C-:B------:R-:W-:Y:S01]  /*4810*/  FFMA.FTZ R126, R7, c[0x0][0x23c], -R100.reuse ;  /* 0x00008f00077e7a23 */ /* 0x100fe20000010864 */
[----:B------:R-:W-:Y:S01]  /*4820*/  FSETP.NEU.FTZ.AND P0, PT, R217, -INF , PT ;  /* 0xff800000d900780b */ /* 0x000fe20003f1d000 */
[--C-:B------:R-:W-:Y:S01]  /*4830*/  FFMA.FTZ R247, R28, c[0x0][0x23c], -R5.reuse ;  /* 0x00008f001cf77a23 */ /* 0x100fe20000010805 */
[----:B------:R-:W-:Y:S01]  /*4840*/  ISETP.GT.AND P6, PT, R221, R195, PT ;  /* 0x000000c3dd00720c */ /* 0x000fe20003fc4270 */
[--C-:B------:R-:W-:Y:S02]  /*4850*/  FFMA.FTZ R128, R8, c[0x0][0x23c], -R5.reuse ;  /* 0x00008f0008807a23 */ /* 0x100fe40000010805 */
[----:B------:R-:W1:Y:S01]  /*4860*/  MUFU.EX2 R115, R115 ;  /* 0x0000007300737308 */ /* 0x000e620000000800 */
[--C-:B------:R-:W-:Y:S02]  /*4870*/  FFMA.FTZ R131, R9, c[0x0][0x23c], -R5.reuse ;  /* 0x00008f0009837a23 */ /* 0x100fe40000010805 */
[--C-:B------:R-:W-:Y:S02]  /*4880*/  FFMA.FTZ R127, R12, c[0x0][0x23c], -R5.reuse ;  /* 0x00008f000c7f7a23 */ /* 0x100fe40000010805 */
[--C-:B------:R-:W-:Y:S02]  /*4890*/  FFMA.FTZ R130, R13, c[0x0][0x23c], -R5.reuse ;  /* 0x00008f000d827a23 */ /* 0x100fe40000010805 */
[--C-:B------:R-:W-:Y:S02]  /*48a0*/  FFMA.FTZ R243, R24, c[0x0][0x23c], -R5.reuse ;  /* 0x00008f0018f37a23 */ /* 0x100fe40000010805 */
[--C-:B------:R-:W-:Y:S01]  /*48b0*/  FFMA.FTZ R244, R25, c[0x0][0x23c], -R5.reuse ;  /* 0x00008f0019f47a23 */ /* 0x100fe20000010805 */
[----:B------:R-:W-:Y:S01]  /*48c0*/  MUFU.EX2 R122, R122 ;  /* 0x0000007a007a7308 */ /* 0x000fe20000000800 */
[----:B------:R-:W-:Y:S02]  /*48d0*/  FFMA.FTZ R5, R29, c[0x0][0x23c], -R5 ;  /* 0x00008f001d057a23 */ /* 0x000fe40000010805 */
[--C-:B------:R-:W-:Y:S02]  /*48e0*/  FFMA.FTZ R129, R32, c[0x0][0x23c], -R101.reuse ;  /* 0x00008f0020817a23 */ /* 0x100fe40000010865 */
[--C-:B------:R-:W-:Y:S02]  /*48f0*/  FFMA.FTZ R237, R34, c[0x0][0x23c], -R100.reuse ;  /* 0x00008f0022ed7a23 */ /* 0x100fe40000010864 */
[--C-:B------:R-:W-:Y:S02]  /*4900*/  FFMA.FTZ R113, R16, c[0x0][0x23c], -R101.reuse ;  /* 0x00008f0010717a23 */ /* 0x100fe40000010865 */
[--C-:B------:R-:W-:Y:S01]  /*4910*/  FFMA.FTZ R110, R17, c[0x0][0x23c], -R101.reuse ;  /* 0x00008f00116e7a23 */ /* 0x100fe20000010865 */
[----:B------:R-:W2:Y:S01]  /*4920*/  MUFU.EX2 R126, R126 ;  /* 0x0000007e007e7308 */ /* 0x000ea20000000800 */
[--C-:B------:R-:W-:Y:S02]  /*4930*/  FFMA.FTZ R111, R18, c[0x0][0x23c], -R100.reuse ;  /* 0x00008f00126f7a23 */ /* 0x100fe40000010864 */
[--C-:B------:R-:W-:Y:S02]  /*4940*/  FFMA.FTZ R112, R19, c[0x0][0x23c], -R100.reuse ;  /* 0x00008f0013707a23 */ /* 0x100fe40000010864 */
[--C-:B------:R-:W-:Y:S02]  /*4950*/  FFMA.FTZ R114, R20, c[0x0][0x23c], -R101.reuse ;  /* 0x00008f0014727a23 */ /* 0x100fe40000010865 */
[--C-:B------:R-:W-:Y:S02]  /*4960*/  FFMA.FTZ R116, R21, c[0x0][0x23c], -R101.reuse ;  /* 0x00008f0015747a23 */ /* 0x100fe40000010865 */
[----:B------:R-:W-:Y:S01]  /*4970*/  FFMA.FTZ R101, R33, c[0x0][0x23c], -R101 ;  /* 0x00008f0021657a23 */ /* 0x000fe20000010865 */
[----:B------:R2:W-:Y:S01]  /*4980*/  MUFU.EX2 R248, R5 ;  /* 0x0000000500f87308 */ /* 0x0005e20000000800 */
[----:B------:R-:W-:Y:S02]  /*4990*/  FMUL.FTZ R4, R217, 1.4426950216293334961 ;  /* 0x3fb8aa3bd9047820 */ /* 0x000fe40000410000 */
[--C-:B------:R-:W-:Y:S02]  /*49a0*/  FFMA.FTZ R119, R22, c[0x0][0x23c], -R100.reuse ;  /* 0x00008f0016777a23 */ /* 0x100fe40000010864 */
[--C-:B------:R-:W-:Y:S01]  /*49b0*/  FFMA.FTZ R125, R23, c[0x0][0x23c], -R100.reuse ;  /* 0x00008f00177d7a23 */ /* 0x100fe20000010864 */
[----:B------:R-:W-:Y:S01]  /*49c0*/  FSEL R4, R4, RZ, P0 ;  /* 0x000000ff04047208 */ /* 0x000fe20000000000 */
[----:B------:R-:W-:Y:S03]  /*49d0*/  FFMA.FTZ R100, R35, c[0x0][0x23c], -R100 ;  /* 0x00008f0023647a23 */ /* 0x000fe60000010864 */
[----:B------:R-:W-:Y:S01]  /*49e0*/  MUFU.EX2 R113, R113 ;  /* 0x0000007100717308 */ /* 0x000fe20000000800 */
[--C-:B------:R-:W-:Y:S02]  /*49f0*/  FFMA.FTZ R249, R30, c[0x0][0x23c], -R4.reuse ;  /* 0x00008f001ef97a23 */ /* 0x100fe40000010804 */
[--C-:B------:R-:W-:Y:S02]  /*4a00*/  FFMA.FTZ R236, R10, c[0x0][0x23c], -R4.reuse ;  /* 0x00008f000aec7a23 */ /* 0x100fe40000010804 */
[--C-:B------:R-:W-:Y:S02]  /*4a10*/  FFMA.FTZ R124, R11, c[0x0][0x23c], -R4.reuse ;  /* 0x00008f000b7c7a23 */ /* 0x100fe40000010804 */
[--C-:B------:R-:W-:Y:S02]  /*4a20*/  FFMA.FTZ R118, R14, c[0x0][0x23c], -R4.reuse ;  /* 0x00008f000e767a23 */ /* 0x100fe40000010804 */
[--C-:B------:R-:W-:Y:S01]  /*4a30*/  FFMA.FTZ R123, R15, c[0x0][0x23c], -R4.reuse ;  /* 0x00008f000f7b7a23 */ /* 0x100fe20000010804 */
[----:B------:R-:W-:Y:S01]  /*4a40*/  MUFU.EX2 R110, R110 ;  /* 0x0000006e006e7308 */ /* 0x000fe20000000800 */
[--C-:B------:R-:W-:Y:S02]  /*4a50*/  FFMA.FTZ R245, R26, c[0x0][0x23c], -R4.reuse ;  /* 0x00008f001af57a23 */ /* 0x100fe40000010804 */
[--C-:B------:R-:W-:Y:S02]  /*4a60*/  FFMA.FTZ R246, R27, c[0x0][0x23c], -R4.reuse ;  /* 0x00008f001bf67a23 */ /* 0x100fe40000010804 */
[----:B------:R-:W-:Y:S05]  /*4a70*/  FFMA.FTZ R4, R31, c[0x0][0x23c], -R4 ;  /* 0x00008f001f047a23 */ /* 0x000fea0000010804 */
[----:B------:R-:W-:Y:S10]  /*4a80*/  MUFU.EX2 R111, R111 ;  /* 0x0000006f006f7308 */ /* 0x000ff40000000800 */
[----:B------:R-:W-:Y:S10]  /*4a90*/  MUFU.EX2 R112, R112 ;  /* 0x0000007000707308 */ /* 0x000ff40000000800 */
[----:B------:R-:W-:Y:S10]  /*4aa0*/  MUFU.EX2 R128, R128 ;  /* 0x0000008000807308 */ /* 0x000ff40000000800 */
[----:B------:R-:W3:Y:S10]  /*4ab0*/  MUFU.EX2 R131, R131 ;  /* 0x0000008300837308 */ /* 0x000ef40000000800 */
[----:B------:R-:W-:Y:S10]  /*4ac0*/  MUFU.EX2 R236, R236 ;  /* 0x000000ec00ec7308 */ /* 0x000ff40000000800 */
[----:B------:R-:W4:Y:S10]  /*4ad0*/  MUFU.EX2 R124, R124 ;  /* 0x0000007c007c7308 */ /* 0x000f340000000800 */
[----:B------:R-:W-:Y:S10]  /*4ae0*/  MUFU.EX2 R127, R127 ;  /* 0x0000007f007f7308 */ /* 0x000ff40000000800 */
[----:B------:R-:W1:Y:S10]  /*4af0*/  MUFU.EX2 R130, R130 ;  /* 0x0000008200827308 */ /* 0x000e740000000800 */
[----:B------:R1:W-:Y:S10]  /*4b00*/  MUFU.EX2 R250, R4 ;  /* 0x0000000400fa7308 */ /* 0x0003f40000000800 */
[----:B------:R-:W-:Y:S10]  /*4b10*/  MUFU.EX2 R118, R118 ;  /* 0x0000007600767308 */ /* 0x000ff40000000800 */
[----:B------:R-:W-:Y:S10]  /*4b20*/  MUFU.EX2 R123, R123 ;  /* 0x0000007b007b7308 */ /* 0x000ff40000000800 */
[----:B------:R-:W-:Y:S10]  /*4b30*/  MUFU.EX2 R114, R114 ;  /* 0x0000007200727308 */ /* 0x000ff40000000800 */
[----:B------:R-:W-:Y:S10]  /*4b40*/  MUFU.EX2 R116, R116 ;  /* 0x0000007400747308 */ /* 0x000ff40000000800 */
[----:B------:R-:W-:Y:S10]  /*4b50*/  MUFU.EX2 R119, R119 ;  /* 0x0000007700777308 */ /* 0x000ff40000000800 */
[----:B------:R-:W1:Y:S10]  /*4b60*/  MUFU.EX2 R125, R125 ;  /* 0x0000007d007d7308 */ /* 0x000e740000000800 */
[----:B------:R-:W-:Y:S10]  /*4b70*/  MUFU.EX2 R174, R101 ;  /* 0x0000006500ae7308 */ /* 0x000ff40000000800 */
[----:B------:R-:W-:Y:S10]  /*4b80*/  MUFU.EX2 R242, R100 ;  /* 0x0000006400f27308 */ /* 0x000ff40000000800 */
[----:B------:R-:W1:Y:S10]  /*4b90*/  MUFU.EX2 R129, R129 ;  /* 0x0000008100817308 */ /* 0x000e740000000800 */
[----:B------:R-:W1:Y:S10]  /*4ba0*/  MUFU.EX2 R237, R237 ;  /* 0x000000ed00ed7308 */ /* 0x000e740000000800 */
[----:B------:R-:W-:Y:S10]  /*4bb0*/  MUFU.EX2 R243, R243 ;  /* 0x000000f300f37308 */ /* 0x000ff40000000800 */
[----:B------:R-:W1:Y:S10]  /*4bc0*/  MUFU.EX2 R244, R244 ;  /* 0x000000f400f47308 */ /* 0x000e740000000800 */
[----:B------:R-:W-:Y:S10]  /*4bd0*/  MUFU.EX2 R245, R245 ;  /* 0x000000f500f57308 */ /* 0x000ff40000000800 */
[----:B------:R-:W3:Y:S10]  /*4be0*/  MUFU.EX2 R246, R246 ;  /* 0x000000f600f67308 */ /* 0x000ef40000000800 */
[----:B------:R-:W4:Y:S10]  /*4bf0*/  MUFU.EX2 R247, R247 ;  /* 0x000000f700f77308 */ /* 0x000f340000000800 */
[----:B------:R-:W4:Y:S01]  /*4c00*/  MUFU.EX2 R249, R249 ;  /* 0x000000f900f97308 */ /* 0x000f220000000800 */
[----:B-1----:R-:W-:Y:S02]  /*4c10*/  F2FP.BF16.PACK_AB R6, R117, R115 ;  /* 0x000000737506723e */ /* 0x002fe400000010ff */
[----:B--2---:R-:W-:Y:S02]  /*4c20*/  F2FP.BF16.PACK_AB R5, R126, R122 ;  /* 0x0000007a7e05723e */ /* 0x004fe400000010ff */
[----:B---3--:R-:W-:Y:S01]  /*4c30*/  F2FP.BF16.PACK_AB R8, R131, R128 ;  /* 0x000000808308723e */ /* 0x008fe200000010ff */
[----:B------:R1:W-:Y:S01]  /*4c40*/  STS [R188+0xe000], R6 ;  /* 0x00e00006bc007388 */ /* 0x0003e20000000800 */
[----:B----4-:R-:W-:Y:S02]  /*4c50*/  F2FP.BF16.PACK_AB R7, R124, R236 ;  /* 0x000000ec7c07723e */ /* 0x010fe400000010ff */
[----:B------:R-:W-:Y:S01]  /*4c60*/  F2FP.BF16.PACK_AB R4, R130, R127 ;  /* 0x0000007f8204723e */ /* 0x000fe200000010ff */
[----:B------:R2:W-:Y:S01]  /*4c70*/  STS [R188+0xe400], R5 ;  /* 0x00e40005bc007388 */ /* 0x0005e20000000800 */
[----:B-1----:R-:W-:Y:S02]  /*4c80*/  F2FP.BF16.PACK_AB R6, R110, R113 ;  /* 0x000000716e06723e */ /* 0x002fe400000010ff */
[----:B--2---:R-:W-:Y:S03]  /*4c90*/  F2FP.BF16.PACK_AB R5, R112, R111 ;  /* 0x0000006f7005723e */ /* 0x004fe600000010ff */
[----:B------:R1:W-:Y:S04]  /*4ca0*/  STS [R193+0xe000], R6 ;  /* 0x00e00006c1007388 */ /* 0x0003e80000000800 */
[----:B------:R2:W-:Y:S04]  /*4cb0*/  STS [R193+0xe400], R5 ;  /* 0x00e40005c1007388 */ /* 0x0005e80000000800 */
[----:B------:R3:W-:Y:S04]  /*4cc0*/  STS [R188+0xf000], R8 ;  /* 0x00f00008bc007388 */ /* 0x0007e80000000800 */
[----:B------:R4:W-:Y:S04]  /*4cd0*/  STS [R188+0xf400], R7 ;  /* 0x00f40007bc007388 */ /* 0x0009e80000000800 */
[----:B------:R4:W-:Y:S01]  /*4ce0*/  STS [R193+0xf000], R4 ;  /* 0x00f00004c1007388 */ /* 0x0009e20000000800 */
[----:B-1----:R-:W-:Y:S02]  /*4cf0*/  F2FP.BF16.PACK_AB R6, R125, R119 ;  /* 0x000000777d06723e */ /* 0x002fe400000010ff */
[----:B--2---:R-:W-:Y:S02]  /*4d00*/  F2FP.BF16.PACK_AB R5, R174, R129 ;  /* 0x00000081ae05723e */ /* 0x004fe400000010ff */
[----:B---3--:R-:W-:Y:S02]  /*4d10*/  F2FP.BF16.PACK_AB R8, R123, R118 ;  /* 0x000000767b08723e */ /* 0x008fe400000010ff */
[----:B----4-:R-:W-:Y:S03]  /*4d20*/  F2FP.BF16.PACK_AB R7, R116, R114 ;  /* 0x000000727407723e */ /* 0x010fe600000010ff */
[----:B------:R-:W-:Y:S01]  /*4d30*/  STS [R193+0xf400], R8 ;  /* 0x00f40008c1007388 */ /* 0x000fe20000000800 */
[----:B------:R-:W-:Y:S03]  /*4d40*/  F2FP.BF16.PACK_AB R4, R242, R237 ;  /* 0x000000edf204723e */ /* 0x000fe600000010ff */
[----:B------:R1:W-:Y:S04]  /*4d50*/  STS [R192+0xe000], R7 ;  /* 0x00e00007c0007388 */ /* 0x0003e80000000800 */
[----:B------:R2:W-:Y:S04]  /*4d60*/  STS [R192+0xe400], R6 ;  /* 0x00e40006c0007388 */ /* 0x0005e80000000800 */
[----:B------:R3:W-:Y:S04]  /*4d70*/  STS [R226+0xe000], R5 ;  /* 0x00e00005e2007388 */ /* 0x0007e80000000800 */
[----:B------:R4:W-:Y:S01]  /*4d80*/  STS [R226+0xe400], R4 ;  /* 0x00e40004e2007388 */ /* 0x0009e20000000800 */
[----:B-1----:R-:W-:Y:S02]  /*4d90*/  F2FP.BF16.PACK_AB R7, R244, R243 ;  /* 0x000000f3f407723e */ /* 0x002fe400000010ff */
[----:B--2---:R-:W-:Y:S03]  /*4da0*/  F2FP.BF16.PACK_AB R6, R246, R245 ;  /* 0x000000f5f606723e */ /* 0x004fe600000010ff */
[----:B------:R-:W-:Y:S01]  /*4db0*/  STS [R192+0xf000], R7 ;  /* 0x00f00007c0007388 */ /* 0x000fe20000000800 */
[----:B---3--:R-:W-:Y:S03]  /*4dc0*/  F2FP.BF16.PACK_AB R5, R248, R247 ;  /* 0x000000f7f805723e */ /* 0x008fe600000010ff */
[----:B------:R-:W-:Y:S01]  /*4dd0*/  STS [R192+0xf400], R6 ;  /* 0x00f40006c0007388 */ /* 0x000fe20000000800 */
[----:B----4-:R-:W-:Y:S03]  /*4de0*/  F2FP.BF16.PACK_AB R4, R250, R249 ;  /* 0x000000f9fa04723e */ /* 0x010fe600000010ff */
[----:B------:R-:W-:Y:S04]  /*4df0*/  STS [R226+0xf000], R5 ;  /* 0x00f00005e2007388 */ /* 0x000fe80000000800 */
[----:B------:R-:W-:Y:S04]  /*4e00*/  STS [R226+0xf400], R4 ;  /* 0x00f40004e2007388 */ /* 0x000fe80000000800 */
[----:B------:R-:W1:Y:S08]  /*4e10*/  LDSM.16.M88.4 R32, [R109+0x4000] ;  /* 0x004000006d20783b */ /* 0x000e700000000200 */
[----:B------:R2:W3:Y:S08]  /*4e20*/  LDSM.16.M88.4 R28, [R109+0x5000] ;  /* 0x005000006d1c783b */ /* 0x0004f00000000200 */
[----:B------:R-:W4:Y:S08]  /*4e30*/  LDSM.16.M88.4 R100, [R108+0x4000] ;  /* 0x004000006c64783b */ /* 0x000f300000000200 */
[----:B------:R3:W4:Y:S01]  /*4e40*/  LDSM.16.M88.4 R104, [R108+0x5000] ;  /* 0x005000006c68783b */ /* 0x0007220000000200 */
[C---:B--2---:R-:W-:Y:S01]  /*4e50*/  IADD3 R109, R173.reuse, R109, RZ ;  /* 0x0000006dad6d7210 */ /* 0x044fe20007ffe0ff */
[-C--:B-1----:R-:W-:Y:S03]  /*4e60*/  HMMA.16816.F32.BF16 R4, R32, R132.reuse, RZ ;  /* 0x000000842004723c */ /* 0x082fe600000418ff */
[----:B---3--:R-:W-:Y:S05]  /*4e70*/  IADD3 R108, R173, R108, RZ ;  /* 0x0000006cad6c7210 */ /* 0x008fea0007ffe0ff */
[C---:B------:R-:W-:Y:S08]  /*4e80*/  HMMA.16816.F32.BF16 R8, R28.reuse, R132, RZ ;  /* 0x000000841c08723c */ /* 0x040ff000000418ff */
[-C--:B------:R-:W-:Y:S08]  /*4e90*/  HMMA.16816.F32.BF16 R12, R28, R134.reuse, RZ ;  /* 0x000000861c0c723c */ /* 0x080ff000000418ff */
[C---:B------:R-:W-:Y:S08]  /*4ea0*/  HMMA.16816.F32.BF16 R16, R32.reuse, R134, RZ ;  /* 0x000000862010723c */ /* 0x040ff000000418ff */
[-C--:B------:R-:W-:Y:S08]  /*4eb0*/  HMMA.16816.F32.BF16 R20, R32, R136.reuse, RZ ;  /* 0x000000882014723c */ /* 0x080ff000000418ff */
[C---:B------:R-:W-:Y:S08]  /*4ec0*/  HMMA.16816.F32.BF16 R24, R28.reuse, R136, RZ ;  /* 0x000000881c18723c */ /* 0x040ff000000418ff */
[-C--:B------:R-:W-:Y:S08]  /*4ed0*/  HMMA.16816.F32.BF16 R28, R28, R138.reuse, RZ ;  /* 0x0000008a1c1c723c */ /* 0x080ff000000418ff */
[----:B------:R-:W-:Y:S08]  /*4ee0*/  HMMA.16816.F32.BF16 R32, R32, R138, RZ ;  /* 0x0000008a2020723c */ /* 0x000ff000000418ff */
[-C--:B----4-:R-:W-:Y:S08]  /*4ef0*/  HMMA.16816.F32.BF16 R4, R100, R140.reuse, R4 ;  /* 0x0000008c6404723c */ /* 0x090ff00000041804 */
[C---:B------:R-:W-:Y:S08]  /*4f00*/  HMMA.16816.F32.BF16 R8, R104.reuse, R140, R8 ;  /* 0x0000008c6808723c */ /* 0x040ff00000041808 */
[-C--:B------:R-:W-:Y:S08]  /*4f10*/  HMMA.16816.F32.BF16 R12, R104, R142.reuse, R12 ;  /* 0x0000008e680c723c */ /* 0x080ff0000004180c */
[C---:B------:R-:W-:Y:S08]  /*4f20*/  HMMA.16816.F32.BF16 R16, R100.reuse, R142, R16 ;  /* 0x0000008e6410723c */ /* 0x040ff00000041810 */
[-C--:B------:R-:W-:Y:S08]  /*4f30*/  HMMA.16816.F32.BF16 R20, R100, R144.reuse, R20 ;  /* 0x000000906414723c */ /* 0x080ff00000041814 */
[C---:B------:R-:W-:Y:S08]  /*4f40*/  HMMA.16816.F32.BF16 R24, R104.reuse, R144, R24 ;  /* 0x000000906818723c */ /* 0x040ff00000041818 */
[-C--:B------:R-:W-:Y:S01]  /*4f50*/  HMMA.16816.F32.BF16 R28, R104, R146.reuse, R28 ;  /* 0x00000092681c723c */ /* 0x080fe2000004181c */
[----:B------:R-:W1:Y:S07]  /*4f60*/  LDSM.16.M88.4 R104, [R109+0x4000] ;  /* 0x004000006d68783b */ /* 0x000e6e0000000200 */
[----:B------:R-:W-:Y:S01]  /*4f70*/  HMMA.16816.F32.BF16 R32, R100, R146, R32 ;  /* 0x000000926420723c */ /* 0x000fe20000041820 */
[----:B------:R-:W2:Y:S07]  /*4f80*/  LDSM.16.M88.4 R100, [R109+0x5000] ;  /* 0x005000006d64783b */ /* 0x000eae0000000200 */
[-C--:B-1----:R-:W-:Y:S08]  /*4f90*/  HMMA.16816.F32.BF16 R4, R104, R148.reuse, R4 ;  /* 0x000000946804723c */ /* 0x082ff00000041804 */
[C---:B--2---:R-:W-:Y:S08]  /*4fa0*/  HMMA.16816.F32.BF16 R8, R100.reuse, R148, R8 ;  /* 0x000000946408723c */ /* 0x044ff00000041808 */
        /* <DEDUP_REMOVED lines=11> */
[C---:B-----5:R-:W-:Y:S01]  /*5060*/  FADD.FTZ R4, -R241.reuse, R4 ;  /* 0x00000004f1047221 */ /* 0x060fe20000010100 */
[C---:B------:R-:W-:Y:S04]  /*5070*/  HMMA.16816.F32.BF16 R16, R100.reuse, R158, R16 ;  /* 0x0000009e6410723c */ /* 0x040fe80000041810 */
[----:B------:R-:W-:Y:S02]  /*5080*/  FADD.FTZ R5, -R241, R5 ;  /* 0x00000005f1057221 */ /* 0x000fe40000010100 */
[C---:B------:R-:W-:Y:S02]  /*5090*/  FADD.FTZ R6, -R240.reuse, R6 ;  /* 0x00000006f0067221 */ /* 0x040fe40000010100 */
[----:B------:R-:W-:Y:S01]  /*50a0*/  FADD.FTZ R7, -R240, R7 ;  /* 0x00000007f0077221 */ /* 0x000fe20000010100 */
[-C--:B------:R-:W-:Y:S03]  /*50b0*/  HMMA.16816.F32.BF16 R20, R100, R160.reuse, R20 ;  /* 0x000000a06414723c */ /* 0x080fe60000041814 */
[C---:B------:R-:W-:Y:S02]  /*50c0*/  FADD.FTZ R8, -R239.reuse, R8 ;  /* 0x00000008ef087221 */ /* 0x040fe40000010100 */
[C---:B------:R-:W-:Y:S02]  /*50d0*/  FADD.FTZ R9, -R239.reuse, R9 ;  /* 0x00000009ef097221 */ /* 0x040fe40000010100 */
[C---:B------:R-:W-:Y:S01]  /*50e0*/  FADD.FTZ R10, -R238.reuse, R10 ;  /* 0x0000000aee0a7221 */ /* 0x040fe20000010100 */
[C---:B------:R-:W-:Y:S04]  /*50f0*/  HMMA.16816.F32.BF16 R24, R104.reuse, R160, R24 ;  /* 0x000000a06818723c */ /* 0x040fe80000041818 */
[C---:B------:R-:W-:Y:S02]  /*5100*/  FADD.FTZ R11, -R238.reuse, R11 ;  /* 0x0000000bee0b7221 */ /* 0x040fe40000010100 */
[C---:B------:R-:W-:Y:S02]  /*5110*/  FADD.FTZ R12, -R239.reuse, R12 ;  /* 0x0000000cef0c7221 */ /* 0x040fe40000010100 */
[----:B------:R-:W-:Y:S01]  /*5120*/  FADD.FTZ R13, -R239, R13 ;  /* 0x0000000def0d7221 */ /* 0x000fe20000010100 */
[-C--:B------:R-:W-:Y:S03]  /*5130*/  HMMA.16816.F32.BF16 R28, R104, R162.reuse, R28 ;  /* 0x000000a2681c723c */ /* 0x080fe6000004181c */
[C---:B------:R-:W-:Y:S02]  /*5140*/  FADD.FTZ R14, -R238.reuse, R14 ;  /* 0x0000000eee0e7221 */ /* 0x040fe40000010100 */
[----:B------:R-:W-:Y:S02]  /*5150*/  FADD.FTZ R15, -R238, R15 ;  /* 0x0000000fee0f7221 */ /* 0x000fe40000010100 */
[C---:B------:R-:W-:Y:S01]  /*5160*/  FADD.FTZ R16, -R241.reuse, R16 ;  /* 0x00000010f1107221 */ /* 0x040fe20000010100 */
[----:B------:R-:W-:Y:S04]  /*5170*/  HMMA.16816.F32.BF16 R32, R100, R162, R32 ;  /* 0x000000a26420723c */ /* 0x000fe80000041820 */
[C---:B------:R-:W-:Y:S02]  /*5180*/  FADD.FTZ R17, -R241.reuse, R17 ;  /* 0x00000011f1117221 */ /* 0x040fe40000010100 */
[C---:B------:R-:W-:Y:S02]  /*5190*/  FADD.FTZ R18, -R240.reuse, R18 ;  /* 0x00000012f0127221 */ /* 0x040fe40000010100 */
[C---:B------:R-:W-:Y:S04]  /*51a0*/  FADD.FTZ R19, -R240.reuse, R19 ;  /* 0x00000013f0137221 */ /* 0x040fe80000010100 */
[C---:B------:R-:W-:Y:S02]  /*51b0*/  FADD.FTZ R20, -R241.reuse, R20 ;  /* 0x00000014f1147221 */ /* 0x040fe40000010100 */
[----:B------:R-:W-:Y:S02]  /*51c0*/  FADD.FTZ R21, -R241, R21 ;  /* 0x00000015f1157221 */ /* 0x000fe40000010100 */
[C---:B------:R-:W-:Y:S02]  /*51d0*/  FADD.FTZ R22, -R240.reuse, R22 ;  /* 0x00000016f0167221 */ /* 0x040fe40000010100 */
[----:B------:R-:W-:Y:S02]  /*51e0*/  FADD.FTZ R23, -R240, R23 ;  /* 0x00000017f0177221 */ /* 0x000fe40000010100 */
[C---:B------:R-:W-:Y:S02]  /*51f0*/  FADD.FTZ R24, -R239.reuse, R24 ;  /* 0x00000018ef187221 */ /* 0x040fe40000010100 */
[C---:B------:R-:W-:Y:S02]  /*5200*/  FADD.FTZ R25, -R239.reuse, R25 ;  /* 0x00000019ef197221 */ /* 0x040fe40000010100 */
[C---:B------:R-:W-:Y:S02]  /*5210*/  FADD.FTZ R26, -R238.reuse, R26 ;  /* 0x0000001aee1a7221 */ /* 0x040fe40000010100 */
[C---:B------:R-:W-:Y:S02]  /*5220*/  FADD.FTZ R27, -R238.reuse, R27 ;  /* 0x0000001bee1b7221 */ /* 0x040fe40000010100 */
[C---:B------:R-:W-:Y:S02]  /*5230*/  FADD.FTZ R28, -R239.reuse, R28 ;  /* 0x0000001cef1c7221 */ /* 0x040fe40000010100 */
[----:B------:R-:W-:Y:S02]  /*5240*/  FADD.FTZ R29, -R239, R29 ;  /* 0x0000001def1d7221 */ /* 0x000fe40000010100 */
[C---:B------:R-:W-:Y:S02]  /*5250*/  FADD.FTZ R30, -R238.reuse, R30 ;  /* 0x0000001eee1e7221 */ /* 0x040fe40000010100 */
[----:B------:R-:W-:Y:S02]  /*5260*/  FADD.FTZ R31, -R238, R31 ;  /* 0x0000001fee1f7221 */ /* 0x000fe40000010100 */
[C---:B------:R-:W-:Y:S02]  /*5270*/  FADD.FTZ R32, -R241.reuse, R32 ;  /* 0x00000020f1207221 */ /* 0x040fe40000010100 */
[----:B------:R-:W-:Y:S02]  /*5280*/  FADD.FTZ R33, -R241, R33 ;  /* 0x00000021f1217221 */ /* 0x000fe40000010100 */
        /* <DEDUP_REMOVED lines=40> */
[C---:B------:R-:W-:Y:S01]  /*5510*/  IMAD.U32 R4, R5.reuse, -0x40, RZ ;  /* 0xffffffc005047824 */ /* 0x040fe200078e00ff */
[----:B------:R-:W-:Y:S04]  /*5520*/  SEL R6, R6, 0x2000, !P3 ;  /* 0x0000200006067807 */ /* 0x000fe80005800000 */
[----:B------:R-:W-:Y:S01]  /*5530*/  LEA R234, P0, R4, R234, 0x1 ;  /* 0x000000ea04ea7211 */ /* 0x000fe200078008ff */
[--C-:B------:R-:W-:Y:S02]  /*5540*/  IMAD.IADD R220, R220, 0x1, R6.reuse ;  /* 0x00000001dcdc7824 */ /* 0x100fe400078e0206 */
[--C-:B------:R-:W-:Y:S01]  /*5550*/  IMAD.IADD R214, R214, 0x1, R6.reuse ;  /* 0x00000001d6d67824 */ /* 0x100fe200078e0206 */
[----:B------:R-:W-:Y:S01]  /*5560*/  LEA.HI.X.SX32 R235, R4, R235, 0x1, P0 ;  /* 0x000000eb04eb7211 */ /* 0x000fe200000f0eff */
[----:B------:R-:W-:Y:S01]  /*5570*/  @!P1 IMAD.MOV.U32 R4, RZ, RZ, c[0x0][0x194] ;  /* 0x00006500ff049624 */ /* 0x000fe200078e00ff */
[----:B------:R1:W-:Y:S01]  /*5580*/  @P1 STS [R220], RZ ;  /* 0x000000ffdc001388 */ /* 0x0003e20000000800 */
[----:B------:R-:W-:Y:S01]  /*5590*/  @!P1 LEA R8, P0, R5, R234, 0x6 ;  /* 0x000000ea05089211 */ /* 0x000fe200078030ff */
        /* <DEDUP_REMOVED lines=18> */
.L_x_166:
        /* <DEDUP_REMOVED lines=38> */
[----:B-1----:R-:W1:Y:S04]  /*5920*/  LDSM.16.MT88.4 R8, [R116+0x4000] ;  /* 0x004000007408783b */ /* 0x002e680000004200 */
        /* <DEDUP_REMOVED lines=50> */
[C---:B------:R-:W-:Y:S05]  /*5c50*/  IMAD.U32 R4, R5.reuse, -0x40, RZ ;  /* 0xffffffc005047824 */ /* 0x040fea00078e00ff */
        /* <DEDUP_REMOVED lines=16> */
.L_x_167:
[----:B------:R-:W-:Y:S01]  /*5d60*/  LDSM.16.M88.4 R16, [R169] ;  /* 0x00000000a910783b */ /* 0x000fe20000000200 */
[--C-:B------:R-:W-:Y:S01]  /*5d70*/  IMAD.IADD R117, R116, 0x1, R173.reuse ;  /* 0x0000000174757824 */ /* 0x100fe200078e02ad */
[C---:B------:R-:W-:Y:S01]  /*5d80*/  LEA R236, P0, R198.reuse, R120, 0x2 ;  /* 0x00000078c6ec7211 */ /* 0x040fe200078010ff */
[----:B------:R-:W-:Y:S01]  /*5d90*/  IMAD.IADD R119, R169, 0x1, R173 ;  /* 0x00000001a9777824 */ /* 0x000fe200078e02ad */
[----:B------:R-:W2:Y:S01]  /*5da0*/  LDSM.16.MT88.4 R8, [R116+0x6000] ;  /* 0x006000007408783b */ /* 0x000ea20000004200 */
[C---:B------:R-:W-:Y:S01]  /*5db0*/  IMAD.IADD R118, R173.reuse, 0x1, R0 ;  /* 0x00000001ad767824 */ /* 0x040fe200078e0200 */
[----:B------:R-:W-:Y:S02]  /*5dc0*/  LEA.HI.X.SX32 R237, R198, R121, 0x2, P0 ;  /* 0x00000079c6ed7211 */ /* 0x000fe400000f16ff */
[----:B------:R-:W3:Y:S04]  /*5dd0*/  LDSM.16.MT88.4 R20, [R117+0x6000] ;  /* 0x006000007514783b */ /* 0x000ee80000004200 */
[----:B------:R-:W-:Y:S04]  /*5de0*/  LDSM.16.M88.4 R24, [R0] ;  /* 0x000000000018783b */ /* 0x000fe80000000200 */
[----:B------:R-:W4:Y:S04]  /*5df0*/  LDSM.16.MT88.4 R28, [R116+0x6800] ;  /* 0x00680000741c783b */ /* 0x000f280000004200 */
[----:B------:R-:W1:Y:S04]  /*5e00*/  LDSM.16.MT88.4 R32, [R117+0x6800] ;  /* 0x006800007520783b */ /* 0x000e680000004200 */
[----:B------:R-:W-:Y:S04]  /*5e10*/  LDSM.16.MT88.4 R104, [R116+0x7000] ;  /* 0x007000007468783b */ /* 0x000fe80000004200 */
[----:B------:R-:W1:Y:S04]  /*5e20*/  LDSM.16.M88.4 R100, [R119] ;  /* 0x000000007764783b */ /* 0x000e680000000200 */
[----:B------:R-:W-:Y:S04]  /*5e30*/  LDSM.16.MT88.4 R112, [R116+0x7800] ;  /* 0x007800007470783b */ /* 0x000fe80000004200 */
[----:B------:R-:W-:Y:S01]  /*5e40*/  LDSM.16.M88.4 R108, [R118] ;  /* 0x00000000766c783b */ /* 0x000fe20000000200 */
[C---:B-12---:R-:W-:Y:S08]  /*5e50*/  HMMA.16816.F32.BF16 R4, R16.reuse, R8, RZ ;  /* 0x000000081004723c */ /* 0x046ff000000418ff */
[C---:B------:R-:W-:Y:S08]  /*5e60*/  HMMA.16816.F32.BF16 R8, R16.reuse, R10, RZ ;  /* 0x0000000a1008723c */ /* 0x040ff000000418ff */
[C---:B---3--:R-:W-:Y:S08]  /*5e70*/  HMMA.16816.F32.BF16 R12, R16.reuse, R20, RZ ;  /* 0x00000014100c723c */ /* 0x048ff000000418ff */
[----:B------:R-:W-:Y:S01]  /*5e80*/  HMMA.16816.F32.BF16 R16, R16, R22, RZ ;  /* 0x000000161010723c */ /* 0x000fe200000418ff */
[----:B------:R-:W1:Y:S07]  /*5e90*/  LDSM.16.MT88.4 R20, [R117+0x7000] ;  /* 0x007000007514783b */ /* 0x000e6e0000004200 */
[C---:B----4-:R-:W-:Y:S08]  /*5ea0*/  HMMA.16816.F32.BF16 R4, R24.reuse, R28, R4 ;  /* 0x0000001c1804723c */ /* 0x050ff00000041804 */
[C---:B------:R-:W-:Y:S01]  /*5eb0*/  HMMA.16816.F32.BF16 R8, R24.reuse, R30, R8 ;  /* 0x0000001e1808723c */ /* 0x040fe20000041808 */
[----:B------:R-:W-:Y:S07]  /*5ec0*/  LDSM.16.M88.4 R28, [R169+0x2000] ;  /* 0x00200000a91c783b */ /* 0x000fee0000000200 */
[C---:B------:R-:W-:Y:S08]  /*5ed0*/  HMMA.16816.F32.BF16 R12, R24.reuse, R32, R12 ;  /* 0x00000020180c723c */ /* 0x040ff0000004180c */
[----:B------:R-:W-:Y:S01]  /*5ee0*/  HMMA.16816.F32.BF16 R16, R24, R34, R16 ;  /* 0x000000221810723c */ /* 0x000fe20000041810 */
[----:B------:R-:W2:Y:S04]  /*5ef0*/  LDSM.16.MT88.4 R24, [R117+0x7800] ;  /* 0x007800007518783b */ /* 0x000ea80000004200 */
[----:B------:R-:W3:Y:S03]  /*5f00*/  LDSM.16.MT88.4 R32, [R116+0x8000] ;  /* 0x008000007420783b */ /* 0x000ee60000004200 */
[C---:B------:R-:W-:Y:S08]  /*5f10*/  HMMA.16816.F32.BF16 R4, R100.reuse, R104, R4 ;  /* 0x000000686404723c */ /* 0x040ff00000041804 */
[C---:B------:R-:W-:Y:S01]  /*5f20*/  HMMA.16816.F32.BF16 R8, R100.reuse, R106, R8 ;  /* 0x0000006a6408723c */ /* 0x040fe20000041808 */
[----:B------:R-:W-:Y:S07]  /*5f30*/  LDSM.16.MT88.4 R104, [R116+0x8800] ;  /* 0x008800007468783b */ /* 0x000fee0000004200 */
[C---:B-1----:R-:W-:Y:S08]  /*5f40*/  HMMA.16816.F32.BF16 R12, R100.reuse, R20, R12 ;  /* 0x00000014640c723c */ /* 0x042ff0000004180c */
[----:B------:R-:W-:Y:S01]  /*5f50*/  HMMA.16816.F32.BF16 R16, R100, R22, R16 ;  /* 0x000000166410723c */ /* 0x000fe20000041810 */
[----:B------:R-:W1:Y:S04]  /*5f60*/  LDSM.16.MT88.4 R20, [R117+0x8000] ;  /* 0x008000007514783b */ /* 0x000e680000004200 */
[----:B------:R-:W4:Y:S03]  /*5f70*/  LDSM.16.M88.4 R100, [R0+0x2000] ;  /* 0x002000000064783b */ /* 0x000f260000000200 */
[C---:B------:R-:W-:Y:S08]  /*5f80*/  HMMA.16816.F32.BF16 R4, R108.reuse, R112, R4 ;  /* 0x000000706c04723c */ /* 0x040ff00000041804 */
[C---:B------:R-:W-:Y:S01]  /*5f90*/  HMMA.16816.F32.BF16 R8, R108.reuse, R114, R8 ;  /* 0x000000726c08723c */ /* 0x040fe20000041808 */
[----:B------:R-:W-:Y:S07]  /*5fa0*/  LDSM.16.MT88.4 R112, [R116+0x9000] ;  /* 0x009000007470783b */ /* 0x000fee0000004200 */
[C---:B--2---:R-:W-:Y:S08]  /*5fb0*/  HMMA.16816.F32.BF16 R12, R108.reuse, R24, R12 ;  /* 0x000000186c0c723c */ /* 0x044ff0000004180c */
[----:B------:R-:W-:Y:S01]  /*5fc0*/  HMMA.16816.F32.BF16 R16, R108, R26, R16 ;  /* 0x0000001a6c10723c */ /* 0x000fe20000041810 */
[----:B------:R-:W2:Y:S04]  /*5fd0*/  LDSM.16.MT88.4 R24, [R117+0x8800] ;  /* 0x008800007518783b */ /* 0x000ea80000004200 */
[----:B------:R-:W2:Y:S03]  /*5fe0*/  LDSM.16.M88.4 R108, [R119+0x2000] ;  /* 0x00200000776c783b */ /* 0x000ea60000000200 */
[C---:B---3--:R-:W-:Y:S08]  /*5ff0*/  HMMA.16816.F32.BF16 R4, R28.reuse, R32, R4 ;  /* 0x000000201c04723c */ /* 0x048ff00000041804 */
[C---:B------:R-:W-:Y:S01]  /*6000*/  HMMA.16816.F32.BF16 R8, R28.reuse, R34, R8 ;  /* 0x000000221c08723c */ /* 0x040fe20000041808 */
[----:B------:R-:W-:Y:S07]  /*6010*/  LDSM.16.MT88.4 R32, [R116+0x9800] ;  /* 0x009800007420783b */ /* 0x000fee0000004200 */
[C---:B-1----:R-:W-:Y:S08]  /*6020*/  HMMA.16816.F32.BF16 R12, R28.reuse, R20, R12 ;  /* 0x000000141c0c723c */ /* 0x042ff0000004180c */
[----:B------:R-:W-:Y:S01]  /*6030*/  HMMA.16816.F32.BF16 R16, R28, R22, R16 ;  /* 0x000000161c10723c */ /* 0x000fe20000041810 */
[----:B------:R-:W1:Y:S04]  /*6040*/  LDSM.16.MT88.4 R20, [R117+0x9000] ;  /* 0x009000007514783b */ /* 0x000e680000004200 */
[----:B------:R-:W3:Y:S03]  /*6050*/  LDSM.16.M88.4 R28, [R118+0x2000] ;  /* 0x00200000761c783b */ /* 0x000ee60000000200 */
[C---:B----4-:R-:W-:Y:S07]  /*6060*/  HMMA.16816.F32.BF16 R4, R100.reuse, R104, R4 ;  /* 0x000000686404723c */ /* 0x050fee0000041804 */
[----:B------:R-:W-:Y:S01]  /*6070*/  IMAD.IADD R104, R173, 0x1, R166 ;  /* 0x00000001ad687824 */ /* 0x000fe200078e02a6 */
[C---:B------:R-:W-:Y:S08]  /*6080*/  HMMA.16816.F32.BF16 R8, R100.reuse, R106, R8 ;  /* 0x0000006a6408723c */ /* 0x040ff00000041808 */
[C---:B--2---:R-:W-:Y:S08]  /*6090*/  HMMA.16816.F32.BF16 R12, R100.reuse, R24, R12 ;  /* 0x00000018640c723c */ /* 0x044ff0000004180c */
[----:B------:R-:W-:Y:S01]  /*60a0*/  HMMA.16816.F32.BF16 R16, R100, R26, R16 ;  /* 0x0000001a6410723c */ /* 0x000fe20000041810 */
[----:B------:R-:W2:Y:S04]  /*60b0*/  LDSM.16.MT88.4 R24, [R117+0x9800] ;  /* 0x009800007518783b */ /* 0x000ea80000004200 */
[----:B------:R-:W-:Y:S03]  /*60c0*/  LDSM.16.MT88.4 R100, [R168+0xd000] ;  /* 0x00d00000a864783b */ /* 0x000fe60000004200 */
[C---:B------:R-:W-:Y:S08]  /*60d0*/  HMMA.16816.F32.BF16 R4, R108.reuse, R112, R4 ;  /* 0x000000706c04723c */ /* 0x040ff00000041804 */
[C---:B------:R-:W-:Y:S08]  /*60e0*/  HMMA.16816.F32.BF16 R8, R108.reuse, R114, R8 ;  /* 0x000000726c08723c */ /* 0x040ff00000041808 */
[C---:B-1----:R-:W-:Y:S07]  /*60f0*/  HMMA.16816.F32.BF16 R12, R108.reuse, R20, R12 ;  /* 0x000000146c0c723c */ /* 0x042fee000004180c */
[----:B------:R-:W-:Y:S01]  /*6100*/  @P6 IADD3 R20, P1, R200, R186, RZ ;  /* 0x000000bac8146210 */ /* 0x000fe20007f3e0ff */
[----:B------:R-:W-:Y:S04]  /*6110*/  HMMA.16816.F32.BF16 R16, R108, R22, R16 ;  /* 0x000000166c10723c */ /* 0x000fe80000041810 */
[----:B------:R-:W-:Y:S03]  /*6120*/  @P6 IMAD.X R21, R199, 0x1, R185, P1 ;  /* 0x00000001c7156824 */ /* 0x000fe600008e06b9 */
[CC--:B------:R-:W-:Y:S01]  /*6130*/  LEA R22, P1, R213.reuse, R236.reuse, 0x2 ;  /* 0x000000ecd5167211 */ /* 0x0c0fe200078210ff */
[C---:B---3--:R-:W-:Y:S01]  /*6140*/  HMMA.16816.F32.BF16 R4, R28.reuse, R32, R4 ;  /* 0x000000201c04723c */ /* 0x048fe20000041804 */
[----:B------:R1:W5:Y:S04]  /*6150*/  @P6 LDG.E R218, [R20.64] ;  /* 0x0000000614da6981 */ /* 0x000368000c1e1900 */
[----:B------:R1:W5:Y:S01]  /*6160*/  @P6 LDG.E R219, [R20.64+0x20] ;  /* 0x0000200614db6981 */ /* 0x000362000c1e1900 */
[-C--:B------:R-:W-:Y:S02]  /*6170*/  LEA.HI.X.SX32 R23, R213, R237.reuse, 0x2, P1 ;  /* 0x000000edd5177211 */ /* 0x080fe400008f16ff */
[C---:B------:R-:W-:Y:S01]  /*6180*/  HMMA.16816.F32.BF16 R8, R28.reuse, R34, R8 ;  /* 0x000000221c08723c */ /* 0x040fe20000041808 */
[----:B------:R1:W5:Y:S04]  /*6190*/  @P6 LDG.E R216, [R20.64+0x80] ;  /* 0x0000800614d86981 */ /* 0x000368000c1e1900 */
[----:B------:R1:W5:Y:S03]  /*61a0*/  @P6 LDG.E R217, [R20.64+0xa0] ;  /* 0x0000a00614d96981 */ /* 0x000366000c1e1900 */
[C---:B--2---:R-:W-:Y:S01]  /*61b0*/  HMMA.16816.F32.BF16 R12, R28.reuse, R24, R12 ;  /* 0x000000181c0c723c */ /* 0x044fe2000004180c */
[----:B------:R-:W-:Y:S06]  /*61c0*/  LDSM.16.MT88.4 R32, [R168+0xc800] ;  /* 0x00c80000a820783b */ /* 0x000fec0000004200 */
[----:B------:R2:W-:Y:S01]  /*61d0*/  RED.E.ADD.F32.FTZ.RN.STRONG.GPU [R236.64], R4 ;  /* 0x00000004ec00798e */ /* 0x0005e2000c10e786 */
[----:B------:R-:W-:Y:S03]  /*61e0*/  HMMA.16816.F32.BF16 R16, R28, R26, R16 ;  /* 0x0000001a1c10723c */ /* 0x000fe60000041810 */
[----:B------:R3:W-:Y:S04]  /*61f0*/  RED.E.ADD.F32.FTZ.RN.STRONG.GPU [R22.64], R5 ;  /* 0x000000051600798e */ /* 0x0007e8000c10e786 */
[----:B------:R-:W-:Y:S01]  /*6200*/  LDSM.16.MT88.4 R28, [R168+0xa800] ;  /* 0x00a80000a81c783b */ /* 0x000fe20000004200 */
[CC--:B-1----:R-:W-:Y:S04]  /*6210*/  LEA R20, P0, R212.reuse, R236.reuse, 0x2 ;  /* 0x000000ecd4147211 */ /* 0x0c2fe800078010ff */
[-C--:B------:R-:W-:Y:S02]  /*6220*/  LEA.HI.X.SX32 R21, R212, R237.reuse, 0x2, P0 ;  /* 0x000000edd4157211 */ /* 0x080fe400000f16ff */
[CC--:B------:R-:W-:Y:S03]  /*6230*/  LEA R24, P0, R210.reuse, R236.reuse, 0x2 ;  /* 0x000000ecd2187211 */ /* 0x0c0fe600078010ff */
[----:B------:R1:W-:Y:S01]  /*6240*/  RED.E.ADD.F32.FTZ.RN.STRONG.GPU [R20.64], R6 ;  /* 0x000000061400798e */ /* 0x0003e2000c10e786 */
[-C--:B------:R-:W-:Y:S02]  /*6250*/  LEA.HI.X.SX32 R25, R210, R237.reuse, 0x2, P0 ;  /* 0x000000edd2197211 */ /* 0x080fe400000f16ff */
[CC--:B--2---:R-:W-:Y:S04]  /*6260*/  LEA R4, P1, R211.reuse, R236.reuse, 0x2 ;  /* 0x000000ecd3047211 */ /* 0x0c4fe800078210ff */
[-C--:B---3--:R-:W-:Y:S05]  /*6270*/  LEA.HI.X.SX32 R5, R211, R237.reuse, 0x2, P1 ;  /* 0x000000edd3057211 */ /* 0x088fea00008f16ff */
[----:B------:R2:W-:Y:S04]  /*6280*/  RED.E.ADD.F32.FTZ.RN.STRONG.GPU [R4.64], R7 ;  /* 0x000000070400798e */ /* 0x0005e8000c10e786 */
[----:B------:R3:W-:Y:S01]  /*6290*/  RED.E.ADD.F32.FTZ.RN.STRONG.GPU [R24.64], R8 ;  /* 0x000000081800798e */ /* 0x0007e2000c10e786 */
[CC--:B-1----:R-:W-:Y:S02]  /*62a0*/  LEA R20, P3, R209.reuse, R236.reuse, 0x2 ;  /* 0x000000ecd1147211 */ /* 0x0c2fe400078610ff */
[CC--:B------:R-:W-:Y:S02]  /*62b0*/  LEA R6, P1, R208.reuse, R236.reuse, 0x2 ;  /* 0x000000ecd0067211 */ /* 0x0c0fe400078210ff */
[-C--:B------:R-:W-:Y:S05]  /*62c0*/  LEA.HI.X.SX32 R21, R209, R237.reuse, 0x2, P3 ;  /* 0x000000edd1157211 */ /* 0x080fea00018f16ff */
[----:B------:R1:W-:Y:S01]  /*62d0*/  RED.E.ADD.F32.FTZ.RN.STRONG.GPU [R20.64], R9 ;  /* 0x000000091400798e */ /* 0x0003e2000c10e786 */
[-C--:B--2---:R-:W-:Y:S02]  /*62e0*/  LEA.HI.X.SX32 R7, R208, R237.reuse, 0x2, P1 ;  /* 0x000000edd0077211 */ /* 0x084fe400008f16ff */
[-C--:B------:R-:W-:Y:S02]  /*62f0*/  LEA R4, P0, R207, R236.reuse, 0x2 ;  /* 0x000000eccf047211 */ /* 0x080fe400078010ff */
[-C--:B---3--:R-:W-:Y:S01]  /*6300*/  LEA R24, P5, R205, R236.reuse, 0x2 ;  /* 0x000000eccd187211 */ /* 0x088fe200078a10ff */
[----:B------:R2:W-:Y:S01]  /*6310*/  RED.E.ADD.F32.FTZ.RN.STRONG.GPU [R6.64], R10 ;  /* 0x0000000a0600798e */ /* 0x0005e2000c10e786 */
[-C--:B------:R-:W-:Y:S02]  /*6320*/  LEA.HI.X.SX32 R5, R207, R237.reuse, 0x2, P0 ;  /* 0x000000edcf057211 */ /* 0x080fe400000f16ff */
[-C--:B------:R-:W-:Y:S02]  /*6330*/  LEA.HI.X.SX32 R25, R205, R237.reuse, 0x2, P5 ;  /* 0x000000edcd197211 */ /* 0x080fe400028f16ff */
[-C--:B------:R-:W-:Y:S01]  /*6340*/  LEA R8, P1, R228, R236.reuse, 0x2 ;  /* 0x000000ece4087211 */ /* 0x080fe200078210ff */
[----:B------:R3:W-:Y:S04]  /*6350*/  RED.E.ADD.F32.FTZ.RN.STRONG.GPU [R4.64], R11 ;  /* 0x0000000b0400798e */ /* 0x0007e8000c10e786 */
[----:B------:R-:W-:Y:S04]  /*6360*/  RED.E.ADD.F32.FTZ.RN.STRONG.GPU [R236.64+0x80], R12 ;  /* 0x0000800cec00798e */ /* 0x000fe8000c10e786 */
[----:B------:R-:W-:Y:S01]  /*6370*/  RED.E.ADD.F32.FTZ.RN.STRONG.GPU [R22.64+0x80], R13 ;  /* 0x0000800d1600798e */ /* 0x000fe2000c10e786 */
[-C--:B-1----:R-:W-:Y:S02]  /*6380*/  LEA R20, P4, R204, R236.reuse, 0x2 ;  /* 0x000000eccc147211 */ /* 0x082fe400078810ff */
[-C--:B------:R-:W-:Y:S02]  /*6390*/  LEA.HI.X.SX32 R9, R228, R237.reuse, 0x2, P1 ;  /* 0x000000ede4097211 */ /* 0x080fe400008f16ff */
[----:B------:R-:W-:Y:S02]  /*63a0*/  LEA.HI.X.SX32 R21, R204, R237, 0x2, P4 ;  /* 0x000000edcc157211 */ /* 0x000fe400020f16ff */
[----:B------:R-:W-:Y:S02]  /*63b0*/  ISETP.GT.AND P4, PT, R221, R195, PT ;  /* 0x000000c3dd00720c */ /* 0x000fe40003f84270 */
[CC--:B--2---:R-:W-:Y:S02]  /*63c0*/  LEA R6, P0, R206.reuse, R236.reuse, 0x2 ;  /* 0x000000ecce067211 */ /* 0x0c4fe400078010ff */
[CC--:B------:R-:W-:Y:S02]  /*63d0*/  LEA R10, P3, R229.reuse, R236.reuse, 0x2 ;  /* 0x000000ece50a7211 */ /* 0x0c0fe400078610ff */
[-C--:B------:R-:W-:Y:S02]  /*63e0*/  LEA.HI.X.SX32 R7, R206, R237.reuse, 0x2, P0 ;  /* 0x000000edce077211 */ /* 0x080fe400000f16ff */
[-C--:B---3--:R-:W-:Y:S02]  /*63f0*/  LEA.HI.X.SX32 R11, R229, R237.reuse, 0x2, P3 ;  /* 0x000000ede50b7211 */ /* 0x088fe400018f16ff */
[C---:B------:R-:W-:Y:S01]  /*6400*/  LEA R4, P0, R227.reuse, R236, 0x2 ;  /* 0x000000ece3047211 */ /* 0x040fe200078010ff */
[----:B------:R-:W-:Y:S01]  /*6410*/  RED.E.ADD.F32.FTZ.RN.STRONG.GPU [R6.64], R14 ;  /* 0x0000000e0600798e */ /* 0x000fe2000c10e786 */
[----:B------:R-:W-:Y:S02]  /*6420*/  @P6 IADD3 R202, P1, R202, -0x100, RZ ;  /* 0xffffff00caca6810 */ /* 0x000fe40007f3e0ff */
[----:B------:R-:W-:Y:S01]  /*6430*/  LEA.HI.X.SX32 R5, R227, R237, 0x2, P0 ;  /* 0x000000ede3057211 */ /* 0x000fe200000f16ff */
[----:B------:R-:W-:Y:S01]  /*6440*/  RED.E.ADD.F32.FTZ.RN.STRONG.GPU [R24.64], R15 ;  /* 0x0000000f1800798e */ /* 0x000fe2000c10e786 */
[----:B------:R-:W-:Y:S02]  /*6450*/  @P6 IADD3 R200, P3, R200, -0x100, RZ ;  /* 0xffffff00c8c86810 */ /* 0x000fe40007f7e0ff */
[----:B------:R-:W-:Y:S01]  /*6460*/  @P6 IADD3.X R201, R201, -0x1, RZ, P1, !PT ;  /* 0xffffffffc9c96810 */ /* 0x000fe20000ffe4ff */
[----:B------:R-:W-:Y:S01]  /*6470*/  RED.E.ADD.F32.FTZ.RN.STRONG.GPU [R20.64], R16 ;  /* 0x000000101400798e */ /* 0x000fe2000c10e786 */
[----:B------:R-:W-:Y:S03]  /*6480*/  @P6 IADD3.X R199, R199, -0x1, RZ, P3, !PT ;  /* 0xffffffffc7c76810 */ /* 0x000fe60001ffe4ff */
[----:B------:R-:W-:Y:S04]  /*6490*/  RED.E.ADD.F32.FTZ.RN.STRONG.GPU [R10.64], R17 ;  /* 0x000000110a00798e */ /* 0x000fe8000c10e786 */
[----:B------:R-:W-:Y:S04]  /*64a0*/  RED.E.ADD.F32.FTZ.RN.STRONG.GPU [R8.64], R18 ;  /* 0x000000120800798e */ /* 0x000fe8000c10e786 */
[----:B------:R-:W-:Y:S04]  /*64b0*/  LDSM.16.MT88.4 R8, [R166] ;  /* 0x00000000a608783b */ /* 0x000fe80000004200 */
[----:B------:R-:W-:Y:S04]  /*64c0*/  RED.E.ADD.F32.FTZ.RN.STRONG.GPU [R4.64], R19 ;  /* 0x000000130400798e */ /* 0x000fe8000c10e786 */
[----:B------:R-:W1:Y:S04]  /*64d0*/  LDSM.16.MT88.4 R4, [R168+0xa000] ;  /* 0x00a00000a804783b */ /* 0x000e680000004200 */
[----:B------:R-:W2:Y:S04]  /*64e0*/  LDSM.16.MT88.4 R20, [R168+0xc000] ;  /* 0x00c00000a814783b */ /* 0x000ea80000004200 */
[----:B------:R-:W3:Y:S04]  /*64f0*/  LDSM.16.MT88.4 R24, [R104] ;  /* 0x000000006818783b */ /* 0x000ee80000004200 */
[----:B------:R-:W4:Y:S04]  /*6500*/  LDSM.16.MT88.4 R12, [R166+0x800] ;  /* 0x00080000a60c783b */ /* 0x000f280000004200 */
        /* <DEDUP_REMOVED lines=9> */
[----:B------:R-:W1:Y:S07]  /*65a0*/  LDSM.16.MT88.4 R20, [R166+0x1000] ;  /* 0x00100000a614783b */ /* 0x000e6e0000004200 */
[----:B------:R-:W-:Y:S01]  /*65b0*/  HMMA.16816.F32.BF16 R96, R4, R26, R96 ;  /* 0x0000001a0460723c */ /* 0x000fe20000041860 */
[----:B------:R-:W2:Y:S04]  /*65c0*/  LDSM.16.MT88.4 R4, [R104+0x1000] ;  /* 0x001000006804783b */ /* 0x000ea80000004200 */
[----:B------:R-:W-:Y:S03]  /*65d0*/  LDSM.16.MT88.4 R24, [R166+0x1800] ;  /* 0x00180000a618783b */ /* 0x000fe60000004200 */
[-C--:B----4-:R-:W-:Y:S08]  /*65e0*/  HMMA.16816.F32.BF16 R68, R28, R12.reuse, R68 ;  /* 0x0000000c1c44723c */ /* 0x090ff00000041844 */
[C---:B------:R-:W-:Y:S08]  /*65f0*/  HMMA.16816.F32.BF16 R72, R32.reuse, R12, R72 ;  /* 0x0000000c2048723c */ /* 0x040ff00000041848 */
        /* <DEDUP_REMOVED lines=10> */
[C---:B------:R-:W-:Y:S08]  /*66a0*/  HMMA.16816.F32.BF16 R72, R100.reuse, R20, R72 ;  /* 0x000000146448723c */ /* 0x040ff00000041848 */
[-C--:B------:R-:W-:Y:S08]  /*66b0*/  HMMA.16816.F32.BF16 R76, R100, R22.reuse, R76 ;  /* 0x00000016644c723c */ /* 0x080ff0000004184c */
[C---:B------:R-:W-:Y:S08]  /*66c0*/  HMMA.16816.F32.BF16 R80, R8.reuse, R22, R80 ;  /* 0x000000160850723c */ /* 0x040ff00000041850 */
[-C--:B--2---:R-:W-:Y:S08]  /*66d0*/  HMMA.16816.F32.BF16 R84, R8, R4.reuse, R84 ;  /* 0x000000040854723c */ /* 0x084ff00000041854 */
        /* <DEDUP_REMOVED lines=99> */
[----:B------:R-:W-:-:S03]  /*6d10*/  ISETP.NE.AND P0, PT, R225, -0x1, PT ;  /* 0xffffffffe100780c */ /* 0x000fc60003f05270 */
        /* <DEDUP_REMOVED lines=8> */
[----:B------:R1:W-:Y:S01]  /*6da0*/  STS [R187+0x6400], R42 ;  /* 0x0064002abb007388 */ /* 0x0003e20000000800 */
[----:B------:R-:W-:Y:S02]  /*6db0*/  @P0 MOV R33, R4 ;  /* 0x0000000400210202 */ /* 0x000fe40000000f00 */
[----:B------:R-:W-:Y:S01]  /*6dc0*/  SHF.R.S32.HI R4, RZ, 0x1f, R182 ;  /* 0x0000001fff047819 */ /* 0x000fe200000114b6 */
        /* <DEDUP_REMOVED lines=21> */
.L_x_169:
[----:B------:R-:W-:-:S05]  /*6f20*/  @P0 IADD3 R0, R223, R225, RZ ;  /* 0x000000e1df000210 */ /* 0x000fca0007ffe0ff */
[----:B-1----:R-:W-:-:S04]  /*6f30*/  @P0 IMAD.WIDE.U32 R36, R0, c[0x0][0x3a8], RZ ;  /* 0x0000ea0000240a25 */ /* 0x002fc800078e00ff */
        /* <DEDUP_REMOVED lines=11> */
.L_x_170:
[----:B------:R-:W-:Y:S01]  /*6ff0*/  BAR.SYNC.DEFER_BLOCKING 0x0 ;  /* 0x0000000000007b1d */ /* 0x000fe20000010000 */
[----:B------:R-:W-:Y:S01]  /*7000*/  SHF.R.S32.HI R38, RZ, 0x1f, R196 ;  /* 0x0000001fff267819 */ /* 0x000fe200000114c4 */
[--C-:B------:R-:W-:Y:S01]  /*7010*/  IMAD.MOV.U32 R42, RZ, RZ, R180.reuse ;  /* 0x000000ffff2a7224 */ /* 0x100fe200078e00b4 */
[----:B------:R-:W-:Y:S01]  /*7020*/  SHF.R.S32.HI R43, RZ, 0x1f, R180 ;  /* 0x0000001fff2b7819 */ /* 0x000fe200000114b4 */
[----:B------:R-:W-:Y:S01]  /*7030*/  IMAD R222, R184, -0x80, R222 ;  /* 0xffffff80b8de7824 */ /* 0x000fe200078e02de */
[----:B------:R-:W-:Y:S01]  /*7040*/  ISETP.GE.AND P1, PT, R180, c[0x0][0x220], PT ;  /* 0x00008800b4007a0c */ /* 0x000fe20003f26270 */
[----:B------:R-:W-:Y:S01]  /*7050*/  IMAD R34, R38, c[0x0][0x3a0], RZ ;  /* 0x0000e80026227a24 */ /* 0x000fe200078e02ff */
[----:B------:R-:W-:Y:S01]  /*7060*/  SHF.R.S32.HI R37, RZ, 0x1f, R203 ;  /* 0x0000001fff257819 */ /* 0x000fe200000114cb */
[----:B------:R-:W-:Y:S01]  /*7070*/  IMAD.WIDE.U32 R40, R196, c[0x0][0x3a0], R42 ;  /* 0x0000e800c4287a25 */ /* 0x000fe200078e002a */
[----:B------:R-:W-:Y:S01]  /*7080*/  ISETP.GE.OR P4, PT, R178, R222, P1 ;  /* 0x000000deb200720c */ /* 0x000fe20000f86670 */
[----:B------:R-:W-:Y:S01]  /*7090*/  BSSY B0, `(.L_x_171) ;  /* 0x000001b000007945 */ /* 0x000fe20003800000 */
[----:B------:R-:W-:Y:S01]  /*70a0*/  SHF.R.S32.HI R39, RZ, 0x1f, R178 ;  /* 0x0000001fff277819 */ /* 0x000fe200000114b2 */
[----:B------:R-:W-:Y:S01]  /*70b0*/  IMAD R34, R196, c[0x0][0x3a4], R34 ;  /* 0x0000e900c4227a24 */ /* 0x000fe200078e0222 */
[----:B------:R-:W-:-:S04]  /*70c0*/  IADD3 R44, P0, R33, R40, RZ ;  /* 0x00000028212c7210 */ /* 0x000fc80007f1e0ff */
[----:B------:R-:W-:Y:S01]  /*70d0*/  IADD3.X R45, R32, R41, R34, P0, !PT ;  /* 0x00000029202d7210 */ /* 0x000fe200007fe422 */
[----:B------:R-:W-:-:S04]  /*70e0*/  IMAD R41, R37, c[0x0][0x3b8], RZ ;  /* 0x0000ee0025297a24 */ /* 0x000fc800078e02ff */
[C---:B------:R-:W-:Y:S01]  /*70f0*/  IMAD R41, R203.reuse, c[0x0][0x3bc], R41 ;  /* 0x0000ef00cb297a24 */ /* 0x040fe200078e0229 */
[----:B------:R1:W2:Y:S01]  /*7100*/  LDS.128 R28, [R183+0x7000] ;  /* 0x00700000b71c7984 */ /* 0x0002a20000000c00 */
[----:B------:R-:W-:-:S03]  /*7110*/  IMAD.WIDE.U32 R44, R203, c[0x0][0x3b8], R44 ;  /* 0x0000ee00cb2c7a25 */ /* 0x000fc600078e002c */
[----:B------:R1:W3:Y:S02]  /*7120*/  LDS.128 R24, [R183+0x8000] ;  /* 0x00800000b7187984 */ /* 0x0002e40000000c00 */
[----:B------:R-:W-:Y:S02]  /*7130*/  IADD3 R41, R41, R45, RZ ;  /* 0x0000002d29297210 */ /* 0x000fe40007ffe0ff */
[----:B------:R1:W4:Y:S04]  /*7140*/  LDS.128 R20, [R183+0x9000] ;  /* 0x00900000b7147984 */ /* 0x0003280000000c00 */
        /* <DEDUP_REMOVED lines=15> */
.L_x_172:
[----:B------:R-:W-:Y:S05]  /*7240*/  BSYNC B0 ;  /* 0x0000000000007941 */ /* 0x000fea0003800000 */
.L_x_171:
[----:B----4-:R-:W-:Y:S01]  /*7250*/  IADD3 R32, R178, 0x20, RZ ;  /* 0x00000020b2207810 */ /* 0x010fe20007ffe0ff */
        /* <DEDUP_REMOVED lines=13> */
[----:B--2---:R2:W-:Y:S02]  /*7330*/  STG.E.128 [R46.64], R28 ;  /* 0x0000001c2e007986 */ /* 0x0045e4000c101d06 */
.L_x_174:
[----:B------:R-:W-:Y:S05]  /*7340*/  BSYNC B0 ;  /* 0x0000000000007941 */ /* 0x000fea0003800000 */
.L_x_173:
[----:B--2---:R-:W-:Y:S01]  /*7350*/  IADD3 R28, R178, 0x40, RZ ;  /* 0x00000040b21c7810 */ /* 0x004fe20007ffe0ff */
        /* <DEDUP_REMOVED lines=13> */
[----:B---3--:R2:W-:Y:S02]  /*7430*/  STG.E.128 [R32.64], R24 ;  /* 0x0000001820007986 */ /* 0x0085e4000c101d06 */
.L_x_176:
[----:B------:R-:W-:Y:S05]  /*7440*/  BSYNC B0 ;  /* 0x0000000000007941 */ /* 0x000fea0003800000 */
.L_x_175:
[----:B--23--:R-:W-:Y:S01]  /*7450*/  IADD3 R24, R178, 0x60, RZ ;  /* 0x00000060b2187810 */ /* 0x00cfe20007ffe0ff */
        /* <DEDUP_REMOVED lines=13> */
[----:B------:R2:W-:Y:S02]  /*7530*/  STG.E.128 [R28.64], R20 ;  /* 0x000000141c007986 */ /* 0x0005e4000c101d06 */
.L_x_178:
[----:B------:R-:W-:Y:S05]  /*7540*/  BSYNC B0 ;  /* 0x0000000000007941 */ /* 0x000fea0003800000 */
.L_x_177:
        /* <DEDUP_REMOVED lines=19> */
[----:B-1----:R1:W-:Y:S04]  /*7680*/  STG.E.128 [R26.64], R16 ;  /* 0x000000101a007986 */ /* 0x0023e8000c101d06 */
.L_x_180:
[----:B------:R-:W-:Y:S05]  /*7690*/  BSYNC B0 ;  /* 0x0000000000007941 */ /* 0x000fea0003800000 */
.L_x_179:
[----:B------:R-:W-:Y:S01]  /*76a0*/  BSSY B0, `(.L_x_181) ;  /* 0x000000d000007945 */ /* 0x000fe20003800000 */
[----:B------:R-:W-:Y:S05]  /*76b0*/  @P3 BRA `(.L_x_182) ;  /* 0x000000b000003947 */ /* 0x000fea0003800000 */
[----:B-1----:R-:W-:Y:S01]  /*76c0*/  IADD3 R16, P0, R178, 0x20, RZ ;  /* 0x00000020b2107810 */ /* 0x002fe20007f1e0ff */
        /* <DEDUP_REMOVED lines=9> */
[----:B------:R1:W-:Y:S02]  /*7760*/  STG.E.128 [R16.64], R12 ;  /* 0x0000000c10007986 */ /* 0x0003e4000c101d06 */
.L_x_182:
[----:B------:R-:W-:Y:S05]  /*7770*/  BSYNC B0 ;  /* 0x0000000000007941 */ /* 0x000fea0003800000 */
.L_x_181:
        /* <DEDUP_REMOVED lines=13> */
.L_x_184:
[----:B------:R-:W-:Y:S05]  /*7850*/  BSYNC B0 ;  /* 0x0000000000007941 */ /* 0x000fea0003800000 */
.L_x_183:
        /* <DEDUP_REMOVED lines=12> */
.L_x_139:
[----:B------:R-:W-:Y:S05]  /*7920*/  BSYNC B1 ;  /* 0x0000000000017941 */ /* 0x000fea0003800000 */
.L_x_117:
        /* <DEDUP_REMOVED lines=9> */
.L_x_185:
[----:B------:R-:W-:Y:S05]  /*79c0*/  EXIT ;  /* 0x000000000000794d */ /* 0x000fea0003800000 */
.L_x_187:
        /* <DEDUP_REMOVED lines=11> */
.L_x_2453:


//--------------------- .text._ZN5flash44flash_bwd_dq_dk_dv_loop_seqk_parallel_kernelI23Flash_bwd_kernel_traitsILi64ELi64ELi128ELi8ELi2ELi4ELi4ELb1ELb0EN7cutlass10bfloat16_tE19Flash_kernel_traitsILi64ELi64ELi128ELi8ES3_EELb0ELb0ELb0ELb0ELb1ELb1ELb0EEEvNS_16Flash_bwd_paramsE --------------------------
	.section	.text._ZN5flash44flash_bwd_dq_dk_dv_loop_seqk_parallel_kernelI23Flash_bwd_kernel_traitsILi64ELi64ELi128ELi8ELi2ELi4ELi4ELb1ELb0EN7cutlass10bfloat16_tE19Flash_kernel_traitsILi64ELi64ELi128ELi8ES3_EELb0ELb0ELb0ELb0ELb1ELb1ELb0EEEvNS_16Flash_bwd_paramsE,"ax",@progbits
	.sectioninfo	@"SHI_REGISTERS=255"
	.align	128
        .global         _ZN5flash44flash_bwd_dq_dk_dv_loop_seqk_parallel_kernelI23Flash_bwd_kernel_traitsILi64ELi64ELi128ELi8ELi2ELi4ELi4ELb1ELb0EN7cutlass10bfloat16_tE19Flash_kernel_traitsILi64ELi64ELi128ELi8ES3_EELb0ELb0ELb0ELb0ELb1ELb1ELb0EEEvNS_16Flash_bwd_paramsE
        .type           _ZN5flash44flash_bwd_dq_dk_dv_loop_seqk_parallel_kernelI23Flash_bwd_kernel_traitsILi64ELi64ELi128ELi8ELi2ELi4ELi4ELb1ELb0EN7cutlass10bfloat16_tE19Flash_kernel_traitsILi64ELi64ELi128ELi8ES3_EELb0ELb0ELb0ELb0ELb1ELb1ELb0EEEvNS_16Flash_bwd_paramsE,@function
        .size           _ZN5flash44flash_bwd_dq_dk_dv_loop_seqk_parallel_kernelI23Flash_bwd_kernel_traitsILi64ELi64ELi128ELi8ELi2ELi4ELi4ELb1ELb0EN7cutlass10bfloat16_tE19Flash_kernel_traitsILi64ELi64ELi128ELi8ES3_EELb0ELb0ELb0ELb0ELb1ELb1ELb0EEEvNS_16Flash_bwd_paramsE,(.L_x_2454 - _ZN5flash44flash_bwd_dq_dk_dv_loop_seqk_parallel_kernelI23Flash_bwd_kernel_traitsILi64ELi64ELi128ELi8ELi2ELi4ELi4ELb1ELb0EN7cutlass10bfloat16_tE19Flash_kernel_traitsILi64ELi64ELi128ELi8ES3_EELb0ELb0ELb0ELb0ELb1ELb1ELb0EEEvNS_16Flash_bwd_paramsE)
        .other          _ZN5flash44flash_bwd_dq_dk_dv_loop_seqk_parallel_kernelI23Flash_bwd_kernel_traitsILi64ELi64ELi128ELi8ELi2ELi4ELi4ELb1ELb0EN7cutlass10bfloat16_tE19Flash_kernel_traitsILi64ELi64ELi128ELi8ES3_EELb0ELb0ELb0ELb0ELb1ELb1ELb0EEEvNS_16Flash_bwd_paramsE,@"STO_CUDA_ENTRY STV_DEFAULT"
_ZN5flash44flash_bwd_dq_dk_dv_loop_seqk_parallel_kernelI23Flash_bwd_kernel_traitsILi64ELi64ELi128ELi8ELi2ELi4ELi4ELb1ELb0EN7cutlass10bfloat16_tE19Flash_kernel_traitsILi64ELi64ELi128ELi8ES3_EELb0ELb0ELb0ELb0ELb1ELb1ELb0EEEvNS_16Flash_bwd_paramsE:
.text._ZN5flash44flash_bwd_dq_dk_dv_loop_seqk_parallel_kernelI23Flash_bwd_kernel_traitsILi64ELi64ELi128ELi8ELi2ELi4ELi4ELb1ELb0EN7cutlass10bfloat16_tE19Flash_kernel_traitsILi64ELi64ELi128ELi8ES3_EELb0ELb0ELb0ELb0ELb1ELb1ELb0EEEvNS_16Flash_bwd_paramsE:
[----:B------:R-:W-:Y:S02]  /*0000*/  MOV R1, c[0x0][0x28] ;  /* 0x00000a0000017a02 */ /* 0x000fe40000000f00 */
[----:B------:R-:W1:Y:S01]  /*0010*/  S2UR UR22, SR_CTAID.X ;  /* 0x00000000001679c3 */ /* 0x000e620000002500 */
[----:B------:R-:W-:Y:S02]  /*0020*/  ULDC UR5, c[0x0][0x218] ;  /* 0x0000860000057ab9 */ /* 0x000fe40000000800 */
[----:B------:R-:W-:-:S04]  /*0030*/  UIADD3 UR5, UR5, 0x7f, URZ ;  /* 0x0000007f05057890 */ /* 0x000fc8000fffe03f */
[----:B------:R-:W-:-:S04]  /*0040*/  USHF.R.S32.HI UR4, URZ, 0x1f, UR5 ;  /* 0x0000001f3f047899 */ /* 0x000fc80008011405 */
[----:B------:R-:W-:-:S04]  /*0050*/  ULEA.HI UR4, UR4, UR5, URZ, 0x7 ;  /* 0x0000000504047291 */ /* 0x000fc8000f8f383f */
[----:B------:R-:W-:-:S04]  /*0060*/  USHF.R.S32.HI UR4, URZ, 0x7, UR4 ;  /* 0x000000073f047899 */ /* 0x000fc80008011404 */
[----:B-1----:R-:W-:-:S06]  /*0070*/  UISETP.GE.AND UP0, UPT, UR22, UR4, UPT ;  /* 0x000000041600728c */ /* 0x002fcc000bf06270 */
[----:B------:R-:W-:-:S13]  /*0080*/  PLOP3.LUT P0, PT, PT, PT, UP0, 0x80, 0x0 ;  /* 0x000000000000781c */ /* 0x000fda0003f0f008 */
[----:B------:R-:W-:Y:S05]  /*0090*/  @P0 EXIT ;  /* 0x000000000000094d */ /* 0x000fea0003800000 */
[----:B------:R-:W1:Y:S01]  /*00a0*/  S2R R5, SR_TID.X ;  /* 0x0000000000057919 */ /* 0x000e620000002100 */
[----:B------:R-:W-:Y:S01]  /*00b0*/  IMAD.MOV.U32 R203, RZ, RZ, 0x20 ;  /* 0x00000020ffcb7424 */ /* 0x000fe200078e00ff */
[----:B------:R-:W-:Y:S02]  /*00c0*/  UMOV UR4, 0x80 ;  /* 0x0000008000047882 */ /* 0x000fe40000000000 */
[----:B------:R-:W-:Y:S02]  /*00d0*/  ULDC UR7, c[0x0][0x210] ;  /* 0x0000840000077ab9 */ /* 0x000fe40000000800 */
[----:B------:R-:W-:Y:S02]  /*00e0*/  ULDC UR21, c[0x0][0x234] ;  /* 0x00008d0000157ab9 */ /* 0x000fe40000000800 */
[----:B------:R-:W-:Y:S02]  /*00f0*/  ULDC UR20, c[0x0][0x224] ;  /* 0x0000890000147ab9 */ /* 0x000fe40000000800 */
[----:B------:R-:W-:-:S02]  /*0100*/  ULDC UR6, c[0x0][0x1c0] ;  /* 0x0000700000067ab9 */ /* 0x000fc40000000800 */
[----:B------:R-:W-:Y:S02]  /*0110*/  UIMAD UR21, UR4, UR7, UR21 ;  /* 0x00000007041572a4 */ /* 0x000fe4000f8e0215 */
[----:B------:R-:W-:Y:S02]  /*0120*/  UIADD3 UR20, UR4, UR20, URZ ;  /* 0x0000001404147290 */ /* 0x000fe4000fffe03f */
[----:B------:R-:W-:Y:S02]  /*0130*/  ULDC.64 UR24, c[0x0][0x118] ;  /* 0x0000460000187ab9 */ /* 0x000fe40000000a00 */
[----:B------:R-:W-:Y:S02]  /*0140*/  ULDC.U8 UR5, c[0x0][0x3d0] ;  /* 0x0000f40000057ab9 */ /* 0x000fe40000000000 */
[----:B------:R-:W-:Y:S02]  /*0150*/  USHF.R.S32.HI UR6, URZ, 0x1f, UR6 ;  /* 0x0000001f3f067899 */ /* 0x000fe40008011406 */
[----:B------:R-:W-:Y:S01]  /*0160*/  UMOV UR4, 0x6 ;  /* 0x0000000600047882 */ /* 0x000fe20000000000 */
[----:B-1----:R-:W-:-:S04]  /*0170*/  SHF.R.S32.HI R6, RZ, 0x1f, R5 ;  /* 0x0000001fff067819 */ /* 0x002fc80000011405 */
[CC--:B------:R-:W-:Y:S02]  /*0180*/  LEA.HI R13, R6.reuse, R5.reuse, RZ, 0x3 ;  /* 0x00000005060d7211 */ /* 0x0c0fe400078f18ff */
[CC--:B------:R-:W-:Y:S02]  /*0190*/  LEA.HI R8, R6.reuse, R5.reuse, RZ, 0x5 ;  /* 0x0000000506087211 */ /* 0x0c0fe400078f28ff */
[CC--:B------:R-:W-:Y:S02]  /*01a0*/  LEA.HI R0, R6.reuse, R5.reuse, RZ, 0x2 ;  /* 0x0000000506007211 */ /* 0x0c0fe400078f10ff */
[----:B------:R-:W-:Y:S02]  /*01b0*/  LEA.HI R3, R6, R5, RZ, 0x4 ;  /* 0x0000000506037211 */ /* 0x000fe400078f20ff */
[--C-:B------:R-:W-:Y:S02]  /*01c0*/  SHF.R.S32.HI R11, RZ, 0x2, R0.reuse ;  /* 0x00000002ff0b7819 */ /* 0x100fe40000011400 */
[----:B------:R-:W-:-:S02]  /*01d0*/  SHF.R.S32.HI R2, RZ, 0x1f, R0 ;  /* 0x0000001fff027819 */ /* 0x000fc40000011400 */
[----:B------:R-:W-:Y:S02]  /*01e0*/  LOP3.LUT R10, R13, 0xfffffff8, RZ, 0xc0, !PT ;  /* 0xfffffff80d0a7812 */ /* 0x000fe400078ec0ff */
[----:B------:R-:W-:Y:S02]  /*01f0*/  LOP3.LUT R186, R8, 0xffffffe0, RZ, 0xc0, !PT ;  /* 0xffffffe008ba7812 */ /* 0x000fe400078ec0ff */
[----:B------:R-:W-:Y:S01]  /*0200*/  LOP3.LUT R14, R3, 0xfffffff0, RZ, 0xc0, !PT ;  /* 0xfffffff0030e7812 */ /* 0x000fe200078ec0ff */
[C---:B------:R-:W-:Y:S01]  /*0210*/  IMAD.IADD R10, R5.reuse, 0x1, -R10 ;  /* 0x00000001050a7824 */ /* 0x040fe200078e0a0a */
[----:B------:R-:W-:Y:S01]  /*0220*/  LOP3.LUT R0, R0, 0x7ffffffc, RZ, 0xc0, !PT ;  /* 0x7ffffffc00007812 */ /* 0x000fe200078ec0ff */
[C---:B------:R-:W-:Y:S01]  /*0230*/  IMAD.IADD R186, R5.reuse, 0x1, -R186 ;  /* 0x0000000105ba7824 */ /* 0x040fe200078e0aba */
[-C--:B------:R-:W-:Y:S01]  /*0240*/  LEA.HI R7, R6, R5.reuse, RZ, 0x6 ;  /* 0x0000000506077211 */ /* 0x080fe200078f30ff */
[C---:B------:R-:W-:Y:S01]  /*0250*/  IMAD.IADD R14, R5.reuse, 0x1, -R14 ;  /* 0x00000001050e7824 */ /* 0x040fe200078e0a0e */
[----:B------:R-:W-:Y:S01]  /*0260*/  SHF.R.S32.HI R189, RZ, 0x3, R13 ;  /* 0x00000003ffbd7819 */ /* 0x000fe2000001140d */
[----:B------:R-:W-:Y:S01]  /*0270*/  IMAD.SHL.U32 R190, R10, 0x8, RZ ;  /* 0x000000080abe7824 */ /* 0x000fe200078e00ff */
[----:B------:R-:W-:Y:S01]  /*0280*/  LEA.HI R6, R6, R5, RZ, 0x7 ;  /* 0x0000000506067211 */ /* 0x000fe200078f38ff */
[----:B------:R-:W-:Y:S01]  /*0290*/  IMAD.IADD R5, R5, 0x1, -R0 ;  /* 0x0000000105057824 */ /* 0x000fe200078e0a00 */
[--C-:B------:R-:W-:Y:S01]  /*02a0*/  SHF.R.S32.HI R187, RZ, 0x5, R8.reuse ;  /* 0x00000005ffbb7819 */ /* 0x100fe20000011408 */
[----:B------:R-:W-:Y:S01]  /*02b0*/  IMAD.SHL.U32 R9, R189, 0x40, RZ ;  /* 0x00000040bd097824 */ /* 0x000fe200078e00ff */
[----:B------:R-:W-:Y:S01]  /*02c0*/  SHF.R.S32.HI R0, RZ, 0x1f, R8 ;  /* 0x0000001fff007819 */ /* 0x000fe20000011408 */
[----:B------:R-:W-:Y:S01]  /*02d0*/  IMAD.SHL.U32 R5, R5, 0x2, RZ ;  /* 0x0000000205057824 */ /* 0x000fe200078e00ff */
[----:B------:R-:W-:-:S02]  /*02e0*/  SHF.R.S32.HI R4, RZ, 0x4, R3 ;  /* 0x00000004ff047819 */ /* 0x000fc40000011403 */
[----:B------:R-:W-:Y:S02]  /*02f0*/  LEA.HI R0, R0, R187, RZ, 0x2 ;  /* 0x000000bb00007211 */ /* 0x000fe400078f10ff */
[----:B------:R-:W-:Y:S02]  /*0300*/  LEA.HI R2, R2, R11, RZ, 0x3 ;  /* 0x0000000b02027211 */ /* 0x000fe400078f18ff */
[----:B------:R-:W-:Y:S02]  /*0310*/  LOP3.LUT R9, R9, 0x1c0, RZ, 0xc0, !PT ;  /* 0x000001c009097812 */ /* 0x000fe400078ec0ff */
[----:B------:R-:W-:Y:S02]  /*0320*/  LEA.HI R3, R3, R4, RZ, 0x1 ;  /* 0x0000000403037211 */ /* 0x000fe400078f08ff */
[----:B------:R-:W-:Y:S02]  /*0330*/  LOP3.LUT R0, R0, 0xfffffffc, RZ, 0xc0, !PT ;  /* 0xfffffffc00007812 */ /* 0x000fe400078ec0ff */
[----:B------:R-:W-:-:S02]  /*0340*/  LOP3.LUT R2, R2, 0xfffffff8, RZ, 0xc0, !PT ;  /* 0xfffffff802027812 */ /* 0x000fc400078ec0ff */
[C---:B------:R-:W-:Y:S01]  /*0350*/  LOP3.LUT P4, RZ, R10.reuse, 0x2, RZ, 0xc0, !PT ;  /* 0x000000020aff7812 */ /* 0x040fe2000788c0ff */
[----:B------:R-:W-:Y:S01]  /*0360*/  IMAD.IADD R0, R187, 0x1, -R0 ;  /* 0x00000001bb007824 */ /* 0x000fe200078e0a00 */
[C---:B------:R-:W-:Y:S01]  /*0370*/  LOP3.LUT P3, RZ, R10.reuse, 0x4, RZ, 0xc0, !PT ;  /* 0x000000040aff7812 */ /* 0x040fe2000786c0ff */
[----:B------:R-:W-:Y:S01]  /*0380*/  IMAD.SHL.U32 R10, R10, 0x40, RZ ;  /* 0x000000400a0a7824 */ /* 0x000fe200078e00ff */
[----:B------:R-:W-:Y:S01]  /*0390*/  SHF.R.U32.HI R188, RZ, 0x3, R9 ;  /* 0x00000003ffbc7819 */ /* 0x000fe20000011609 */
[----:B------:R-:W-:Y:S01]  /*03a0*/  IMAD.IADD R2, R11, 0x1, -R2 ;  /* 0x000000010b027824 */ /* 0x000fe200078e0a02 */
[----:B------:R-:W-:Y:S02]  /*03b0*/  LOP3.LUT R3, R3, 0xfffffffe, RZ, 0xc0, !PT ;  /* 0xfffffffe03037812 */ /* 0x000fe400078ec0ff */
[----:B------:R-:W-:Y:S02]  /*03c0*/  LOP3.LUT R9, R9, 0x38, R190, 0xf8, !PT ;  /* 0x0000003809097812 */ /* 0x000fe400078ef8be */
[----:B------:R-:W-:Y:S01]  /*03d0*/  SHF.R.S32.HI R11, RZ, 0x1f, R14 ;  /* 0x0000001fff0b7819 */ /* 0x000fe2000001140e */
[----:B------:R-:W-:Y:S01]  /*03e0*/  IMAD.IADD R3, R4, 0x1, -R3 ;  /* 0x0000000104037824 */ /* 0x000fe200078e0a03 */
[----:B------:R-:W-:Y:S01]  /*03f0*/  LOP3.LUT R188, R9, R188, RZ, 0x3c, !PT ;  /* 0x000000bc09bc7212 */ /* 0x000fe200078e3cff */
[----:B------:R-:W-:Y:S01]  /*0400*/  IMAD.SHL.U32 R9, R0, 0x10, RZ ;  /* 0x0000001000097824 */ /* 0x000fe200078e00ff */
[----:B------:R-:W-:Y:S01]  /*0410*/  LOP3.LUT R10, R10, 0x1c0, RZ, 0xc0, !PT ;  /* 0x000001c00a0a7812 */ /* 0x000fe200078ec0ff */
[----:B------:R-:W-:Y:S01]  /*0420*/  IMAD.SHL.U32 R12, R3, 0x200, RZ ;  /* 0x00000200030c7824 */ /* 0x000fe200078e00ff */
[----:B------:R-:W-:-:S02]  /*0430*/  LEA.HI R4, R11, R14, RZ, 0x3 ;  /* 0x0000000e0b047211 */ /* 0x000fc400078f18ff */
[----:B------:R-:W-:Y:S02]  /*0440*/  SHF.R.S32.HI R7, RZ, 0x6, R7 ;  /* 0x00000006ff077819 */ /* 0x000fe40000011407 */
[C---:B------:R-:W-:Y:S02]  /*0450*/  LOP3.LUT R178, R10.reuse, 0x8, R13, 0xf8, !PT ;  /* 0x000000080ab27812 */ /* 0x040fe400078ef80d */
[----:B------:R-:W-:Y:S01]  /*0460*/  SHF.R.U32.HI R11, RZ, 0x3, R10 ;  /* 0x00000003ff0b7819 */ /* 0x000fe2000001160a */
[C---:B------:R-:W-:Y:S01]  /*0470*/  IMAD R188, R7.reuse, 0x200, R188 ;  /* 0x0000020007bc7824 */ /* 0x040fe200078e02bc */
[----:B------:R-:W-:Y:S01]  /*0480*/  LOP3.LUT R176, R10, 0x30, R9, 0xf8, !PT ;  /* 0x000000300ab07812 */ /* 0x000fe200078ef809 */
[----:B------:R-:W-:Y:S01]  /*0490*/  IMAD R9, R7, 0x800, R12 ;  /* 0x0000080007097824 */ /* 0x000fe200078e020c */
[----:B------:R-:W-:Y:S02]  /*04a0*/  LOP3.LUT R10, R2, 0x1, RZ, 0xc0, !PT ;  /* 0x00000001020a7812 */ /* 0x000fe400078ec0ff */
[----:B------:R-:W-:-:S02]  /*04b0*/  LOP3.LUT R178, R178, R11, RZ, 0x3c, !PT ;  /* 0x0000000bb2b27212 */ /* 0x000fc400078e3cff */
[----:B------:R-:W-:Y:S02]  /*04c0*/  SHF.R.S32.HI R6, RZ, 0x7, R6 ;  /* 0x00000007ff067819 */ /* 0x000fe40000011406 */
[----:B------:R-:W-:Y:S01]  /*04d0*/  ISETP.NE.U32.AND P0, PT, R10, 0x1, PT ;  /* 0x000000010a00780c */ /* 0x000fe20003f05070 */
[----:B------:R-:W-:Y:S01]  /*04e0*/  IMAD.SHL.U32 R10, R2, 0x40, RZ ;  /* 0x00000040020a7824 */ /* 0x000fe200078e00ff */
[----:B------:R-:W-:Y:S01]  /*04f0*/  LEA.HI R8, R8, R187, RZ, 0x1 ;  /* 0x000000bb08087211 */ /* 0x000fe200078f08ff */
[----:B------:R-:W-:Y:S01]  /*0500*/  IMAD.IADD R178, R9, 0x1, R178 ;  /* 0x0000000109b27824 */ /* 0x000fe200078e02b2 */
[----:B------:R-:W-:Y:S01]  /*0510*/  LOP3.LUT R185, R4, 0xfffffff8, RZ, 0xc0, !PT ;  /* 0xfffffff804b97812 */ /* 0x000fe200078ec0ff */
[----:B------:R-:W-:Y:S01]  /*0520*/  IMAD.SHL.U32 R9, R7, 0x20, RZ ;  /* 0x0000002007097824 */ /* 0x000fe200078e00ff */
[----:B------:R-:W-:Y:S01]  /*0530*/  LOP3.LUT R10, R10, 0x1c0, RZ, 0xc0, !PT ;  /* 0x000001c00a0a7812 */ /* 0x000fe200078ec0ff */
[----:B------:R-:W-:Y:S01]  /*0540*/  IMAD.SHL.U32 R7, R6, 0x8, RZ ;  /* 0x0000000806077824 */ /* 0x000fe200078e00ff */
[----:B------:R-:W-:Y:S01]  /*0550*/  R2P PR, R2, 0x6 ;  /* 0x0000000602007804 */ /* 0x000fe20000000000 */
[----:B------:R-:W-:Y:S01]  /*0560*/  IMAD R195, R6, 0x1000, R5 ;  /* 0x0000100006c37824 */ /* 0x000fe200078e0205 */
[----:B------:R-:W-:Y:S01]  /*0570*/  LOP3.LUT R2, R8, 0xfffffffe, RZ, 0xc0, !PT ;  /* 0xfffffffe08027812 */ /* 0x000fe200078ec0ff */
[----:B------:R-:W-:Y:S01]  /*0580*/  IMAD.IADD R185, R14, 0x1, -R185 ;  /* 0x000000010eb97824 */ /* 0x000fe200078e0ab9 */
[----:B------:R-:W-:Y:S01]  /*0590*/  LOP3.LUT R6, R7, 0x8, RZ, 0xc0, !PT ;  /* 0x0000000807067812 */ /* 0x000fe200078ec0ff */
[----:B------:R-:W-:Y:S01]  /*05a0*/  IMAD.SHL.U32 R7, R3, 0x10, RZ ;  /* 0x0000001003077824 */ /* 0x000fe200078e00ff */
[----:B------:R-:W-:Y:S01]  /*05b0*/  LOP3.LUT R8, R10, 0x20, R9, 0xf8, !PT ;  /* 0x000000200a087812 */ /* 0x000fe200078ef809 */
[----:B------:R-:W-:Y:S01]  /*05c0*/  IMAD.IADD R2, R187, 0x1, -R2 ;  /* 0x00000001bb027824 */ /* 0x000fe200078e0a02 */
[----:B------:R-:W-:Y:S01]  /*05d0*/  SHF.R.U32.HI R9, RZ, 0x3, R10 ;  /* 0x00000003ff097819 */ /* 0x000fe2000001160a */
[----:B------:R-:W-:Y:S01]  /*05e0*/  IMAD R5, R0, 0x400, R5 ;  /* 0x0000040000057824 */ /* 0x000fe200078e0205 */
[----:B------:R-:W-:Y:S01]  /*05f0*/  LOP3.LUT R7, R6, 0x10, R7, 0xf8, !PT ;  /* 0x0000001006077812 */ /* 0x000fe200078ef807 */
[----:B------:R-:W-:Y:S01]  /*0600*/  IMAD R195, R2, 0x400, R195 ;  /* 0x0000040002c37824 */ /* 0x000fe200078e02c3 */
[----:B------:R-:W-:Y:S01]  /*0610*/  LOP3.LUT R194, R9, R10, R6, 0x1e, !PT ;  /* 0x0000000a09c27212 */ /* 0x000fe200078e1e06 */
[----:B------:R-:W-:Y:S01]  /*0620*/  IMAD.SHL.U32 R6, R185, 0x40, RZ ;  /* 0x00000040b9067824 */ /* 0x000fe200078e00ff */
[----:B------:R-:W-:Y:S01]  /*0630*/  LOP3.LUT R8, R8, R9, RZ, 0x3c, !PT ;  /* 0x0000000908087212 */ /* 0x000fe200078e3cff */
[----:B------:R-:W-:Y:S01]  /*0640*/  IMAD.SHL.U32 R9, R3, 0x8, RZ ;  /* 0x0000000803097824 */ /* 0x000fe200078e00ff */
[----:B------:R-:W-:Y:S01]  /*0650*/  SEL R167, R203, 0xffffffe0, !P4 ;  /* 0xffffffe0cba77807 */ /* 0x000fe20006000000 */
[----:B------:R-:W-:Y:S01]  /*0660*/  IMAD.SHL.U32 R4, R4, 0x40, RZ ;  /* 0x0000004004047824 */ /* 0x000fe200078e00ff */
[----:B------:R-:W-:Y:S01]  /*0670*/  LOP3.LUT R6, R6, 0x1c0, RZ, 0xc0, !PT ;  /* 0x000001c006067812 */ /* 0x000fe200078ec0ff */
[----:B------:R-:W-:Y:S01]  /*0680*/  IMAD.IADD R194, R5, 0x1, R194 ;  /* 0x0000000105c27824 */ /* 0x000fe200078e02c2 */
[----:B------:R-:W-:Y:S01]  /*0690*/  SHF.R.S32.HI R5, RZ, 0x1f, R186 ;  /* 0x0000001fff057819 */ /* 0x000fe200000114ba */
[----:B------:R-:W-:Y:S01]  /*06a0*/  IMAD.IADD R195, R8, 0x1, R195 ;  /* 0x0000000108c37824 */ /* 0x000fe200078e02c3 */
[----:B------:R-:W-:Y:S01]  /*06b0*/  SHF.R.U32.HI R3, RZ, 0x3, R6 ;  /* 0x00000003ff037819 */ /* 0x000fe20000011606 */
[----:B------:R-:W-:Y:S01]  /*06c0*/  IMAD.SHL.U32 R178, R178, 0x2, RZ ;  /* 0x00000002b2b27824 */ /* 0x000fe200078e00ff */
[----:B------:R-:W-:Y:S01]  /*06d0*/  LOP3.LUT R8, R6, 0x8, R9, 0xf8, !PT ;  /* 0x0000000806087812 */ /* 0x000fe200078ef809 */
[----:B------:R-:W-:Y:S01]  /*06e0*/  IMAD.SHL.U32 R195, R195, 0x2, RZ ;  /* 0x00000002c3c37824 */ /* 0x000fe200078e00ff */
[----:B------:R-:W-:Y:S01]  /*06f0*/  LOP3.LUT R179, R4, 0xfffffe00, RZ, 0xc0, !PT ;  /* 0xfffffe0004b37812 */ /* 0x000fe200078ec0ff */
[----:B------:R-:W-:Y:S01]  /*0700*/  IMAD.IADD R169, R178, 0x1, R167 ;  /* 0x00000001b2a97824 */ /* 0x000fe200078e02a7 */
[----:B------:R-:W-:-:S02]  /*0710*/  LEA.HI R5, R5, R186, RZ, 0x2 ;  /* 0x000000ba05057211 */ /* 0x000fc400078f10ff */
[----:B------:R-:W-:Y:S01]  /*0720*/  LOP3.LUT R7, R3, R7, R6, 0x1e, !PT ;  /* 0x0000000703077212 */ /* 0x000fe200078e1e06 */
[--C-:B------:R-:W-:Y:S01]  /*0730*/  IMAD R177, R0, 0x400, R179.reuse ;  /* 0x0000040000b17824 */ /* 0x100fe200078e02b3 */
[----:B------:R-:W-:Y:S01]  /*0740*/  LOP3.LUT R8, R8, R3, RZ, 0x3c, !PT ;  /* 0x0000000308087212 */ /* 0x000fe200078e3cff */
[----:B------:R-:W-:Y:S01]  /*0750*/  IMAD R3, R2, 0x400, R179 ;  /* 0x0000040002037824 */ /* 0x000fe200078e02b3 */
[----:B------:R-:W-:Y:S01]  /*0760*/  SHF.R.S32.HI R5, RZ, 0x2, R5 ;  /* 0x00000002ff057819 */ /* 0x000fe20000011405 */
[----:B------:R-:W-:Y:S01]  /*0770*/  IMAD.MOV.U32 R0, RZ, RZ, -0x10 ;  /* 0xfffffff0ff007424 */ /* 0x000fe200078e00ff */
[----:B------:R-:W-:Y:S01]  /*0780*/  LEA R194, R194, 0x6000, 0x1 ;  /* 0x00006000c2c27811 */ /* 0x000fe200078e08ff */
[----:B------:R-:W-:Y:S01]  /*0790*/  IMAD.IADD R180, R3, 0x1, R8 ;  /* 0x0000000103b47824 */ /* 0x000fe200078e0208 */
[----:B------:R-:W-:Y:S01]  /*07a0*/  LOP3.LUT R176, R176, 0x8, R13, 0xf8, !PT ;  /* 0x00000008b0b07812 */ /* 0x000fe200078ef80d */
[----:B------:R-:W-:Y:S01]  /*07b0*/  IMAD R184, R2, 0x10, R5 ;  /* 0x0000001002b87824 */ /* 0x000fe200078e0205 */
[----:B------:R-:W-:Y:S01]  /*07c0*/  SEL R203, R203, 0xffffffe0, !P1 ;  /* 0xffffffe0cbcb7807 */ /* 0x000fe20004800000 */
[----:B------:R-:W-:Y:S01]  /*07d0*/  IMAD.MOV.U32 R3, RZ, RZ, 0x40 ;  /* 0x00000040ff037424 */ /* 0x000fe200078e00ff */
[----:B------:R-:W-:Y:S01]  /*07e0*/  IADD3 R196, R194, 0x40, RZ ;  /* 0x00000040c2c47810 */ /* 0x000fe20007ffe0ff */
[----:B------:R-:W-:Y:S01]  /*07f0*/  IMAD.IADD R177, R8, 0x1, R177 ;  /* 0x0000000108b17824 */ /* 0x000fe200078e02b1 */
[----:B------:R-:W-:Y:S01]  /*0800*/  IADD3 R193, R184, -0x40, RZ ;  /* 0xffffffc0b8c17810 */ /* 0x000fe20007ffe0ff */
[----:B------:R-:W-:Y:S01]  /*0810*/  IMAD.IADD R199, R195, 0x1, R203 ;  /* 0x00000001c3c77824 */ /* 0x000fe200078e02cb */
[----:B------:R-:W-:Y:S01]  /*0820*/  SEL R3, R3, 0xffffffc0, !P3 ;  /* 0xffffffc003037807 */ /* 0x000fe20005800000 */
[----:B------:R-:W-:Y:S01]  /*0830*/  IMAD.IADD R198, R203, 0x1, R194 ;  /* 0x00000001cbc67824 */ /* 0x000fe200078e02c2 */
[----:B------:R-:W-:-:S02]  /*0840*/  LOP3.LUT R176, R12, R176, R11, 0xf6, !PT ;  /* 0x000000b00cb07212 */ /* 0x000fc400078ef60b */
[----:B------:R-:W-:Y:S01]  /*0850*/  LOP3.LUT R179, R7, R179, RZ, 0xfc, !PT ;  /* 0x000000b307b37212 */ /* 0x000fe200078efcff */
[----:B------:R-:W-:Y:S01]  /*0860*/  IMAD.IADD R168, R178, 0x1, R3 ;  /* 0x00000001b2a87824 */ /* 0x000fe200078e0203 */
[----:B------:R-:W-:Y:S01]  /*0870*/  SHF.R.S32.HI R192, RZ, 0x1f, R193 ;  /* 0x0000001fffc07819 */ /* 0x000fe200000114c1 */
[----:B------:R-:W-:Y:S01]  /*0880*/  IMAD.SHL.U32 R176, R176, 0x2, RZ ;  /* 0x00000002b0b07824 */ /* 0x000fe200078e00ff */
[----:B------:R-:W-:Y:S01]  /*0890*/  SEL R0, R0, 0x10, !P0 ;  /* 0x0000001000007807 */ /* 0x000fe20004000000 */
[----:B------:R-:W-:Y:S01]  /*08a0*/  IMAD.IADD R167, R167, 0x1, R168 ;  /* 0x00000001a7a77824 */ /* 0x000fe200078e02a8 */
[C---:B------:R-:W-:Y:S01]  /*08b0*/  @P2 IADD3 R196, R194.reuse, -0x40, RZ ;  /* 0xffffffc0c2c42810 */ /* 0x040fe20007ffe0ff */
[----:B------:R-:W-:Y:S01]  /*08c0*/  IMAD.SHL.U32 R175, R179, 0x2, RZ ;  /* 0x00000002b3af7824 */ /* 0x000fe200078e00ff */
[C---:B------:R-:W-:Y:S01]  /*08d0*/  SHF.L.U64.HI R192, R193.reuse, 0x2, R192 ;  /* 0x00000002c1c07819 */ /* 0x040fe200000102c0 */
[----:B------:R-:W-:Y:S01]  /*08e0*/  IMAD.SHL.U32 R193, R193, 0x4, RZ ;  /* 0x00000004c1c17824 */ /* 0x000fe200078e00ff */
[----:B------:R-:W-:Y:S01]  /*08f0*/  IADD3 R197, R194, 0x420, RZ ;  /* 0x00000420c2c57810 */ /* 0x000fe20007ffe0ff */
[----:B------:R-:W-:Y:S01]  /*0900*/  IMAD.IADD R200, R195, 0x1, R0 ;  /* 0x00000001c3c87824 */ /* 0x000fe200078e0200 */
[----:B------:R-:W-:Y:S01]  /*0910*/  SHF.R.S32.HI R183, RZ, 0x1f, R189 ;  /* 0x0000001fffb77819 */ /* 0x000fe200000114bd */
[----:B------:R-:W-:Y:S01]  /*0920*/  IMAD.IADD R217, R0, 0x1, R199 ;  /* 0x0000000100d97824 */ /* 0x000fe200078e02c7 */
[----:B------:R-:W-:Y:S01]  /*0930*/  SHF.R.S32.HI R5, RZ, 0x1f, R184 ;  /* 0x0000001fff057819 */ /* 0x000fe200000114b8 */
[----:B------:R-:W-:Y:S01]  /*0940*/  IMAD.IADD R203, R203, 0x1, R196 ;  /* 0x00000001cbcb7824 */ /* 0x000fe200078e02c4 */
[----:B------:R-:W-:-:S02]  /*0950*/  LEA R177, R177, 0xa000, 0x1 ;  /* 0x0000a000b1b17811 */ /* 0x000fc400078e08ff */
[----:B------:R-:W-:Y:S02]  /*0960*/  @P1 IADD3 R197, R194, 0x3e0, RZ ;  /* 0x000003e0c2c51810 */ /* 0x000fe40007ffe0ff */
[----:B------:R-:W-:-:S05]  /*0970*/  SHF.L.U64.HI R208, R184, 0x2, R5 ;  /* 0x00000002b8d07819 */ /* 0x000fca0000010205 */
.L_x_196:
[----:B------:R-:W-:Y:S01]  /*0980*/  ISETP.NE.U32.AND P0, PT, RZ, c[0x0][0x250], PT ;  /* 0x00009400ff007a0c */ /* 0x000fe20003f05070 */
[----:B------:R-:W-:Y:S01]  /*0990*/  IMAD.MOV.U32 R202, RZ, RZ, RZ ;  /* 0x000000ffffca7224 */ /* 0x000fe200078e00ff */
[----:B------:R-:W-:Y:S02]  /*09a0*/  ISETP.NE.U32.AND P1, PT, RZ, c[0x0][0x258], PT ;  /* 0x00009600ff007a0c */ /* 0x000fe40003f25070 */
[----:B------:R-:W-:Y:S02]  /*09b0*/  ISETP.NE.AND.EX P0, PT, RZ, c[0x0][0x254], PT, P0 ;  /* 0x00009500ff007a0c */ /* 0x000fe40003f05300 */
[----:B------:R-:W-:-:S11]  /*09c0*/  ISETP.NE.AND.EX P1, PT, RZ, c[0x0][0x25c], PT, P1 ;  /* 0x00009700ff007a0c */ /* 0x000fd60003f25310 */
[----:B--2---:R-:W1:Y:S01]  /*09d0*/  @P0 S2R R5, SR_CTAID.Y ;  /* 0x0000000000050919 */ /* 0x004e620000002600 */
[----:B------:R-:W-:Y:S02]  /*09e0*/  @P0 IMAD.MOV.U32 R2, RZ, RZ, 0x4 ;  /* 0x00000004ff020424 */ /* 0x000fe400078e00ff */
[----:B------:R-:W-:Y:S01]  /*09f0*/  @P1 IMAD.MOV.U32 R0, RZ, RZ, 0x4 ;  /* 0x00000004ff001424 */ /* 0x000fe200078e00ff */
[----:B------:R-:W2:Y:S01]  /*0a00*/  @P1 S2R R3, SR_CTAID.Y ;  /* 0x0000000000031919 */ /* 0x000ea20000002600 */
[----:B-1----:R-:W-:-:S04]  /*0a10*/  @P0 IMAD.WIDE R6, R5, R2, c[0x0][0x250] ;  /* 0x0000940005060625 */ /* 0x002fc800078e0202 */
[----:B--2---:R-:W-:Y:S01]  /*0a20*/  @P1 IMAD.WIDE R4, R3, R0, c[0x0][0x258] ;  /* 0x0000960003041625 */ /* 0x004fe200078e0200 */
[----:B------:R-:W2:Y:S05]  /*0a30*/  @P0 LDG.E R202, [R6.64] ;  /* 0x0000001806ca0981 */ /* 0x000eaa000c1e1900 */
[----:B------:R-:W2:Y:S01]  /*0a40*/  @P1 LDG.E R5, [R4.64] ;  /* 0x0000001804051981 */ /* 0x000ea2000c1e1900 */
[----:B------:R-:W-:Y:S01]  /*0a50*/  @!P1 ISETP.NE.U32.AND P0, PT, RZ, c[0x0][0x268], PT ;  /* 0x00009a00ff009a0c */ /* 0x000fe20003f05070 */
[----:B------:R-:W-:-:S03]  /*0a60*/  USHF.L.U32 UR8, UR22, 0x7, URZ ;  /* 0x0000000716087899 */ /* 0x000fc6000800063f */
[----:B------:R-:W-:-:S04]  /*0a70*/  @!P1 ISETP.NE.AND.EX P0, PT, RZ, c[0x0][0x26c], PT, P0 ;  /* 0x00009b00ff009a0c */ /* 0x000fc80003f05300 */
[----:B------:R-:W-:Y:S01]  /*0a80*/  @!P1 SEL R3, RZ, c[0x0][0x21c], !P0 ;  /* 0x00008700ff039a07 */ /* 0x000fe20004000000 */
[----:B--2---:R-:W-:-:S03]  /*0a90*/  @P1 IMAD.IADD R0, R5, 0x1, -R202 ;  /* 0x0000000105001824 */ /* 0x004fc600078e0aca */
[----:B------:R-:W-:-:S04]  /*0aa0*/  @!P1 IADD3 R0, R3, c[0x0][0x218], -R202 ;  /* 0x0000860003009a10 */ /* 0x000fc80007ffe8ca */
[----:B------:R-:W-:-:S13]  /*0ab0*/  ISETP.LE.AND P0, PT, R0, UR8, PT ;  /* 0x0000000800007c0c */ /* 0x000fda000bf03270 */
[----:B-----5:R-:W-:Y:S05]  /*0ac0*/  @P0 BRA `(.L_x_188) ;  /* 0x000042c000000947 */ /* 0x020fea0003800000 */
[----:B------:R-:W-:Y:S01]  /*0ad0*/  IABS R0, c[0x0][0x1c8] ;  /* 0x0000720000007a13 */ /* 0x000fe20000000000 */
[----:B------:R-:W1:Y:S01]  /*0ae0*/  S2R R14, SR_CTAID.Z ;  /* 0x00000000000e7919 */ /* 0x000e620000002700 */
[----:B------:R-:W-:Y:S01]  /*0af0*/  ISETP.NE.U32.AND P1, PT, RZ, c[0x0][0x240], PT ;  /* 0x00009000ff007a0c */ /* 0x000fe20003f25070 */
[----:B------:R-:W-:Y:S01]  /*0b00*/  USHF.R.S32.HI UR7, URZ, 0x1f, UR8 ;  /* 0x0000001f3f077899 */ /* 0x000fe20008011408 */
[----:B------:R-:W2:Y:S01]  /*0b10*/  I2F.RP R3, R0 ;  /* 0x0000000000037306 */ /* 0x000ea20000209400 */
[----:B------:R-:W3:Y:S01]  /*0b20*/  S2R R5, SR_CTAID.Y ;  /* 0x0000000000057919 */ /* 0x000ee20000002600 */
[----:B------:R-:W-:Y:S02]  /*0b30*/  ISETP.NE.AND.EX P1, PT, RZ, c[0x0][0x244], PT, P1 ;  /* 0x00009100ff007a0c */ /* 0x000fe40003f25310 */
[----:B------:R-:W-:-:S04]  /*0b40*/  SHF.R.S32.HI R201, RZ, 0x1f, R202 ;  /* 0x0000001fffc97819 */ /* 0x000fc800000114ca */
[----:B--2---:R-:W2:Y:S01]  /*0b50*/  MUFU.RCP R6, R3 ;  /* 0x0000000300067308 */ /* 0x004ea20000001000 */
[----:B-1----:R-:W-:Y:S01]  /*0b60*/  IABS R4, R14 ;  /* 0x0000000e00047213 */ /* 0x002fe20000000000 */
[----:B------:R-:W-:Y:S01]  /*0b70*/  IMAD R10, R14, c[0x0][0x22c], RZ ;  /* 0x00008b000e0a7a24 */ /* 0x000fe200078e02ff */
[----:B------:R-:W-:Y:S01]  /*0b80*/  SHF.R.S32.HI R15, RZ, 0x1f, R14 ;  /* 0x0000001fff0f7819 */ /* 0x000fe2000001140e */
[----:B---3--:R-:W-:Y:S01]  /*0b90*/  IMAD.WIDE R8, R5, 0x80, RZ ;  /* 0x0000008005087825 */ /* 0x008fe200078e02ff */
[----:B------:R-:W-:Y:S02]  /*0ba0*/  SHF.R.S32.HI R16, RZ, 0x1f, R5 ;  /* 0x0000001fff107819 */ /* 0x000fe40000011405 */
[----:B--2---:R-:W-:-:S04]  /*0bb0*/  IADD3 R6, R6, 0xffffffe, RZ ;  /* 0x0ffffffe06067810 */ /* 0x004fc80007ffe0ff */
[----:B------:R-:W1:Y:S02]  /*0bc0*/  F2I.FTZ.U32.TRUNC.NTZ R7, R6 ;  /* 0x0000000600077305 */ /* 0x000e64000021f000 */
[----:B-1----:R-:W-:Y:S02]  /*0bd0*/  IMAD.MOV R2, RZ, RZ, -R7 ;  /* 0x000000ffff027224 */ /* 0x002fe400078e0a07 */
[----:B------:R-:W-:Y:S02]  /*0be0*/  IMAD.MOV.U32 R6, RZ, RZ, RZ ;  /* 0x000000ffff067224 */ /* 0x000fe400078e00ff */
[----:B------:R-:W-:-:S04]  /*0bf0*/  IMAD R2, R2, R0, RZ ;  /* 0x0000000002027224 */ /* 0x000fc800078e02ff */
[----:B------:R-:W-:Y:S01]  /*0c00*/  IMAD.HI.U32 R7, R7, R2, R6 ;  /* 0x0000000207077227 */ /* 0x000fe200078e0006 */
[----:B------:R-:W-:Y:S01]  /*0c10*/  SEL R6, R8, RZ, P1 ;  /* 0x000000ff08067207 */ /* 0x000fe20000800000 */
[----:B------:R-:W1:Y:S04]  /*0c20*/  LDC.U8 R2, c[0x0][0x328] ;  /* 0x0000ca00ff027b82 */ /* 0x000e680000000000 */
[----:B------:R-:W-:Y:S02]  /*0c30*/  IMAD.HI.U32 R11, R7, R4, RZ ;  /* 0x00000004070b7227 */ /* 0x000fe400078e00ff */
[----:B------:R-:W2:Y:S02]  /*0c40*/  S2R R7, SR_CTAID.X ;  /* 0x0000000000077919 */ /* 0x000ea40000002500 */
[----:B------:R-:W-:-:S04]  /*0c50*/  IMAD.MOV R3, RZ, RZ, -R11 ;  /* 0x000000ffff037224 */ /* 0x000fc800078e0a0b */
[C---:B------:R-:W-:Y:S01]  /*0c60*/  IMAD R3, R0.reuse, R3, R4 ;  /* 0x0000000300037224 */ /* 0x040fe200078e0204 */
[----:B------:R-:W-:Y:S02]  /*0c70*/  SEL R4, R9, RZ, P1 ;  /* 0x000000ff09047207 */ /* 0x000fe40000800000 */
[----:B------:R-:W-:Y:S02]  /*0c80*/  ISETP.NE.AND P1, PT, RZ, UR5, PT ;  /* 0x00000005ff007c0c */ /* 0x000fe4000bf25270 */
[----:B------:R-:W-:Y:S02]  /*0c90*/  ISETP.GT.U32.AND P3, PT, R0, R3, PT ;  /* 0x000000030000720c */ /* 0x000fe40003f64070 */
[----:B-1----:R-:W-:Y:S01]  /*0ca0*/  ISETP.NE.AND P0, PT, R2, RZ, PT ;  /* 0x000000ff0200720c */ /* 0x002fe20003f05270 */
[----:B------:R-:W-:-:S10]  /*0cb0*/  IMAD.MOV.U32 R2, RZ, RZ, c[0x0][0x214] ;  /* 0x00008500ff027624 */ /* 0x000fd400078e00ff */
[----:B------:R-:W-:Y:S01]  /*0cc0*/  @!P3 IMAD.IADD R3, R3, 0x1, -R0 ;  /* 0x000000010303b824 */ /* 0x000fe200078e0a00 */
[----:B------:R-:W-:Y:S01]  /*0cd0*/  @!P3 IADD3 R11, R11, 0x1, RZ ;  /* 0x000000010b0bb810 */ /* 0x000fe20007ffe0ff */
[----:B--2---:R-:W-:Y:S01]  /*0ce0*/  IMAD.WIDE.U32 R8, R7, c[0x0][0x3d8], RZ ;  /* 0x0000f60007087a25 */ /* 0x004fe200078e00ff */
[----:B------:R-:W-:Y:S02]  /*0cf0*/  ISETP.NE.AND P3, PT, RZ, c[0x0][0x1c8], PT ;  /* 0x00007200ff007a0c */ /* 0x000fe40003f65270 */
[----:B------:R-:W-:Y:S01]  /*0d00*/  ISETP.GE.U32.AND P4, PT, R3, R0, PT ;  /* 0x000000000300720c */ /* 0x000fe20003f86070 */
[----:B------:R-:W-:Y:S01]  /*0d10*/  IMAD R7, R7, c[0x0][0x3dc], R9 ;  /* 0x0000f70007077a24 */ /* 0x000fe200078e0209 */
[----:B------:R-:W-:Y:S01]  /*0d20*/  LOP3.LUT R0, R14, c[0x0][0x1c8], RZ, 0x3c, !PT ;  /* 0x000072000e007a12 */ /* 0x000fe200078e3cff */
[C---:B------:R-:W-:Y:S01]  /*0d30*/  @P0 IMAD R21, R5.reuse, c[0x0][0x214], RZ ;  /* 0x0000850005150a24 */ /* 0x040fe200078e02ff */
[----:B------:R-:W-:Y:S02]  /*0d40*/  IADD3 R3, R2, 0x3f, RZ ;  /* 0x0000003f02037810 */ /* 0x000fe40007ffe0ff */
[----:B------:R-:W-:Y:S01]  /*0d50*/  ISETP.GE.AND P2, PT, R0, RZ, PT ;  /* 0x000000ff0000720c */ /* 0x000fe20003f46270 */
[----:B------:R-:W-:Y:S01]  /*0d60*/  @!P0 IMAD R0, R5, c[0x0][0x1c0], R14 ;  /* 0x0000700005008a24 */ /* 0x000fe200078e020e */
[----:B------:R-:W-:Y:S01]  /*0d70*/  SHF.R.S32.HI R216, RZ, 0x1f, R3 ;  /* 0x0000001fffd87819 */ /* 0x000fe20000011403 */
[----:B------:R-:W-:Y:S01]  /*0d80*/  @P0 IMAD R21, R14, c[0x0][0x234], R21 ;  /* 0x00008d000e150a24 */ /* 0x000fe200078e0215 */
[----:B------:R-:W-:Y:S01]  /*0d90*/  SEL R8, R8, RZ, P1 ;  /* 0x000000ff08087207 */ /* 0x000fe20000800000 */
[----:B------:R-:W-:Y:S01]  /*0da0*/  @!P0 IMAD R21, R0, c[0x0][0x214], RZ ;  /* 0x0000850000158a24 */ /* 0x000fe200078e02ff */
[----:B------:R-:W-:-:S02]  /*0db0*/  LEA.HI R216, R216, R3, RZ, 0x6 ;  /* 0x00000003d8d87211 */ /* 0x000fc400078f30ff */
[----:B------:R-:W-:Y:S02]  /*0dc0*/  @P4 IADD3 R11, R11, 0x1, RZ ;  /* 0x000000010b0b4810 */ /* 0x000fe40007ffe0ff */
[----:B------:R-:W-:Y:S02]  /*0dd0*/  LOP3.LUT R12, R216, 0xffffffc0, RZ, 0xc0, !PT ;  /* 0xffffffc0d80c7812 */ /* 0x000fe400078ec0ff */
[----:B------:R-:W-:Y:S01]  /*0de0*/  SHF.R.S32.HI R9, RZ, 0x1f, R10 ;  /* 0x0000001fff097819 */ /* 0x000fe2000001140a */
[----:B------:R-:W-:Y:S01]  /*0df0*/  @!P2 IMAD.MOV R11, RZ, RZ, -R11 ;  /* 0x000000ffff0ba224 */ /* 0x000fe200078e0a0b */
[----:B------:R-:W-:Y:S02]  /*0e00*/  IADD3 R12, R12, -0x40, RZ ;  /* 0xffffffc00c0c7810 */ /* 0x000fe40007ffe0ff */
[----:B------:R-:W-:Y:S02]  /*0e10*/  @!P3 LOP3.LUT R11, RZ, c[0x0][0x1c8], RZ, 0x33, !PT ;  /* 0x00007200ff0bba12 */ /* 0x000fe400078e33ff */
[----:B------:R-:W-:-:S02]  /*0e20*/  SHF.R.S32.HI R13, RZ, 0x1f, R12 ;  /* 0x0000001fff0d7819 */ /* 0x000fc4000001140c */
[----:B------:R-:W-:Y:S02]  /*0e30*/  SEL R7, R7, RZ, P1 ;  /* 0x000000ff07077207 */ /* 0x000fe40000800000 */
[----:B------:R-:W-:Y:S01]  /*0e40*/  SHF.R.S32.HI R17, RZ, 0x1f, R11 ;  /* 0x0000001fff117819 */ /* 0x000fe2000001140b */
[----:B------:R-:W-:Y:S05]  /*0e50*/  @!P0 BRA `(.L_x_189) ;  /* 0x0000003000008947 */ /* 0x000fea0003800000 */
[----:B------:R-:W-:-:S04]  /*0e60*/  IMAD R3, R5, UR20, RZ ;  /* 0x0000001405037c24 */ /* 0x000fc8000f8e02ff */
[----:B------:R-:W-:Y:S01]  /*0e70*/  IMAD R3, R14, UR21, R3 ;  /* 0x000000150e037c24 */ /* 0x000fe2000f8e0203 */
[----:B------:R-:W-:Y:S05]  /*0e80*/  BRA `(.L_x_190) ;  /* 0x0000002000007947 */ /* 0x000fea0003800000 */
.L_x_189:
[----:B------:R-:W-:-:S04]  /*0e90*/  IMAD R3, R5, c[0x0][0x1c0], R14 ;  /* 0x0000700005037a24 */ /* 0x000fc800078e020e */
[----:B------:R-:W-:Y:S02]  /*0ea0*/  IMAD R3, R3, c[0x0][0x224], RZ ;  /* 0x0000890003037a24 */ /* 0x000fe400078e02ff */
.L_x_190:
[C---:B------:R-:W-:Y:S01]  /*0eb0*/  IMAD R26, R183.reuse, c[0x0][0x198], RZ ;  /* 0x00006600b71a7a24 */ /* 0x040fe200078e02ff */
[----:B------:R-:W-:Y:S01]  /*0ec0*/  IADD3 R21, R12, R21, RZ ;  /* 0x000000150c157210 */ /* 0x000fe20007ffe0ff */
[----:B------:R-:W-:Y:S01]  /*0ed0*/  IMAD R28, R183, c[0x0][0x1a0], RZ ;  /* 0x00006800b71c7a24 */ /* 0x000fe200078e02ff */
[----:B------:R-:W-:Y:S01]  /*0ee0*/  SHF.R.S32.HI R191, RZ, 0x1f, R190 ;  /* 0x0000001fffbf7819 */ /* 0x000fe200000114be */
[C---:B------:R-:W-:Y:S01]  /*0ef0*/  IMAD.WIDE.U32 R18, R189.reuse, c[0x0][0x198], RZ ;  /* 0x00006600bd127a25 */ /* 0x040fe200078e00ff */
[----:B------:R-:W-:Y:S01]  /*0f00*/  LEA.HI.SX32 R216, R216, 0xffffffff, 0x1a ;  /* 0xffffffffd8d87811 */ /* 0x000fe200078fd2ff */
[----:B------:R-:W-:Y:S01]  /*0f10*/  @P1 BAR.SYNC.DEFER_BLOCKING 0x0 ;  /* 0x0000000000001b1d */ /* 0x000fe20000010000 */
[----:B------:R-:W-:Y:S01]  /*0f20*/  IADD3 R202, P2, R202, UR8, RZ ;  /* 0x00000008caca7c10 */ /* 0x000fe2000ff5e0ff */
[C---:B------:R-:W-:Y:S01]  /*0f30*/  IMAD R26, R189.reuse, c[0x0][0x19c], R26 ;  /* 0x00006700bd1a7a24 */ /* 0x040fe200078e021a */
[----:B------:R-:W-:Y:S01]  /*0f40*/  LEA.HI R24, R216, R216, RZ, 0x1 ;  /* 0x000000d8d8187211 */ /* 0x000fe200078f08ff */
[----:B------:R-:W-:Y:S01]  /*0f50*/  IMAD.WIDE.U32 R22, R189, c[0x0][0x1a0], RZ ;  /* 0x00006800bd167a25 */ /* 0x000fe200078e00ff */
[----:B------:R-:W-:Y:S01]  /*0f60*/  IADD3.X R201, R201, UR7, RZ, P2, !PT ;  /* 0x00000007c9c97c10 */ /* 0x000fe200097fe4ff */
[----:B------:R-:W-:Y:S01]  /*0f70*/  ULDC.64 UR8, c[0x0][0x1a0] ;  /* 0x0000680000087ab9 */ /* 0x000fe20000000a00 */
[----:B------:R-:W-:Y:S01]  /*0f80*/  SHF.L.U32 R215, R188, 0x1, RZ ;  /* 0x00000001bcd77819 */ /* 0x000fe200000006ff */
[----:B------:R-:W-:Y:S01]  /*0f90*/  IMAD R28, R189, c[0x0][0x1a4], R28 ;  /* 0x00006900bd1c7a24 */ /* 0x000fe200078e021c */
[----:B------:R-:W-:Y:S01]  /*0fa0*/  USHF.L.U32 UR10, UR8, 0x6, URZ ;  /* 0x00000006080a7899 */ /* 0x000fe2000800063f */
[----:B------:R-:W-:Y:S01]  /*0fb0*/  IMAD.IADD R27, R19, 0x1, R26 ;  /* 0x00000001131b7824 */ /* 0x000fe200078e021a */
[----:B------:R-:W-:Y:S01]  /*0fc0*/  IADD3 R19, P0, R189, R12, RZ ;  /* 0x0000000cbd137210 */ /* 0x000fe20007f1e0ff */
[----:B------:R-:W-:Y:S01]  /*0fd0*/  IMAD.MOV.U32 R0, RZ, RZ, 0x4 ;  /* 0x00000004ff007424 */ /* 0x000fe200078e00ff */
[----:B------:R-:W-:Y:S01]  /*0fe0*/  IADD3 R29, R23, R28, RZ ;  /* 0x0000001c171d7210 */ /* 0x000fe20007ffe0ff */
[C---:B------:R-:W-:Y:S01]  /*0ff0*/  IMAD R20, R16.reuse, c[0x0][0x188], RZ ;  /* 0x0000620010147a24 */ /* 0x040fe200078e02ff */
[----:B------:R-:W-:Y:S01]  /*1000*/  MOV R28, R22 ;  /* 0x00000016001c7202 */ /* 0x000fe20000000f00 */
[----:B------:R-:W-:Y:S01]  /*1010*/  IMAD R22, R16, c[0x0][0x368], RZ ;  /* 0x0000da0010167a24 */ /* 0x000fe200078e02ff */
[----:B------:R-:W-:Y:S01]  /*1020*/  IADD3.X R23, R183, R13, RZ, P0, !PT ;  /* 0x0000000db7177210 */ /* 0x000fe200007fe4ff */
[----:B------:R-:W-:Y:S01]  /*1030*/  IMAD.WIDE R204, R21, R0, c[0x0][0x200] ;  /* 0x0000800015cc7625 */ /* 0x000fe200078e0200 */
[----:B------:R-:W-:Y:S01]  /*1040*/  UMOV UR7, 0x6 ;  /* 0x0000000600077882 */ /* 0x000fe20000000000 */
[----:B------:R-:W-:Y:S01]  /*1050*/  SHF.L.U32 R209, R184, 0x2, RZ ;  /* 0x00000002b8d17819 */ /* 0x000fe200000006ff */
[----:B------:R-:W-:Y:S01]  /*1060*/  USHF.L.U64.HI UR9, UR8, UR7, UR9 ;  /* 0x0000000708097299 */ /* 0x000fe20008010209 */
[----:B------:R-:W-:-:S02]  /*1070*/  IMAD R21, R5, c[0x0][0x36c], R22 ;  /* 0x0000db0005157a24 */ /* 0x000fc400078e0216 */
[----:B------:R-:W-:Y:S02]  /*1080*/  IMAD R22, R23, c[0x0][0x190], RZ ;  /* 0x0000640017167a24 */ /* 0x000fe400078e02ff */
[----:B------:R-:W-:Y:S02]  /*1090*/  IMAD.MOV.U32 R26, RZ, RZ, R18 ;  /* 0x000000ffff1a7224 */ /* 0x000fe400078e0012 */
[----:B------:R-:W-:Y:S02]  /*10a0*/  IMAD R18, R16, c[0x0][0x180], RZ ;  /* 0x0000600010127a24 */ /* 0x000fe400078e02ff */
[----:B------:R-:W-:Y:S02]  /*10b0*/  IMAD R20, R5, c[0x0][0x18c], R20 ;  /* 0x0000630005147a24 */ /* 0x000fe400078e0214 */
[----:B------:R-:W-:-:S04]  /*10c0*/  IMAD.WIDE.U32 R34, R19, c[0x0][0x190], R190 ;  /* 0x0000640013227a25 */ /* 0x000fc800078e00be */
[----:B------:R-:W-:-:S04]  /*10d0*/  IMAD.WIDE.U32 R32, R5, c[0x0][0x188], R190 ;  /* 0x0000620005207a25 */ /* 0x000fc800078e00be */
[----:B------:R-:W-:Y:S01]  /*10e0*/  IMAD R22, R19, c[0x0][0x194], R22 ;  /* 0x0000650013167a24 */ /* 0x000fe200078e0216 */
[----:B------:R-:W-:Y:S01]  /*10f0*/  IADD3 R33, R33, R20, RZ ;  /* 0x0000001421217210 */ /* 0x000fe20007ffe0ff */
[C---:B------:R-:W-:Y:S02]  /*1100*/  IMAD R18, R5.reuse, c[0x0][0x184], R18 ;  /* 0x0000610005127a24 */ /* 0x040fe400078e0212 */
[----:B------:R-:W-:Y:S01]  /*1110*/  IMAD.WIDE.U32 R30, R5, c[0x0][0x180], R190 ;  /* 0x00006000051e7a25 */ /* 0x000fe200078e00be */
[----:B------:R-:W-:-:S03]  /*1120*/  IADD3 R35, R35, R22, RZ ;  /* 0x0000001623237210 */ /* 0x000fc60007ffe0ff */
[----:B------:R-:W-:-:S04]  /*1130*/  IMAD.WIDE.U32 R36, R5, c[0x0][0x368], R190 ;  /* 0x0000da0005247a25 */ /* 0x000fc800078e00be */
[----:B------:R-:W-:Y:S02]  /*1140*/  IMAD.IADD R31, R31, 0x1, R18 ;  /* 0x000000011f1f7824 */ /* 0x000fe400078e0212 */
[C---:B------:R-:W-:Y:S02]  /*1150*/  IMAD R20, R17.reuse, c[0x0][0x1b8], RZ ;  /* 0x00006e0011147a24 */ /* 0x040fe400078e02ff */
[----:B------:R-:W-:Y:S02]  /*1160*/  IMAD R22, R17, c[0x0][0x1b0], RZ ;  /* 0x00006c0011167a24 */ /* 0x000fe400078e02ff */
[----:B------:R-:W-:Y:S01]  /*1170*/  IMAD.IADD R25, R37, 0x1, R21 ;  /* 0x0000000125197824 */ /* 0x000fe200078e0215 */
[----:B------:R-:W-:Y:S01]  /*1180*/  LOP3.LUT R21, R24, 0xfffffffe, RZ, 0xc0, !PT ;  /* 0xfffffffe18157812 */ /* 0x000fe200078ec0ff */
[C---:B------:R-:W-:Y:S01]  /*1190*/  IMAD R20, R11.reuse, c[0x0][0x1bc], R20 ;  /* 0x00006f000b147a24 */ /* 0x040fe200078e0214 */
[----:B------:R-:W-:Y:S01]  /*11a0*/  MOV R24, R36 ;  /* 0x0000002400187202 */ /* 0x000fe20000000f00 */
[----:B------:R-:W-:-:S04]  /*11b0*/  IMAD.WIDE.U32 R32, R11, c[0x0][0x1b8], R32 ;  /* 0x00006e000b207a25 */ /* 0x000fc800078e0020 */
[C---:B------:R-:W-:Y:S02]  /*11c0*/  IMAD R22, R11.reuse, c[0x0][0x1b4], R22 ;  /* 0x00006d000b167a24 */ /* 0x040fe400078e0216 */
[----:B------:R-:W-:-:S04]  /*11d0*/  IMAD.WIDE.U32 R30, R11, c[0x0][0x1b0], R30 ;  /* 0x00006c000b1e7a25 */ /* 0x000fc800078e001e */
[----:B------:R-:W-:Y:S01]  /*11e0*/  IMAD R18, R23, c[0x0][0x370], RZ ;  /* 0x0000dc0017127a24 */ /* 0x000fe200078e02ff */
[----:B------:R-:W-:Y:S01]  /*11f0*/  IADD3 R22, R31, R22, RZ ;  /* 0x000000161f167210 */ /* 0x000fe20007ffe0ff */
[----:B------:R-:W-:-:S04]  /*1200*/  IMAD.WIDE.U32 R28, R202, c[0x0][0x1a0], R28 ;  /* 0x00006800ca1c7a25 */ /* 0x000fc800078e001c */
[----:B------:R-:W-:Y:S01]  /*1210*/  IMAD R11, R201, c[0x0][0x1a0], RZ ;  /* 0x00006800c90b7a24 */ /* 0x000fe200078e02ff */
[----:B------:R-:W-:Y:S01]  /*1220*/  IADD3 R17, P3, R32, R28, RZ ;  /* 0x0000001c20117210 */ /* 0x000fe20007f7e0ff */
[----:B------:R-:W-:Y:S02]  /*1230*/  IMAD R16, R16, c[0x0][0x178], RZ ;  /* 0x00005e0010107a24 */ /* 0x000fe400078e02ff */
[C---:B------:R-:W-:Y:S02]  /*1240*/  IMAD R18, R19.reuse, c[0x0][0x374], R18 ;  /* 0x0000dd0013127a24 */ /* 0x040fe400078e0212 */
[----:B------:R-:W-:-:S04]  /*1250*/  IMAD.WIDE.U32 R24, R19, c[0x0][0x370], R24 ;  /* 0x0000dc0013187a25 */ /* 0x000fc800078e0018 */
[----:B------:R-:W-:Y:S02]  /*1260*/  IMAD.IADD R20, R33, 0x1, R20 ;  /* 0x0000000121147824 */ /* 0x000fe400078e0214 */
[C---:B------:R-:W-:Y:S02]  /*1270*/  IMAD R11, R202.reuse, c[0x0][0x1a4], R11 ;  /* 0x00006900ca0b7a24 */ /* 0x040fe400078e020b */
[----:B------:R-:W-:-:S03]  /*1280*/  IMAD.WIDE.U32 R26, R202, c[0x0][0x198], R26 ;  /* 0x00006600ca1a7a25 */ /* 0x000fc600078e001a */
[----:B------:R-:W-:Y:S01]  /*1290*/  IADD3.X R20, R20, R29, R11, P3, !PT ;  /* 0x0000001d14147210 */ /* 0x000fe20001ffe40b */
[----:B------:R-:W-:Y:S01]  /*12a0*/  IMAD R19, R201, c[0x0][0x198], RZ ;  /* 0x00006600c9137a24 */ /* 0x000fe200078e02ff */
[----:B------:R-:W-:Y:S01]  /*12b0*/  IADD3 R30, P2, R30, R26, RZ ;  /* 0x0000001a1e1e7210 */ /* 0x000fe20007f5e0ff */
[C---:B------:R-:W-:Y:S02]  /*12c0*/  IMAD R16, R5.reuse, c[0x0][0x17c], R16 ;  /* 0x00005f0005107a24 */ /* 0x040fe400078e0210 */
[----:B------:R-:W-:-:S04]  /*12d0*/  IMAD.WIDE.U32 R34, R5, c[0x0][0x178], R34 ;  /* 0x00005e0005227a25 */ /* 0x000fc800078e0022 */
[----:B------:R-:W-:Y:S01]  /*12e0*/  IMAD R19, R202, c[0x0][0x19c], R19 ;  /* 0x00006700ca137a24 */ /* 0x000fe200078e0213 */
[----:B------:R-:W-:Y:S01]  /*12f0*/  IADD3 R35, R35, R16, RZ ;  /* 0x0000001023237210 */ /* 0x000fe20007ffe0ff */
[----:B------:R-:W-:Y:S01]  /*1300*/  IMAD.IADD R25, R25, 0x1, R18 ;  /* 0x0000000119197824 */ /* 0x000fe200078e0212 */
[----:B------:R-:W-:Y:S01]  /*1310*/  LEA R16, P3, R17, c[0x0][0x170], 0x1 ;  /* 0x00005c0011107a11 */ /* 0x000fe200078608ff */
[----:B------:R-:W-:Y:S01]  /*1320*/  IMAD R11, R15, c[0x0][0x378], RZ ;  /* 0x0000de000f0b7a24 */ /* 0x000fe200078e02ff */
[----:B------:R-:W-:Y:S01]  /*1330*/  IADD3.X R19, R22, R27, R19, P2, !PT ;  /* 0x0000001b16137210 */ /* 0x000fe200017fe413 */
[----:B------:R-:W-:Y:S01]  /*1340*/  IMAD.WIDE.U32 R24, R14, c[0x0][0x378], R24 ;  /* 0x0000de000e187a25 */ /* 0x000fe200078e0018 */
[----:B------:R-:W-:Y:S02]  /*1350*/  LEA R18, P2, R30, c[0x0][0x168], 0x1 ;  /* 0x00005a001e127a11 */ /* 0x000fe400078408ff */
[----:B------:R-:W-:Y:S01]  /*1360*/  LEA.HI.X R17, R17, c[0x0][0x174], R20, 0x1, P3 ;  /* 0x00005d0011117a11 */ /* 0x000fe200018f0c14 */
[----:B------:R-:W-:Y:S01]  /*1370*/  IMAD R11, R14, c[0x0][0x37c], R11 ;  /* 0x0000df000e0b7a24 */ /* 0x000fe200078e020b */
[----:B------:R-:W-:Y:S01]  /*1380*/  LEA.HI.X R19, R30, c[0x0][0x16c], R19, 0x1, P2 ;  /* 0x00005b001e137a11 */ /* 0x000fe200010f0c13 */
[----:B------:R-:W-:Y:S01]  /*1390*/  IMAD R15, R15, c[0x0][0x1a8], RZ ;  /* 0x00006a000f0f7a24 */ /* 0x000fe200078e02ff */
[----:B------:R-:W-:Y:S01]  /*13a0*/  LEA R222, P3, R24, c[0x0][0x330], 0x1 ;  /* 0x0000cc0018de7a11 */ /* 0x000fe200078608ff */
[----:B------:R-:W-:Y:S01]  /*13b0*/  IMAD.IADD R20, R25, 0x1, R11 ;  /* 0x0000000119147824 */ /* 0x000fe200078e020b */
[----:B------:R-:W-:Y:S01]  /*13c0*/  IADD3 R26, P2, R16, UR10, RZ ;  /* 0x0000000a101a7c10 */ /* 0x000fe2000ff5e0ff */
[C---:B------:R-:W-:Y:S01]  /*13d0*/  IMAD R11, R14.reuse, c[0x0][0x1ac], R15 ;  /* 0x00006b000e0b7a24 */ /* 0x040fe200078e020f */
[----:B------:R-:W-:Y:S01]  /*13e0*/  @!PT LDS RZ, [RZ] ;  /* 0x00000000fffff984 */ /* 0x000fe20000000800 */
[----:B------:R-:W-:Y:S01]  /*13f0*/  @!PT LDS RZ, [RZ] ;  /* 0x00000000fffff984 */ /* 0x000fe20000000800 */
[----:B------:R-:W-:Y:S01]  /*1400*/  @!PT LDS RZ, [RZ] ;  /* 0x00000000fffff984 */ /* 0x000fe20000000800 */
[----:B------:R1:W-:Y:S01]  /*1410*/  LDGSTS.E.BYPASS.LTC128B.128 [R215+0xa000], [R16.64] ;  /* 0x0a00000010d77fae */ /* 0x0003e2000b901d58 */
[----:B------:R-:W-:Y:S01]  /*1420*/  IMAD.WIDE.U32 R14, R14, c[0x0][0x1a8], R34 ;  /* 0x00006a000e0e7a25 */ /* 0x000fe200078e0022 */
[----:B------:R-:W-:-:S02]  /*1430*/  LEA.HI.X R223, R24, c[0x0][0x334], R20, 0x1, P3 ;  /* 0x0000cd0018df7a11 */ /* 0x000fc400018f0c14 */
[----:B------:R-:W-:Y:S01]  /*1440*/  IADD3.X R27, R17, UR9, RZ, P2, !PT ;  /* 0x00000009111b7c10 */ /* 0x000fe200097fe4ff */
[----:B------:R-:W-:Y:S01]  /*1450*/  IMAD.IADD R11, R15, 0x1, R11 ;  /* 0x000000010f0b7824 */ /* 0x000fe200078e020b */
[----:B------:R-:W-:Y:S01]  /*1460*/  IADD3 R24, P1, R26, UR10, RZ ;  /* 0x0000000a1a187c10 */ /* 0x000fe2000ff3e0ff */
[----:B------:R-:W-:Y:S01]  /*1470*/  IMAD.IADD R21, R216, 0x1, -R21 ;  /* 0x00000001d8157824 */ /* 0x000fe200078e0a15 */
[----:B------:R-:W-:Y:S01]  /*1480*/  LEA R224, P2, R14, c[0x0][0x160], 0x1 ;  /* 0x000058000ee07a11 */ /* 0x000fe200078408ff */
[----:B------:R2:W-:Y:S01]  /*1490*/  LDGSTS.E.BYPASS.LTC128B.128 [R215+0xb000], [R26.64] ;  /* 0x0b0000001ad77fae */ /* 0x0005e2000b901d58 */
[----:B------:R-:W-:Y:S02]  /*14a0*/  IADD3.X R25, R27, UR9, RZ, P1, !PT ;  /* 0x000000091b197c10 */ /* 0x000fe40008ffe4ff */
[----:B------:R-:W-:Y:S02]  /*14b0*/  IADD3 R28, P1, R24, UR10, RZ ;  /* 0x0000000a181c7c10 */ /* 0x000fe4000ff3e0ff */
[----:B------:R-:W-:Y:S01]  /*14c0*/  MOV R15, c[0x0][0x370] ;  /* 0x0000dc00000f7a02 */ /* 0x000fe20000000f00 */
[----:B------:R3:W-:Y:S01]  /*14d0*/  LDGSTS.E.BYPASS.LTC128B.128 [R215+0xc000], [R24.64] ;  /* 0x0c00000018d77fae */ /* 0x0007e2000b901d58 */
[----:B------:R-:W-:Y:S01]  /*14e0*/  IADD3.X R29, R25, UR9, RZ, P1, !PT ;  /* 0x00000009191d7c10 */ /* 0x000fe20008ffe4ff */
[----:B------:R-:W-:Y:S01]  /*14f0*/  ULDC.64 UR8, c[0x0][0x198] ;  /* 0x0000660000087ab9 */ /* 0x000fe20000000a00 */
[----:B------:R-:W-:Y:S01]  /*1500*/  LEA.HI.X R225, R14, c[0x0][0x164], R11, 0x1, P2 ;  /* 0x000059000ee17a11 */ /* 0x000fe200010f0c0b */
[----:B------:R-:W-:Y:S01]  /*1510*/  IMAD.MOV.U32 R11, RZ, RZ, c[0x0][0x374] ;  /* 0x0000dd00ff0b7624 */ /* 0x000fe200078e00ff */
[----:B------:R-:W-:Y:S01]  /*1520*/  LEA R22, P1, R15, R222, 0x6 ;  /* 0x000000de0f167211 */ /* 0x000fe200078230ff */
[----:B------:R-:W-:Y:S01]  /*1530*/  USHF.L.U64.HI UR9, UR8, UR7, UR9 ;  /* 0x0000000708097299 */ /* 0x000fe20008010209 */
[----:B------:R-:W-:Y:S01]  /*1540*/  ISETP.NE.AND P0, PT, R21, 0x1, PT ;  /* 0x000000011500780c */ /* 0x000fe20003f05270 */
[----:B------:R-:W-:Y:S01]  /*1550*/  USHF.L.U32 UR8, UR8, 0x6, URZ ;  /* 0x0000000608087899 */ /* 0x000fe2000800063f */
[----:B------:R-:W-:Y:S01]  /*1560*/  LEA.HI.X R23, R15, R223, R11, 0x6, P1 ;  /* 0x000000df0f177211 */ /* 0x000fe200008f340b */
[----:B------:R-:W-:Y:S01]  /*1570*/  IMAD.MOV.U32 R15, RZ, RZ, c[0x0][0x194] ;  /* 0x00006500ff0f7624 */ /* 0x000fe200078e00ff */
[----:B------:R-:W-:Y:S01]  /*1580*/  IADD3 R11, R188, 0x1000, RZ ;  /* 0x00001000bc0b7810 */ /* 0x000fe20007ffe0ff */
[----:B------:R4:W-:Y:S01]  /*1590*/  LDGSTS.E.BYPASS.LTC128B.128 [R215+0xd000], [R28.64] ;  /* 0x0d0000001cd77fae */ /* 0x0009e2000b901d58 */
[----:B-1----:R-:W-:-:S02]  /*15a0*/  MOV R17, c[0x0][0x190] ;  /* 0x0000640000117a02 */ /* 0x002fc40000000f00 */
[----:B------:R-:W-:Y:S01]  /*15b0*/  IADD3 R14, P1, R18, UR8, RZ ;  /* 0x00000008120e7c10 */ /* 0x000fe2000ff3e0ff */
[----:B------:R-:W0:Y:S01]  /*15c0*/  LDGDEPBAR ;  /* 0x00000000000079af */ /* 0x000e220000000000 */
[----:B------:R-:W-:Y:S02]  /*15d0*/  LEA R20, P2, R17, R224, 0x6 ;  /* 0x000000e011147211 */ /* 0x000fe400078430ff */
[----:B------:R-:W-:Y:S01]  /*15e0*/  SEL R11, R11, R188, !P0 ;  /* 0x000000bc0b0b7207 */ /* 0x000fe20004000000 */
[----:B------:R4:W-:Y:S01]  /*15f0*/  LDGSTS.E.BYPASS.LTC128B.128 [R215+0x4000], [R222.64] ;  /* 0x04000000ded77fae */ /* 0x0009e2000b901d58 */
[----:B------:R-:W-:Y:S02]  /*1600*/  LEA.HI.X R21, R17, R225, R15, 0x6, P2 ;  /* 0x000000e111157211 */ /* 0x000fe400010f340f */
[----:B------:R-:W-:Y:S01]  /*1610*/  IADD3.X R15, R19, UR9, RZ, P1, !PT ;  /* 0x00000009130f7c10 */ /* 0x000fe20008ffe4ff */
[----:B------:R-:W-:Y:S01]  /*1620*/  IMAD.SHL.U32 R214, R11, 0x2, RZ ;  /* 0x000000020bd67824 */ /* 0x000fe200078e00ff */
[----:B------:R4:W-:Y:S01]  /*1630*/  LDGSTS.E.BYPASS.LTC128B.128 [R215+0x5000], [R22.64] ;  /* 0x0500000016d77fae */ /* 0x0009e2000b901d58 */
[----:B------:R-:W-:Y:S01]  /*1640*/  ULDC UR7, c[0x0][0x22c] ;  /* 0x00008b0000077ab9 */ /* 0x000fe20000000800 */
[----:B---3--:R-:W-:-:S02]  /*1650*/  IADD3 R24, P1, R14, UR8, RZ ;  /* 0x000000080e187c10 */ /* 0x008fc4000ff3e0ff */
[----:B------:R4:W-:Y:S01]  /*1660*/  LDGSTS.E.BYPASS.LTC128B.128 [R214], [R224.64] ;  /* 0x00000000e0d67fae */ /* 0x0009e2000b901d58 */
[----:B------:R-:W-:Y:S02]  /*1670*/  IADD3 R16, P2, R209, R204, RZ ;  /* 0x000000ccd1107210 */ /* 0x000fe40007f5e0ff */
[----:B------:R-:W-:Y:S01]  /*1680*/  IADD3.X R25, R15, UR9, RZ, P1, !PT ;  /* 0x000000090f197c10 */ /* 0x000fe20008ffe4ff */
[----:B------:R4:W-:Y:S01]  /*1690*/  LDGSTS.E.BYPASS.LTC128B.128 [R214+0x1000], [R20.64] ;  /* 0x0100000014d67fae */ /* 0x0009e2000b901d58 */
[----:B--2---:R-:W-:Y:S02]  /*16a0*/  IADD3 R26, P1, R24, UR8, RZ ;  /* 0x00000008181a7c10 */ /* 0x004fe4000ff3e0ff */
[----:B------:R-:W-:Y:S01]  /*16b0*/  IADD3.X R17, R208, R205, RZ, P2, !PT ;  /* 0x000000cdd0117210 */ /* 0x000fe200017fe4ff */
[----:B------:R4:W-:Y:S01]  /*16c0*/  LDGSTS.E.BYPASS.LTC128B.128 [R215+0x6000], [R18.64] ;  /* 0x0600000012d77fae */ /* 0x0009e2000b901d58 */
[----:B------:R-:W-:-:S03]  /*16d0*/  IADD3.X R27, R25, UR9, RZ, P1, !PT ;  /* 0x00000009191b7c10 */ /* 0x000fc60008ffe4ff */
[----:B------:R1:W-:Y:S04]  /*16e0*/  LDGSTS.E.BYPASS.LTC128B.128 [R215+0x7000], [R14.64] ;  /* 0x070000000ed77fae */ /* 0x0003e8000b901d58 */
[----:B------:R4:W-:Y:S04]  /*16f0*/  LDGSTS.E.BYPASS.LTC128B.128 [R215+0x8000], [R24.64] ;  /* 0x0800000018d77fae */ /* 0x0009e8000b901d58 */
[----:B------:R4:W-:Y:S04]  /*1700*/  LDGSTS.E.BYPASS.LTC128B.128 [R215+0x9000], [R26.64] ;  /* 0x090000001ad77fae */ /* 0x0009e8000b901d58 */
[----:B------:R-:W0:Y:S01]  /*1710*/  LDGDEPBAR ;  /* 0x00000000000079af */ /* 0x000e220000000000 */
[----:B------:R-:W-:-:S02]  /*1720*/  ULDC UR8, c[0x0][0x1c0] ;  /* 0x0000700000087ab9 */ /* 0x000fc40000000800 */
[----:B------:R-:W-:Y:S01]  /*1730*/  UIMAD UR13, UR7, UR8, URZ ;  /* 0x00000008070d72a4 */ /* 0x000fe2000f8e023f */
[----:B------:R4:W5:Y:S01]  /*1740*/  LDG.E R213, [R16.64] ;  /* 0x0000001810d57981 */ /* 0x000962000c1e1900 */
[----:B------:R-:W-:Y:S02]  /*1750*/  USHF.R.S32.HI UR9, URZ, 0x1f, UR7 ;  /* 0x0000001f3f097899 */ /* 0x000fe40008011407 */
[----:B------:R-:W-:Y:S01]  /*1760*/  USHF.L.U32 UR10, UR13, 0x6, URZ ;  /* 0x000000060d0a7899 */ /* 0x000fe2000800063f */
[----:B------:R4:W5:Y:S01]  /*1770*/  LDG.E R212, [R16.64+0x20] ;  /* 0x0000201810d47981 */ /* 0x000962000c1e1900 */
[----:B------:R-:W-:Y:S01]  /*1780*/  IMAD R11, R187, UR13, R186 ;  /* 0x0000000dbb0b7c24 */ /* 0x000fe2000f8e02ba */
[----:B------:R-:W-:Y:S02]  /*1790*/  UIMAD.WIDE.U32 UR14, UR7, UR8, URZ ;  /* 0x00000008070e72a5 */ /* 0x000fe4000f8e003f */
[----:B------:R4:W5:Y:S01]  /*17a0*/  LDG.E R211, [R16.64+0x80] ;  /* 0x0000801810d37981 */ /* 0x000962000c1e1900 */
[----:B------:R-:W-:Y:S01]  /*17b0*/  UIMAD UR8, UR9, UR8, URZ ;  /* 0x00000008090872a4 */ /* 0x000fe2000f8e023f */
[----:B-1----:R-:W-:-:S02]  /*17c0*/  IMAD.WIDE R14, R5, c[0x0][0x224], R12 ;  /* 0x00008900050e7a25 */ /* 0x002fc400078e020c */
[----:B------:R4:W5:Y:S01]  /*17d0*/  LDG.E R210, [R16.64+0xa0] ;  /* 0x0000a01810d27981 */ /* 0x000962000c1e1900 */
[----:B------:R-:W-:Y:S01]  /*17e0*/  USHF.R.S32.HI UR9, URZ, 0x1f, UR10 ;  /* 0x0000001f3f097899 */ /* 0x000fe2000801140a */
[----:B------:R-:W-:Y:S01]  /*17f0*/  IADD3 R5, P2, P1, R11, UR10, R10 ;  /* 0x0000000a0b057c10 */ /* 0x000fe2000f95e00a */
[----:B------:R-:W-:Y:S01]  /*1800*/  UIMAD UR8, UR6, UR7, UR8 ;  /* 0x00000007060872a4 */ /* 0x000fe2000f8e0208 */
[----:B------:R-:W-:Y:S01]  /*1810*/  SHF.R.S32.HI R10, RZ, 0x1f, R11 ;  /* 0x0000001fff0a7819 */ /* 0x000fe2000001140b */
[----:B------:R-:W-:Y:S01]  /*1820*/  CS2R R94, SRZ ;  /* 0x00000000005e7805 */ /* 0x000fe2000001ff00 */
[----:B------:R-:W-:Y:S01]  /*1830*/  IADD3 R3, R12, R3, RZ ;  /* 0x000000030c037210 */ /* 0x000fe20007ffe0ff */
[----:B------:R-:W-:Y:S01]  /*1840*/  UIADD3 UR8, UR15, UR8, URZ ;  /* 0x000000080f087290 */ /* 0x000fe2000fffe03f */
[----:B------:R-:W-:-:S04]  /*1850*/  DEPBAR.LE SB0, 0x1 ;  /* 0x000080400000791a */ /* 0x000fc80000000000 */
[----:B------:R-:W-:Y:S01]  /*1860*/  BAR.SYNC.DEFER_BLOCKING 0x0 ;  /* 0x0000000000007b1d */ /* 0x000fe20000010000 */
[----:B------:R-:W-:Y:S01]  /*1870*/  IADD3.X R10, R10, UR9, R9, P2, P1 ;  /* 0x000000090a0a7c10 */ /* 0x000fe200097e2409 */
[----:B------:R-:W-:Y:S01]  /*1880*/  CS2R R92, SRZ ;  /* 0x00000000005c7805 */ /* 0x000fe2000001ff00 */
[----:B------:R-:W-:Y:S01]  /*1890*/  IADD3 R6, P2, R14, R6, RZ ;  /* 0x000000060e067210 */ /* 0x000fe20007f5e0ff */
[----:B------:R-:W-:Y:S01]  /*18a0*/  CS2R R98, SRZ ;  /* 0x0000000000627805 */ /* 0x000fe2000001ff00 */
[----:B------:R-:W-:Y:S01]  /*18b0*/  IADD3 R8, P1, R5, R8, RZ ;  /* 0x0000000805087210 */ /* 0x000fe20007f3e0ff */
[----:B------:R-:W-:Y:S01]  /*18c0*/  CS2R R96, SRZ ;  /* 0x0000000000607805 */ /* 0x000fe2000001ff00 */
[----:B------:R-:W-:Y:S01]  /*18d0*/  IADD3.X R4, R15, R4, RZ, P2, !PT ;  /* 0x000000040f047210 */ /* 0x000fe200017fe4ff */
[----:B------:R-:W-:Y:S01]  /*18e0*/  IMAD R5, R6, UR8, RZ ;  /* 0x0000000806057c24 */ /* 0x000fe2000f8e02ff */
[----:B------:R-:W-:Y:S01]  /*18f0*/  ISETP.GE.AND P2, PT, R2, 0x1, PT ;  /* 0x000000010200780c */ /* 0x000fe20003f46270 */
[----:B------:R-:W-:Y:S01]  /*1900*/  IMAD.X R9, R10, 0x1, R7, P1 ;  /* 0x000000010a097824 */ /* 0x000fe200008e0607 */
[----:B------:R-:W-:Y:S01]  /*1910*/  CS2R R90, SRZ ;  /* 0x00000000005a7805 */ /* 0x000fe2000001ff00 */
[----:B------:R-:W-:Y:S01]  /*1920*/  IMAD R4, R4, UR14, R5 ;  /* 0x0000000e04047c24 */ /* 0x000fe2000f8e0205 */
[----:B------:R-:W-:Y:S01]  /*1930*/  CS2R R88, SRZ ;  /* 0x0000000000587805 */ /* 0x000fe2000001ff00 */
[----:B------:R-:W-:Y:S01]  /*1940*/  IMAD.WIDE.U32 R8, R6, UR14, R8 ;  /* 0x0000000e06087c25 */ /* 0x000fe2000f8e0008 */
[----:B------:R-:W-:Y:S01]  /*1950*/  CS2R R86, SRZ ;  /* 0x0000000000567805 */ /* 0x000fe2000001ff00 */
[----:B------:R-:W-:Y:S01]  /*1960*/  CS2R R84, SRZ ;  /* 0x0000000000547805 */ /* 0x000fe2000001ff00 */
[----:B------:R-:W-:Y:S01]  /*1970*/  CS2R R78, SRZ ;  /* 0x00000000004e7805 */ /* 0x000fe2000001ff00 */
[----:B------:R-:W-:Y:S01]  /*1980*/  CS2R R76, SRZ ;  /* 0x00000000004c7805 */ /* 0x000fe2000001ff00 */
[----:B------:R-:W-:Y:S01]  /*1990*/  IADD3 R4, R9, R4, RZ ;  /* 0x0000000409047210 */ /* 0x000fe20007ffe0ff */
[----:B------:R-:W-:Y:S01]  /*19a0*/  CS2R R82, SRZ ;  /* 0x0000000000527805 */ /* 0x000fe2000001ff00 */
[C---:B------:R-:W-:Y:S01]  /*19b0*/  LEA R220, P1, R8.reuse, c[0x0][0x350], 0x2 ;  /* 0x0000d40008dc7a11 */ /* 0x040fe200078210ff */
[----:B------:R-:W-:Y:S01]  /*19c0*/  CS2R R80, SRZ ;  /* 0x0000000000507805 */ /* 0x000fe2000001ff00 */
[----:B------:R-:W-:Y:S01]  /*19d0*/  CS2R R74, SRZ ;  /* 0x00000000004a7805 */ /* 0x000fe2000001ff00 */
[----:B------:R4:W1:Y:S01]  /*19e0*/  LDSM.16.M88.4 R132, [R178+0xa000] ;  /* 0x00a00000b284783b */ /* 0x0008620000000200 */
[----:B------:R-:W-:Y:S01]  /*19f0*/  LEA.HI.X R221, R8, c[0x0][0x354], R4, 0x2, P1 ;  /* 0x0000d50008dd7a11 */ /* 0x000fe200008f1404 */
        /* <DEDUP_REMOVED lines=25> */
[----:B------:R-:W-:Y:S01]  /*1b90*/  IMAD.WIDE R206, R3, R0, c[0x0][0x3c8] ;  /* 0x0000f20003ce7625 */ /* 0x000fe200078e0200 */
[----:B------:R4:W1:Y:S01]  /*1ba0*/  LDSM.16.M88.4 R160, [R167+0xa800] ;  /* 0x00a80000a7a0783b */ /* 0x0008620000000200 */
[----:B------:R-:W-:Y:S05]  /*1bb0*/  @!P2 BRA `(.L_x_191) ;  /* 0x000026c00000a947 */ /* 0x000fea0003800000 */
[----:B------:R-:W-:Y:S01]  /*1bc0*/  USHF.L.U32 UR18, UR13, 0x4, URZ ;  /* 0x000000040d127899 */ /* 0x000fe2000800063f */
[----:B------:R-:W-:Y:S01]  /*1bd0*/  IADD3 R174, R179, 0x1000, RZ ;  /* 0x00001000b3ae7810 */ /* 0x000fe20007ffe0ff */
[----:B------:R-:W-:Y:S01]  /*1be0*/  USHF.L.U32 UR19, UR13, 0x3, URZ ;  /* 0x000000030d137899 */ /* 0x000fe2000800063f */
[----:B------:R-:W-:Y:S01]  /*1bf0*/  IADD3 R173, R180, 0x1000, RZ ;  /* 0x00001000b4ad7810 */ /* 0x000fe20007ffe0ff */
[----:B------:R-:W-:Y:S01]  /*1c00*/  UIADD3 UR12, UR18, 0x20, URZ ;  /* 0x00000020120c7890 */ /* 0x000fe2000fffe03f */
[----:B------:R-:W-:Y:S01]  /*1c10*/  SEL R174, R174, R179, !P0 ;  /* 0x000000b3aeae7207 */ /* 0x000fe20004000000 */
[----:B------:R-:W-:Y:S01]  /*1c20*/  IMAD.MOV.U32 R95, RZ, RZ, RZ ;  /* 0x000000ffff5f7224 */ /* 0x000fe200078e00ff */
[----:B------:R-:W-:Y:S01]  /*1c30*/  SEL R173, R173, R180, !P0 ;  /* 0x000000b4adad7207 */ /* 0x000fe20004000000 */
[----:B------:R-:W-:-:S02]  /*1c40*/  UIADD3 UR11, UR19, UR12, URZ ;  /* 0x0000000c130b7290 */ /* 0x000fc4000fffe03f */
[----:B------:R-:W-:Y:S01]  /*1c50*/  IMAD.SHL.U32 R174, R174, 0x2, RZ ;  /* 0x00000002aeae7824 */ /* 0x000fe200078e00ff */
[----:B------:R-:W-:Y:S01]  /*1c60*/  UIMAD UR17, UR13, 0x18, URZ ;  /* 0x000000180d1178a4 */ /* 0x000fe2000f8e023f */
[----:B------:R-:W-:Y:S01]  /*1c70*/  IMAD.SHL.U32 R173, R173, 0x2, RZ ;  /* 0x00000002adad7824 */ /* 0x000fe200078e00ff */
[----:B------:R-:W-:Y:S02]  /*1c80*/  UIADD3 UR10, UR19, UR11, URZ ;  /* 0x0000000b130a7290 */ /* 0x000fe4000fffe03f */
[----:B------:R-:W-:Y:S02]  /*1c90*/  USHF.L.U32 UR16, UR13, 0x5, URZ ;  /* 0x000000050d107899 */ /* 0x000fe4000800063f */
[----:B------:R-:W-:Y:S02]  /*1ca0*/  UIADD3 UR9, UR19, UR10, URZ ;  /* 0x0000000a13097290 */ /* 0x000fe4000fffe03f */
[----:B------:R-:W-:Y:S02]  /*1cb0*/  UIMAD UR15, UR13, 0x28, URZ ;  /* 0x000000280d0f78a4 */ /* 0x000fe4000f8e023f */
[----:B------:R-:W-:-:S02]  /*1cc0*/  UIADD3 UR8, UR19, UR9, URZ ;  /* 0x0000000913087290 */ /* 0x000fc4000fffe03f */
[----:B------:R-:W-:Y:S02]  /*1cd0*/  UIMAD UR14, UR13, 0x30, URZ ;  /* 0x000000300d0e78a4 */ /* 0x000fe4000f8e023f */
[----:B------:R-:W-:Y:S02]  /*1ce0*/  UIMAD UR13, UR13, 0x38, URZ ;  /* 0x000000380d0d78a4 */ /* 0x000fe4000f8e023f */
[----:B------:R-:W-:Y:S02]  /*1cf0*/  UIADD3 UR7, UR19, UR8, URZ ;  /* 0x0000000813077290 */ /* 0x000fe4000fffe03f */
[----:B------:R-:W-:Y:S01]  /*1d00*/  IMAD.MOV.U32 R171, RZ, RZ, 0x20 ;  /* 0x00000020ffab7424 */ /* 0x000fe200078e00ff */
[C---:B------:R-:W-:Y:S01]  /*1d10*/  LOP3.LUT P0, RZ, R185.reuse, 0x2, RZ, 0xc0, !PT ;  /* 0x00000002b9ff7812 */ /* 0x040fe2000780c0ff */
[----:B------:R-:W-:Y:S01]  /*1d20*/  IMAD.MOV.U32 R218, RZ, RZ, c[0x0][0x22c] ;  /* 0x00008b00ffda7624 */ /* 0x000fe200078e00ff */
[----:B------:R-:W-:Y:S01]  /*1d30*/  LOP3.LUT P1, RZ, R185, 0x4, RZ, 0xc0, !PT ;  /* 0x00000004b9ff7812 */ /* 0x000fe2000782c0ff */
[----:B------:R-:W-:Y:S01]  /*1d40*/  IMAD.SHL.U32 R172, R180, 0x2, RZ ;  /* 0x00000002b4ac7824 */ /* 0x000fe200078e00ff */
[----:B------:R-:W-:Y:S01]  /*1d50*/  MOV R170, 0x40 ;  /* 0x0000004000aa7802 */ /* 0x000fe20000000f00 */
[----:B------:R-:W-:Y:S01]  /*1d60*/  IMAD R218, R218, c[0x0][0x1c0], RZ ;  /* 0x00007000dada7a24 */ /* 0x000fe200078e02ff */
[----:B------:R-:W-:-:S02]  /*1d70*/  SEL R171, R171, 0xffffffe0, !P0 ;  /* 0xffffffe0abab7807 */ /* 0x000fc40004000000 */
[----:B------:R-:W-:Y:S02]  /*1d80*/  SEL R170, R170, 0xffffffc0, !P1 ;  /* 0xffffffc0aaaa7807 */ /* 0x000fe40004800000 */
[C---:B------:R-:W-:Y:S01]  /*1d90*/  IADD3 R3, R177.reuse, R171, RZ ;  /* 0x000000abb1037210 */ /* 0x040fe20007ffe0ff */
[----:B------:R-:W-:Y:S01]  /*1da0*/  IMAD.IADD R166, R172, 0x1, R171 ;  /* 0x00000001aca67824 */ /* 0x000fe200078e02ab */
[----:B------:R-:W-:Y:S01]  /*1db0*/  LEA R218, -R218, RZ, 0x6 ;  /* 0x000000ffdada7211 */ /* 0x000fe200078e31ff */
[----:B------:R-:W-:Y:S01]  /*1dc0*/  IMAD.IADD R165, R172, 0x1, R170 ;  /* 0x00000001aca57824 */ /* 0x000fe200078e02aa */
[----:B------:R-:W-:Y:S01]  /*1dd0*/  IADD3 R2, R177, R170, RZ ;  /* 0x000000aab1027210 */ /* 0x000fe20007ffe0ff */
[C---:B------:R-:W-:Y:S01]  /*1de0*/  IMAD.IADD R164, R170.reuse, 0x1, R166 ;  /* 0x00000001aaa47824 */ /* 0x040fe200078e02a6 */
[----:B------:R-:W-:Y:S02]  /*1df0*/  IADD3 R0, R170, R3, RZ ;  /* 0x00000003aa007210 */ /* 0x000fe40007ffe0ff */
.L_x_194:
[----:B------:R-:W0:Y:S01]  /*1e00*/  LDGDEPBAR ;  /* 0x00000000000079af */ /* 0x000e220000000000 */
[----:B------:R-:W-:Y:S01]  /*1e10*/  IADD3 R181, R173, R171, RZ ;  /* 0x000000abadb57210 */ /* 0x000fe20007ffe0ff */
[----:B-----5:R-:W-:Y:S01]  /*1e20*/  FMUL.FTZ R227, R213, 1.4426950216293334961 ;  /* 0x3fb8aa3bd5e37820 */ /* 0x020fe20000410000 */
[----:B------:R-:W-:Y:S01]  /*1e30*/  IADD3 R182, R173, R170, RZ ;  /* 0x000000aaadb67210 */ /* 0x000fe20007ffe0ff */
[----:B------:R-:W-:Y:S01]  /*1e40*/  FMUL.FTZ R231, R211, 1.4426950216293334961 ;  /* 0x3fb8aa3bd3e77820 */ /* 0x000fe20000410000 */
[----:B------:R-:W-:Y:S02]  /*1e50*/  FSETP.NEU.FTZ.AND P0, PT, R213, -INF , PT ;  /* 0xff800000d500780b */ /* 0x000fe40003f1d000 */
[----:B------:R-:W-:Y:S01]  /*1e60*/  ISETP.GE.AND P5, PT, R216, 0x1, PT ;  /* 0x00000001d800780c */ /* 0x000fe20003fa6270 */
[----:B------:R-:W-:Y:S04]  /*1e70*/  DEPBAR.LE SB0, 0x0 ;  /* 0x000080000000791a */ /* 0x000fe80000000000 */
[----:B------:R-:W-:Y:S08]  /*1e80*/  BAR.SYNC.DEFER_BLOCKING 0x0 ;  /* 0x0000000000007b1d */ /* 0x000ff00000010000 */
[----:B------:R-:W-:Y:S08]  /*1e90*/  LDSM.16.M88.4 R100, [R173] ;  /* 0x00000000ad64783b */ /* 0x000ff00000000200 */
[----:B------:R-:W4:Y:S08]  /*1ea0*/  LDSM.16.M88.4 R104, [R178+0x6000] ;  /* 0x00600000b268783b */ /* 0x000f300000000200 */
[----:B------:R-:W3:Y:S08]  /*1eb0*/  LDSM.16.M88.4 R108, [R173+0x1000] ;  /* 0x00100000ad6c783b */ /* 0x000ef00000000200 */
[----:B------:R-:W2:Y:S08]  /*1ec0*/  LDSM.16.M88.4 R112, [R178+0x6800] ;  /* 0x00680000b270783b */ /* 0x000eb00000000200 */
[----:B------:R-:W-:Y:S08]  /*1ed0*/  LDSM.16.M88.4 R116, [R181] ;  /* 0x00000000b574783b */ /* 0x000ff00000000200 */
[----:B------:R-:W1:Y:S01]  /*1ee0*/  LDSM.16.M88.4 R120, [R169+0x6000] ;  /* 0x00600000a978783b */ /* 0x000e620000000200 */
[-C--:B----4-:R-:W-:Y:S07]  /*1ef0*/  HMMA.16816.F32.BF16 R4, R100, R104.reuse, RZ ;  /* 0x000000686404723c */ /* 0x090fee00000418ff */
[----:B------:R-:W4:Y:S01]  /*1f00*/  LDSM.16.M88.4 R124, [R181+0x1000] ;  /* 0x00100000b57c783b */ /* 0x000f220000000200 */
[C---:B---3--:R-:W-:Y:S07]  /*1f10*/  HMMA.16816.F32.BF16 R8, R108.reuse, R104, RZ ;  /* 0x000000686c08723c */ /* 0x048fee00000418ff */
[----:B------:R-:W3:Y:S01]  /*1f20*/  LDSM.16.M88.4 R128, [R169+0x6800] ;  /* 0x00680000a980783b */ /* 0x000ee20000000200 */
[-C--:B------:R-:W-:Y:S08]  /*1f30*/  HMMA.16816.F32.BF16 R12, R108, R106.reuse, RZ ;  /* 0x0000006a6c0c723c */ /* 0x080ff000000418ff */
[C---:B------:R-:W-:Y:S01]  /*1f40*/  HMMA.16816.F32.BF16 R16, R100.reuse, R106, RZ ;  /* 0x0000006a6410723c */ /* 0x040fe200000418ff */
[----:B------:R-:W-:Y:S07]  /*1f50*/  LDSM.16.M88.4 R104, [R168+0x6000] ;  /* 0x00600000a868783b */ /* 0x000fee0000000200 */
[-C--:B--2---:R-:W-:Y:S08]  /*1f60*/  HMMA.16816.F32.BF16 R20, R100, R112.reuse, RZ ;  /* 0x000000706414723c */ /* 0x084ff000000418ff */
[C---:B------:R-:W-:Y:S08]  /*1f70*/  HMMA.16816.F32.BF16 R24, R108.reuse, R112, RZ ;  /* 0x000000706c18723c */ /* 0x040ff000000418ff */
[-C--:B------:R-:W-:Y:S01]  /*1f80*/  HMMA.16816.F32.BF16 R28, R108, R114.reuse, RZ ;  /* 0x000000726c1c723c */ /* 0x080fe200000418ff */
[----:B------:R-:W-:Y:S07]  /*1f90*/  LDSM.16.M88.4 R108, [R182+0x1000] ;  /* 0x00100000b66c783b */ /* 0x000fee0000000200 */
[----:B------:R-:W-:Y:S01]  /*1fa0*/  HMMA.16816.F32.BF16 R32, R100, R114, RZ ;  /* 0x000000726420723c */ /* 0x000fe200000418ff */
[----:B------:R-:W2:Y:S07]  /*1fb0*/  LDSM.16.M88.4 R100, [R182] ;  /* 0x00000000b664783b */ /* 0x000eae0000000200 */
[-C--:B-1----:R-:W-:Y:S01]  /*1fc0*/  HMMA.16816.F32.BF16 R4, R116, R120.reuse, R4 ;  /* 0x000000787404723c */ /* 0x082fe20000041804 */
[----:B------:R-:W1:Y:S07]  /*1fd0*/  LDSM.16.M88.4 R112, [R168+0x6800] ;  /* 0x00680000a870783b */ /* 0x000e6e0000000200 */
[C---:B----4-:R-:W-:Y:S08]  /*1fe0*/  HMMA.16816.F32.BF16 R8, R124.reuse, R120, R8 ;  /* 0x000000787c08723c */ /* 0x050ff00000041808 */
[-C--:B------:R-:W-:Y:S08]  /*1ff0*/  HMMA.16816.F32.BF16 R12, R124, R122.reuse, R12 ;  /* 0x0000007a7c0c723c */ /* 0x080ff0000004180c */
[C---:B------:R-:W-:Y:S08]  /*2000*/  HMMA.16816.F32.BF16 R16, R116.reuse, R122, R16 ;  /* 0x0000007a7410723c */ /* 0x040ff00000041810 */
[-C--:B---3--:R-:W-:Y:S08]  /*2010*/  HMMA.16816.F32.BF16 R20, R116, R128.reuse, R20 ;  /* 0x000000807414723c */ /* 0x088ff00000041814 */
[C---:B------:R-:W-:Y:S07]  /*2020*/  HMMA.16816.F32.BF16 R24, R124.reuse, R128, R24 ;  /* 0x000000807c18723c */ /* 0x040fee0000041818 */
[----:B------:R-:W-:Y:S01]  /*2030*/  IADD3 R128, R170, R181, RZ ;  /* 0x000000b5aa807210 */ /* 0x000fe20007ffe0ff */
[-C--:B------:R-:W-:Y:S01]  /*2040*/  HMMA.16816.F32.BF16 R28, R124, R130.reuse, R28 ;  /* 0x000000827c1c723c */ /* 0x080fe2000004181c */
[----:B------:R-:W-:Y:S07]  /*2050*/  LDSM.16.M88.4 R124, [R167+0x6000] ;  /* 0x00600000a77c783b */ /* 0x000fee0000000200 */
[----:B------:R-:W-:Y:S01]  /*2060*/  HMMA.16816.F32.BF16 R32, R116, R130, R32 ;  /* 0x000000827420723c */ /* 0x000fe20000041820 */
[----:B------:R-:W3:Y:S07]  /*2070*/  LDSM.16.M88.4 R120, [R128] ;  /* 0x000000008078783b */ /* 0x000eee0000000200 */
[-C--:B--2---:R-:W-:Y:S08]  /*2080*/  HMMA.16816.F32.BF16 R4, R100, R104.reuse, R4 ;  /* 0x000000686404723c */ /* 0x084ff00000041804 */
[C---:B------:R-:W-:Y:S08]  /*2090*/  HMMA.16816.F32.BF16 R8, R108.reuse, R104, R8 ;  /* 0x000000686c08723c */ /* 0x040ff00000041808 */
[-C--:B------:R-:W-:Y:S08]  /*20a0*/  HMMA.16816.F32.BF16 R12, R108, R106.reuse, R12 ;  /* 0x0000006a6c0c723c */ /* 0x080ff0000004180c */
[C---:B------:R-:W-:Y:S01]  /*20b0*/  HMMA.16816.F32.BF16 R16, R100.reuse, R106, R16 ;  /* 0x0000006a6410723c */ /* 0x040fe20000041810 */
[----:B------:R-:W-:Y:S07]  /*20c0*/  LDSM.16.M88.4 R104, [R167+0x6800] ;  /* 0x00680000a768783b */ /* 0x000fee0000000200 */
[-C--:B-1----:R-:W-:Y:S08]  /*20d0*/  HMMA.16816.F32.BF16 R20, R100, R112.reuse, R20 ;  /* 0x000000706414723c */ /* 0x082ff00000041814 */
[C---:B------:R-:W-:Y:S07]  /*20e0*/  HMMA.16816.F32.BF16 R24, R108.reuse, R112, R24 ;  /* 0x000000706c18723c */ /* 0x040fee0000041818 */
[----:B------:R-:W-:Y:S01]  /*20f0*/  FSEL R113, R227, RZ, P0 ;  /* 0x000000ffe3717208 */ /* 0x000fe20000000000 */
[-C--:B------:R-:W-:Y:S03]  /*2100*/  HMMA.16816.F32.BF16 R28, R108, R114.reuse, R28 ;  /* 0x000000726c1c723c */ /* 0x080fe6000004181c */
[C---:B------:R-:W-:Y:S01]  /*2110*/  FSETP.NEU.FTZ.AND P0, PT, R212.reuse, -INF , PT ;  /* 0xff800000d400780b */ /* 0x040fe20003f1d000 */
[----:B------:R-:W-:Y:S04]  /*2120*/  FMUL.FTZ R227, R212, 1.4426950216293334961 ;  /* 0x3fb8aa3bd4e37820 */ /* 0x000fe80000410000 */
[----:B------:R-:W-:Y:S01]  /*2130*/  HMMA.16816.F32.BF16 R32, R100, R114, R32 ;  /* 0x000000726420723c */ /* 0x000fe20000041820 */
[----:B------:R-:W1:Y:S06]  /*2140*/  LDSM.16.M88.4 R100, [R128+0x1000] ;  /* 0x001000008064783b */ /* 0x000e6c0000000200 */
[----:B------:R-:W-:Y:S01]  /*2150*/  FSEL R114, R227, RZ, P0 ;  /* 0x000000ffe3727208 */ /* 0x000fe20000000000 */
[-C--:B---3--:R-:W-:Y:S05]  /*2160*/  HMMA.16816.F32.BF16 R4, R120, R124.reuse, R4 ;  /* 0x0000007c7804723c */ /* 0x088fea0000041804 */
[----:B------:R-:W-:Y:S04]  /*2170*/  FSETP.NEU.FTZ.AND P0, PT, R211, -INF , PT ;  /* 0xff800000d300780b */ /* 0x000fe80003f1d000 */
[----:B------:R-:W-:Y:S02]  /*2180*/  FSEL R130, R231, RZ, P0 ;  /* 0x000000ffe7827208 */ /* 0x000fe40000000000 */
[C---:B------:R-:W-:Y:S01]  /*2190*/  FSETP.NEU.FTZ.AND P0, PT, R210.reuse, -INF , PT ;  /* 0xff800000d200780b */ /* 0x040fe20003f1d000 */
[----:B------:R-:W-:Y:S05]  /*21a0*/  FMUL.FTZ R231, R210, 1.4426950216293334961 ;  /* 0x3fb8aa3bd2e77820 */ /* 0x000fea0000410000 */
[----:B------:R-:W-:Y:S02]  /*21b0*/  FSEL R115, R231, RZ, P0 ;  /* 0x000000ffe7737208 */ /* 0x000fe40000000000 */
[----:B------:R-:W-:Y:S04]  /*21c0*/  IADD3 R250, P0, R209, R206, RZ ;  /* 0x000000ced1fa7210 */ /* 0x000fe80007f1e0ff */
[----:B------:R-:W-:Y:S01]  /*21d0*/  IADD3.X R251, R208, R207, RZ, P0, !PT ;  /* 0x000000cfd0fb7210 */ /* 0x000fe200007fe4ff */
[--C-:B------:R-:W-:Y:S01]  /*21e0*/  FFMA.FTZ R232, R6, c[0x0][0x23c], -R114.reuse ;  /* 0x00008f0006e87a23 */ /* 0x100fe20000010872 */
[----:B------:R-:W-:Y:S01]  /*21f0*/  LEA R220, P0, R218, R220, 0x2 ;  /* 0x000000dcdadc7211 */ /* 0x000fe200078010ff */
[--C-:B------:R-:W-:Y:S02]  /*2200*/  FFMA.FTZ R219, R4, c[0x0][0x23c], -R113.reuse ;  /* 0x00008f0004db7a23 */ /* 0x100fe40000010871 */
[----:B------:R2:W-:Y:S01]  /*2210*/  MUFU.EX2 R227, R232 ;  /* 0x000000e800e37308 */ /* 0x0005e20000000800 */
[----:B------:R3:W4:Y:S01]  /*2220*/  LDG.E R236, [R250.64] ;  /* 0x00000018faec7981 */ /* 0x000722000c1e1900 */
[----:B------:R-:W-:Y:S01]  /*2230*/  FFMA.FTZ R226, R5, c[0x0][0x23c], -R113 ;  /* 0x00008f0005e27a23 */ /* 0x000fe20000010871 */
[----:B------:R-:W-:Y:S01]  /*2240*/  LEA.HI.X.SX32 R221, R218, R221, 0x2, P0 ;  /* 0x000000dddadd7211 */ /* 0x000fe200000f16ff */
[----:B------:R-:W-:Y:S01]  /*2250*/  FFMA.FTZ R228, R7, c[0x0][0x23c], -R114 ;  /* 0x00008f0007e47a23 */ /* 0x000fe20000010872 */
[C---:B-1----:R-:W-:Y:S01]  /*2260*/  HMMA.16816.F32.BF16 R8, R100.reuse, R124, R8 ;  /* 0x0000007c6408723c */ /* 0x042fe20000041808 */
[----:B------:R3:W4:Y:S04]  /*2270*/  LDG.E R239, [R250.64+0x20] ;  /* 0x00002018faef7981 */ /* 0x000728000c1e1900 */
[----:B------:R-:W-:Y:S01]  /*2280*/  MUFU.EX2 R219, R219 ;  /* 0x000000db00db7308 */ /* 0x000fe20000000800 */
[----:B------:R3:W4:Y:S02]  /*2290*/  LDG.E R243, [R250.64+0x80] ;  /* 0x00008018faf37981 */ /* 0x000724000c1e1900 */
[-C--:B------:R-:W-:Y:S02]  /*22a0*/  HMMA.16816.F32.BF16 R12, R100, R126.reuse, R12 ;  /* 0x0000007e640c723c */ /* 0x080fe4000004180c */
[----:B------:R3:W4:Y:S05]  /*22b0*/  LDG.E R246, [R250.64+0xa0] ;  /* 0x0000a018faf67981 */ /* 0x00072a000c1e1900 */
[----:B------:R-:W-:Y:S01]  /*22c0*/  MUFU.EX2 R226, R226 ;  /* 0x000000e200e27308 */ /* 0x000fe20000000800 */
[C---:B------:R-:W-:Y:S08]  /*22d0*/  HMMA.16816.F32.BF16 R16, R120.reuse, R126, R16 ;  /* 0x0000007e7810723c */ /* 0x040ff00000041810 */
[-C--:B------:R-:W-:Y:S01]  /*22e0*/  HMMA.16816.F32.BF16 R20, R120, R104.reuse, R20 ;  /* 0x000000687814723c */ /* 0x080fe20000041814 */
[----:B------:R-:W1:Y:S03]  /*22f0*/  MUFU.EX2 R228, R228 ;  /* 0x000000e400e47308 */ /* 0x000e660000000800 */
[--C-:B------:R-:W-:Y:S02]  /*2300*/  FFMA.FTZ R235, R10, c[0x0][0x23c], -R115.reuse ;  /* 0x00008f000aeb7a23 */ /* 0x100fe40000010873 */
[----:B--2---:R-:W-:Y:S02]  /*2310*/  FFMA.FTZ R232, R11, c[0x0][0x23c], -R115 ;  /* 0x00008f000be87a23 */ /* 0x004fe40000010873 */
[C---:B------:R-:W-:Y:S03]  /*2320*/  HMMA.16816.F32.BF16 R24, R100.reuse, R104, R24 ;  /* 0x000000686418723c */ /* 0x040fe60000041818 */
[----:B------:R2:W-:Y:S01]  /*2330*/  MUFU.EX2 R231, R235 ;  /* 0x000000eb00e77308 */ /* 0x0005e20000000800 */
[--C-:B------:R-:W-:Y:S02]  /*2340*/  FFMA.FTZ R229, R8, c[0x0][0x23c], -R130.reuse ;  /* 0x00008f0008e57a23 */ /* 0x100fe40000010882 */
[----:B------:R-:W-:Y:S02]  /*2350*/  FFMA.FTZ R230, R9, c[0x0][0x23c], -R130 ;  /* 0x00008f0009e67a23 */ /* 0x000fe40000010882 */
[-C--:B------:R-:W-:Y:S04]  /*2360*/  HMMA.16816.F32.BF16 R28, R100, R106.reuse, R28 ;  /* 0x0000006a641c723c */ /* 0x080fe8000004181c */
[--C-:B------:R-:W-:Y:S01]  /*2370*/  FFMA.FTZ R237, R16, c[0x0][0x23c], -R113.reuse ;  /* 0x00008f0010ed7a23 */ /* 0x100fe20000010871 */
[----:B------:R-:W3:Y:S01]  /*2380*/  MUFU.EX2 R232, R232 ;  /* 0x000000e800e87308 */ /* 0x000ee20000000800 */
[----:B------:R-:W-:Y:S02]  /*2390*/  FFMA.FTZ R240, R17, c[0x0][0x23c], -R113 ;  /* 0x00008f0011f07a23 */ /* 0x000fe40000010871 */
[----:B------:R-:W-:Y:S04]  /*23a0*/  HMMA.16816.F32.BF16 R32, R120, R106, R32 ;  /* 0x0000006a7820723c */ /* 0x000fe80000041820 */
[--C-:B------:R-:W-:Y:S02]  /*23b0*/  FFMA.FTZ R241, R18, c[0x0][0x23c], -R114.reuse ;  /* 0x00008f0012f17a23 */ /* 0x100fe40000010872 */
[----:B------:R-:W-:Y:S01]  /*23c0*/  FFMA.FTZ R242, R19, c[0x0][0x23c], -R114 ;  /* 0x00008f0013f27a23 */ /* 0x000fe20000010872 */
[----:B------:R-:W-:Y:S01]  /*23d0*/  MUFU.EX2 R237, R237 ;  /* 0x000000ed00ed7308 */ /* 0x000fe20000000800 */
[--C-:B------:R-:W-:Y:S04]  /*23e0*/  FFMA.FTZ R233, R12, c[0x0][0x23c], -R130.reuse ;  /* 0x00008f000ce97a23 */ /* 0x100fe80000010882 */
[----:B------:R-:W-:Y:S02]  /*23f0*/  FFMA.FTZ R234, R13, c[0x0][0x23c], -R130 ;  /* 0x00008f000dea7a23 */ /* 0x000fe40000010882 */
[--C-:B--2---:R-:W-:Y:S02]  /*2400*/  FFMA.FTZ R235, R14, c[0x0][0x23c], -R115.reuse ;  /* 0x00008f000eeb7a23 */ /* 0x104fe40000010873 */
[--C-:B------:R-:W-:Y:S01]  /*2410*/  FFMA.FTZ R238, R15, c[0x0][0x23c], -R115.reuse ;  /* 0x00008f000fee7a23 */ /* 0x100fe20000010873 */
[----:B------:R-:W2:Y:S01]  /*2420*/  MUFU.EX2 R240, R240 ;  /* 0x000000f000f07308 */ /* 0x000ea20000000800 */
[--C-:B------:R-:W-:Y:S01]  /*2430*/  FFMA.FTZ R247, R22, c[0x0][0x23c], -R114.reuse ;  /* 0x00008f0016f77a23 */ /* 0x100fe20000010872 */
[----:B-1----:R-:W-:Y:S01]  /*2440*/  F2FP.BF16.PACK_AB R22, R228, R227 ;  /* 0x000000e3e416723e */ /* 0x002fe200000010ff */
[----:B---3--:R-:W-:Y:S01]  /*2450*/  FFMA.FTZ R251, R26, c[0x0][0x23c], -R115 ;  /* 0x00008f001afb7a23 */ /* 0x008fe20000010873 */
[----:B------:R-:W-:Y:S01]  /*2460*/  F2FP.BF16.PACK_AB R26, R226, R219 ;  /* 0x000000dbe21a723e */ /* 0x000fe200000010ff */
[--C-:B------:R-:W-:Y:S01]  /*2470*/  FFMA.FTZ R244, R20, c[0x0][0x23c], -R113.reuse ;  /* 0x00008f0014f47a23 */ /* 0x100fe20000010871 */
[----:B------:R-:W-:Y:S01]  /*2480*/  F2FP.BF16.PACK_AB R14, R232, R231 ;  /* 0x000000e7e80e723e */ /* 0x000fe200000010ff */
[--C-:B------:R-:W-:Y:S01]  /*2490*/  FFMA.FTZ R245, R21, c[0x0][0x23c], -R113.reuse ;  /* 0x00008f0015f57a23 */ /* 0x100fe20000010871 */
[----:B------:R-:W-:Y:S01]  /*24a0*/  STS [R195+0xe400], R22 ;  /* 0x00e40016c3007388 */ /* 0x000fe20000000800 */
[--C-:B------:R-:W-:Y:S01]  /*24b0*/  FFMA.FTZ R248, R23, c[0x0][0x23c], -R114.reuse ;  /* 0x00008f0017f87a23 */ /* 0x100fe20000010872 */
[----:B------:R-:W-:Y:S01]  /*24c0*/  MUFU.EX2 R241, R241 ;  /* 0x000000f100f17308 */ /* 0x000fe20000000800 */
[--C-:B------:R-:W-:Y:S01]  /*24d0*/  FFMA.FTZ R182, R32, c[0x0][0x23c], -R113.reuse ;  /* 0x00008f0020b67a23 */ /* 0x100fe20000010871 */
[----:B------:R-:W-:Y:S01]  /*24e0*/  STS [R195+0xe000], R26 ;  /* 0x00e0001ac3007388 */ /* 0x000fe20000000800 */
[----:B------:R-:W-:Y:S02]  /*24f0*/  FFMA.FTZ R113, R33, c[0x0][0x23c], -R113 ;  /* 0x00008f0021717a23 */ /* 0x000fe40000010871 */
[--C-:B------:R-:W-:Y:S02]  /*2500*/  FFMA.FTZ R34, R34, c[0x0][0x23c], -R114.reuse ;  /* 0x00008f0022227a23 */ /* 0x100fe40000010872 */
[----:B------:R-:W-:Y:S02]  /*2510*/  FFMA.FTZ R114, R35, c[0x0][0x23c], -R114 ;  /* 0x00008f0023727a23 */ /* 0x000fe40000010872 */
[--C-:B------:R-:W-:Y:S01]  /*2520*/  FFMA.FTZ R249, R24, c[0x0][0x23c], -R130.reuse ;  /* 0x00008f0018f97a23 */ /* 0x100fe20000010882 */
[----:B------:R-:W1:Y:S01]  /*2530*/  MUFU.EX2 R242, R242 ;  /* 0x000000f200f27308 */ /* 0x000e620000000800 */
[--C-:B------:R-:W-:Y:S02]  /*2540*/  FFMA.FTZ R250, R25, c[0x0][0x23c], -R130.reuse ;  /* 0x00008f0019fa7a23 */ /* 0x100fe40000010882 */
[--C-:B------:R-:W-:Y:S01]  /*2550*/  FFMA.FTZ R252, R27, c[0x0][0x23c], -R115.reuse ;  /* 0x00008f001bfc7a23 */ /* 0x100fe20000010873 */
[----:B--2---:R-:W-:Y:S01]  /*2560*/  F2FP.BF16.PACK_AB R23, R240, R237 ;  /* 0x000000edf017723e */ /* 0x004fe200000010ff */
[--C-:B------:R-:W-:Y:S02]  /*2570*/  FFMA.FTZ R129, R28, c[0x0][0x23c], -R130.reuse ;  /* 0x00008f001c817a23 */ /* 0x100fe40000010882 */
[----:B------:R-:W-:Y:S02]  /*2580*/  FFMA.FTZ R130, R29, c[0x0][0x23c], -R130 ;  /* 0x00008f001d827a23 */ /* 0x000fe40000010882 */
[----:B------:R-:W-:Y:S01]  /*2590*/  STS [R200+0xe000], R23 ;  /* 0x00e00017c8007388 */ /* 0x000fe20000000800 */
[----:B------:R-:W-:Y:S01]  /*25a0*/  MUFU.EX2 R229, R229 ;  /* 0x000000e500e57308 */ /* 0x000fe20000000800 */
[--C-:B------:R-:W-:Y:S02]  /*25b0*/  FFMA.FTZ R30, R30, c[0x0][0x23c], -R115.reuse ;  /* 0x00008f001e1e7a23 */ /* 0x100fe40000010873 */
[----:B------:R-:W-:Y:S07]  /*25c0*/  FFMA.FTZ R115, R31, c[0x0][0x23c], -R115 ;  /* 0x00008f001f737a23 */ /* 0x000fee0000010873 */
[----:B------:R-:W2:Y:S01]  /*25d0*/  MUFU.EX2 R230, R230 ;  /* 0x000000e600e67308 */ /* 0x000ea20000000800 */
[----:B-1----:R-:W-:Y:S05]  /*25e0*/  F2FP.BF16.PACK_AB R21, R242, R241 ;  /* 0x000000f1f215723e */ /* 0x002fea00000010ff */
[----:B------:R-:W-:Y:S04]  /*25f0*/  STS [R200+0xe400], R21 ;  /* 0x00e40015c8007388 */ /* 0x000fe80000000800 */
[----:B------:R-:W-:Y:S01]  /*2600*/  MUFU.EX2 R233, R233 ;  /* 0x000000e900e97308 */ /* 0x000fe20000000800 */
[----:B------:R1:W-:Y:S09]  /*2610*/  STS [R195+0xf400], R14 ;  /* 0x00f4000ec3007388 */ /* 0x0003f20000000800 */
[----:B------:R-:W3:Y:S01]  /*2620*/  MUFU.EX2 R234, R234 ;  /* 0x000000ea00ea7308 */ /* 0x000ee20000000800 */
[----:B--2---:R-:W-:Y:S05]  /*2630*/  F2FP.BF16.PACK_AB R18, R230, R229 ;  /* 0x000000e5e612723e */ /* 0x004fea00000010ff */
[----:B------:R2:W-:Y:S04]  /*2640*/  STS [R195+0xf000], R18 ;  /* 0x00f00012c3007388 */ /* 0x0005e80000000800 */
[----:B------:R-:W-:Y:S10]  /*2650*/  MUFU.EX2 R235, R235 ;  /* 0x000000eb00eb7308 */ /* 0x000ff40000000800 */
[----:B------:R-:W1:Y:S01]  /*2660*/  MUFU.EX2 R238, R238 ;  /* 0x000000ee00ee7308 */ /* 0x000e620000000800 */
[----:B---3--:R-:W-:Y:S05]  /*2670*/  F2FP.BF16.PACK_AB R19, R234, R233 ;  /* 0x000000e9ea13723e */ /* 0x008fea00000010ff */
[----:B------:R-:W-:Y:S04]  /*2680*/  STS [R200+0xf000], R19 ;  /* 0x00f00013c8007388 */ /* 0x000fe80000000800 */
[----:B------:R-:W-:Y:S10]  /*2690*/  MUFU.EX2 R244, R244 ;  /* 0x000000f400f47308 */ /* 0x000ff40000000800 */
[----:B------:R-:W3:Y:S01]  /*26a0*/  MUFU.EX2 R245, R245 ;  /* 0x000000f500f57308 */ /* 0x000ee20000000800 */
[----:B-1----:R-:W-:Y:S05]  /*26b0*/  F2FP.BF16.PACK_AB R17, R238, R235 ;  /* 0x000000ebee11723e */ /* 0x002fea00000010ff */
[----:B------:R-:W-:Y:S04]  /*26c0*/  STS [R200+0xf400], R17 ;  /* 0x00f40011c8007388 */ /* 0x000fe80000000800 */
[----:B------:R-:W-:Y:S10]  /*26d0*/  MUFU.EX2 R247, R247 ;  /* 0x000000f700f77308 */ /* 0x000ff40000000800 */
[----:B------:R-:W1:Y:S01]  /*26e0*/  MUFU.EX2 R248, R248 ;  /* 0x000000f800f87308 */ /* 0x000e620000000800 */
[----:B---3--:R-:W-:Y:S05]  /*26f0*/  F2FP.BF16.PACK_AB R15, R245, R244 ;  /* 0x000000f4f50f723e */ /* 0x008fea00000010ff */
[----:B------:R-:W-:Y:S04]  /*2700*/  STS [R199+0xe000], R15 ;  /* 0x00e0000fc7007388 */ /* 0x000fe80000000800 */
[----:B------:R-:W-:Y:S10]  /*2710*/  MUFU.EX2 R121, R113 ;  /* 0x0000007100797308 */ /* 0x000ff40000000800 */
[----:B------:R-:W-:Y:S01]  /*2720*/  MUFU.EX2 R123, R114 ;  /* 0x00000072007b7308 */ /* 0x000fe20000000800 */
[----:B-1----:R-:W-:Y:S05]  /*2730*/  F2FP.BF16.PACK_AB R13, R248, R247 ;  /* 0x000000f7f80d723e */ /* 0x002fea00000010ff */
[----:B------:R-:W-:Y:S04]  /*2740*/  STS [R199+0xe400], R13 ;  /* 0x00e4000dc7007388 */ /* 0x000fe80000000800 */
[----:B------:R-:W1:Y:S10]  /*2750*/  MUFU.EX2 R182, R182 ;  /* 0x000000b600b67308 */ /* 0x000e740000000800 */
[----:B------:R1:W3:Y:S10]  /*2760*/  MUFU.EX2 R122, R34 ;  /* 0x00000022007a7308 */ /* 0x0002f40000000800 */
[----:B------:R-:W-:Y:S10]  /*2770*/  MUFU.EX2 R249, R249 ;  /* 0x000000f900f97308 */ /* 0x000ff40000000800 */
[----:B------:R-:W2:Y:S01]  /*2780*/  MUFU.EX2 R250, R250 ;  /* 0x000000fa00fa7308 */ /* 0x000ea20000000800 */
[----:B-1----:R-:W-:Y:S02]  /*2790*/  F2FP.BF16.PACK_AB R34, R121, R182 ;  /* 0x000000b67922723e */ /* 0x002fe400000010ff */
[----:B---3--:R-:W-:Y:S03]  /*27a0*/  F2FP.BF16.PACK_AB R14, R123, R122 ;  /* 0x0000007a7b0e723e */ /* 0x008fe600000010ff */
[----:B------:R-:W-:Y:S04]  /*27b0*/  STS [R217+0xe000], R34 ;  /* 0x00e00022d9007388 */ /* 0x000fe80000000800 */
[----:B------:R-:W-:Y:S01]  /*27c0*/  MUFU.EX2 R251, R251 ;  /* 0x000000fb00fb7308 */ /* 0x000fe20000000800 */
[----:B------:R-:W-:Y:S09]  /*27d0*/  STS [R217+0xe400], R14 ;  /* 0x00e4000ed9007388 */ /* 0x000ff20000000800 */
[----:B------:R-:W1:Y:S01]  /*27e0*/  MUFU.EX2 R252, R252 ;  /* 0x000000fc00fc7308 */ /* 0x000e620000000800 */
[----:B--2---:R-:W-:Y:S05]  /*27f0*/  F2FP.BF16.PACK_AB R18, R250, R249 ;  /* 0x000000f9fa12723e */ /* 0x004fea00000010ff */
[----:B------:R-:W-:Y:S04]  /*2800*/  STS [R199+0xf000], R18 ;  /* 0x00f00012c7007388 */ /* 0x000fe80000000800 */
[----:B------:R-:W-:Y:S10]  /*2810*/  MUFU.EX2 R181, R115 ;  /* 0x0000007300b57308 */ /* 0x000ff40000000800 */
[----:B------:R-:W-:Y:S01]  /*2820*/  MUFU.EX2 R129, R129 ;  /* 0x0000008100817308 */ /* 0x000fe20000000800 */
[----:B-1----:R-:W-:Y:S05]  /*2830*/  F2FP.BF16.PACK_AB R22, R252, R251 ;  /* 0x000000fbfc16723e */ /* 0x002fea00000010ff */
[----:B------:R-:W-:Y:S04]  /*2840*/  STS [R199+0xf400], R22 ;  /* 0x00f40016c7007388 */ /* 0x000fe80000000800 */
[----:B------:R-:W1:Y:S10]  /*2850*/  MUFU.EX2 R130, R130 ;  /* 0x0000008200827308 */ /* 0x000e740000000800 */
[----:B------:R-:W2:Y:S01]  /*2860*/  MUFU.EX2 R131, R30 ;  /* 0x0000001e00837308 */ /* 0x000ea20000000800 */
[----:B-1----:R-:W-:Y:S05]  /*2870*/  F2FP.BF16.PACK_AB R26, R130, R129 ;  /* 0x00000081821a723e */ /* 0x002fea00000010ff */
[----:B------:R-:W-:Y:S01]  /*2880*/  STS [R217+0xf000], R26 ;  /* 0x00f0001ad9007388 */ /* 0x000fe20000000800 */
[----:B--2---:R-:W-:Y:S05]  /*2890*/  F2FP.BF16.PACK_AB R30, R181, R131 ;  /* 0x00000083b51e723e */ /* 0x004fea00000010ff */
        /* <DEDUP_REMOVED lines=40> */
[----:B------:R-:W-:Y:S01]  /*2b20*/  FMUL.FTZ R219, R219, R106 ;  /* 0x0000006adbdb7220 */ /* 0x000fe20000410000 */
[-C--:B------:R-:W-:Y:S06]  /*2b30*/  HMMA.16816.F32.BF16 R20, R100, R160.reuse, R20 ;  /* 0x000000a06414723c */ /* 0x080fec0000041814 */
[----:B------:R-:W-:Y:S02]  /*2b40*/  FADD.FTZ R13, -R243, R13 ;  /* 0x0000000df30d7221 */ /* 0x000fe40000010100 */
[----:B------:R-:W-:Y:S01]  /*2b50*/  FADD.FTZ R14, -R246, R14 ;  /* 0x0000000ef60e7221 */ /* 0x000fe20000010100 */
[C---:B------:R-:W-:Y:S04]  /*2b60*/  HMMA.16816.F32.BF16 R24, R112.reuse, R160, R24 ;  /* 0x000000a07018723c */ /* 0x040fe80000041818 */
[----:B------:R-:W-:Y:S02]  /*2b70*/  FMUL.FTZ R234, R234, R13 ;  /* 0x0000000deaea7220 */ /* 0x000fe40000410000 */
[----:B------:R-:W-:Y:S02]  /*2b80*/  FADD.FTZ R17, -R236, R17 ;  /* 0x00000011ec117221 */ /* 0x000fe40000010100 */
[----:B------:R-:W-:Y:S01]  /*2b90*/  FADD.FTZ R18, -R239, R18 ;  /* 0x00000012ef127221 */ /* 0x000fe20000010100 */
[-C--:B------:R-:W-:Y:S03]  /*2ba0*/  HMMA.16816.F32.BF16 R28, R112, R162.reuse, R28 ;  /* 0x000000a2701c723c */ /* 0x080fe6000004181c */
[----:B------:R-:W-:Y:S02]  /*2bb0*/  FMUL.FTZ R240, R240, R17 ;  /* 0x00000011f0f07220 */ /* 0x000fe40000410000 */
[----:B------:R-:W-:Y:S02]  /*2bc0*/  FMUL.FTZ R241, R241, R18 ;  /* 0x00000012f1f17220 */ /* 0x000fe40000410000 */
[C---:B------:R-:W-:Y:S01]  /*2bd0*/  FADD.FTZ R17, -R236.reuse, R20 ;  /* 0x00000014ec117221 */ /* 0x040fe20000010100 */
[----:B------:R-:W-:Y:S04]  /*2be0*/  HMMA.16816.F32.BF16 R32, R100, R162, R32 ;  /* 0x000000a26420723c */ /* 0x000fe80000041820 */
[----:B------:R-:W-:Y:S02]  /*2bf0*/  FADD.FTZ R22, -R239, R22 ;  /* 0x00000016ef167221 */ /* 0x000fe40000010100 */
[----:B------:R-:W-:Y:S02]  /*2c00*/  FADD.FTZ R18, -R243, R8 ;  /* 0x00000008f3127221 */ /* 0x000fe40000010100 */
[----:B------:R-:W-:Y:S04]  /*2c10*/  FADD.FTZ R21, -R236, R21 ;  /* 0x00000015ec157221 */ /* 0x000fe80000010100 */
[----:B------:R-:W-:Y:S02]  /*2c20*/  FMUL.FTZ R244, R244, R17 ;  /* 0x00000011f4f47220 */ /* 0x000fe40000410000 */
[C---:B------:R-:W-:Y:S02]  /*2c30*/  FADD.FTZ R17, -R239.reuse, R6 ;  /* 0x00000006ef117221 */ /* 0x040fe40000010100 */
[----:B------:R-:W-:Y:S02]  /*2c40*/  FADD.FTZ R19, -R239, R19 ;  /* 0x00000013ef137221 */ /* 0x000fe40000010100 */
[----:B------:R-:W-:Y:S02]  /*2c50*/  FMUL.FTZ R247, R247, R22 ;  /* 0x00000016f7f77220 */ /* 0x000fe40000410000 */
[----:B------:R-:W-:Y:S02]  /*2c60*/  FADD.FTZ R22, -R243, R12 ;  /* 0x0000000cf3167221 */ /* 0x000fe40000010100 */
[----:B------:R-:W-:Y:S02]  /*2c70*/  FMUL.FTZ R229, R229, R18 ;  /* 0x00000012e5e57220 */ /* 0x000fe40000410000 */
[----:B------:R-:W-:Y:S02]  /*2c80*/  FADD.FTZ R18, -R243, R24 ;  /* 0x00000018f3127221 */ /* 0x000fe40000010100 */
[C---:B------:R-:W-:Y:S02]  /*2c90*/  FADD.FTZ R114, -R236.reuse, R16 ;  /* 0x00000010ec727221 */ /* 0x040fe40000010100 */
[C---:B------:R-:W-:Y:S02]  /*2ca0*/  FADD.FTZ R107, -R236.reuse, R32 ;  /* 0x00000020ec6b7221 */ /* 0x040fe40000010100 */
[----:B------:R-:W-:Y:S02]  /*2cb0*/  FADD.FTZ R236, -R236, R33 ;  /* 0x00000021ecec7221 */ /* 0x000fe40000010100 */
[----:B------:R-:W-:Y:S02]  /*2cc0*/  FMUL.FTZ R245, R245, R21 ;  /* 0x00000015f5f57220 */ /* 0x000fe40000410000 */
[----:B------:R-:W-:Y:S02]  /*2cd0*/  FADD.FTZ R21, -R239, R7 ;  /* 0x00000007ef157221 */ /* 0x000fe40000010100 */
[----:B------:R-:W-:Y:S02]  /*2ce0*/  FMUL.FTZ R227, R227, R17 ;  /* 0x00000011e3e37220 */ /* 0x000fe40000410000 */
[----:B------:R-:W-:Y:S02]  /*2cf0*/  FMUL.FTZ R242, R242, R19 ;  /* 0x00000013f2f27220 */ /* 0x000fe40000410000 */
[C---:B------:R-:W-:Y:S02]  /*2d00*/  FADD.FTZ R23, -R239.reuse, R23 ;  /* 0x00000017ef177221 */ /* 0x040fe40000010100 */
[C---:B------:R-:W-:Y:S02]  /*2d10*/  FADD.FTZ R17, -R239.reuse, R34 ;  /* 0x00000022ef117221 */ /* 0x040fe40000010100 */
[----:B------:R-:W-:Y:S02]  /*2d20*/  FADD.FTZ R239, -R239, R35 ;  /* 0x00000023efef7221 */ /* 0x000fe40000010100 */
[----:B------:R-:W-:Y:S02]  /*2d30*/  FADD.FTZ R19, -R243, R9 ;  /* 0x00000009f3137221 */ /* 0x000fe40000010100 */
[----:B------:R-:W-:Y:S02]  /*2d40*/  FMUL.FTZ R233, R233, R22 ;  /* 0x00000016e9e97220 */ /* 0x000fe40000410000 */
[C---:B------:R-:W-:Y:S02]  /*2d50*/  FADD.FTZ R25, -R243.reuse, R25 ;  /* 0x00000019f3197221 */ /* 0x040fe40000010100 */
[C---:B------:R-:W-:Y:S02]  /*2d60*/  FADD.FTZ R22, -R243.reuse, R28 ;  /* 0x0000001cf3167221 */ /* 0x040fe40000010100 */
[----:B------:R-:W-:Y:S02]  /*2d70*/  FADD.FTZ R243, -R243, R29 ;  /* 0x0000001df3f37221 */ /* 0x000fe40000010100 */
[----:B------:R-:W-:Y:S02]  /*2d80*/  FMUL.FTZ R249, R249, R18 ;  /* 0x00000012f9f97220 */ /* 0x000fe40000410000 */
        /* <DEDUP_REMOVED lines=31> */
[----:B------:R-:W-:Y:S02]  /*2f80*/  IMAD.U32 R7, R5, -0x40, RZ ;  /* 0xffffffc005077824 */ /* 0x000fe400078e00ff */
[----:B------:R-:W-:Y:S01]  /*2f90*/  IMAD.MOV.U32 R6, RZ, RZ, c[0x0][0x194] ;  /* 0x00006500ff067624 */ /* 0x000fe200078e00ff */
[----:B------:R-:W-:Y:S02]  /*2fa0*/  SEL R4, R4, 0x2000, !P2 ;  /* 0x0000200004047807 */ /* 0x000fe40005000000 */
[C---:B------:R-:W-:Y:S03]  /*2fb0*/  LEA R224, P0, R7.reuse, R224, 0x1 ;  /* 0x000000e007e07211 */ /* 0x040fe600078008ff */
[--C-:B------:R-:W-:Y:S01]  /*2fc0*/  IMAD.IADD R214, R214, 0x1, R4.reuse ;  /* 0x00000001d6d67824 */ /* 0x100fe200078e0204 */
[----:B------:R-:W-:Y:S01]  /*2fd0*/  LEA.HI.X.SX32 R225, R7, R225, 0x1, P0 ;  /* 0x000000e107e17211 */ /* 0x000fe200000f0eff */
[----:B------:R-:W-:Y:S01]  /*2fe0*/  IMAD.IADD R173, R173, 0x1, R4 ;  /* 0x00000001adad7824 */ /* 0x000fe200078e0204 */
[C---:B------:R-:W-:Y:S03]  /*2ff0*/  LEA R8, P0, R5.reuse, R224, 0x6 ;  /* 0x000000e005087211 */ /* 0x040fe600078030ff */
[----:B------:R-:W-:Y:S01]  /*3000*/  @!PT LDS RZ, [RZ] ;  /* 0x00000000fffff984 */ /* 0x000fe20000000800 */
[----:B------:R-:W-:Y:S01]  /*3010*/  @!PT LDS RZ, [RZ] ;  /* 0x00000000fffff984 */ /* 0x000fe20000000800 */
[----:B------:R-:W-:Y:S01]  /*3020*/  @!PT LDS RZ, [RZ] ;  /* 0x00000000fffff984 */ /* 0x000fe20000000800 */
[----:B------:R1:W-:Y:S01]  /*3030*/  LDGSTS.E.BYPASS.LTC128B.128 [R214], [R224.64] ;  /* 0x00000000e0d67fae */ /* 0x0003e2000b901d58 */
[----:B------:R-:W-:Y:S05]  /*3040*/  LEA.HI.X R9, R5, R225, R6, 0x6, P0 ;  /* 0x000000e105097211 */ /* 0x000fea00000f3406 */
[----:B------:R1:W-:Y:S04]  /*3050*/  LDGSTS.E.BYPASS.LTC128B.128 [R214+0x1000], [R8.64] ;  /* 0x0100000008d67fae */ /* 0x0003e8000b901d58 */
[----:B------:R-:W0:Y:S02]  /*3060*/  LDGDEPBAR ;  /* 0x00000000000079af */ /* 0x000e240000000000 */
.L_x_192:
[----:B------:R-:W-:Y:S01]  /*3070*/  F2FP.BF16.PACK_AB R226, R226, R219 ;  /* 0x000000dbe2e2723e */ /* 0x000fe200000010ff */
[----:B------:R-:W-:Y:S01]  /*3080*/  IMAD.IADD R112, R175, 0x1, R170 ;  /* 0x00000001af707824 */ /* 0x000fe200078e02aa */
        /* <DEDUP_REMOVED lines=21> */
[----:B------:R-:W-:Y:S03]  /*31e0*/  F2FP.BF16.PACK_AB R246, R246, R30 ;  /* 0x0000001ef6f6723e */ /* 0x000fe600000010ff */
        /* <DEDUP_REMOVED lines=13> */
[----:B------:R-:W3:Y:S04]  /*32c0*/  LDSM.16.MT88.4 R16, [R112+0x4000] ;  /* 0x004000007010783b */ /* 0x000ee80000004200 */
        /* <DEDUP_REMOVED lines=59> */
.L_x_193:
[----:B------:R-:W-:Y:S04]  /*3680*/  LDSM.16.M88.4 R20, [R177] ;  /* 0x00000000b114783b */ /* 0x000fe80000000200 */
[----:B-1----:R-:W1:Y:S04]  /*3690*/  LDSM.16.MT88.4 R8, [R175+0x6000] ;  /* 0x00600000af08783b */ /* 0x002e680000004200 */
[----:B------:R-:W2:Y:S04]  /*36a0*/  LDSM.16.MT88.4 R16, [R112+0x6000] ;  /* 0x006000007010783b */ /* 0x000ea80000004200 */
[----:B------:R-:W-:Y:S04]  /*36b0*/  LDSM.16.M88.4 R24, [R3] ;  /* 0x000000000318783b */ /* 0x000fe80000000200 */
[----:B------:R-:W3:Y:S04]  /*36c0*/  LDSM.16.MT88.4 R28, [R175+0x6800] ;  /* 0x00680000af1c783b */ /* 0x000ee80000004200 */
[----:B------:R-:W4:Y:S04]  /*36d0*/  LDSM.16.MT88.4 R32, [R112+0x6800] ;  /* 0x006800007020783b */ /* 0x000f280000004200 */
[----:B------:R-:W-:Y:S04]  /*36e0*/  LDSM.16.M88.4 R100, [R2] ;  /* 0x000000000264783b */ /* 0x000fe80000000200 */
[----:B------:R-:W3:Y:S04]  /*36f0*/  LDSM.16.MT88.4 R104, [R175+0x7000] ;  /* 0x00700000af68783b */ /* 0x000ee80000004200 */
        /* <DEDUP_REMOVED lines=40> */
[----:B------:R-:W-:Y:S01]  /*3980*/  IMAD.U32 R101, RZ, RZ, UR19 ;  /* 0x00000013ff657e24 */ /* 0x000fe2000f8e00ff */
[C---:B----4-:R-:W-:Y:S08]  /*3990*/  HMMA.16816.F32.BF16 R4, R28.reuse, R104, R4 ;  /* 0x000000681c04723c */ /* 0x050ff00000041804 */
[C---:B------:R-:W-:Y:S08]  /*39a0*/  HMMA.16816.F32.BF16 R8, R28.reuse, R106, R8 ;  /* 0x0000006a1c08723c */ /* 0x040ff00000041808 */
[C---:B-1----:R-:W-:Y:S08]  /*39b0*/  HMMA.16816.F32.BF16 R12, R28.reuse, R20, R12 ;  /* 0x000000141c0c723c */ /* 0x042ff0000004180c */
[----:B------:R-:W-:Y:S07]  /*39c0*/  HMMA.16816.F32.BF16 R16, R28, R22, R16 ;  /* 0x000000161c10723c */ /* 0x000fee0000041810 */
[----:B------:R-:W-:Y:S01]  /*39d0*/  @P5 IADD3 R28, P0, R204, R193, RZ ;  /* 0x000000c1cc1c5210 */ /* 0x000fe20007f1e0ff */
[C---:B--2---:R-:W-:Y:S01]  /*39e0*/  HMMA.16816.F32.BF16 R4, R32.reuse, R108, R4 ;  /* 0x0000006c2004723c */ /* 0x044fe20000041804 */
[----:B------:R-:W-:Y:S04]  /*39f0*/  IMAD.U32 R31, RZ, RZ, UR17 ;  /* 0x00000011ff1f7e24 */ /* 0x000fe8000f8e00ff */
[----:B------:R-:W-:Y:S01]  /*3a00*/  @P5 IMAD.X R29, R205, 0x1, R192, P0 ;  /* 0x00000001cd1d5824 */ /* 0x000fe200000e06c0 */
[-C--:B------:R-:W-:Y:S02]  /*3a10*/  LEA R104, P2, R31, R220.reuse, 0x2 ;  /* 0x000000dc1f687211 */ /* 0x080fe400078410ff */
[C---:B------:R-:W-:Y:S02]  /*3a20*/  HMMA.16816.F32.BF16 R8, R32.reuse, R110, R8 ;  /* 0x0000006e2008723c */ /* 0x040fe40000041808 */
[----:B------:R1:W5:Y:S04]  /*3a30*/  @P5 LDG.E R213, [R28.64] ;  /* 0x000000181cd55981 */ /* 0x000368000c1e1900 */
[----:B------:R1:W5:Y:S02]  /*3a40*/  @P5 LDG.E R212, [R28.64+0x20] ;  /* 0x000020181cd45981 */ /* 0x000364000c1e1900 */
[C---:B---3--:R-:W-:Y:S02]  /*3a50*/  HMMA.16816.F32.BF16 R12, R32.reuse, R24, R12 ;  /* 0x00000018200c723c */ /* 0x048fe4000004180c */
[----:B------:R1:W5:Y:S04]  /*3a60*/  @P5 LDG.E R211, [R28.64+0x80] ;  /* 0x000080181cd35981 */ /* 0x000368000c1e1900 */
[----:B------:R1:W5:Y:S01]  /*3a70*/  @P5 LDG.E R210, [R28.64+0xa0] ;  /* 0x0000a0181cd25981 */ /* 0x000362000c1e1900 */
[----:B------:R-:W-:Y:S01]  /*3a80*/  IMAD.U32 R25, RZ, RZ, UR19 ;  /* 0x00000013ff197e24 */ /* 0x000fe2000f8e00ff */
[----:B------:R-:W-:Y:S02]  /*3a90*/  HMMA.16816.F32.BF16 R16, R32, R26, R16 ;  /* 0x0000001a2010723c */ /* 0x000fe40000041810 */
[----:B------:R2:W-:Y:S02]  /*3aa0*/  RED.E.ADD.F32.FTZ.RN.STRONG.GPU [R220.64], R4 ;  /* 0x00000004dc00798e */ /* 0x0005e4000c10e798 */
[-C--:B------:R-:W-:Y:S01]  /*3ab0*/  LEA R30, P0, R25, R220.reuse, 0x2 ;  /* 0x000000dc191e7211 */ /* 0x080fe200078010ff */
[----:B------:R-:W-:Y:S02]  /*3ac0*/  IMAD.U32 R25, RZ, RZ, UR17 ;  /* 0x00000011ff197e24 */ /* 0x000fe4000f8e00ff */
[----:B------:R-:W-:Y:S01]  /*3ad0*/  IMAD.U32 R35, RZ, RZ, UR18 ;  /* 0x00000012ff237e24 */ /* 0x000fe2000f8e00ff */
[-C--:B------:R-:W-:Y:S01]  /*3ae0*/  LEA.HI.X.SX32 R31, R101, R221.reuse, 0x2, P0 ;  /* 0x000000dd651f7211 */ /* 0x080fe200000f16ff */
[----:B------:R-:W-:Y:S03]  /*3af0*/  IMAD.U32 R33, RZ, RZ, UR18 ;  /* 0x00000012ff217e24 */ /* 0x000fe6000f8e00ff */
[-C--:B------:R-:W-:Y:S01]  /*3b00*/  LEA R102, P3, R35, R220.reuse, 0x2 ;  /* 0x000000dc23667211 */ /* 0x080fe200078610ff */
[----:B------:R3:W-:Y:S01]  /*3b10*/  RED.E.ADD.F32.FTZ.RN.STRONG.GPU [R30.64], R5 ;  /* 0x000000051e00798e */ /* 0x0007e2000c10e798 */
[----:B------:R-:W-:Y:S01]  /*3b20*/  IMAD.U32 R27, RZ, RZ, UR16 ;  /* 0x00000010ff1b7e24 */ /* 0x000fe2000f8e00ff */
[-C--:B------:R-:W-:Y:S01]  /*3b30*/  LEA.HI.X.SX32 R105, R25, R221.reuse, 0x2, P2 ;  /* 0x000000dd19697211 */ /* 0x080fe200010f16ff */
[----:B------:R-:W-:Y:S01]  /*3b40*/  IMAD.U32 R25, RZ, RZ, UR15 ;  /* 0x0000000fff197e24 */ /* 0x000fe2000f8e00ff */
[-C--:B------:R-:W-:Y:S01]  /*3b50*/  LEA.HI.X.SX32 R103, R33, R221.reuse, 0x2, P3 ;  /* 0x000000dd21677211 */ /* 0x080fe200018f16ff */
[----:B------:R-:W-:Y:S01]  /*3b60*/  IMAD.U32 R35, RZ, RZ, UR14 ;  /* 0x0000000eff237e24 */ /* 0x000fe2000f8e00ff */
[-C--:B------:R-:W-:Y:S01]  /*3b70*/  LEA R106, P0, R27, R220.reuse, 0x2 ;  /* 0x000000dc1b6a7211 */ /* 0x080fe200078010ff */
[----:B------:R-:W-:Y:S01]  /*3b80*/  IMAD.U32 R101, RZ, RZ, UR15 ;  /* 0x0000000fff657e24 */ /* 0x000fe2000f8e00ff */
[-C--:B------:R-:W-:Y:S01]  /*3b90*/  LEA R24, P3, R25, R220.reuse, 0x2 ;  /* 0x000000dc19187211 */ /* 0x080fe200078610ff */
[----:B------:R4:W-:Y:S01]  /*3ba0*/  RED.E.ADD.F32.FTZ.RN.STRONG.GPU [R102.64], R6 ;  /* 0x000000066600798e */ /* 0x0009e2000c10e798 */
[----:B-1----:R-:W-:Y:S01]  /*3bb0*/  IMAD.U32 R29, RZ, RZ, UR16 ;  /* 0x00000010ff1d7e24 */ /* 0x002fe2000f8e00ff */
[-C--:B------:R-:W-:Y:S01]  /*3bc0*/  LEA R28, P2, R35, R220.reuse, 0x2 ;  /* 0x000000dc231c7211 */ /* 0x080fe200078410ff */
[----:B------:R-:W-:Y:S01]  /*3bd0*/  IMAD.U32 R33, RZ, RZ, UR14 ;  /* 0x0000000eff217e24 */ /* 0x000fe2000f8e00ff */
[----:B------:R1:W-:Y:S01]  /*3be0*/  RED.E.ADD.F32.FTZ.RN.STRONG.GPU [R104.64], R7 ;  /* 0x000000076800798e */ /* 0x0003e2000c10e798 */
[-C--:B------:R-:W-:Y:S01]  /*3bf0*/  LEA.HI.X.SX32 R25, R101, R221.reuse, 0x2, P3 ;  /* 0x000000dd65197211 */ /* 0x080fe200018f16ff */
[----:B------:R-:W-:Y:S01]  /*3c00*/  IMAD.U32 R27, RZ, RZ, UR12 ;  /* 0x0000000cff1b7e24 */ /* 0x000fe2000f8e00ff */
[-C--:B------:R-:W-:Y:S01]  /*3c10*/  LEA.HI.X.SX32 R107, R29, R221.reuse, 0x2, P0 ;  /* 0x000000dd1d6b7211 */ /* 0x080fe200000f16ff */
[----:B------:R-:W-:Y:S02]  /*3c20*/  IMAD.U32 R29, RZ, RZ, UR13 ;  /* 0x0000000dff1d7e24 */ /* 0x000fe4000f8e00ff */
[----:B------:R-:W-:Y:S02]  /*3c30*/  IMAD.U32 R35, RZ, RZ, UR10 ;  /* 0x0000000aff237e24 */ /* 0x000fe4000f8e00ff */
[----:B------:R-:W-:Y:S01]  /*3c40*/  RED.E.ADD.F32.FTZ.RN.STRONG.GPU [R106.64], R8 ;  /* 0x000000086a00798e */ /* 0x000fe2000c10e798 */
[-C--:B--2---:R-:W-:Y:S01]  /*3c50*/  LEA R4, P0, R29, R220.reuse, 0x2 ;  /* 0x000000dc1d047211 */ /* 0x084fe200078010ff */
[----:B------:R-:W-:Y:S01]  /*3c60*/  IMAD.U32 R101, RZ, RZ, UR11 ;  /* 0x0000000bff657e24 */ /* 0x000fe2000f8e00ff */
[-C--:B------:R-:W-:Y:S01]  /*3c70*/  LEA.HI.X.SX32 R29, R33, R221.reuse, 0x2, P2 ;  /* 0x000000dd211d7211 */ /* 0x080fe200010f16ff */
[----:B------:R2:W-:Y:S01]  /*3c80*/  RED.E.ADD.F32.FTZ.RN.STRONG.GPU [R24.64], R9 ;  /* 0x000000091800798e */ /* 0x0005e2000c10e798 */
[----:B------:R-:W-:Y:S02]  /*3c90*/  IMAD.U32 R33, RZ, RZ, UR9 ;  /* 0x00000009ff217e24 */ /* 0x000fe4000f8e00ff */
[----:B---3--:R-:W-:Y:S01]  /*3ca0*/  IMAD.U32 R5, RZ, RZ, UR13 ;  /* 0x0000000dff057e24 */ /* 0x008fe2000f8e00ff */
[----:B------:R3:W-:Y:S02]  /*3cb0*/  RED.E.ADD.F32.FTZ.RN.STRONG.GPU [R28.64], R10 ;  /* 0x0000000a1c00798e */ /* 0x0007e4000c10e798 */
[-C--:B------:R-:W-:Y:S02]  /*3cc0*/  LEA R32, P3, R33, R220.reuse, 0x2 ;  /* 0x000000dc21207211 */ /* 0x080fe400078610ff */
[-C--:B------:R-:W-:Y:S02]  /*3cd0*/  LEA.HI.X.SX32 R5, R5, R221.reuse, 0x2, P0 ;  /* 0x000000dd05057211 */ /* 0x080fe400000f16ff */
[-C--:B----4-:R-:W-:Y:S01]  /*3ce0*/  LEA R6, P2, R27, R220.reuse, 0x2 ;  /* 0x000000dc1b067211 */ /* 0x090fe200078410ff */
[----:B------:R-:W-:Y:S02]  /*3cf0*/  IMAD.U32 R27, RZ, RZ, UR11 ;  /* 0x0000000bff1b7e24 */ /* 0x000fe4000f8e00ff */
[----:B------:R4:W-:Y:S01]  /*3d00*/  RED.E.ADD.F32.FTZ.RN.STRONG.GPU [R4.64], R11 ;  /* 0x0000000b0400798e */ /* 0x0009e2000c10e798 */
[----:B-1----:R-:W-:Y:S01]  /*3d10*/  IMAD.U32 R7, RZ, RZ, UR12 ;  /* 0x0000000cff077e24 */ /* 0x002fe2000f8e00ff */
[C---:B------:R-:W-:Y:S02]  /*3d20*/  IADD3 R104, R174.reuse, 0x40, RZ ;  /* 0x00000040ae687810 */ /* 0x040fe40007ffe0ff */
[----:B------:R-:W-:Y:S01]  /*3d30*/  RED.E.ADD.F32.FTZ.RN.STRONG.GPU [R220.64+0x80], R12 ;  /* 0x0000800cdc00798e */ /* 0x000fe2000c10e798 */
[-C--:B------:R-:W-:Y:S02]  /*3d40*/  LEA R26, P0, R27, R220.reuse, 0x2 ;  /* 0x000000dc1b1a7211 */ /* 0x080fe400078010ff */
[-C--:B------:R-:W-:Y:S01]  /*3d50*/  LEA.HI.X.SX32 R7, R7, R221.reuse, 0x2, P2 ;  /* 0x000000dd07077211 */ /* 0x080fe200010f16ff */
[----:B------:R1:W-:Y:S01]  /*3d60*/  RED.E.ADD.F32.FTZ.RN.STRONG.GPU [R30.64+0x80], R13 ;  /* 0x0000800d1e00798e */ /* 0x0003e2000c10e798 */
[-C--:B------:R-:W-:Y:S02]  /*3d70*/  LEA.HI.X.SX32 R27, R101, R221.reuse, 0x2, P0 ;  /* 0x000000dd651b7211 */ /* 0x080fe400000f16ff */
[----:B------:R-:W-:Y:S01]  /*3d80*/  @P1 IADD3 R104, R174, -0x40, RZ ;  /* 0xffffffc0ae681810 */ /* 0x000fe20007ffe0ff */
[----:B------:R-:W-:Y:S01]  /*3d90*/  RED.E.ADD.F32.FTZ.RN.STRONG.GPU [R6.64], R14 ;  /* 0x0000000e0600798e */ /* 0x000fe2000c10e798 */
[----:B--2---:R-:W-:Y:S02]  /*3da0*/  IMAD.U32 R9, RZ, RZ, UR7 ;  /* 0x00000007ff097e24 */ /* 0x004fe4000f8e00ff */
[----:B------:R-:W-:Y:S01]  /*3db0*/  IMAD.U32 R25, RZ, RZ, UR8 ;  /* 0x00000008ff197e24 */ /* 0x000fe2000f8e00ff */
[----:B------:R-:W-:Y:S01]  /*3dc0*/  RED.E.ADD.F32.FTZ.RN.STRONG.GPU [R26.64], R15 ;  /* 0x0000000f1a00798e */ /* 0x000fe2000c10e798 */
[----:B---3--:R-:W-:Y:S01]  /*3dd0*/  IMAD.U32 R29, RZ, RZ, UR10 ;  /* 0x0000000aff1d7e24 */ /* 0x008fe2000f8e00ff */
[-C--:B------:R-:W-:Y:S02]  /*3de0*/  LEA R28, P4, R35, R220.reuse, 0x2 ;  /* 0x000000dc231c7211 */ /* 0x080fe400078810ff */
[-C--:B------:R-:W-:Y:S01]  /*3df0*/  LEA R106, P0, R9, R220.reuse, 0x2 ;  /* 0x000000dc096a7211 */ /* 0x080fe200078010ff */
[----:B------:R-:W-:Y:S01]  /*3e00*/  LDSM.16.MT88.4 R20, [R104] ;  /* 0x000000006814783b */ /* 0x000fe20000004200 */
[-C--:B------:R-:W-:Y:S02]  /*3e10*/  LEA.HI.X.SX32 R29, R29, R221.reuse, 0x2, P4 ;  /* 0x000000dd1d1d7211 */ /* 0x080fe400020f16ff */
[----:B------:R-:W-:Y:S01]  /*3e20*/  LEA R100, P2, R25, R220, 0x2 ;  /* 0x000000dc19647211 */ /* 0x000fe200078410ff */
[----:B----4-:R-:W-:Y:S02]  /*3e30*/  IMAD.U32 R5, RZ, RZ, UR9 ;  /* 0x00000009ff057e24 */ /* 0x010fe4000f8e00ff */
[----:B------:R-:W-:Y:S01]  /*3e40*/  RED.E.ADD.F32.FTZ.RN.STRONG.GPU [R28.64], R16 ;  /* 0x000000101c00798e */ /* 0x000fe2000c10e798 */
[----:B------:R-:W-:Y:S01]  /*3e50*/  IMAD.U32 R11, RZ, RZ, UR7 ;  /* 0x00000007ff0b7e24 */ /* 0x000fe2000f8e00ff */
[----:B------:R-:W-:Y:S02]  /*3e60*/  ISETP.GT.AND P4, PT, R216, RZ, PT ;  /* 0x000000ffd800720c */ /* 0x000fe40003f84270 */
[-C--:B------:R-:W-:Y:S01]  /*3e70*/  LEA.HI.X.SX32 R33, R5, R221.reuse, 0x2, P3 ;  /* 0x000000dd05217211 */ /* 0x080fe200018f16ff */
[----:B------:R-:W-:Y:S01]  /*3e80*/  LDSM.16.MT88.4 R24, [R176+0xa800] ;  /* 0x00a80000b018783b */ /* 0x000fe20000004200 */
[-C--:B------:R-:W-:Y:S01]  /*3e90*/  LEA.HI.X.SX32 R107, R11, R221.reuse, 0x2, P0 ;  /* 0x000000dd0b6b7211 */ /* 0x080fe200000f16ff */
[----:B-1----:R-:W-:Y:S01]  /*3ea0*/  IMAD.U32 R13, RZ, RZ, UR8 ;  /* 0x00000008ff0d7e24 */ /* 0x002fe2000f8e00ff */
[----:B------:R-:W-:Y:S01]  /*3eb0*/  @P5 IADD3 R204, P3, R204, -0x100, RZ ;  /* 0xffffff00cccc5810 */ /* 0x000fe20007f7e0ff */
[----:B------:R-:W-:Y:S03]  /*3ec0*/  LDSM.16.MT88.4 R4, [R176+0xa000] ;  /* 0x00a00000b004783b */ /* 0x000fe60000004200 */
[----:B------:R-:W-:Y:S01]  /*3ed0*/  LEA.HI.X.SX32 R101, R13, R221, 0x2, P2 ;  /* 0x000000dd0d657211 */ /* 0x000fe200010f16ff */
[----:B------:R-:W1:Y:S01]  /*3ee0*/  LDSM.16.MT88.4 R8, [R174] ;  /* 0x00000000ae08783b */ /* 0x000e620000004200 */
[----:B------:R-:W-:Y:S02]  /*3ef0*/  @P5 IADD3 R206, P2, R206, -0x100, RZ ;  /* 0xffffff00cece5810 */ /* 0x000fe40007f5e0ff */
[----:B------:R-:W-:Y:S01]  /*3f00*/  @P5 IADD3.X R205, R205, -0x1, RZ, P3, !PT ;  /* 0xffffffffcdcd5810 */ /* 0x000fe20001ffe4ff */
[----:B------:R-:W-:Y:S01]  /*3f10*/  RED.E.ADD.F32.FTZ.RN.STRONG.GPU [R32.64], R17 ;  /* 0x000000112000798e */ /* 0x000fe2000c10e798 */
[----:B------:R-:W-:Y:S03]  /*3f20*/  @P5 IADD3.X R207, R207, -0x1, RZ, P2, !PT ;  /* 0xffffffffcfcf5810 */ /* 0x000fe600017fe4ff */
[----:B------:R-:W-:Y:S04]  /*3f30*/  RED.E.ADD.F32.FTZ.RN.STRONG.GPU [R100.64], R18 ;  /* 0x000000126400798e */ /* 0x000fe8000c10e798 */
[----:B------:R-:W2:Y:S04]  /*3f40*/  LDSM.16.MT88.4 R12, [R176+0xc000] ;  /* 0x00c00000b00c783b */ /* 0x000ea80000004200 */
[----:B------:R-:W-:Y:S04]  /*3f50*/  RED.E.ADD.F32.FTZ.RN.STRONG.GPU [R106.64], R19 ;  /* 0x000000136a00798e */ /* 0x000fe8000c10e798 */
[----:B------:R-:W3:Y:S04]  /*3f60*/  LDSM.16.MT88.4 R28, [R174+0x800] ;  /* 0x00080000ae1c783b */ /* 0x000ee80000004200 */
[----:B------:R-:W4:Y:S04]  /*3f70*/  LDSM.16.MT88.4 R32, [R176+0xc800] ;  /* 0x00c80000b020783b */ /* 0x000f280000004200 */
[----:B------:R-:W3:Y:S04]  /*3f80*/  LDSM.16.MT88.4 R100, [R104+0x800] ;  /* 0x000800006864783b */ /* 0x000ee80000004200 */
[----:B------:R-:W-:Y:S01]  /*3f90*/  LDSM.16.MT88.4 R16, [R176+0xd000] ;  /* 0x00d00000b010783b */ /* 0x000fe20000004200 */
[-C--:B-1----:R-:W-:Y:S08]  /*3fa0*/  HMMA.16816.F32.BF16 R68, R4, R8.reuse, R68 ;  /* 0x000000080444723c */ /* 0x082ff00000041844 */
[C---:B--2---:R-:W-:Y:S08]  /*3fb0*/  HMMA.16816.F32.BF16 R72, R12.reuse, R8, R72 ;  /* 0x000000080c48723c */ /* 0x044ff00000041848 */
[-C--:B------:R-:W-:Y:S08]  /*3fc0*/  HMMA.16816.F32.BF16 R76, R12, R10.reuse, R76 ;  /* 0x0000000a0c4c723c */ /* 0x080ff0000004184c */
[C---:B------:R-:W-:Y:S01]  /*3fd0*/  HMMA.16816.F32.BF16 R80, R4.reuse, R10, R80 ;  /* 0x0000000a0450723c */ /* 0x040fe20000041850 */
[----:B------:R-:W-:Y:S07]  /*3fe0*/  LDSM.16.MT88.4 R8, [R176+0xb000] ;  /* 0x00b00000b008783b */ /* 0x000fee0000004200 */
[-C--:B------:R-:W-:Y:S08]  /*3ff0*/  HMMA.16816.F32.BF16 R84, R4, R20.reuse, R84 ;  /* 0x000000140454723c */ /* 0x080ff00000041854 */
[C---:B------:R-:W-:Y:S08]  /*4000*/  HMMA.16816.F32.BF16 R88, R12.reuse, R20, R88 ;  /* 0x000000140c58723c */ /* 0x040ff00000041858 */
[-C--:B------:R-:W-:Y:S01]  /*4010*/  HMMA.16816.F32.BF16 R92, R12, R22.reuse, R92 ;  /* 0x000000160c5c723c */ /* 0x080fe2000004185c */
[----:B------:R-:W1:Y:S07]  /*4020*/  LDSM.16.MT88.4 R12, [R174+0x1000] ;  /* 0x00100000ae0c783b */ /* 0x000e6e0000004200 */
[----:B------:R-:W-:Y:S01]  /*4030*/  HMMA.16816.F32.BF16 R96, R4, R22, R96 ;  /* 0x000000160460723c */ /* 0x000fe20000041860 */
[----:B------:R-:W2:Y:S04]  /*4040*/  LDSM.16.MT88.4 R4, [R104+0x1000] ;  /* 0x001000006804783b */ /* 0x000ea80000004200 */
        /* <DEDUP_REMOVED lines=35> */
.L_x_191:
[----:B------:R-:W-:Y:S01]  /*4280*/  BAR.SYNC.DEFER_BLOCKING 0x0 ;  /* 0x0000000000007b1d */ /* 0x000fe20000010000 */
[----:B------:R-:W-:Y:S01]  /*4290*/  FMUL.FTZ R68, R68, c[0x0][0x2e0] ;  /* 0x0000b80044447a20 */ /* 0x000fe20000410000 */
[----:B------:R-:W-:Y:S01]  /*42a0*/  F2FP.BF16.PACK_AB R37, R37, R36 ;  /* 0x000000242525723e */ /* 0x000fe200000010ff */
[----:B------:R-:W-:Y:S01]  /*42b0*/  FMUL.FTZ R69, R69, c[0x0][0x2e0] ;  /* 0x0000b80045457a20 */ /* 0x000fe20000410000 */
[----:B------:R-:W-:Y:S01]  /*42c0*/  F2FP.BF16.PACK_AB R39, R39, R38 ;  /* 0x000000262727723e */ /* 0x000fe200000010ff */
[----:B------:R-:W-:Y:S01]  /*42d0*/  FMUL.FTZ R70, R70, c[0x0][0x2e0] ;  /* 0x0000b80046467a20 */ /* 0x000fe20000410000 */
[----:B------:R-:W4:Y:S01]  /*42e0*/  S2R R0, SR_CTAID.Y ;  /* 0x0000000000007919 */ /* 0x000f220000002600 */
        /* <DEDUP_REMOVED lines=19> */
[----:B------:R-:W-:Y:S01]  /*4420*/  STS [R194], R69 ;  /* 0x00000045c2007388 */ /* 0x000fe20000000800 */
[----:B------:R-:W-:Y:S01]  /*4430*/  FMUL.FTZ R77, R77, c[0x0][0x2e0] ;  /* 0x0000b8004d4d7a20 */ /* 0x000fe20000410000 */
[----:B------:R-:W-:Y:S01]  /*4440*/  F2FP.BF16.PACK_AB R75, R75, R74 ;  /* 0x0000004a4b4b723e */ /* 0x000fe200000010ff */
[----:B------:R-:W-:Y:S01]  /*4450*/  FMUL.FTZ R78, R78, c[0x0][0x2e0] ;  /* 0x0000b8004e4e7a20 */ /* 0x000fe20000410000 */
[----:B------:R-:W-:Y:S01]  /*4460*/  STS [R194+0x400], R71 ;  /* 0x00040047c2007388 */ /* 0x000fe20000000800 */
[----:B------:R-:W-:Y:S01]  /*4470*/  FMUL.FTZ R79, R79, c[0x0][0x2e0] ;  /* 0x0000b8004f4f7a20 */ /* 0x000fe20000410000 */
[----:B------:R-:W-:Y:S01]  /*4480*/  F2FP.BF16.PACK_AB R77, R77, R76 ;  /* 0x0000004c4d4d723e */ /* 0x000fe200000010ff */
[----:B------:R-:W-:Y:S01]  /*4490*/  FMUL.FTZ R84, R84, c[0x0][0x2e0] ;  /* 0x0000b80054547a20 */ /* 0x000fe20000410000 */
[----:B------:R-:W-:Y:S01]  /*44a0*/  STS [R198], R81 ;  /* 0x00000051c6007388 */ /* 0x000fe20000000800 */
        /* <DEDUP_REMOVED lines=30> */
[----:B------:R-:W-:Y:S01]  /*4690*/  IMAD R2, R183, c[0x0][0x3a0], RZ ;  /* 0x0000e800b7027a24 */ /* 0x000fe200078e02ff */
[----:B------:R-:W-:Y:S01]  /*46a0*/  STS [R203], R96 ;  /* 0x00000060cb007388 */ /* 0x000fe20000000800 */
[----:B------:R-:W-:Y:S01]  /*46b0*/  F2FP.BF16.PACK_AB R45, R45, R44 ;  /* 0x0000002c2d2d723e */ /* 0x000fe200000010ff */
[----:B------:R-:W-:Y:S01]  /*46c0*/  IMAD.WIDE.U32 R14, R189, c[0x0][0x3a0], RZ ;  /* 0x0000e800bd0e7a25 */ /* 0x000fe200078e00ff */
[----:B------:R-:W-:Y:S01]  /*46d0*/  F2FP.BF16.PACK_AB R94, R95, R94 ;  /* 0x0000005e5f5e723e */ /* 0x000fe200000010ff */
[----:B------:R-:W-:Y:S01]  /*46e0*/  STS [R203+0x400], R98 ;  /* 0x00040062cb007388 */ /* 0x000fe20000000800 */
[----:B------:R-:W-:Y:S01]  /*46f0*/  F2FP.BF16.PACK_AB R47, R47, R46 ;  /* 0x0000002e2f2f723e */ /* 0x000fe200000010ff */
[----:B------:R-:W-:Y:S01]  /*4700*/  IMAD R3, R189, c[0x0][0x3a4], R2 ;  /* 0x0000e900bd037a24 */ /* 0x000fe200078e0202 */
[----:B------:R-:W-:Y:S01]  /*4710*/  F2FP.BF16.PACK_AB R53, R53, R52 ;  /* 0x000000343535723e */ /* 0x000fe200000010ff */
[----:B------:R-:W-:Y:S01]  /*4720*/  IMAD R2, R183, c[0x0][0x3a8], RZ ;  /* 0x0000ea00b7027a24 */ /* 0x000fe200078e02ff */
[----:B------:R-:W-:Y:S01]  /*4730*/  STS [R196+0x2000], R89 ;  /* 0x00200059c4007388 */ /* 0x000fe20000000800 */
[----:B------:R-:W-:Y:S01]  /*4740*/  F2FP.BF16.PACK_AB R55, R55, R54 ;  /* 0x000000363737723e */ /* 0x000fe200000010ff */
[----:B------:R-:W-:Y:S01]  /*4750*/  IMAD.MOV.U32 R8, RZ, RZ, R190 ;  /* 0x000000ffff087224 */ /* 0x000fe200078e00be */
[----:B------:R-:W-:Y:S01]  /*4760*/  F2FP.BF16.PACK_AB R64, R65, R64 ;  /* 0x000000404140723e */ /* 0x000fe200000010ff */
[----:B------:R-:W-:Y:S01]  /*4770*/  STS [R196+0x2400], R91 ;  /* 0x0024005bc4007388 */ /* 0x000fe20000000800 */
[----:B------:R-:W-:Y:S01]  /*4780*/  IMAD R7, R189, c[0x0][0x3ac], R2 ;  /* 0x0000eb00bd077a24 */ /* 0x000fe200078e0202 */
[----:B------:R-:W-:Y:S01]  /*4790*/  F2FP.BF16.PACK_AB R66, R67, R66 ;  /* 0x000000424342723e */ /* 0x000fe200000010ff */
[----:B------:R-:W-:Y:S01]  /*47a0*/  IMAD.WIDE.U32 R12, R189, c[0x0][0x3a8], RZ ;  /* 0x0000ea00bd0c7a25 */ /* 0x000fe200078e00ff */
[----:B------:R-:W-:Y:S01]  /*47b0*/  STS [R203+0x2000], R92 ;  /* 0x0020005ccb007388 */ /* 0x000fe20000000800 */
[----:B------:R-:W-:Y:S01]  /*47c0*/  F2FP.BF16.PACK_AB R57, R57, R56 ;  /* 0x000000383939723e */ /* 0x000fe200000010ff */
[----:B------:R-:W-:Y:S01]  /*47d0*/  ULDC.64 UR8, c[0x0][0x3a0] ;  /* 0x0000e80000087ab9 */ /* 0x000fe20000000a00 */
[----:B------:R-:W-:Y:S01]  /*47e0*/  F2FP.BF16.PACK_AB R59, R59, R58 ;  /* 0x0000003a3b3b723e */ /* 0x000fe200000010ff */
[----:B------:R-:W-:Y:S01]  /*47f0*/  STS [R203+0x2400], R94 ;  /* 0x0024005ecb007388 */ /* 0x000fe20000000800 */
[----:B------:R-:W-:Y:S01]  /*4800*/  F2FP.BF16.PACK_AB R60, R61, R60 ;  /* 0x0000003c3d3c723e */ /* 0x000fe200000010ff */
[----:B------:R-:W-:Y:S01]  /*4810*/  USHF.L.U32 UR7, UR8, 0x6, URZ ;  /* 0x0000000608077899 */ /* 0x000fe2000800063f */
[----:B------:R-:W-:Y:S01]  /*4820*/  F2FP.BF16.PACK_AB R62, R63, R62 ;  /* 0x0000003e3f3e723e */ /* 0x000fe200000010ff */
[----:B------:R3:W-:Y:S01]  /*4830*/  STS [R194+0x4000], R37 ;  /* 0x00400025c2007388 */ /* 0x0007e20000000800 */
[----:B----4-:R-:W-:Y:S01]  /*4840*/  SHF.R.S32.HI R5, RZ, 0x1f, R0 ;  /* 0x0000001fff057819 */ /* 0x010fe20000011400 */
[----:B------:R-:W-:Y:S01]  /*4850*/  USHF.L.U64.HI UR10, UR8, UR4, UR9 ;  /* 0x00000004080a7299 */ /* 0x000fe20008010209 */
[----:B------:R-:W-:Y:S01]  /*4860*/  IADD3 R15, R15, R3, RZ ;  /* 0x000000030f0f7210 */ /* 0x000fe20007ffe0ff */
[----:B------:R4:W-:Y:S01]  /*4870*/  STS [R194+0x4400], R39 ;  /* 0x00440027c2007388 */ /* 0x0009e20000000800 */
[----:B------:R-:W-:Y:S01]  /*4880*/  SHF.R.S32.HI R9, RZ, 0x1f, R190 ;  /* 0x0000001fff097819 */ /* 0x000fe200000114be */
[----:B------:R-:W-:Y:S01]  /*4890*/  IMAD R3, R5, c[0x0][0x388], RZ ;  /* 0x0000e20005037a24 */ /* 0x000fe200078e02ff */
[----:B------:R-:W-:Y:S01]  /*48a0*/  IADD3 R13, R13, R7, RZ ;  /* 0x000000070d0d7210 */ /* 0x000fe20007ffe0ff */
[----:B------:R-:W2:Y:S01]  /*48b0*/  S2R R2, SR_CTAID.Z ;  /* 0x0000000000027919 */ /* 0x000ea20000002700 */
[----:B------:R-:W-:Y:S01]  /*48c0*/  IMAD R5, R5, c[0x0][0x390], RZ ;  /* 0x0000e40005057a24 */ /* 0x000fe200078e02ff */
[----:B------:R-:W-:Y:S01]  /*48d0*/  ULDC.64 UR8, c[0x0][0x3a8] ;  /* 0x0000ea0000087ab9 */ /* 0x000fe20000000a00 */
[----:B------:R-:W-:Y:S01]  /*48e0*/  IMAD.WIDE.U32 R10, R0, c[0x0][0x388], R8 ;  /* 0x0000e200000a7a25 */ /* 0x000fe200078e0008 */
[----:B------:R-:W-:Y:S01]  /*48f0*/  STS [R198+0x4000], R49 ;  /* 0x00400031c6007388 */ /* 0x000fe20000000800 */
[----:B------:R-:W-:-:S02]  /*4900*/  USHF.L.U32 UR11, UR8, 0x6, URZ ;  /* 0x00000006080b7899 */ /* 0x000fc4000800063f */
[C---:B------:R-:W-:Y:S01]  /*4910*/  IMAD R3, R0.reuse, c[0x0][0x38c], R3 ;  /* 0x0000e30000037a24 */ /* 0x040fe200078e0203 */
[----:B------:R-:W-:Y:S01]  /*4920*/  STS [R197+0x4000], R50 ;  /* 0x00400032c5007388 */ /* 0x000fe20000000800 */
[C---:B------:R-:W-:Y:S01]  /*4930*/  IMAD.WIDE.U32 R8, R0.reuse, c[0x0][0x390], R8 ;  /* 0x0000e40000087a25 */ /* 0x040fe200078e0008 */
[----:B------:R-:W-:Y:S01]  /*4940*/  MOV R18, R10 ;  /* 0x0000000a00127202 */ /* 0x000fe20000000f00 */
[----:B------:R-:W-:Y:S01]  /*4950*/  USHF.L.U64.HI UR9, UR8, UR4, UR9 ;  /* 0x0000000408097299 */ /* 0x000fe20008010209 */
[----:B------:R1:W-:Y:S01]  /*4960*/  STS [R194+0x6000], R41 ;  /* 0x00600029c2007388 */ /* 0x0003e20000000800 */
[----:B------:R-:W-:Y:S02]  /*4970*/  IMAD R0, R0, c[0x0][0x394], R5 ;  /* 0x0000e50000007a24 */ /* 0x000fe400078e0205 */
[----:B------:R-:W-:Y:S01]  /*4980*/  IMAD.IADD R19, R11, 0x1, R3 ;  /* 0x000000010b137824 */ /* 0x000fe200078e0203 */
[----:B------:R-:W-:Y:S01]  /*4990*/  STS [R194+0x6400], R43 ;  /* 0x0064002bc2007388 */ /* 0x000fe20000000800 */
[----:B------:R-:W-:-:S02]  /*49a0*/  IMAD.IADD R9, R9, 0x1, R0 ;  /* 0x0000000109097824 */ /* 0x000fc400078e0200 */
[----:B---3--:R-:W-:Y:S01]  /*49b0*/  IMAD R37, R201, c[0x0][0x3a0], RZ ;  /* 0x0000e800c9257a24 */ /* 0x008fe200078e02ff */
[----:B------:R3:W-:Y:S01]  /*49c0*/  STS [R198+0x6000], R45 ;  /* 0x0060002dc6007388 */ /* 0x0007e20000000800 */
[----:B----4-:R-:W-:-:S03]  /*49d0*/  IMAD.WIDE.U32 R38, R202, c[0x0][0x3a0], R14 ;  /* 0x0000e800ca267a25 */ /* 0x010fc600078e000e */
[----:B------:R4:W-:Y:S01]  /*49e0*/  STS [R198+0x6400], R47 ;  /* 0x0064002fc6007388 */ /* 0x0009e20000000800 */
[----:B--2---:R-:W-:Y:S01]  /*49f0*/  SHF.R.S32.HI R16, RZ, 0x1f, R2 ;  /* 0x0000001fff107819 */ /* 0x004fe20000011402 */
[----:B------:R-:W-:Y:S02]  /*4a00*/  IMAD.WIDE.U32 R8, R2, c[0x0][0x3c0], R8 ;  /* 0x0000f00002087a25 */ /* 0x000fe400078e0008 */
[----:B------:R-:W-:Y:S02]  /*4a10*/  STS [R196+0x4000], R53 ;  /* 0x00400035c4007388 */ /* 0x000fe40000000800 */
[C---:B------:R-:W-:Y:S02]  /*4a20*/  IMAD R11, R16.reuse, c[0x0][0x3b8], RZ ;  /* 0x0000ee00100b7a24 */ /* 0x040fe400078e02ff */
[----:B------:R-:W-:Y:S01]  /*4a30*/  STS [R196+0x4400], R55 ;  /* 0x00440037c4007388 */ /* 0x000fe20000000800 */
[----:B------:R-:W-:Y:S02]  /*4a40*/  IMAD R3, R16, c[0x0][0x3c0], RZ ;  /* 0x0000f00010037a24 */ /* 0x000fe400078e02ff */
[C---:B------:R-:W-:Y:S01]  /*4a50*/  IMAD R0, R2.reuse, c[0x0][0x3bc], R11 ;  /* 0x0000ef0002007a24 */ /* 0x040fe200078e020b */
[----:B------:R-:W-:Y:S01]  /*4a60*/  STS [R203+0x4000], R64 ;  /* 0x00400040cb007388 */ /* 0x000fe20000000800 */
[----:B------:R-:W-:-:S03]  /*4a70*/  IMAD.WIDE.U32 R10, R2, c[0x0][0x3b8], R18 ;  /* 0x0000ee00020a7a25 */ /* 0x000fc600078e0012 */
[----:B------:R-:W-:Y:S01]  /*4a80*/  STS [R203+0x4400], R66 ;  /* 0x00440042cb007388 */ /* 0x000fe20000000800 */
[----:B-1----:R-:W-:Y:S01]  /*4a90*/  IMAD.WIDE.U32 R40, R202, c[0x0][0x3a8], R12 ;  /* 0x0000ea00ca287a25 */ /* 0x002fe200078e000c */
[----:B------:R-:W-:Y:S02]  /*4aa0*/  IADD3 R0, R11, R0, RZ ;  /* 0x000000000b007210 */ /* 0x000fe40007ffe0ff */
[----:B------:R-:W-:Y:S01]  /*4ab0*/  STS [R196+0x6000], R57 ;  /* 0x00600039c4007388 */ /* 0x000fe20000000800 */
[----:B------:R-:W-:Y:S01]  /*4ac0*/  IMAD R3, R2, c[0x0][0x3c4], R3 ;  /* 0x0000f10002037a24 */ /* 0x000fe200078e0203 */
[----:B------:R-:W-:Y:S01]  /*4ad0*/  IADD3 R2, P1, R10, R38, RZ ;  /* 0x000000260a027210 */ /* 0x000fe20007f3e0ff */
[----:B------:R-:W-:Y:S01]  /*4ae0*/  IMAD R201, R201, c[0x0][0x3a8], RZ ;  /* 0x0000ea00c9c97a24 */ /* 0x000fe200078e02ff */
[----:B------:R-:W-:Y:S01]  /*4af0*/  STS [R196+0x6400], R59 ;  /* 0x0064003bc4007388 */ /* 0x000fe20000000800 */
[----:B------:R-:W-:Y:S01]  /*4b00*/  IADD3 R38, P0, R8, R40, RZ ;  /* 0x0000002808267210 */ /* 0x000fe20007f1e0ff */
[C---:B------:R-:W-:Y:S01]  /*4b10*/  IMAD R37, R202.reuse, c[0x0][0x3a4], R37 ;  /* 0x0000e900ca257a24 */ /* 0x040fe200078e0225 */
[----:B------:R-:W-:Y:S01]  /*4b20*/  IADD3 R3, R9, R3, RZ ;  /* 0x0000000309037210 */ /* 0x000fe20007ffe0ff */
[----:B------:R-:W-:Y:S01]  /*4b30*/  STS [R203+0x6000], R60 ;  /* 0x0060003ccb007388 */ /* 0x000fe20000000800 */
[----:B------:R-:W-:-:S02]  /*4b40*/  IMAD R36, R202, c[0x0][0x3ac], R201 ;  /* 0x0000eb00ca247a24 */ /* 0x000fc400078e02c9 */
[----:B------:R-:W-:Y:S01]  /*4b50*/  IADD3.X R37, R0, R39, R37, P1, !PT ;  /* 0x0000002700257210 */ /* 0x000fe20000ffe425 */
[----:B------:R-:W-:Y:S04]  /*4b60*/  STS [R203+0x6400], R62 ;  /* 0x0064003ecb007388 */ /* 0x000fe80000000800 */
[----:B------:R-:W-:Y:S01]  /*4b70*/  BAR.SYNC.DEFER_BLOCKING 0x0 ;  /* 0x0000000000007b1d */ /* 0x000fe20000010000 */
[----:B------:R-:W-:Y:S02]  /*4b80*/  LEA R40, P1, R2, c[0x0][0x340], 0x1 ;  /* 0x0000d00002287a11 */ /* 0x000fe400078208ff */
[----:B------:R-:W-:Y:S02]  /*4b90*/  IADD3.X R3, R3, R41, R36, P0, !PT ;  /* 0x0000002903037210 */ /* 0x000fe400007fe424 */
[----:B------:R-:W-:-:S02]  /*4ba0*/  LEA R36, P0, R38, c[0x0][0x348], 0x1 ;  /* 0x0000d20026247a11 */ /* 0x000fc400078008ff */
[----:B------:R-:W-:Y:S02]  /*4bb0*/  LEA.HI.X R41, R2, c[0x0][0x344], R37, 0x1, P1 ;  /* 0x0000d10002297a11 */ /* 0x000fe400008f0c25 */
[----:B------:R-:W-:Y:S02]  /*4bc0*/  IADD3 R2, P1, R40, UR7, RZ ;  /* 0x0000000728027c10 */ /* 0x000fe4000ff3e0ff */
[----:B------:R-:W-:Y:S02]  /*4bd0*/  LEA.HI.X R37, R38, c[0x0][0x34c], R3, 0x1, P0 ;  /* 0x0000d30026257a11 */ /* 0x000fe400000f0c03 */
[----:B------:R-:W-:Y:S02]  /*4be0*/  IADD3.X R3, R41, UR10, RZ, P1, !PT ;  /* 0x0000000a29037c10 */ /* 0x000fe40008ffe4ff */
[----:B------:R-:W-:Y:S02]  /*4bf0*/  IADD3 R38, P0, R36, UR11, RZ ;  /* 0x0000000b24267c10 */ /* 0x000fe4000ff1e0ff */
[----:B------:R-:W-:-:S02]  /*4c00*/  IADD3 R44, P1, R2, UR7, RZ ;  /* 0x00000007022c7c10 */ /* 0x000fc4000ff3e0ff */
[----:B------:R-:W-:Y:S02]  /*4c10*/  IADD3.X R39, R37, UR9, RZ, P0, !PT ;  /* 0x0000000925277c10 */ /* 0x000fe400087fe4ff */
[----:B---3--:R-:W-:Y:S02]  /*4c20*/  IADD3.X R45, R3, UR10, RZ, P1, !PT ;  /* 0x0000000a032d7c10 */ /* 0x008fe40008ffe4ff */
[----:B------:R-:W-:Y:S01]  /*4c30*/  IADD3 R46, P0, R38, UR11, RZ ;  /* 0x0000000b262e7c10 */ /* 0x000fe2000ff1e0ff */
[----:B------:R-:W1:Y:S01]  /*4c40*/  LDS.128 R4, [R215+0x6000] ;  /* 0x00600000d7047984 */ /* 0x000e620000000c00 */
[----:B------:R-:W-:Y:S02]  /*4c50*/  IADD3 R42, P1, R44, UR7, RZ ;  /* 0x000000072c2a7c10 */ /* 0x000fe4000ff3e0ff */
[----:B----4-:R-:W-:Y:S01]  /*4c60*/  IADD3.X R47, R39, UR9, RZ, P0, !PT ;  /* 0x00000009272f7c10 */ /* 0x010fe200087fe4ff */
[----:B------:R-:W2:Y:S01]  /*4c70*/  LDS.128 R28, [R215+0x7000] ;  /* 0x00700000d71c7984 */ /* 0x000ea20000000c00 */
[----:B------:R-:W-:-:S03]  /*4c80*/  IADD3.X R43, R45, UR10, RZ, P1, !PT ;  /* 0x0000000a2d2b7c10 */ /* 0x000fc60008ffe4ff */
[----:B------:R-:W3:Y:S04]  /*4c90*/  LDS.128 R24, [R215+0x8000] ;  /* 0x00800000d7187984 */ /* 0x000ee80000000c00 */
[----:B------:R-:W4:Y:S04]  /*4ca0*/  LDS.128 R20, [R215+0x9000] ;  /* 0x00900000d7147984 */ /* 0x000f280000000c00 */
[----:B------:R-:W4:Y:S04]  /*4cb0*/  LDS.128 R16, [R215+0xa000] ;  /* 0x00a00000d7107984 */ /* 0x000f280000000c00 */
[----:B------:R-:W4:Y:S04]  /*4cc0*/  LDS.128 R12, [R215+0xb000] ;  /* 0x00b00000d70c7984 */ /* 0x000f280000000c00 */
[----:B------:R-:W4:Y:S04]  /*4cd0*/  LDS.128 R8, [R215+0xc000] ;  /* 0x00c00000d7087984 */ /* 0x000f280000000c00 */
[----:B------:R-:W4:Y:S04]  /*4ce0*/  LDS.128 R32, [R215+0xd000] ;  /* 0x00d00000d7207984 */ /* 0x000f280000000c00 */
[----:B-1----:R1:W-:Y:S04]  /*4cf0*/  STG.E.128 [R40.64], R4 ;  /* 0x0000000428007986 */ /* 0x0023e8000c101d18 */
[----:B--2---:R2:W-:Y:S04]  /*4d00*/  STG.E.128 [R2.64], R28 ;  /* 0x0000001c02007986 */ /* 0x0045e8000c101d18 */
[----:B---3--:R2:W-:Y:S04]  /*4d10*/  STG.E.128 [R44.64], R24 ;  /* 0x000000182c007986 */ /* 0x0085e8000c101d18 */
[----:B----4-:R2:W-:Y:S04]  /*4d20*/  STG.E.128 [R42.64], R20 ;  /* 0x000000142a007986 */ /* 0x0105e8000c101d18 */
[----:B------:R2:W-:Y:S04]  /*4d30*/  STG.E.128 [R36.64], R16 ;  /* 0x0000001024007986 */ /* 0x0005e8000c101d18 */
[----:B------:R2:W-:Y:S04]  /*4d40*/  STG.E.128 [R38.64], R12 ;  /* 0x0000000c26007986 */ /* 0x0005e8000c101d18 */
[----:B------:R2:W-:Y:S01]  /*4d50*/  STG.E.128 [R46.64], R8 ;  /* 0x000000082e007986 */ /* 0x0005e2000c101d18 */
[----:B-1----:R-:W-:-:S04]  /*4d60*/  IADD3 R4, P0, R46, UR11, RZ ;  /* 0x0000000b2e047c10 */ /* 0x002fc8000ff1e0ff */
[----:B------:R-:W-:-:S05]  /*4d70*/  IADD3.X R5, R47, UR9, RZ, P0, !PT ;  /* 0x000000092f057c10 */ /* 0x000fca00087fe4ff */
[----:B------:R2:W-:Y:S04]  /*4d80*/  STG.E.128 [R4.64], R32 ;  /* 0x0000002004007986 */ /* 0x0005e8000c101d18 */
.L_x_188:
[----:B------:R-:W-:Y:S02]  /*4d90*/  ULDC UR7, c[0x0][0x218] ;  /* 0x0000860000077ab9 */ /* 0x000fe40000000800 */
[----:B------:R-:W-:-:S04]  /*4da0*/  UIADD3 UR7, UR7, 0x7f, URZ ;  /* 0x0000007f07077890 */ /* 0x000fc8000fffe03f */
[----:B------:R-:W-:-:S04]  /*4db0*/  USHF.R.S32.HI UR8, URZ, 0x1f, UR7 ;  /* 0x0000001f3f087899 */ /* 0x000fc80008011407 */
[----:B------:R-:W-:-:S03]  /*4dc0*/  ULEA.HI UR8, UR8, UR7, URZ, 0x7 ;  /* 0x0000000708087291 */ /* 0x000fc6000f8f383f */
[----:B------:R-:W-:Y:S02]  /*4dd0*/  ULDC UR7, c[0x0][0xc] ;  /* 0x0000030000077ab9 */ /* 0x000fe40000000800 */
[----:B------:R-:W-:Y:S02]  /*4de0*/  UIADD3 UR22, UR22, UR7, URZ ;  /* 0x0000000716167290 */ /* 0x000fe4000fffe03f */
[----:B------:R-:W-:-:S04]  /*4df0*/  USHF.R.S32.HI UR8, URZ, 0x7, UR8 ;  /* 0x000000073f087899 */ /* 0x000fc80008011408 */
[----:B------:R-:W-:-:S06]  /*4e00*/  UISETP.GE.AND UP0, UPT, UR22, UR8, UPT ;  /* 0x000000081600728c */ /* 0x000fcc000bf06270 */
[----:B------:R-:W-:-:S13]  /*4e10*/  PLOP3.LUT P0, PT, PT, PT, UP0, 0x80, 0x0 ;  /* 0x000000000000781c */ /* 0x000fda0003f0f008 */
[----:B------:R-:W-:Y:S01]  /*4e20*/  @P0 CALL.REL.NOINC `(.L_x_195) ;  /* 0x0000001000000944 */ /* 0x000fe20003c00000 */
[----:B------:R-:W-:Y:S05]  /*4e30*/  BRA `(.L_x_196) ;  /* 0xffffbb4000007947 */ /* 0x000fea000383ffff */
.L_x_195:
[----:B------:R-:W-:Y:S05]  /*4e40*/  EXIT ;  /* 0x000000000000794d */ /* 0x000fea0003800000 */
.L_x_197:
        /* <DEDUP_REMOVED lines=11> */
.L_x_2454:


//--------------------- .text._ZN5flash44flash_bwd_dq_dk_dv_loop_seqk_parallel_kernelI23Flash_bwd_kernel_traitsILi64ELi64ELi128ELi8ELi2ELi4ELi4ELb1ELb0EN7cutlass10bfloat16_tE19Flash_kernel_traitsILi64ELi64ELi128ELi8ES3_EELb0ELb0ELb0ELb1ELb0ELb0ELb0EEEvNS_16Flash_bwd_paramsE --------------------------
	.section	.text._ZN5flash44flash_bwd_dq_dk_dv_loop_seqk_parallel_kernelI23Flash_bwd_kernel_traitsILi64ELi64ELi128ELi8ELi2ELi4ELi4ELb1ELb0EN7cutlass10bfloat16_tE19Flash_kernel_traitsILi64ELi64ELi128ELi8ES3_EELb0ELb0ELb0ELb1ELb0ELb0ELb0EEEvNS_16Flash_bwd_paramsE,"ax",@progbits
	.sectioninfo	@"SHI_REGISTERS=255"
	.align	128
        .global         _ZN5flash44flash_bwd_dq_dk_dv_loop_seqk_parallel_kernelI23Flash_bwd_kernel_traitsILi64ELi64ELi128ELi8ELi2ELi4ELi4ELb1ELb0EN7cutlass10bfloat16_tE19Flash_kernel_traitsILi64ELi64ELi128ELi8ES3_EELb0ELb0ELb0ELb1ELb0ELb0ELb0EEEvNS_16Flash_bwd_paramsE
        .type           _ZN5flash44flash_bwd_dq_dk_dv_loop_seqk_parallel_kernelI23Flash_bwd_kernel_traitsILi64ELi64ELi128ELi8ELi2ELi4ELi4ELb1ELb0EN7cutlass10bfloat16_tE19Flash_kernel_traitsILi64ELi64ELi128ELi8ES3_EELb0ELb0ELb0ELb1ELb0ELb0ELb0EEEvNS_16Flash_bwd_paramsE,@function
        .size           _ZN5flash44flash_bwd_dq_dk_dv_loop_seqk_parallel_kernelI23Flash_bwd_kernel_traitsILi64ELi64ELi128ELi8ELi2ELi4ELi4ELb1ELb0EN7cutlass10bfloat16_tE19Flash_kernel_traitsILi64ELi64ELi128ELi8ES3_EELb0ELb0ELb0ELb1ELb0ELb0ELb0EEEvNS_16Flash_bwd_paramsE,(.L_x_2455 - _ZN5flash44flash_bwd_dq_dk_dv_loop_seqk_parallel_kernelI23Flash_bwd_kernel_traitsILi64ELi64ELi128ELi8ELi2ELi4ELi4ELb1ELb0EN7cutlass10bfloat16_tE19Flash_kernel_traitsILi64ELi64ELi128ELi8ES3_EELb0ELb0ELb0ELb1ELb0ELb0ELb0EEEvNS_16Flash_bwd_paramsE)
        .other          _ZN5flash44flash_bwd_dq_dk_dv_loop_seqk_parallel_kernelI23Flash_bwd_kernel_traitsILi64ELi64ELi128ELi8ELi2ELi4ELi4ELb1ELb0EN7cutlass10bfloat16_tE19Flash_kernel_traitsILi64ELi64ELi128ELi8ES3_EELb0ELb0ELb0ELb1ELb0ELb0ELb0EEEvNS_16Flash_bwd_paramsE,@"STO_CUDA_ENTRY STV_DEFAULT"
_ZN5flash44flash_bwd_dq_dk_dv_loop_seqk_parallel_kernelI23Flash_bwd_kernel_traitsILi64ELi64ELi128ELi8ELi2ELi4ELi4ELb1ELb0EN7cutlass10bfloat16_tE19Flash_kernel_traitsILi64ELi64ELi128ELi8ES3_EELb0ELb0ELb0ELb1ELb0ELb0ELb0EEEvNS_16Flash_bwd_paramsE:
.text._ZN5flash44flash_bwd_dq_dk_dv_loop_seqk_parallel_kernelI23Flash_bwd_kernel_traitsILi64ELi64ELi128ELi8ELi2ELi4ELi4ELb1ELb0EN7cutlass10bfloat16_tE19Flash_kernel_traitsILi64ELi64ELi128ELi8ES3_EELb0ELb0ELb0ELb1ELb0ELb0ELb0EEEvNS_16Flash_bwd_paramsE:
        /* <DEDUP_REMOVED lines=11> */
[----:B------:R-:W-:Y:S02]  /*00b0*/  ULDC.64 UR20, c[0x0][0x118] ;  /* 0x0000460000147ab9 */ /* 0x000fe40000000a00 */
[----:B------:R-:W2:Y:S01]  /*00c0*/  S2R R182, SR_CTAID.Y ;  /* 0x0000000000b67919 */ /* 0x000ea20000002600 */
[----:B------:R-:W-:-:S03]  /*00d0*/  ULDC UR4, c[0x0][0x1c0] ;  /* 0x0000700000047ab9 */ /* 0x000fc60000000800 */
[----:B------:R-:W3:Y:S01]  /*00e0*/  S2R R216, SR_CTAID.Z ;  /* 0x0000000000d87919 */ /* 0x000ee20000002700 */
[----:B-1----:R-:W-:Y:S01]  /*00f0*/  SHF.R.S32.HI R8, RZ, 0x1f, R7 ;  /* 0x0000001fff087819 */ /* 0x002fe20000011407 */
[----:B------:R-:W-:-:S03]  /*0100*/  IMAD.SHL.U32 R173, R7, 0x2, RZ ;  /* 0x0000000207ad7824 */ /* 0x000fc600078e00ff */
[CC--:B------:R-:W-:Y:S02]  /*0110*/  LEA.HI R4, R8.reuse, R7.reuse, RZ, 0x4 ;  /* 0x0000000708047211 */ /* 0x0c0fe400078f20ff */
[CC--:B------:R-:W-:Y:S02]  /*0120*/  LEA.HI R15, R8.reuse, R7.reuse, RZ, 0x3 ;  /* 0x00000007080f7211 */ /* 0x0c0fe400078f18ff */
[----:B------:R-:W-:Y:S02]  /*0130*/  SHF.R.S32.HI R3, RZ, 0x4, R4 ;  /* 0x00000004ff037819 */ /* 0x000fe40000011404 */
[----:B------:R-:W-:Y:S02]  /*0140*/  LEA.HI R9, R8, R7, RZ, 0x5 ;  /* 0x0000000708097211 */ /* 0x000fe400078f28ff */
[----:B------:R-:W-:Y:S02]  /*0150*/  LEA.HI R0, R4, R3, RZ, 0x1 ;  /* 0x0000000304007211 */ /* 0x000fe400078f08ff */
[----:B------:R-:W-:-:S02]  /*0160*/  LOP3.LUT R2, R15, 0xfffffff8, RZ, 0xc0, !PT ;  /* 0xfffffff80f027812 */ /* 0x000fc400078ec0ff */
[----:B------:R-:W-:Y:S02]  /*0170*/  LOP3.LUT R0, R0, 0xfffffffe, RZ, 0xc0, !PT ;  /* 0xfffffffe00007812 */ /* 0x000fe400078ec0ff */
[----:B------:R-:W-:Y:S02]  /*0180*/  SHF.R.S32.HI R178, RZ, 0x3, R15 ;  /* 0x00000003ffb27819 */ /* 0x000fe4000001140f */
[--C-:B------:R-:W-:Y:S01]  /*0190*/  SHF.R.S32.HI R176, RZ, 0x5, R9.reuse ;  /* 0x00000005ffb07819 */ /* 0x100fe20000011409 */
[----:B------:R-:W-:Y:S01]  /*01a0*/  IMAD.IADD R0, R3, 0x1, -R0 ;  /* 0x0000000103007824 */ /* 0x000fe200078e0a00 */
[----:B------:R-:W-:Y:S01]  /*01b0*/  SHF.R.S32.HI R11, RZ, 0x1f, R9 ;  /* 0x0000001fff0b7819 */ /* 0x000fe20000011409 */
[----:B------:R-:W-:Y:S01]  /*01c0*/  IMAD.IADD R3, R7, 0x1, -R2 ;  /* 0x0000000107037824 */ /* 0x000fe200078e0a02 */
[----:B------:R-:W-:Y:S01]  /*01d0*/  LEA.HI R10, R8, R7, RZ, 0x2 ;  /* 0x00000007080a7211 */ /* 0x000fe200078f10ff */
[----:B------:R-:W-:Y:S01]  /*01e0*/  IMAD.SHL.U32 R13, R178, 0x40, RZ ;  /* 0x00000040b20d7824 */ /* 0x000fe200078e00ff */
[----:B------:R-:W-:Y:S01]  /*01f0*/  LEA.HI R2, R11, R176, RZ, 0x2 ;  /* 0x000000b00b027211 */ /* 0x000fe200078f10ff */
[C---:B------:R-:W-:Y:S01]  /*0200*/  IMAD.SHL.U32 R180, R3.reuse, 0x8, RZ ;  /* 0x0000000803b47824 */ /* 0x040fe200078e00ff */
[--C-:B------:R-:W-:Y:S01]  /*0210*/  SHF.R.S32.HI R12, RZ, 0x2, R10.reuse ;  /* 0x00000002ff0c7819 */ /* 0x100fe2000001140a */
[----:B------:R-:W-:Y:S01]  /*0220*/  IMAD.SHL.U32 R166, R3, 0x40, RZ ;  /* 0x0000004003a67824 */ /* 0x000fe200078e00ff */
[----:B------:R-:W-:-:S02]  /*0230*/  SHF.R.S32.HI R5, RZ, 0x1f, R10 ;  /* 0x0000001fff057819 */ /* 0x000fc4000001140a */
[----:B------:R-:W-:Y:S02]  /*0240*/  LOP3.LUT R11, R2, 0xfffffffc, RZ, 0xc0, !PT ;  /* 0xfffffffc020b7812 */ /* 0x000fe400078ec0ff */
[----:B------:R-:W-:Y:S02]  /*0250*/  LOP3.LUT R13, R13, 0x1c0, RZ, 0xc0, !PT ;  /* 0x000001c00d0d7812 */ /* 0x000fe400078ec0ff */
[----:B------:R-:W-:Y:S02]  /*0260*/  LEA.HI R5, R5, R12, RZ, 0x3 ;  /* 0x0000000c05057211 */ /* 0x000fe400078f18ff */
[C---:B------:R-:W-:Y:S02]  /*0270*/  LOP3.LUT P4, RZ, R3.reuse, 0x2, RZ, 0xc0, !PT ;  /* 0x0000000203ff7812 */ /* 0x040fe4000788c0ff */
[----:B------:R-:W-:Y:S01]  /*0280*/  LOP3.LUT P3, RZ, R3, 0x4, RZ, 0xc0, !PT ;  /* 0x0000000403ff7812 */ /* 0x000fe2000786c0ff */
[----:B------:R-:W-:Y:S01]  /*0290*/  IMAD.IADD R3, R176, 0x1, -R11 ;  /* 0x00000001b0037824 */ /* 0x000fe200078e0a0b */
[----:B------:R-:W-:-:S02]  /*02a0*/  SHF.R.U32.HI R177, RZ, 0x3, R13 ;  /* 0x00000003ffb17819 */ /* 0x000fc4000001160d */
[----:B------:R-:W-:Y:S01]  /*02b0*/  LOP3.LUT R6, R13, 0x38, R180, 0xf8, !PT ;  /* 0x000000380d067812 */ /* 0x000fe200078ef8b4 */
[----:B------:R-:W-:Y:S01]  /*02c0*/  IMAD.SHL.U32 R11, R3, 0x10, RZ ;  /* 0x00000010030b7824 */ /* 0x000fe200078e00ff */
[----:B------:R-:W-:Y:S02]  /*02d0*/  LOP3.LUT R5, R5, 0xfffffff8, RZ, 0xc0, !PT ;  /* 0xfffffff805057812 */ /* 0x000fe400078ec0ff */
[----:B------:R-:W-:Y:S02]  /*02e0*/  LOP3.LUT R177, R6, R177, RZ, 0x3c, !PT ;  /* 0x000000b106b17212 */ /* 0x000fe400078e3cff */
[----:B------:R-:W-:Y:S01]  /*02f0*/  LOP3.LUT R166, R166, 0x1c0, RZ, 0xc0, !PT ;  /* 0x000001c0a6a67812 */ /* 0x000fe200078ec0ff */
[----:B------:R-:W-:Y:S01]  /*0300*/  IMAD.IADD R5, R12, 0x1, -R5 ;  /* 0x000000010c057824 */ /* 0x000fe200078e0a05 */
[----:B------:R-:W-:Y:S02]  /*0310*/  LEA.HI R6, R8, R7, RZ, 0x6 ;  /* 0x0000000708067211 */ /* 0x000fe400078f30ff */
[----:B------:R-:W-:-:S02]  /*0320*/  LOP3.LUT R167, R166, 0x8, R15, 0xf8, !PT ;  /* 0x00000008a6a77812 */ /* 0x000fc400078ef80f */
[----:B------:R-:W-:Y:S01]  /*0330*/  LOP3.LUT R12, R166, 0x30, R11, 0xf8, !PT ;  /* 0x00000030a60c7812 */ /* 0x000fe200078ef80b */
[----:B------:R-:W-:Y:S01]  /*0340*/  IMAD.SHL.U32 R11, R0, 0x200, RZ ;  /* 0x00000200000b7824 */ /* 0x000fe200078e00ff */
[----:B------:R-:W-:Y:S02]  /*0350*/  LOP3.LUT R4, R4, 0xfffffff0, RZ, 0xc0, !PT ;  /* 0xfffffff004047812 */ /* 0x000fe400078ec0ff */
[----:B------:R-:W-:Y:S02]  /*0360*/  SHF.R.S32.HI R6, RZ, 0x6, R6 ;  /* 0x00000006ff067819 */ /* 0x000fe40000011406 */
[----:B------:R-:W-:Y:S01]  /*0370*/  SHF.R.U32.HI R166, RZ, 0x3, R166 ;  /* 0x00000003ffa67819 */ /* 0x000fe200000116a6 */
[----:B------:R-:W-:Y:S01]  /*0380*/  IMAD.IADD R17, R7, 0x1, -R4 ;  /* 0x0000000107117824 */ /* 0x000fe200078e0a04 */
[----:B------:R-:W-:Y:S01]  /*0390*/  LOP3.LUT R10, R10, 0x7ffffffc, RZ, 0xc0, !PT ;  /* 0x7ffffffc0a0a7812 */ /* 0x000fe200078ec0ff */
[C---:B------:R-:W-:Y:S01]  /*03a0*/  IMAD R14, R6.reuse, 0x800, R11 ;  /* 0x00000800060e7824 */ /* 0x040fe200078e020b */
[----:B------:R-:W-:Y:S01]  /*03b0*/  LOP3.LUT R167, R167, R166, RZ, 0x3c, !PT ;  /* 0x000000a6a7a77212 */ /* 0x000fe200078e3cff */
[----:B------:R-:W-:Y:S01]  /*03c0*/  IMAD R177, R6, 0x200, R177 ;  /* 0x0000020006b17824 */ /* 0x000fe200078e02b1 */
[----:B------:R-:W-:Y:S01]  /*03d0*/  SHF.R.S32.HI R2, RZ, 0x1f, R17 ;  /* 0x0000001fff027819 */ /* 0x000fe20000011411 */
[----:B------:R-:W-:Y:S01]  /*03e0*/  IMAD.IADD R10, R7, 0x1, -R10 ;  /* 0x00000001070a7824 */ /* 0x000fe200078e0a0a */
[----:B------:R-:W-:Y:S01]  /*03f0*/  LOP3.LUT R12, R12, 0x8, R15, 0xf8, !PT ;  /* 0x000000080c0c7812 */ /* 0x000fe200078ef80f */
[----:B------:R-:W-:Y:S01]  /*0400*/  IMAD.IADD R167, R14, 0x1, R167 ;  /* 0x000000010ea77824 */ /* 0x000fe200078e02a7 */
[----:B------:R-:W-:Y:S01]  /*0410*/  LOP3.LUT R14, R9, 0xffffffe0, RZ, 0xc0, !PT ;  /* 0xffffffe0090e7812 */ /* 0x000fe200078ec0ff */
[----:B------:R-:W-:Y:S01]  /*0420*/  IMAD.SHL.U32 R183, R177, 0x2, RZ ;  /* 0x00000002b1b77824 */ /* 0x000fe200078e00ff */
[----:B------:R-:W-:Y:S01]  /*0430*/  LEA.HI R8, R8, R7, RZ, 0x7 ;  /* 0x0000000708087211 */ /* 0x000fe200078f38ff */
[----:B------:R-:W-:Y:S01]  /*0440*/  IMAD.SHL.U32 R167, R167, 0x2, RZ ;  /* 0x00000002a7a77824 */ /* 0x000fe200078e00ff */
[----:B------:R-:W-:Y:S01]  /*0450*/  LEA.HI R2, R2, R17, RZ, 0x3 ;  /* 0x0000001102027211 */ /* 0x000fe200078f18ff */
[----:B------:R-:W-:Y:S01]  /*0460*/  IMAD.IADD R175, R7, 0x1, -R14 ;  /* 0x0000000107af7824 */ /* 0x000fe200078e0a0e */
[----:B------:R-:W-:-:S02]  /*0470*/  LOP3.LUT R166, R11, R12, R166, 0xf6, !PT ;  /* 0x0000000c0ba67212 */ /* 0x000fc400078ef6a6 */
[----:B------:R-:W-:Y:S01]  /*0480*/  SHF.R.S32.HI R7, RZ, 0x7, R8 ;  /* 0x00000007ff077819 */ /* 0x000fe20000011408 */
[----:B------:R-:W-:Y:S01]  /*0490*/  IMAD.SHL.U32 R8, R6, 0x20, RZ ;  /* 0x0000002006087824 */ /* 0x000fe200078e00ff */
[----:B------:R-:W-:Y:S01]  /*04a0*/  LEA.HI R11, R9, R176, RZ, 0x1 ;  /* 0x000000b0090b7211 */ /* 0x000fe200078f08ff */
[----:B------:R-:W-:Y:S01]  /*04b0*/  IMAD.SHL.U32 R9, R5, 0x40, RZ ;  /* 0x0000004005097824 */ /* 0x000fe200078e00ff */
[----:B------:R-:W-:Y:S01]  /*04c0*/  LOP3.LUT R4, R2, 0xfffffff8, RZ, 0xc0, !PT ;  /* 0xfffffff802047812 */ /* 0x000fe200078ec0ff */
[----:B------:R-:W-:Y:S01]  /*04d0*/  IMAD.SHL.U32 R187, R7, 0x8, RZ ;  /* 0x0000000807bb7824 */ /* 0x000fe200078e00ff */
[----:B------:R-:W-:Y:S01]  /*04e0*/  LOP3.LUT R13, R5, 0x1, RZ, 0xc0, !PT ;  /* 0x00000001050d7812 */ /* 0x000fe200078ec0ff */
[----:B------:R-:W-:Y:S01]  /*04f0*/  IMAD.SHL.U32 R6, R10, 0x2, RZ ;  /* 0x000000020a067824 */ /* 0x000fe200078e00ff */
[----:B------:R-:W-:Y:S01]  /*0500*/  LOP3.LUT R9, R9, 0x1c0, RZ, 0xc0, !PT ;  /* 0x000001c009097812 */ /* 0x000fe200078ec0ff */
[----:B------:R-:W-:Y:S01]  /*0510*/  IMAD.IADD R4, R17, 0x1, -R4 ;  /* 0x0000000111047824 */ /* 0x000fe200078e0a04 */
[----:B------:R-:W-:Y:S01]  /*0520*/  ISETP.NE.U32.AND P0, PT, R13, 0x1, PT ;  /* 0x000000010d00780c */ /* 0x000fe20003f05070 */
[--C-:B------:R-:W-:Y:S01]  /*0530*/  IMAD R188, R7, 0x1000, R6.reuse ;  /* 0x0000100007bc7824 */ /* 0x100fe200078e0206 */
[----:B------:R-:W-:Y:S01]  /*0540*/  LOP3.LUT R11, R11, 0xfffffffe, RZ, 0xc0, !PT ;  /* 0xfffffffe0b0b7812 */ /* 0x000fe200078ec0ff */
[----:B------:R-:W-:Y:S01]  /*0550*/  IMAD.SHL.U32 R10, R0, 0x10, RZ ;  /* 0x00000010000a7824 */ /* 0x000fe200078e00ff */
[----:B------:R-:W-:Y:S01]  /*0560*/  LOP3.LUT R187, R187, 0x8, RZ, 0xc0, !PT ;  /* 0x00000008bbbb7812 */ /* 0x000fe200078ec0ff */
[----:B------:R-:W-:Y:S01]  /*0570*/  IMAD.SHL.U32 R4, R4, 0x40, RZ ;  /* 0x0000004004047824 */ /* 0x000fe200078e00ff */
[----:B------:R-:W-:Y:S01]  /*0580*/  LOP3.LUT R173, R8, 0x6, R173, 0xf8, !PT ;  /* 0x0000000608ad7812 */ /* 0x000fe200078ef8ad */
[----:B------:R-:W-:Y:S01]  /*0590*/  IMAD R6, R3, 0x400, R6 ;  /* 0x0000040003067824 */ /* 0x000fe200078e0206 */
[----:B------:R-:W-:Y:S01]  /*05a0*/  LOP3.LUT R7, R9, 0x20, R8, 0xf8, !PT ;  /* 0x0000002009077812 */ /* 0x000fe200078ef808 */
[----:B------:R-:W-:Y:S01]  /*05b0*/  IMAD.SHL.U32 R166, R166, 0x2, RZ ;  /* 0x00000002a6a67824 */ /* 0x000fe200078e00ff */
[----:B------:R-:W-:-:S02]  /*05c0*/  SHF.R.U32.HI R8, RZ, 0x3, R9 ;  /* 0x00000003ff087819 */ /* 0x000fc40000011609 */
[----:B------:R-:W-:Y:S01]  /*05d0*/  R2P PR, R5, 0x6 ;  /* 0x0000000605007804 */ /* 0x000fe20000000000 */
[----:B------:R-:W-:Y:S01]  /*05e0*/  IMAD.IADD R5, R176, 0x1, -R11 ;  /* 0x00000001b0057824 */ /* 0x000fe200078e0a0b */
[----:B------:R-:W-:Y:S02]  /*05f0*/  LOP3.LUT R169, R187, 0x10, R10, 0xf8, !PT ;  /* 0x00000010bba97812 */ /* 0x000fe400078ef80a */
[----:B------:R-:W-:Y:S01]  /*0600*/  LOP3.LUT R7, R7, R8, RZ, 0x3c, !PT ;  /* 0x0000000807077212 */ /* 0x000fe200078e3cff */
[----:B------:R-:W-:Y:S01]  /*0610*/  IMAD R188, R5, 0x400, R188 ;  /* 0x0000040005bc7824 */ /* 0x000fe200078e02bc */
[----:B------:R-:W-:Y:S01]  /*0620*/  LOP3.LUT R187, R8, R9, R187, 0x1e, !PT ;  /* 0x0000000908bb7212 */ /* 0x000fe200078e1ebb */
[----:B------:R-:W-:Y:S01]  /*0630*/  IMAD.SHL.U32 R9, R0, 0x8, RZ ;  /* 0x0000000800097824 */ /* 0x000fe200078e00ff */
[----:B------:R-:W-:Y:S01]  /*0640*/  LOP3.LUT R8, R4, 0x1c0, RZ, 0xc0, !PT ;  /* 0x000001c004087812 */ /* 0x000fe200078ec0ff */
[----:B------:R-:W-:Y:S01]  /*0650*/  IMAD.SHL.U32 R0, R2, 0x40, RZ ;  /* 0x0000004002007824 */ /* 0x000fe200078e00ff */
[----:B------:R-:W-:Y:S01]  /*0660*/  SHF.R.S32.HI R4, RZ, 0x1f, R175 ;  /* 0x0000001fff047819 */ /* 0x000fe200000114af */
[----:B------:R-:W-:Y:S01]  /*0670*/  IMAD.IADD R188, R7, 0x1, R188 ;  /* 0x0000000107bc7824 */ /* 0x000fe200078e02bc */
[----:B------:R-:W-:Y:S01]  /*0680*/  SHF.R.U32.HI R7, RZ, 0x3, R8 ;  /* 0x00000003ff077819 */ /* 0x000fe20000011608 */
[----:B------:R-:W-:Y:S01]  /*0690*/  IMAD.IADD R187, R6, 0x1, R187 ;  /* 0x0000000106bb7824 */ /* 0x000fe200078e02bb */
[----:B------:R-:W-:Y:S01]  /*06a0*/  LEA.HI R4, R4, R175, RZ, 0x2 ;  /* 0x000000af04047211 */ /* 0x000fe200078f10ff */
[----:B------:R-:W-:Y:S01]  /*06b0*/  IMAD.SHL.U32 R188, R188, 0x2, RZ ;  /* 0x00000002bcbc7824 */ /* 0x000fe200078e00ff */
[----:B------:R-:W-:-:S02]  /*06c0*/  LOP3.LUT R0, R0, 0xfffffe00, RZ, 0xc0, !PT ;  /* 0xfffffe0000007812 */ /* 0x000fc400078ec0ff */
[----:B------:R-:W-:Y:S02]  /*06d0*/  SHF.R.S32.HI R4, RZ, 0x2, R4 ;  /* 0x00000002ff047819 */ /* 0x000fe40000011404 */
[----:B------:R-:W-:Y:S01]  /*06e0*/  LOP3.LUT R2, R8, 0x8, R9, 0xf8, !PT ;  /* 0x0000000808027812 */ /* 0x000fe200078ef809 */
[----:B------:R-:W-:Y:S01]  /*06f0*/  IMAD R3, R3, 0x400, R0 ;  /* 0x0000040003037824 */ /* 0x000fe200078e0200 */
[----:B------:R-:W-:Y:S01]  /*0700*/  LOP3.LUT R169, R7, R169, R8, 0x1e, !PT ;  /* 0x000000a907a97212 */ /* 0x000fe200078e1e08 */
[C---:B------:R-:W-:Y:S01]  /*0710*/  IMAD R174, R5.reuse, 0x10, R4 ;  /* 0x0000001005ae7824 */ /* 0x040fe200078e0204 */
[----:B------:R-:W-:Y:S01]  /*0720*/  LOP3.LUT R2, R2, R7, RZ, 0x3c, !PT ;  /* 0x0000000702027212 */ /* 0x000fe200078e3cff */
[----:B------:R-:W-:Y:S01]  /*0730*/  IMAD R5, R5, 0x400, R0 ;  /* 0x0000040005057824 */ /* 0x000fe200078e0200 */
[----:B------:R-:W-:Y:S01]  /*0740*/  LOP3.LUT R169, R169, R0, RZ, 0xfc, !PT ;  /* 0x00000000a9a97212 */ /* 0x000fe200078efcff */
[----:B------:R-:W-:Y:S01]  /*0750*/  IMAD.MOV.U32 R0, RZ, RZ, 0x20 ;  /* 0x00000020ff007424 */ /* 0x000fe200078e00ff */
[----:B------:R-:W-:Y:S01]  /*0760*/  LEA R187, R187, 0x6000, 0x1 ;  /* 0x00006000bbbb7811 */ /* 0x000fe200078e08ff */
[----:B------:R-:W-:Y:S01]  /*0770*/  IMAD.IADD R170, R5, 0x1, R2 ;  /* 0x0000000105aa7824 */ /* 0x000fe200078e0202 */
[----:B------:R-:W-:Y:S01]  /*0780*/  SEL R160, R160, 0xffffffc0, !P3 ;  /* 0xffffffc0a0a07807 */ /* 0x000fe20005800000 */
[----:B------:R-:W-:Y:S01]  /*0790*/  IMAD.IADD R168, R2, 0x1, R3 ;  /* 0x0000000102a87824 */ /* 0x000fe200078e0203 */
[----:B------:R-:W-:Y:S01]  /*07a0*/  SEL R3, R0, 0xffffffe0, !P4 ;  /* 0xffffffe000037807 */ /* 0x000fe20006000000 */
[----:B------:R-:W-:Y:S01]  /*07b0*/  IMAD.MOV.U32 R5, RZ, RZ, -0x10 ;  /* 0xfffffff0ff057424 */ /* 0x000fe200078e00ff */
[----:B------:R-:W-:Y:S01]  /*07c0*/  IADD3 R186, R174, -0x40, RZ ;  /* 0xffffffc0aeba7810 */ /* 0x000fe20007ffe0ff */
[C---:B------:R-:W-:Y:S01]  /*07d0*/  IMAD.IADD R160, R167.reuse, 0x1, R160 ;  /* 0x00000001a7a07824 */ /* 0x040fe200078e02a0 */
[----:B------:R-:W-:Y:S01]  /*07e0*/  SEL R0, R0, 0xffffffe0, !P1 ;  /* 0xffffffe000007807 */ /* 0x000fe20004800000 */
[----:B------:R-:W-:Y:S01]  /*07f0*/  IMAD.IADD R161, R167, 0x1, R3 ;  /* 0x00000001a7a17824 */ /* 0x000fe200078e0203 */
[----:B------:R-:W-:Y:S01]  /*0800*/  IADD3 R189, R187, 0x40, RZ ;  /* 0x00000040bbbd7810 */ /* 0x000fe20007ffe0ff */
[----:B------:R-:W-:Y:S01]  /*0810*/  IMAD.IADD R3, R3, 0x1, R160 ;  /* 0x0000000103037824 */ /* 0x000fe200078e02a0 */
        /* <DEDUP_REMOVED lines=12> */
[----:B------:R-:W-:-:S02]  /*08e0*/  LEA R168, R168, 0xa000, 0x1 ;  /* 0x0000a000a8a87811 */ /* 0x000fc400078e08ff */
[----:B--23--:R-:W-:Y:S02]  /*08f0*/  @P1 IADD3 R190, R187, 0x3e0, RZ ;  /* 0x000003e0bbbe1810 */ /* 0x00cfe40007ffe0ff */
.L_x_266:
[----:B-1----:R-:W1:Y:S01]  /*0900*/  LDC.U8 R0, c[0x0][0x312] ;  /* 0x0000c480ff007b82 */ /* 0x002e620000000000 */
[----:B------:R-:W-:Y:S01]  /*0910*/  ISETP.NE.U32.AND P3, PT, RZ, c[0x0][0x250], PT ;  /* 0x00009400ff007a0c */ /* 0x000fe20003f65070 */
[----:B--2---:R-:W-:Y:S01]  /*0920*/  IMAD.SHL.U32 R4, R182, 0x4, RZ ;  /* 0x00000004b6047824 */ /* 0x004fe200078e00ff */
[----:B------:R-:W-:Y:S01]  /*0930*/  ISETP.NE.U32.AND P0, PT, RZ, c[0x0][0x240], PT ;  /* 0x00009000ff007a0c */ /* 0x000fe20003f05070 */
[----:B------:R-:W-:Y:S01]  /*0940*/  IMAD.MOV.U32 R29, RZ, RZ, -0x1 ;  /* 0xffffffffff1d7424 */ /* 0x000fe200078e00ff */
[----:B------:R-:W-:Y:S02]  /*0950*/  ISETP.NE.AND.EX P3, PT, RZ, c[0x0][0x254], PT, P3 ;  /* 0x00009500ff007a0c */ /* 0x000fe40003f65330 */
[----:B------:R-:W-:Y:S02]  /*0960*/  SHF.R.S32.HI R5, RZ, 0x1f, R182 ;  /* 0x0000001fff057819 */ /* 0x000fe400000114b6 */
[----:B------:R-:W-:Y:S02]  /*0970*/  ISETP.NE.AND.EX P0, PT, RZ, c[0x0][0x244], PT, P0 ;  /* 0x00009100ff007a0c */ /* 0x000fe40003f05300 */
[----:B------:R-:W-:-:S02]  /*0980*/  ISETP.EQ.U32.AND P5, PT, RZ, c[0x0][0x248], PT ;  /* 0x00009200ff007a0c */ /* 0x000fc40003fa2070 */
[----:B------:R-:W-:Y:S02]  /*0990*/  SHF.L.U64.HI R2, R182, 0x2, R5 ;  /* 0x00000002b6027819 */ /* 0x000fe40000010205 */
[----:B------:R-:W-:Y:S02]  /*09a0*/  IADD3 R10, P1, R4, c[0x0][0x240], RZ ;  /* 0x00009000040a7a10 */ /* 0x000fe40007f3e0ff */
[----:B-1----:R-:W-:Y:S02]  /*09b0*/  ISETP.NE.AND P4, PT, R0, RZ, PT ;  /* 0x000000ff0000720c */ /* 0x002fe40003f85270 */
[----:B------:R-:W-:Y:S02]  /*09c0*/  IADD3.X R11, R2, c[0x0][0x244], RZ, P1, !PT ;  /* 0x00009100020b7a10 */ /* 0x000fe40000ffe4ff */
[----:B------:R-:W-:Y:S02]  /*09d0*/  ISETP.EQ.OR.EX P5, PT, RZ, c[0x0][0x24c], !P4, P5 ;  /* 0x00009300ff007a0c */ /* 0x000fe400067a2750 */
[C---:B------:R-:W-:Y:S01]  /*09e0*/  @P3 IADD3 R8, P1, R4.reuse, c[0x0][0x250], RZ ;  /* 0x0000940004083a10 */ /* 0x040fe20007f3e0ff */
[----:B------:R-:W-:Y:S01]  /*09f0*/  IMAD.MOV.U32 R208, RZ, RZ, RZ ;  /* 0x000000ffffd07224 */ /* 0x000fe200078e00ff */
[----:B------:R-:W-:Y:S01]  /*0a00*/  IADD3 R6, P2, R4, c[0x0][0x248], RZ ;  /* 0x0000920004067a10 */ /* 0x000fe20007f5e0ff */
[----:B------:R-:W-:Y:S01]  /*0a10*/  IMAD.MOV.U32 R211, RZ, RZ, -0x1 ;  /* 0xffffffffffd37424 */ /* 0x000fe200078e00ff */
[----:B------:R-:W2:Y:S01]  /*0a20*/  @P0 LDG.E R29, [R10.64] ;  /* 0x000000140a1d0981 */ /* 0x000ea2000c1e1900 */
[----:B------:R-:W-:-:S02]  /*0a30*/  @P3 IADD3.X R9, R2, c[0x0][0x254], RZ, P1, !PT ;  /* 0x0000950002093a10 */ /* 0x000fc40000ffe4ff */
        /* <DEDUP_REMOVED lines=13> */
.L_x_198:
        /* <DEDUP_REMOVED lines=21> */
[----:B------:R-:W-:-:S03]  /*0c60*/  LEA.HI R19, R19, R0, RZ, 0x6 ;  /* 0x0000000013137211 */ /* 0x000fc600078f30ff */
[----:B------:R-:W-:Y:S01]  /*0c70*/  @P2 IMAD.IADD R7, R208, 0x1, R211 ;  /* 0x00000001d0072824 */ /* 0x000fe200078e02d3 */
[----:B------:R-:W-:Y:S01]  /*0c80*/  LOP3.LUT R17, R19, 0xffffffc0, RZ, 0xc0, !PT ;  /* 0xffffffc013117812 */ /* 0x000fe200078ec0ff */
[----:B------:R-:W-:Y:S01]  /*0c90*/  IMAD R0, R29, c[0x0][0x194], RZ ;  /* 0x000065001d007a24 */ /* 0x000fe200078e02ff */
[----:B------:R-:W-:Y:S01]  /*0ca0*/  SEL R18, R14, R12, !P1 ;  /* 0x0000000c0e127207 */ /* 0x000fe20004800000 */
[----:B------:R-:W-:Y:S01]  /*0cb0*/  @P2 IMAD.WIDE.U32 R10, R7, c[0x0][0x198], RZ ;  /* 0x00006600070a2a25 */ /* 0x000fe200078e00ff */
[----:B------:R-:W-:-:S03]  /*0cc0*/  IADD3 R17, R17, -0x40, RZ ;  /* 0xffffffc011117810 */ /* 0x000fc60007ffe0ff */
[----:B------:R-:W-:Y:S01]  /*0cd0*/  IMAD.IADD R16, R15, 0x1, R16 ;  /* 0x000000010f107824 */ /* 0x000fe200078e0210 */
[----:B------:R-:W-:Y:S01]  /*0ce0*/  @P1 IADD3 R16, R13, R0, RZ ;  /* 0x000000000d101210 */ /* 0x000fe20007ffe0ff */
[----:B------:R-:W-:Y:S01]  /*0cf0*/  @P2 IMAD R7, R7, c[0x0][0x19c], R11 ;  /* 0x0000670007072a24 */ /* 0x000fe200078e020b */
[----:B------:R-:W-:Y:S01]  /*0d00*/  SHF.R.S32.HI R15, RZ, 0x1f, R17 ;  /* 0x0000001fff0f7819 */ /* 0x000fe20000011411 */
[----:B------:R-:W-:Y:S01]  /*0d10*/  @P2 IMAD.MOV.U32 R8, RZ, RZ, R10 ;  /* 0x000000ffff082224 */ /* 0x000fe200078e000a */
[----:B------:R-:W-:Y:S05]  /*0d20*/  @P2 BRA `(.L_x_200) ;  /* 0x000000a000002947 */ /* 0x000fea0003800000 */
[----:B------:R-:W-:Y:S01]  /*0d30*/  SHF.R.S32.HI R7, RZ, 0x1f, R208 ;  /* 0x0000001fff077819 */ /* 0x000fe200000114d0 */
[----:B------:R-:W-:-:S04]  /*0d40*/  IMAD.WIDE.U32 R10, R208, c[0x0][0x198], RZ ;  /* 0x00006600d00a7a25 */ /* 0x000fc800078e00ff */
[----:B------:R-:W-:-:S04]  /*0d50*/  IMAD R7, R7, c[0x0][0x198], RZ ;  /* 0x0000660007077a24 */ /* 0x000fc800078e02ff */
[----:B------:R-:W-:Y:S02]  /*0d60*/  IMAD R0, R208, c[0x0][0x19c], R7 ;  /* 0x00006700d0007a24 */ /* 0x000fe400078e0207 */
[----:B------:R-:W-:-:S03]  /*0d70*/  IMAD R7, R5, c[0x0][0x180], RZ ;  /* 0x0000600005077a24 */ /* 0x000fc600078e02ff */
[----:B------:R-:W-:Y:S01]  /*0d80*/  IADD3 R11, R11, R0, RZ ;  /* 0x000000000b0b7210 */ /* 0x000fe20007ffe0ff */
[----:B------:R-:W-:-:S04]  /*0d90*/  IMAD R7, R182, c[0x0][0x184], R7 ;  /* 0x00006100b6077a24 */ /* 0x000fc800078e0207 */
[----:B------:R-:W-:-:S05]  /*0da0*/  IMAD.WIDE.U32 R10, R182, c[0x0][0x180], R10 ;  /* 0x00006000b60a7a25 */ /* 0x000fca00078e000a */
[----:B------:R-:W-:Y:S02]  /*0db0*/  IADD3 R7, R11, R7, RZ ;  /* 0x000000070b077210 */ /* 0x000fe40007ffe0ff */
[----:B------:R-:W-:Y:S02]  /*0dc0*/  MOV R8, R10 ;  /* 0x0000000a00087202 */ /* 0x000fe40000000f00 */
.L_x_200:
[----:B------:R-:W-:-:S05]  /*0dd0*/  @P2 IADD3 R10, R208, R211, RZ ;  /* 0x000000d3d00a2210 */ /* 0x000fca0007ffe0ff */
[----:B------:R-:W-:-:S04]  /*0de0*/  @P2 IMAD.WIDE.U32 R12, R10, c[0x0][0x1a0], RZ ;  /* 0x000068000a0c2a25 */ /* 0x000fc800078e00ff */
[----:B------:R-:W-:Y:S01]  /*0df0*/  @P2 IMAD R10, R10, c[0x0][0x1a4], R13 ;  /* 0x000069000a0a2a24 */ /* 0x000fe200078e020d */
        /* <DEDUP_REMOVED lines=10> */
.L_x_201:
[----:B------:R-:W-:Y:S01]  /*0ea0*/  IABS R2, c[0x0][0x1c8] ;  /* 0x0000720000027a13 */ /* 0x000fe20000000000 */
[----:B------:R-:W1:Y:S01]  /*0eb0*/  LDC.U8 R4, c[0x0][0x328] ;  /* 0x0000ca00ff047b82 */ /* 0x000e620000000000 */
[----:B------:R-:W-:Y:S01]  /*0ec0*/  IABS R22, R216 ;  /* 0x000000d800167213 */ /* 0x000fe20000000000 */
[----:B------:R-:W-:Y:S01]  /*0ed0*/  @P1 IMAD.WIDE.U32 R26, R29, c[0x0][0x370], RZ ;  /* 0x0000dc001d1a1a25 */ /* 0x000fe200078e00ff */
[----:B------:R-:W2:Y:S01]  /*0ee0*/  I2F.RP R6, R2 ;  /* 0x0000000200067306 */ /* 0x000ea20000209400 */
[----:B------:R-:W-:Y:S01]  /*0ef0*/  LOP3.LUT R14, R216, c[0x0][0x1c8], RZ, 0x3c, !PT ;  /* 0x00007200d80e7a12 */ /* 0x000fe200078e3cff */
[----:B------:R-:W-:Y:S01]  /*0f00*/  ULDC UR12, c[0x0][0x22c] ;  /* 0x00008b00000c7ab9 */ /* 0x000fe20000000800 */
[----:B------:R-:W-:Y:S01]  /*0f10*/  @!P1 IMAD R13, R5, c[0x0][0x368], RZ ;  /* 0x0000da00050d9a24 */ /* 0x000fe200078e02ff */
[----:B------:R-:W-:Y:S01]  /*0f20*/  SHF.L.U32 R30, R182, 0x7, RZ ;  /* 0x00000007b61e7819 */ /* 0x000fe200000006ff */
[----:B------:R-:W-:Y:S01]  /*0f30*/  ULDC UR5, c[0x0][0x1c0] ;  /* 0x0000700000057ab9 */ /* 0x000fe20000000800 */
[----:B------:R-:W-:Y:S01]  /*0f40*/  ISETP.GE.AND P3, PT, R14, RZ, PT ;  /* 0x000000ff0e00720c */ /* 0x000fe20003f66270 */
[----:B------:R-:W-:Y:S01]  /*0f50*/  @!P1 IMAD R13, R182, c[0x0][0x36c], R13 ;  /* 0x0000db00b60d9a24 */ /* 0x000fe200078e020d */
[----:B------:R-:W-:Y:S01]  /*0f60*/  SEL R30, R30, RZ, P0 ;  /* 0x000000ff1e1e7207 */ /* 0x000fe20000000000 */
[----:B------:R-:W-:Y:S01]  /*0f70*/  @P1 IMAD R27, R29, c[0x0][0x374], R27 ;  /* 0x0000dd001d1b1a24 */ /* 0x000fe200078e021b */
[----:B------:R-:W-:Y:S01]  /*0f80*/  UIMAD.WIDE UR6, UR12, UR5, URZ ;  /* 0x000000050c0672a5 */ /* 0x000fe2000f8e023f */
[----:B------:R-:W-:Y:S01]  /*0f90*/  IMAD.WIDE.U32 R24, R182, c[0x0][0x224], RZ ;  /* 0x00008900b6187a25 */ /* 0x000fe200078e00ff */
[----:B------:R-:W-:Y:S01]  /*0fa0*/  SHF.R.S32.HI R217, RZ, 0x1f, R216 ;  /* 0x0000001fffd97819 */ /* 0x000fe200000114d8 */
[----:B--2---:R-:W2:Y:S04]  /*0fb0*/  MUFU.RCP R20, R6 ;  /* 0x0000000600147308 */ /* 0x004ea80000001000 */
[----:B------:R-:W-:Y:S01]  /*0fc0*/  IMAD.WIDE.U32 R32, R24, UR6, RZ ;  /* 0x0000000618207c25 */ /* 0x000fe2000f8e00ff */
[----:B-1----:R-:W-:-:S02]  /*0fd0*/  ISETP.NE.AND P2, PT, R4, RZ, PT ;  /* 0x000000ff0400720c */ /* 0x002fc40003f45270 */
[----:B--2---:R-:W-:-:S04]  /*0fe0*/  IADD3 R20, R20, 0xffffffe, RZ ;  /* 0x0ffffffe14147810 */ /* 0x004fc80007ffe0ff */
[----:B------:R-:W1:Y:S02]  /*0ff0*/  F2I.FTZ.U32.TRUNC.NTZ R21, R20 ;  /* 0x0000001400157305 */ /* 0x000e64000021f000 */
[----:B-1----:R-:W-:Y:S01]  /*1000*/  IADD3 R0, RZ, -R21, RZ ;  /* 0x80000015ff007210 */ /* 0x002fe20007ffe0ff */
[----:B------:R-:W-:-:S04]  /*1010*/  IMAD.MOV.U32 R20, RZ, RZ, RZ ;  /* 0x000000ffff147224 */ /* 0x000fc800078e00ff */
[----:B------:R-:W-:Y:S01]  /*1020*/  IMAD R11, R0, R2, RZ ;  /* 0x00000002000b7224 */ /* 0x000fe200078e02ff */
[----:B------:R-:W-:-:S03]  /*1030*/  MOV R0, c[0x0][0x224] ;  /* 0x0000890000007a02 */ /* 0x000fc60000000f00 */
[----:B------:R-:W-:Y:S01]  /*1040*/  IMAD.HI.U32 R11, R21, R11, R20 ;  /* 0x0000000b150b7227 */ /* 0x000fe200078e0014 */
[----:B------:R-:W-:Y:S02]  /*1050*/  SHF.R.S32.HI R23, RZ, 0x1f, R0 ;  /* 0x0000001fff177819 */ /* 0x000fe40000011400 */
[----:B------:R-:W1:Y:S01]  /*1060*/  LDC.U8 R0, c[0x0][0x3d0] ;  /* 0x0000f400ff007b82 */ /* 0x000e620000000000 */
[----:B------:R-:W-:-:S04]  /*1070*/  @!P1 IMAD.WIDE.U32 R20, R182, c[0x0][0x368], RZ ;  /* 0x0000da00b6149a25 */ /* 0x000fc800078e00ff */
[----:B------:R-:W-:Y:S01]  /*1080*/  IMAD.HI.U32 R6, R11, R22, RZ ;  /* 0x000000160b067227 */ /* 0x000fe200078e00ff */
[----:B------:R-:W-:-:S03]  /*1090*/  @!P1 IADD3 R27, R21, R13, RZ ;  /* 0x0000000d151b9210 */ /* 0x000fc60007ffe0ff */
[----:B------:R-:W-:Y:S02]  /*10a0*/  IMAD.MOV R11, RZ, RZ, -R6 ;  /* 0x000000ffff0b7224 */ /* 0x000fe400078e0a06 */
[----:B------:R-:W-:Y:S02]  /*10b0*/  @!P1 IMAD.MOV.U32 R26, RZ, RZ, R20 ;  /* 0x000000ffff1a9224 */ /* 0x000fe400078e0014 */
[----:B------:R-:W-:Y:S01]  /*10c0*/  IMAD R11, R2, R11, R22 ;  /* 0x0000000b020b7224 */ /* 0x000fe200078e0216 */
[----:B------:R-:W2:Y:S01]  /*10d0*/  S2R R20, SR_CTAID.X ;  /* 0x0000000000147919 */ /* 0x000ea20000002500 */
[----:B------:R-:W-:Y:S01]  /*10e0*/  IMAD R14, R23, R182, RZ ;  /* 0x000000b6170e7224 */ /* 0x000fe200078e02ff */
[----:B------:R-:W-:Y:S02]  /*10f0*/  SHF.L.U64.HI R22, R182, 0x7, R5 ;  /* 0x00000007b6167819 */ /* 0x000fe40000010205 */
[----:B------:R-:W-:Y:S01]  /*1100*/  ISETP.GT.U32.AND P4, PT, R2, R11, PT ;  /* 0x0000000b0200720c */ /* 0x000fe20003f84070 */
[----:B------:R-:W-:Y:S01]  /*1110*/  IMAD R13, R5, c[0x0][0x224], R14 ;  /* 0x00008900050d7a24 */ /* 0x000fe200078e020e */
[----:B------:R-:W-:-:S02]  /*1120*/  SEL R22, R22, RZ, P0 ;  /* 0x000000ff16167207 */ /* 0x000fc40000000000 */
[----:B------:R-:W-:Y:S01]  /*1130*/  IADD3 R30, P0, R17, R30, RZ ;  /* 0x0000001e111e7210 */ /* 0x000fe20007f1e0ff */
[----:B------:R-:W-:Y:S02]  /*1140*/  IMAD.IADD R4, R25, 0x1, R13 ;  /* 0x0000000119047824 */ /* 0x000fe400078e020d */
[----:B------:R-:W-:Y:S02]  /*1150*/  IMAD R13, R24, UR7, RZ ;  /* 0x00000007180d7c24 */ /* 0x000fe4000f8e02ff */
[----:B------:R-:W-:Y:S01]  /*1160*/  IMAD.X R22, R15, 0x1, R22, P0 ;  /* 0x000000010f167824 */ /* 0x000fe200000e0616 */
[----:B-1----:R-:W-:Y:S01]  /*1170*/  ISETP.NE.AND P0, PT, R0, RZ, PT ;  /* 0x000000ff0000720c */ /* 0x002fe20003f05270 */
[----:B------:R-:W-:Y:S02]  /*1180*/  IMAD R13, R4, UR6, R13 ;  /* 0x00000006040d7c24 */ /* 0x000fe4000f8e020d */
[-C--:B------:R-:W-:Y:S01]  /*1190*/  @!P4 IADD3 R11, R11, -R2.reuse, RZ ;  /* 0x800000020b0bc210 */ /* 0x080fe20007ffe0ff */
[----:B------:R-:W-:Y:S01]  /*11a0*/  @P2 IMAD R4, R182, c[0x0][0x214], RZ ;  /* 0x00008500b6042a24 */ /* 0x000fe200078e02ff */
[----:B------:R-:W-:Y:S01]  /*11b0*/  @!P4 IADD3 R6, R6, 0x1, RZ ;  /* 0x000000010606c810 */ /* 0x000fe20007ffe0ff */
[----:B------:R-:W-:Y:S01]  /*11c0*/  IMAD.WIDE.U32 R24, R29, UR6, RZ ;  /* 0x000000061d187c25 */ /* 0x000fe2000f8e00ff */
[----:B------:R-:W-:-:S02]  /*11d0*/  ISETP.GE.U32.AND P5, PT, R11, R2, PT ;  /* 0x000000020b00720c */ /* 0x000fc40003fa6070 */
[----:B------:R-:W-:Y:S01]  /*11e0*/  ISETP.NE.AND P4, PT, RZ, c[0x0][0x1c8], PT ;  /* 0x00007200ff007a0c */ /* 0x000fe20003f85270 */
[----:B------:R-:W-:Y:S01]  /*11f0*/  IMAD R11, R30, UR7, RZ ;  /* 0x000000071e0b7c24 */ /* 0x000fe2000f8e02ff */
[----:B------:R-:W-:Y:S01]  /*1200*/  @P2 SEL R21, R4, R29, !P1 ;  /* 0x0000001d04152207 */ /* 0x000fe20004800000 */
[----:B------:R-:W-:Y:S01]  /*1210*/  IMAD R2, R29, UR7, RZ ;  /* 0x000000071d027c24 */ /* 0x000fe2000f8e02ff */
[----:B------:R-:W-:Y:S01]  /*1220*/  SEL R14, R32, R24, !P1 ;  /* 0x00000018200e7207 */ /* 0x000fe20004800000 */
[----:B------:R-:W-:Y:S01]  /*1230*/  IMAD R11, R22, UR6, R11 ;  /* 0x00000006160b7c24 */ /* 0x000fe2000f8e020b */
[----:B------:R-:W-:Y:S01]  /*1240*/  IADD3 R13, R33, R13, RZ ;  /* 0x0000000d210d7210 */ /* 0x000fe20007ffe0ff */
[----:B--2---:R-:W-:-:S04]  /*1250*/  IMAD.WIDE.U32 R22, R20, c[0x0][0x3d8], RZ ;  /* 0x0000f60014167a25 */ /* 0x004fc800078e00ff */
[----:B------:R-:W-:Y:S01]  /*1260*/  @P5 IADD3 R6, R6, 0x1, RZ ;  /* 0x0000000106065810 */ /* 0x000fe20007ffe0ff */
[----:B------:R-:W-:Y:S02]  /*1270*/  IMAD R20, R20, c[0x0][0x3dc], R23 ;  /* 0x0000f70014147a24 */ /* 0x000fe400078e0217 */
[----:B------:R-:W-:Y:S01]  /*1280*/  IMAD R23, R216, c[0x0][0x22c], RZ ;  /* 0x00008b00d8177a24 */ /* 0x000fe200078e02ff */
[----:B------:R-:W-:Y:S01]  /*1290*/  @!P3 IADD3 R6, -R6, RZ, RZ ;  /* 0x000000ff0606b210 */ /* 0x000fe20007ffe1ff */
[----:B------:R-:W-:Y:S01]  /*12a0*/  IMAD.WIDE.U32 R30, R30, UR6, RZ ;  /* 0x000000061e1e7c25 */ /* 0x000fe2000f8e00ff */
[----:B------:R-:W-:Y:S02]  /*12b0*/  @!P4 LOP3.LUT R6, RZ, c[0x0][0x1c8], RZ, 0x33, !PT ;  /* 0x00007200ff06ca12 */ /* 0x000fe400078e33ff */
[----:B------:R-:W-:Y:S01]  /*12c0*/  SEL R20, R20, RZ, P0 ;  /* 0x000000ff14147207 */ /* 0x000fe20000000000 */
[----:B------:R-:W-:Y:S01]  /*12d0*/  @!P2 IMAD R0, R182, c[0x0][0x1c0], R216 ;  /* 0x00007000b600aa24 */ /* 0x000fe200078e02d8 */
[----:B------:R-:W-:Y:S01]  /*12e0*/  IADD3 R11, R31, R11, RZ ;  /* 0x0000000b1f0b7210 */ /* 0x000fe20007ffe0ff */
[----:B------:R-:W-:Y:S01]  /*12f0*/  @P2 IMAD R24, R216, c[0x0][0x234], R21 ;  /* 0x00008d00d8182a24 */ /* 0x000fe200078e0215 */
[----:B------:R-:W-:Y:S01]  /*1300*/  SEL R21, R22, RZ, P0 ;  /* 0x000000ff16157207 */ /* 0x000fe20000000000 */
[----:B------:R-:W-:Y:S01]  /*1310*/  @P1 IMAD.IADD R13, R25, 0x1, R2 ;  /* 0x00000001190d1824 */ /* 0x000fe200078e0202 */
[----:B------:R-:W-:Y:S01]  /*1320*/  SHF.R.S32.HI R2, RZ, 0x1f, R9 ;  /* 0x0000001fff027819 */ /* 0x000fe20000011409 */
[----:B------:R-:W-:Y:S01]  /*1330*/  @!P2 IMAD R24, R0, c[0x0][0x214], RZ ;  /* 0x000085000018aa24 */ /* 0x000fe200078e02ff */
[----:B------:R-:W-:-:S02]  /*1340*/  SHF.R.S32.HI R22, RZ, 0x1f, R23 ;  /* 0x0000001fff167819 */ /* 0x000fc40000011417 */
        /* <DEDUP_REMOVED lines=9> */
.L_x_202:
[----:B------:R-:W-:-:S04]  /*13e0*/  IMAD R28, R182, c[0x0][0x1c0], R216 ;  /* 0x00007000b61c7a24 */ /* 0x000fc800078e02d8 */
[----:B------:R-:W-:Y:S02]  /*13f0*/  IMAD R28, R28, c[0x0][0x224], RZ ;  /* 0x000089001c1c7a24 */ /* 0x000fe400078e02ff */
.L_x_203:
[----:B------:R-:W-:Y:S01]  /*1400*/  IADD3 R32, P1, R180, R26, RZ ;  /* 0x0000001ab4207210 */ /* 0x000fe20007f3e0ff */
[----:B------:R-:W-:Y:S01]  /*1410*/  UIMAD UR12, UR12, UR4, URZ ;  /* 0x000000040c0c72a4 */ /* 0x000fe2000f8e023f */
[----:B------:R-:W-:Y:S01]  /*1420*/  SHF.R.S32.HI R181, RZ, 0x1f, R180 ;  /* 0x0000001fffb57819 */ /* 0x000fe200000114b4 */
[----:B------:R-:W-:Y:S01]  /*1430*/  IMAD R26, R15, c[0x0][0x370], RZ ;  /* 0x0000dc000f1a7a24 */ /* 0x000fe200078e02ff */
[----:B------:R-:W-:Y:S01]  /*1440*/  SHF.R.S32.HI R0, RZ, 0x1f, R178 ;  /* 0x0000001fff007819 */ /* 0x000fe200000114b2 */
[----:B------:R-:W-:Y:S01]  /*1450*/  USHF.L.U32 UR8, UR12, 0x6, URZ ;  /* 0x000000060c087899 */ /* 0x000fe2000800063f */
[----:B------:R-:W-:Y:S01]  /*1460*/  IADD3 R24, R17, R24, RZ ;  /* 0x0000001811187210 */ /* 0x000fe20007ffe0ff */
[----:B------:R-:W-:Y:S01]  /*1470*/  IMAD.X R33, R181, 0x1, R27, P1 ;  /* 0x00000001b5217824 */ /* 0x000fe200008e061b */
[----:B------:R-:W-:Y:S01]  /*1480*/  IADD3 R25, P1, R178, R17, RZ ;  /* 0x00000011b2197210 */ /* 0x000fe20007f3e0ff */
[----:B------:R-:W-:Y:S01]  /*1490*/  USHF.R.S32.HI UR5, URZ, 0x1f, UR8 ;  /* 0x0000001f3f057899 */ /* 0x000fe20008011408 */
[C---:B------:R-:W-:Y:S01]  /*14a0*/  IMAD R26, R17.reuse, c[0x0][0x374], R26 ;  /* 0x0000dd00111a7a24 */ /* 0x040fe200078e021a */
[----:B------:R-:W-:Y:S01]  /*14b0*/  IADD3 R23, P4, P3, R30, UR8, R23 ;  /* 0x000000081e177c10 */ /* 0x000fe2000fb9e017 */
[----:B------:R-:W-:Y:S01]  /*14c0*/  IMAD.WIDE.U32 R32, R17, c[0x0][0x370], R32 ;  /* 0x0000dc0011207a25 */ /* 0x000fe200078e0020 */
[----:B------:R-:W-:Y:S01]  /*14d0*/  IADD3.X R15, R0, R15, RZ, P1, !PT ;  /* 0x0000000f000f7210 */ /* 0x000fe20000ffe4ff */
[----:B------:R-:W-:Y:S01]  /*14e0*/  BSSY B1, `(.L_x_199) ;  /* 0x0000651000017945 */ /* 0x000fe20003800000 */
[----:B------:R-:W-:Y:S01]  /*14f0*/  IADD3.X R11, R11, UR5, R22, P4, P3 ;  /* 0x000000050b0b7c10 */ /* 0x000fe2000a7e6416 */
[----:B------:R-:W-:Y:S01]  /*1500*/  IMAD.IADD R33, R33, 0x1, R26 ;  /* 0x0000000121217824 */ /* 0x000fe200078e021a */
[----:B------:R-:W-:Y:S01]  /*1510*/  IADD3 R14, P2, P1, R21, R23, R14 ;  /* 0x00000017150e7210 */ /* 0x000fe2000795e00e */
        /* <DEDUP_REMOVED lines=21> */
[----:B------:R-:W-:Y:S01]  /*1670*/  IMAD R13, R178, c[0x0][0x374], R13 ;  /* 0x0000dd00b20d7a24 */ /* 0x000fe200078e020d */
        /* <DEDUP_REMOVED lines=22> */
[----:B------:R-:W-:Y:S01]  /*17e0*/  P2R R13, PR, RZ, 0x4 ;  /* 0x00000004ff0d7803 */ /* 0x000fe20000000000 */
[----:B------:R-:W-:Y:S02]  /*17f0*/  IMAD.MOV.U32 R197, RZ, RZ, R24 ;  /* 0x000000ffffc57224 */ /* 0x000fe400078e0018 */
[----:B------:R-:W-:Y:S01]  /*1800*/  IMAD.MOV.U32 R196, RZ, RZ, R25 ;  /* 0x000000ffffc47224 */ /* 0x000fe200078e0019 */
[----:B------:R-:W-:Y:S01]  /*1810*/  IADD3.X R19, R10, R19, R15, P0, !PT ;  /* 0x000000130a137210 */ /* 0x000fe200007fe40f */
[----:B------:R-:W-:Y:S01]  /*1820*/  IMAD R15, R4, c[0x0][0x1b8], RZ ;  /* 0x00006e00040f7a24 */ /* 0x000fe200078e02ff */
[----:B------:R-:W-:-:S03]  /*1830*/  IADD3 R10, R207, -R12, RZ ;  /* 0x8000000ccf0a7210 */ /* 0x000fc60007ffe0ff */
[----:B------:R-:W-:Y:S01]  /*1840*/  IMAD R15, R6, c[0x0][0x1bc], R15 ;  /* 0x00006f00060f7a24 */ /* 0x000fe200078e020f */
[----:B------:R-:W-:Y:S01]  /*1850*/  ISETP.NE.AND P1, PT, R10, 0x1, PT ;  /* 0x000000010a00780c */ /* 0x000fe20003f25270 */
[----:B------:R-:W-:Y:S01]  /*1860*/  IMAD.WIDE.U32 R18, R6, c[0x0][0x1b8], R18 ;  /* 0x00006e0006127a25 */ /* 0x000fe200078e0012 */
[----:B------:R1:W-:Y:S04]  /*1870*/  @P2 STS.128 [R183+0xa000], RZ ;  /* 0x00a000ffb7002388 */ /* 0x0003e80000000c00 */
[----:B------:R-:W-:Y:S01]  /*1880*/  IADD3 R15, R19, R15, RZ ;  /* 0x0000000f130f7210 */ /* 0x000fe20007ffe0ff */
        /* <DEDUP_REMOVED lines=15> */
.L_x_206:
[----:B------:R-:W-:Y:S05]  /*1980*/  BSYNC B0 ;  /* 0x0000000000007941 */ /* 0x000fea0003800000 */
.L_x_205:
        /* <DEDUP_REMOVED lines=8> */
[----:B---3--:R-:W-:Y:S02]  /*1a10*/  IADD3 R17, P0, R178, 0x20, RZ ;  /* 0x00000020b2117810 */ /* 0x008fe40007f1e0ff */
        /* <DEDUP_REMOVED lines=12> */
.L_x_208:
[----:B------:R-:W-:Y:S05]  /*1ae0*/  BSYNC B0 ;  /* 0x0000000000007941 */ /* 0x000fea0003800000 */
.L_x_207:
        /* <DEDUP_REMOVED lines=21> */
.L_x_210:
[----:B------:R-:W-:Y:S05]  /*1c40*/  BSYNC B0 ;  /* 0x0000000000007941 */ /* 0x000fea0003800000 */
.L_x_209:
        /* <DEDUP_REMOVED lines=21> */
.L_x_212:
[----:B------:R-:W-:Y:S05]  /*1da0*/  BSYNC B0 ;  /* 0x0000000000007941 */ /* 0x000fea0003800000 */
.L_x_211:
        /* <DEDUP_REMOVED lines=13> */
.L_x_214:
[----:B------:R-:W-:Y:S05]  /*1e80*/  BSYNC B0 ;  /* 0x0000000000007941 */ /* 0x000fea0003800000 */
.L_x_213:
[----:B------:R-:W-:Y:S01]  /*1e90*/  ISETP.GE.AND P2, PT, R10, R11, PT ;  /* 0x0000000b0a00720c */ /* 0x000fe20003f46270 */
[----:B------:R-:W-:-:S12]  /*1ea0*/  BSSY B0, `(.L_x_215) ;  /* 0x000000e000007945 */ /* 0x000fd80003800000 */
[----:B------:R1:W-:Y:S01]  /*1eb0*/  @P2 STS.128 [R183+0x5000], RZ ;  /* 0x005000ffb7002388 */ /* 0x0003e20000000c00 */
[----:B------:R-:W-:Y:S05]  /*1ec0*/  @P2 BRA `(.L_x_216) ;  /* 0x000000b000002947 */ /* 0x000fea0003800000 */
[----:B------:R-:W-:-:S13]  /*1ed0*/  ISETP.GE.AND P0, PT, R180, c[0x0][0x220], PT ;  /* 0x00008800b4007a0c */ /* 0x000fda0003f06270 */
[----:B------:R1:W-:Y:S01]  /*1ee0*/  @P0 STS.128 [R183+0x5000], RZ ;  /* 0x005000ffb7000388 */ /* 0x0003e20000000c00 */
[----:B------:R-:W-:Y:S05]  /*1ef0*/  @P0 BRA `(.L_x_216) ;  /* 0x0000008000000947 */ /* 0x000fea0003800000 */
[----:B---3--:R-:W-:Y:S02]  /*1f00*/  IMAD.MOV.U32 R17, RZ, RZ, c[0x0][0x370] ;  /* 0x0000dc00ff117624 */ /* 0x008fe400078e00ff */
[----:B------:R-:W-:-:S03]  /*1f10*/  IMAD.MOV.U32 R15, RZ, RZ, c[0x0][0x374] ;  /* 0x0000dd00ff0f7624 */ /* 0x000fc600078e00ff */
[----:B------:R-:W-:-:S04]  /*1f20*/  LEA R14, P0, R17, R218, 0x6 ;  /* 0x000000da110e7211 */ /* 0x000fc800078030ff */
[----:B------:R-:W-:-:S05]  /*1f30*/  LEA.HI.X R15, R17, R219, R15, 0x6, P0 ;  /* 0x000000db110f7211 */ /* 0x000fca00000f340f */
[----:B------:R-:W-:Y:S01]  /*1f40*/  @!PT LDS RZ, [RZ] ;  /* 0x00000000fffff984 */ /* 0x000fe20000000800 */
[----:B------:R-:W-:Y:S01]  /*1f50*/  @!PT LDS RZ, [RZ] ;  /* 0x00000000fffff984 */ /* 0x000fe20000000800 */
[----:B------:R-:W-:Y:S01]  /*1f60*/  @!PT LDS RZ, [RZ] ;  /* 0x00000000fffff984 */ /* 0x000fe20000000800 */
[----:B------:R3:W-:Y:S04]  /*1f70*/  LDGSTS.E.BYPASS.LTC128B.128 [R183+0x5000], [R14.64] ;  /* 0x050000000eb77fae */ /* 0x0007e8000b901d54 */
.L_x_216:
[----:B------:R-:W-:Y:S05]  /*1f80*/  BSYNC B0 ;  /* 0x0000000000007941 */ /* 0x000fea0003800000 */
.L_x_215:
        /* <DEDUP_REMOVED lines=19> */
.L_x_218:
[----:B------:R-:W-:Y:S05]  /*20c0*/  BSYNC B0 ;  /* 0x0000000000007941 */ /* 0x000fea0003800000 */
.L_x_217:
        /* <DEDUP_REMOVED lines=20> */
.L_x_220:
[----:B------:R-:W-:Y:S05]  /*2210*/  BSYNC B0 ;  /* 0x0000000000007941 */ /* 0x000fea0003800000 */
.L_x_219:
[C---:B------:R-:W-:Y:S01]  /*2220*/  IADD3 R10, R174.reuse, 0x28, RZ ;  /* 0x00000028ae0a7810 */ /* 0x040fe20007ffe0ff */
[----:B------:R-:W-:Y:S01]  /*2230*/  IMAD.SHL.U32 R12, R174, 0x4, RZ ;  /* 0x00000004ae0c7824 */ /* 0x000fe200078e00ff */
[----:B------:R-:W-:Y:S01]  /*2240*/  ISETP.NE.AND P3, PT, R13, RZ, PT ;  /* 0x000000ff0d00720c */ /* 0x000fe20003f65270 */
[----:B------:R-:W-:Y:S01]  /*2250*/  IMAD.MOV.U32 R204, RZ, RZ, 0x7f800000 ;  /* 0x7f800000ffcc7424 */ /* 0x000fe200078e00ff */
[----:B------:R-:W-:Y:S02]  /*2260*/  ISETP.GE.AND P2, PT, R10, R11, PT ;  /* 0x0000000b0a00720c */ /* 0x000fe40003f46270 */
[----:B------:R-:W-:Y:S01]  /*2270*/  SHF.R.S32.HI R13, RZ, 0x1f, R10 ;  /* 0x0000001fff0d7819 */ /* 0x000fe2000001140a */
[----:B------:R-:W-:Y:S01]  /*2280*/  IMAD.MOV.U32 R203, RZ, RZ, 0x7f800000 ;  /* 0x7f800000ffcb7424 */ /* 0x000fe200078e00ff */
[----:B---3--:R-:W-:-:S09]  /*2290*/  SHF.L.U64.HI R15, R174, 0x2, R179 ;  /* 0x00000002ae0f7819 */ /* 0x008fd200000102b3 */
        /* <DEDUP_REMOVED lines=32> */
[----:B---3--:R-:W-:-:S04]  /*24a0*/  IMAD.WIDE.U32 R12, R178, c[0x0][0x198], R6 ;  /* 0x00006600b20c7a25 */ /* 0x008fc800078e0006 */
        /* <DEDUP_REMOVED lines=8> */
.L_x_222:
[----:B------:R-:W-:Y:S05]  /*2530*/  BSYNC B0 ;  /* 0x0000000000007941 */ /* 0x000fea0003800000 */
.L_x_221:
        /* <DEDUP_REMOVED lines=9> */
[----:B---3--:R-:W-:-:S04]  /*25d0*/  IMAD.WIDE.U32 R12, R4, c[0x0][0x198], R6 ;  /* 0x00006600040c7a25 */ /* 0x008fc800078e0006 */
        /* <DEDUP_REMOVED lines=9> */
.L_x_224:
[----:B------:R-:W-:Y:S05]  /*2670*/  BSYNC B0 ;  /* 0x0000000000007941 */ /* 0x000fea0003800000 */
.L_x_223:
        /* <DEDUP_REMOVED lines=19> */
.L_x_226:
[----:B------:R-:W-:Y:S05]  /*27b0*/  BSYNC B0 ;  /* 0x0000000000007941 */ /* 0x000fea0003800000 */
.L_x_225:
        /* <DEDUP_REMOVED lines=10> */
[----:B---3--:R-:W-:Y:S01]  /*2860*/  IMAD R11, R0, c[0x0][0x198], RZ ;  /* 0x00006600000b7a24 */ /* 0x008fe200078e02ff */
        /* <DEDUP_REMOVED lines=8> */
.L_x_228:
[----:B------:R-:W-:Y:S05]  /*28f0*/  BSYNC B0 ;  /* 0x0000000000007941 */ /* 0x000fea0003800000 */
.L_x_227:
[----:B------:R-:W0:Y:S01]  /*2900*/  LDGDEPBAR ;  /* 0x00000000000079af */ /* 0x000e220000000000 */
[----:B------:R-:W-:-:S04]  /*2910*/  ISETP.NE.U32.AND P4, PT, RZ, c[0x0][0x318], PT ;  /* 0x0000c600ff007a0c */ /* 0x000fc80003f85070 */
[----:B------:R-:W-:-:S13]  /*2920*/  ISETP.NE.AND.EX P4, PT, RZ, c[0x0][0x31c], PT, P4 ;  /* 0x0000c700ff007a0c */ /* 0x000fda0003f85340 */
[----:B------:R-:W-:-:S04]  /*2930*/  @P4 IMAD R5, R5, c[0x0][0x320], RZ ;  /* 0x0000c80005054a24 */ /* 0x000fc800078e02ff */
[----:B------:R-:W-:Y:S01]  /*2940*/  @P4 IMAD R0, R182, c[0x0][0x324], R5 ;  /* 0x0000c900b6004a24 */ /* 0x000fe200078e0205 */
[----:B------:R-:W-:-:S04]  /*2950*/  DEPBAR.LE SB0, 0x1 ;  /* 0x000080400000791a */ /* 0x000fc80000000000 */
[----:B------:R-:W-:Y:S01]  /*2960*/  BAR.SYNC.DEFER_BLOCKING 0x0 ;  /* 0x0000000000007b1d */ /* 0x000fe20000010000 */
[----:B------:R-:W-:-:S04]  /*2970*/  @P4 IMAD.WIDE.U32 R4, R182, c[0x0][0x320], R216 ;  /* 0x0000c800b6044a25 */ /* 0x000fc800078e00d8 */
[----:B------:R-:W-:Y:S01]  /*2980*/  @P4 IMAD.IADD R0, R5, 0x1, R0 ;  /* 0x0000000105004824 */ /* 0x000fe200078e0200 */
[----:B---3--:R-:W-:-:S04]  /*2990*/  @P4 LEA R10, P0, R4, c[0x0][0x318], 0x2 ;  /* 0x0000c600040a4a11 */ /* 0x008fc800078010ff */
[----:B------:R-:W-:-:S05]  /*29a0*/  @P4 LEA.HI.X R11, R4, c[0x0][0x31c], R0, 0x2, P0 ;  /* 0x0000c700040b4a11 */ /* 0x000fca00000f1400 */
[----:B------:R-:W3:Y:S01]  /*29b0*/  @P4 LDG.E R0, [R10.64] ;  /* 0x000000140a004981 */ /* 0x000ee2000c1e1900 */
[----:B------:R-:W-:Y:S01]  /*29c0*/  USHF.L.U32 UR17, UR12, 0x4, URZ ;  /* 0x000000040c117899 */ /* 0x000fe2000800063f */
[----:B------:R-:W-:Y:S01]  /*29d0*/  IADD3 R4, R9, 0x80, RZ ;  /* 0x0000008009047810 */ /* 0x000fe20007ffe0ff */
[----:B------:R-:W-:Y:S01]  /*29e0*/  USHF.L.U32 UR18, UR12, 0x3, URZ ;  /* 0x000000030c127899 */ /* 0x000fe2000800063f */
[----:B------:R-:W1:Y:S01]  /*29f0*/  S2R R5, SR_TID.X ;  /* 0x0000000000057919 */ /* 0x000e620000002100 */
[----:B------:R-:W-:Y:S01]  /*2a00*/  UIADD3 UR11, UR17, 0x20, URZ ;  /* 0x00000020110b7890 */ /* 0x000fe2000fffe03f */
[----:B------:R-:W-:Y:S01]  /*2a10*/  IMAD.MOV.U32 R201, RZ, RZ, RZ ;  /* 0x000000ffffc97224 */ /* 0x000fe200078e00ff */
[----:B------:R-:W-:Y:S01]  /*2a20*/  ISETP.GE.AND P2, PT, R4, R209, PT ;  /* 0x000000d10400720c */ /* 0x000fe20003f46270 */
[----:B------:R2:W4:Y:S01]  /*2a30*/  LDSM.16.M88.4 R128, [R167+0xa000] ;  /* 0x00a00000a780783b */ /* 0x0005220000000200 */
[----:B------:R-:W-:Y:S01]  /*2a40*/  UIADD3 UR10, UR18, UR11, URZ ;  /* 0x0000000b120a7290 */ /* 0x000fe2000fffe03f */
[----:B------:R-:W-:Y:S01]  /*2a50*/  IMAD R9, R184, 0x80, R173 ;  /* 0x00000080b8097824 */ /* 0x000fe200078e02ad */
[----:B------:R-:W-:Y:S01]  /*2a60*/  CS2R R94, SRZ ;  /* 0x00000000005e7805 */ /* 0x000fe2000001ff00 */
[----:B------:R2:W2:Y:S01]  /*2a70*/  LDSM.16.M88.4 R132, [R167+0xa800] ;  /* 0x00a80000a784783b */ /* 0x0004a20000000200 */
[----:B------:R-:W-:Y:S01]  /*2a80*/  IMAD.MOV.U32 R163, RZ, RZ, 0x20 ;  /* 0x00000020ffa37424 */ /* 0x000fe200078e00ff */
[----:B------:R-:W-:Y:S01]  /*2a90*/  UIADD3 UR9, UR18, UR10, URZ ;  /* 0x0000000a12097290 */ /* 0x000fe2000fffe03f */
[----:B------:R-:W-:Y:S01]  /*2aa0*/  IADD3 R194, -R194, R174, -R9 ;  /* 0x000000aec2c27210 */ /* 0x000fe20007ffe909 */
[----:B------:R2:W2:Y:S01]  /*2ab0*/  LDSM.16.M88.4 R136, [R161+0xa000] ;  /* 0x00a00000a188783b */ /* 0x0004a20000000200 */
[----:B------:R-:W-:Y:S01]  /*2ac0*/  IMAD.MOV.U32 R171, RZ, RZ, 0x40 ;  /* 0x00000040ffab7424 */ /* 0x000fe200078e00ff */
[----:B------:R-:W-:Y:S01]  /*2ad0*/  UIADD3 UR7, UR18, UR9, URZ ;  /* 0x0000000912077290 */ /* 0x000fe2000fffe03f */
[----:B------:R-:W-:Y:S01]  /*2ae0*/  IMAD.SHL.U32 R162, R170, 0x2, RZ ;  /* 0x00000002aaa27824 */ /* 0x000fe200078e00ff */
[----:B------:R2:W2:Y:S01]  /*2af0*/  LDSM.16.M88.4 R140, [R161+0xa800] ;  /* 0x00a80000a18c783b */ /* 0x0004a20000000200 */
[----:B------:R-:W-:Y:S01]  /*2b00*/  IMAD.MOV.U32 R200, RZ, RZ, R206 ;  /* 0x000000ffffc87224 */ /* 0x000fe200078e00ce */
[----:B------:R-:W-:Y:S01]  /*2b10*/  UIADD3 UR6, UR18, UR7, URZ ;  /* 0x0000000712067290 */ /* 0x000fe2000fffe03f */
[----:B------:R-:W-:Y:S01]  /*2b20*/  CS2R R92, SRZ ;  /* 0x00000000005c7805 */ /* 0x000fe2000001ff00 */
[----:B------:R2:W2:Y:S01]  /*2b30*/  LDSM.16.M88.4 R144, [R160+0xa000] ;  /* 0x00a00000a090783b */ /* 0x0004a20000000200 */
[----:B------:R-:W-:Y:S01]  /*2b40*/  CS2R R98, SRZ ;  /* 0x0000000000627805 */ /* 0x000fe2000001ff00 */
[----:B------:R-:W-:Y:S01]  /*2b50*/  CS2R R96, SRZ ;  /* 0x0000000000607805 */ /* 0x000fe2000001ff00 */
[----:B------:R-:W-:Y:S01]  /*2b60*/  CS2R R90, SRZ ;  /* 0x00000000005a7805 */ /* 0x000fe2000001ff00 */
[----:B-1----:R-:W-:Y:S01]  /*2b70*/  SHF.R.S32.HI R2, RZ, 0x1f, R5 ;  /* 0x0000001fff027819 */ /* 0x002fe20000011405 */
[----:B------:R1:W1:Y:S01]  /*2b80*/  LDSM.16.M88.4 R148, [R160+0xa800] ;  /* 0x00a80000a094783b */ /* 0x0002620000000200 */
[----:B------:R-:W-:Y:S01]  /*2b90*/  CS2R R88, SRZ ;  /* 0x0000000000587805 */ /* 0x000fe2000001ff00 */
[----:B------:R-:W-:Y:S01]  /*2ba0*/  CS2R R86, SRZ ;  /* 0x0000000000567805 */ /* 0x000fe2000001ff00 */
[----:B------:R-:W-:Y:S01]  /*2bb0*/  LEA.HI R2, R2, R5, RZ, 0x4 ;  /* 0x0000000502027211 */ /* 0x000fe200078f20ff */
[----:B------:R1:W1:Y:S01]  /*2bc0*/  LDSM.16.M88.4 R152, [R3+0xa000] ;  /* 0x00a000000398783b */ /* 0x0002620000000200 */
[----:B------:R-:W-:Y:S01]  /*2bd0*/  CS2R R84, SRZ ;  /* 0x0000000000547805 */ /* 0x000fe2000001ff00 */
[----:B------:R-:W-:Y:S01]  /*2be0*/  CS2R R78, SRZ ;  /* 0x00000000004e7805 */ /* 0x000fe2000001ff00 */
[----:B------:R-:W-:Y:S01]  /*2bf0*/  LOP3.LUT R2, R2, 0xfffffff0, RZ, 0xc0, !PT ;  /* 0xfffffff002027812 */ /* 0x000fe200078ec0ff */
[----:B------:R1:W1:Y:S01]  /*2c00*/  LDSM.16.M88.4 R156, [R3+0xa800] ;  /* 0x00a80000039c783b */ /* 0x0002620000000200 */
[----:B------:R-:W-:Y:S01]  /*2c10*/  CS2R R76, SRZ ;  /* 0x00000000004c7805 */ /* 0x000fe2000001ff00 */
[----:B------:R-:W-:Y:S01]  /*2c20*/  CS2R R82, SRZ ;  /* 0x0000000000527805 */ /* 0x000fe2000001ff00 */
[----:B------:R-:W-:Y:S01]  /*2c30*/  CS2R R80, SRZ ;  /* 0x0000000000507805 */ /* 0x000fe2000001ff00 */
[----:B------:R-:W-:Y:S01]  /*2c40*/  IMAD.IADD R2, R5, 0x1, -R2 ;  /* 0x0000000105027824 */ /* 0x000fe200078e0a02 */
[----:B------:R-:W-:Y:S01]  /*2c50*/  CS2R R74, SRZ ;  /* 0x00000000004a7805 */ /* 0x000fe2000001ff00 */
[----:B------:R-:W3:Y:S01]  /*2c60*/  @P4 MUFU.RCP R5, c[0x0][0x238] ;  /* 0x00008e0000054b08 */ /* 0x000ee20000001000 */
[----:B------:R-:W-:Y:S01]  /*2c70*/  CS2R R72, SRZ ;  /* 0x0000000000487805 */ /* 0x000fe2000001ff00 */
[----:B------:R-:W-:Y:S01]  /*2c80*/  CS2R R70, SRZ ;  /* 0x0000000000467805 */ /* 0x000fe2000001ff00 */
[----:B------:R-:W-:Y:S01]  /*2c90*/  SHF.R.S32.HI R7, RZ, 0x1f, R2 ;  /* 0x0000001fff077819 */ /* 0x000fe20000011402 */
        /* <DEDUP_REMOVED lines=17> */
[C---:B------:R-:W-:Y:S01]  /*2db0*/  LOP3.LUT P0, RZ, R7.reuse, 0x2, RZ, 0xc0, !PT ;  /* 0x0000000207ff7812 */ /* 0x040fe2000780c0ff */
[----:B------:R-:W-:Y:S01]  /*2dc0*/  CS2R R40, SRZ ;  /* 0x0000000000287805 */ /* 0x000fe2000001ff00 */
[----:B------:R-:W-:Y:S01]  /*2dd0*/  LOP3.LUT P3, RZ, R7, 0x4, RZ, 0xc0, !PT ;  /* 0x0000000407ff7812 */ /* 0x000fe2000786c0ff */
[----:B------:R-:W-:Y:S01]  /*2de0*/  CS2R R38, SRZ ;  /* 0x0000000000267805 */ /* 0x000fe2000001ff00 */
[----:B------:R-:W-:Y:S01]  /*2df0*/  SEL R163, R163, 0xffffffe0, !P0 ;  /* 0xffffffe0a3a37807 */ /* 0x000fe20004000000 */
[----:B------:R-:W-:Y:S01]  /*2e00*/  CS2R R36, SRZ ;  /* 0x0000000000247805 */ /* 0x000fe2000001ff00 */
[----:B------:R-:W-:Y:S01]  /*2e10*/  IMAD.IADD R194, R194, 0x1, R209 ;  /* 0x00000001c2c27824 */ /* 0x000fe200078e02d1 */
[----:B------:R-:W-:Y:S01]  /*2e20*/  SEL R171, R171, 0xffffffc0, !P3 ;  /* 0xffffffc0abab7807 */ /* 0x000fe20005800000 */
[C---:B------:R-:W-:Y:S01]  /*2e30*/  IMAD.SHL.U32 R213, R174.reuse, 0x4, RZ ;  /* 0x00000004aed57824 */ /* 0x040fe200078e00ff */
[----:B------:R-:W-:Y:S01]  /*2e40*/  SHF.L.U64.HI R212, R174, 0x2, R179 ;  /* 0x00000002aed47819 */ /* 0x000fe200000102b3 */
[----:B------:R-:W-:Y:S01]  /*2e50*/  IMAD.MOV.U32 R214, RZ, RZ, 0x40 ;  /* 0x00000040ffd67424 */ /* 0x000fe200078e00ff */
[----:B------:R-:W-:Y:S01]  /*2e60*/  UIMAD UR16, UR12, 0x18, URZ ;  /* 0x000000180c1078a4 */ /* 0x000fe2000f8e023f */
[----:B------:R-:W-:Y:S01]  /*2e70*/  IMAD.IADD R2, R163, 0x1, R162 ;  /* 0x00000001a3027824 */ /* 0x000fe200078e02a2 */
[----:B------:R-:W-:-:S02]  /*2e80*/  USHF.L.U32 UR15, UR12, 0x5, URZ ;  /* 0x000000050c0f7899 */ /* 0x000fc4000800063f */
[----:B------:R-:W-:Y:S02]  /*2e90*/  UIMAD UR14, UR12, 0x28, URZ ;  /* 0x000000280c0e78a4 */ /* 0x000fe4000f8e023f */
[----:B------:R-:W-:Y:S02]  /*2ea0*/  UIMAD UR13, UR12, 0x30, URZ ;  /* 0x000000300c0d78a4 */ /* 0x000fe4000f8e023f */
[----:B------:R-:W-:Y:S02]  /*2eb0*/  UIADD3 UR8, -UR8, URZ, URZ ;  /* 0x0000003f08087290 */ /* 0x000fe4000fffe13f */
[----:B------:R-:W-:Y:S02]  /*2ec0*/  UIMAD UR12, UR12, 0x38, URZ ;  /* 0x000000380c0c78a4 */ /* 0x000fe4000f8e023f */
[----:B------:R-:W-:Y:S01]  /*2ed0*/  UIADD3 UR5, UR18, UR6, URZ ;  /* 0x0000000612057290 */ /* 0x000fe2000fffe03f */
[----:B---3--:R-:W-:Y:S01]  /*2ee0*/  @P4 FMUL.FTZ R201, R0, R5 ;  /* 0x0000000500c94220 */ /* 0x008fe20000410000 */
[----:B------:R-:W-:-:S02]  /*2ef0*/  IADD3 R0, R169, 0x1000, RZ ;  /* 0x00001000a9007810 */ /* 0x000fc40007ffe0ff */
[----:B------:R-:W-:Y:S02]  /*2f00*/  IADD3 R5, R170, 0x1000, RZ ;  /* 0x00001000aa057810 */ /* 0x000fe40007ffe0ff */
[----:B------:R-:W-:Y:S01]  /*2f10*/  SEL R165, R0, R169, !P1 ;  /* 0x000000a900a57207 */ /* 0x000fe20004800000 */
[----:B------:R-:W-:Y:S01]  /*2f20*/  IMAD.IADD R0, R168, 0x1, R163 ;  /* 0x00000001a8007824 */ /* 0x000fe200078e02a3 */
[----:B------:R-:W-:-:S03]  /*2f30*/  SEL R164, R5, R170, !P1 ;  /* 0x000000aa05a47207 */ /* 0x000fc60004800000 */
[----:B------:R-:W-:Y:S02]  /*2f40*/  IMAD.SHL.U32 R165, R165, 0x2, RZ ;  /* 0x00000002a5a57824 */ /* 0x000fe400078e00ff */
[----:B-12-4-:R-:W-:-:S04]  /*2f50*/  IMAD.SHL.U32 R164, R164, 0x2, RZ ;  /* 0x00000002a4a47824 */ /* 0x016fc800078e00ff */
.L_x_231:
[----:B------:R-:W0:Y:S01]  /*2f60*/  LDGDEPBAR ;  /* 0x00000000000079af */ /* 0x000e220000000000 */
[----:B------:R-:W-:Y:S02]  /*2f70*/  IADD3 R172, R164, R163, RZ ;  /* 0x000000a3a4ac7210 */ /* 0x000fe40007ffe0ff */
[C---:B------:R-:W-:Y:S02]  /*2f80*/  LEA R215, R207.reuse, R194, 0x6 ;  /* 0x000000c2cfd77211 */ /* 0x040fe400078e30ff */
[----:B------:R-:W-:Y:S02]  /*2f90*/  ISETP.GE.AND P6, PT, R207, 0x1, PT ;  /* 0x00000001cf00780c */ /* 0x000fe40003fc6270 */
[C---:B------:R-:W-:Y:S02]  /*2fa0*/  IADD3 R249, R215.reuse, 0x8, RZ ;  /* 0x00000008d7f97810 */ /* 0x040fe40007ffe0ff */
[----:B------:R-:W-:Y:S02]  /*2fb0*/  IADD3 R232, R215, 0x20, RZ ;  /* 0x00000020d7e87810 */ /* 0x000fe40007ffe0ff */
[----:B------:R-:W-:Y:S02]  /*2fc0*/  ISETP.GE.AND P1, PT, R249, RZ, PT ;  /* 0x000000fff900720c */ /* 0x000fe40003f26270 */
[C---:B------:R-:W-:Y:S02]  /*2fd0*/  IADD3 R228, R215.reuse, 0x28, RZ ;  /* 0x00000028d7e47810 */ /* 0x040fe40007ffe0ff */
[C---:B------:R-:W-:Y:S02]  /*2fe0*/  IADD3 R238, R215.reuse, -0x1, RZ ;  /* 0xffffffffd7ee7810 */ /* 0x040fe40007ffe0ff */
[----:B------:R-:W-:Y:S02]  /*2ff0*/  IABS R224, R215 ;  /* 0x000000d700e07213 */ /* 0x000fe40000000000 */
[----:B------:R-:W-:Y:S02]  /*3000*/  ISETP.GE.AND P0, PT, R238, RZ, PT ;  /* 0x000000ffee00720c */ /* 0x000fe40003f06270 */
[C---:B------:R-:W-:Y:S01]  /*3010*/  IADD3 R246, R215.reuse, 0x18, RZ ;  /* 0x00000018d7f67810 */ /* 0x040fe20007ffe0ff */
[----:B------:R1:W-:Y:S01]  /*3020*/  I2F R236, R224 ;  /* 0x000000e000ec7306 */ /* 0x0003e20000201400 */
[C---:B------:R-:W-:Y:S02]  /*3030*/  IADD3 R250, R215.reuse, 0x7, RZ ;  /* 0x00000007d7fa7810 */ /* 0x040fe40007ffe0ff */
[C---:B------:R-:W-:Y:S02]  /*3040*/  @!P1 IADD3 R249, -R215.reuse, -0x8, RZ ;  /* 0xfffffff8d7f99810 */ /* 0x040fe40007ffe1ff */
[----:B------:R-:W-:Y:S02]  /*3050*/  ISETP.GE.AND P1, PT, R232, RZ, PT ;  /* 0x000000ffe800720c */ /* 0x000fe40003f26270 */
[C---:B------:R-:W-:Y:S02]  /*3060*/  IADD3 R240, R215.reuse, -0x8, RZ ;  /* 0xfffffff8d7f07810 */ /* 0x040fe40007ffe0ff */
[C---:B------:R-:W-:Y:S01]  /*3070*/  IADD3 R234, R215.reuse, 0x1f, RZ ;  /* 0x0000001fd7ea7810 */ /* 0x040fe20007ffe0ff */
[----:B------:R-:W-:Y:S01]  /*3080*/  I2F R249, R249 ;  /* 0x000000f900f97306 */ /* 0x000fe20000201400 */
[C---:B------:R-:W-:Y:S02]  /*3090*/  @!P0 IADD3 R238, -R215.reuse, 0x1, RZ ;  /* 0x00000001d7ee8810 */ /* 0x040fe40007ffe1ff */
[----:B------:R-:W-:Y:S02]  /*30a0*/  ISETP.GE.AND P0, PT, R250, RZ, PT ;  /* 0x000000fffa00720c */ /* 0x000fe40003f06270 */
[C---:B------:R-:W-:Y:S02]  /*30b0*/  IADD3 R230, R215.reuse, 0x27, RZ ;  /* 0x00000027d7e67810 */ /* 0x040fe40007ffe0ff */
[C---:B------:R-:W-:Y:S02]  /*30c0*/  IADD3 R248, R215.reuse, 0x17, RZ ;  /* 0x00000017d7f87810 */ /* 0x040fe40007ffe0ff */
[C---:B------:R-:W-:Y:S01]  /*30d0*/  @!P1 IADD3 R232, -R215.reuse, -0x20, RZ ;  /* 0xffffffe0d7e89810 */ /* 0x040fe20007ffe1ff */
[----:B------:R-:W2:Y:S01]  /*30e0*/  I2F R238, R238 ;  /* 0x000000ee00ee7306 */ /* 0x000ea20000201400 */
[----:B------:R-:W-:Y:S02]  /*30f0*/  ISETP.GE.AND P1, PT, R228, RZ, PT ;  /* 0x000000ffe400720c */ /* 0x000fe40003f26270 */
[C---:B------:R-:W-:Y:S02]  /*3100*/  IADD3 R242, R215.reuse, -0x9, RZ ;  /* 0xfffffff7d7f27810 */ /* 0x040fe40007ffe0ff */
[C---:B-1----:R-:W-:Y:S02]  /*3110*/  IADD3 R224, R215.reuse, -0x10, RZ ;  /* 0xfffffff0d7e07810 */ /* 0x042fe40007ffe0ff */
[C---:B------:R-:W-:Y:S02]  /*3120*/  @!P0 IADD3 R250, -R215.reuse, -0x7, RZ ;  /* 0xfffffff9d7fa8810 */ /* 0x040fe40007ffe1ff */
[----:B------:R-:W-:Y:S01]  /*3130*/  ISETP.GE.AND P0, PT, R234, RZ, PT ;  /* 0x000000ffea00720c */ /* 0x000fe20003f06270 */
[----:B------:R-:W-:Y:S01]  /*3140*/  I2F R232, R232 ;  /* 0x000000e800e87306 */ /* 0x000fe20000201400 */
[C---:B------:R-:W-:Y:S02]  /*3150*/  IADD3 R252, R215.reuse, 0x10, RZ ;  /* 0x00000010d7fc7810 */ /* 0x040fe40007ffe0ff */
[C---:B------:R-:W-:Y:S02]  /*3160*/  IADD3 R225, R215.reuse, -0x11, RZ ;  /* 0xffffffefd7e17810 */ /* 0x040fe40007ffe0ff */
[C---:B------:R-:W-:Y:S02]  /*3170*/  @!P1 IADD3 R228, -R215.reuse, -0x28, RZ ;  /* 0xffffffd8d7e49810 */ /* 0x040fe40007ffe1ff */
[----:B------:R-:W-:Y:S02]  /*3180*/  ISETP.GE.AND P1, PT, R246, RZ, PT ;  /* 0x000000fff600720c */ /* 0x000fe40003f26270 */
[C---:B------:R-:W-:Y:S01]  /*3190*/  IADD3 R226, R215.reuse, -0x18, RZ ;  /* 0xffffffe8d7e27810 */ /* 0x040fe20007ffe0ff */
[----:B------:R-:W1:Y:S01]  /*31a0*/  I2F R250, R250 ;  /* 0x000000fa00fa7306 */ /* 0x000e620000201400 */
[C---:B------:R-:W-:Y:S02]  /*31b0*/  IADD3 R227, R215.reuse, 0xf, RZ ;  /* 0x0000000fd7e37810 */ /* 0x040fe40007ffe0ff */
[C---:B------:R-:W-:Y:S02]  /*31c0*/  @!P0 IADD3 R234, -R215.reuse, -0x1f, RZ ;  /* 0xffffffe1d7ea8810 */ /* 0x040fe40007ffe1ff */
[----:B------:R-:W-:Y:S02]  /*31d0*/  ISETP.GE.AND P0, PT, R230, RZ, PT ;  /* 0x000000ffe600720c */ /* 0x000fe40003f06270 */
[----:B------:R-:W-:Y:S03]  /*31e0*/  ISETP.GE.AND P4, PT, R226, RZ, PT ;  /* 0x000000ffe200720c */ /* 0x000fe60003f86270 */
[C---:B------:R-:W-:Y:S01]  /*31f0*/  @!P1 IADD3 R246, -R215.reuse, -0x18, RZ ;  /* 0xffffffe8d7f69810 */ /* 0x040fe20007ffe1ff */
[----:B------:R-:W-:Y:S01]  /*3200*/  I2F R234, R234 ;  /* 0x000000ea00ea7306 */ /* 0x000fe20000201400 */
[----:B------:R-:W-:Y:S06]  /*3210*/  ISETP.GE.AND P1, PT, R240, RZ, PT ;  /* 0x000000fff000720c */ /* 0x000fec0003f26270 */
[C---:B------:R-:W-:Y:S02]  /*3220*/  @!P0 IADD3 R230, -R215.reuse, -0x27, RZ ;  /* 0xffffffd9d7e68810 */ /* 0x040fe40007ffe1ff */
[----:B------:R-:W-:Y:S01]  /*3230*/  ISETP.GE.AND P0, PT, R248, RZ, PT ;  /* 0x000000fff800720c */ /* 0x000fe20003f06270 */
[----:B------:R-:W-:Y:S01]  /*3240*/  I2F R246, R246 ;  /* 0x000000f600f67306 */ /* 0x000fe20000201400 */
[C---:B------:R-:W-:Y:S03]  /*3250*/  @!P4 IADD3 R226, -R215.reuse, 0x18, RZ ;  /* 0x00000018d7e2c810 */ /* 0x040fe60007ffe1ff */
[C---:B------:R-:W-:Y:S02]  /*3260*/  @!P1 IADD3 R240, -R215.reuse, 0x8, RZ ;  /* 0x00000008d7f09810 */ /* 0x040fe40007ffe1ff */
[----:B------:R-:W-:Y:S04]  /*3270*/  ISETP.GE.AND P1, PT, R224, RZ, PT ;  /* 0x000000ffe000720c */ /* 0x000fe80003f26270 */
[----:B------:R-:W3:Y:S02]  /*3280*/  I2F R230, R230 ;  /* 0x000000e600e67306 */ /* 0x000ee40000201400 */
[C---:B------:R-:W-:Y:S02]  /*3290*/  @!P0 IADD3 R248, -R215.reuse, -0x17, RZ ;  /* 0xffffffe9d7f88810 */ /* 0x040fe40007ffe1ff */
[----:B------:R-:W-:Y:S05]  /*32a0*/  ISETP.GE.AND P0, PT, R242, RZ, PT ;  /* 0x000000fff200720c */ /* 0x000fea0003f06270 */
[C---:B------:R-:W-:Y:S01]  /*32b0*/  @!P1 IADD3 R224, -R215.reuse, 0x10, RZ ;  /* 0x00000010d7e09810 */ /* 0x040fe20007ffe1ff */
[----:B------:R-:W-:Y:S01]  /*32c0*/  I2F R248, R248 ;  /* 0x000000f800f87306 */ /* 0x000fe20000201400 */
[----:B------:R-:W-:Y:S06]  /*32d0*/  ISETP.GE.AND P1, PT, R252, RZ, PT ;  /* 0x000000fffc00720c */ /* 0x000fec0003f26270 */
[----:B------:R-:W-:Y:S02]  /*32e0*/  @!P0 IADD3 R242, -R215, 0x9, RZ ;  /* 0x00000009d7f28810 */ /* 0x000fe40007ffe1ff */
[----:B------:R-:W-:Y:S01]  /*32f0*/  ISETP.GE.AND P0, PT, R225, RZ, PT ;  /* 0x000000ffe100720c */ /* 0x000fe20003f06270 */
[----:B------:R-:W-:Y:S04]  /*3300*/  I2F R240, R240 ;  /* 0x000000f000f07306 */ /* 0x000fe80000201400 */
[C---:B------:R-:W-:Y:S06]  /*3310*/  @!P1 IADD3 R252, -R215.reuse, -0x10, RZ ;  /* 0xfffffff0d7fc9810 */ /* 0x040fec0007ffe1ff */
[----:B------:R-:W-:Y:S02]  /*3320*/  I2F R242, R242 ;  /* 0x000000f200f27306 */ /* 0x000fe40000201400 */
[----:B------:R-:W-:Y:S02]  /*3330*/  @!P0 IADD3 R225, -R215, 0x11, RZ ;  /* 0x00000011d7e18810 */ /* 0x000fe40007ffe1ff */
[----:B------:R-:W-:Y:S06]  /*3340*/  ISETP.GE.AND P0, PT, R227, RZ, PT ;  /* 0x000000ffe300720c */ /* 0x000fec0003f06270 */
[----:B------:R-:W-:Y:S07]  /*3350*/  I2F R252, R252 ;  /* 0x000000fc00fc7306 */ /* 0x000fee0000201400 */
[C---:B------:R-:W-:Y:S02]  /*3360*/  @!P0 IADD3 R227, -R215.reuse, -0xf, RZ ;  /* 0xfffffff1d7e38810 */ /* 0x040fe40007ffe1ff */
[----:B-----5:R-:W-:Y:S01]  /*3370*/  FSETP.NEU.FTZ.AND P0, PT, R204, -INF , PT ;  /* 0xff800000cc00780b */ /* 0x020fe20003f1d000 */
[----:B------:R-:W4:Y:S01]  /*3380*/  I2F R228, R228 ;  /* 0x000000e400e47306 */ /* 0x000f220000201400 */
[----:B------:R-:W-:Y:S04]  /*3390*/  DEPBAR.LE SB0, 0x0 ;  /* 0x000080000000791a */ /* 0x000fe80000000000 */
[----:B------:R-:W-:Y:S08]  /*33a0*/  BAR.SYNC.DEFER_BLOCKING 0x0 ;  /* 0x0000000000007b1d */ /* 0x000ff00000010000 */
[----:B------:R-:W-:Y:S08]  /*33b0*/  LDSM.16.M88.4 R100, [R164] ;  /* 0x00000000a464783b */ /* 0x000ff00000000200 */
[----:B------:R-:W1:Y:S08]  /*33c0*/  LDSM.16.M88.4 R104, [R167+0x6000] ;  /* 0x00600000a768783b */ /* 0x000e700000000200 */
[----:B------:R-:W2:Y:S08]  /*33d0*/  LDSM.16.M88.4 R108, [R164+0x1000] ;  /* 0x00100000a46c783b */ /* 0x000eb00000000200 */
[----:B------:R-:W3:Y:S08]  /*33e0*/  LDSM.16.M88.4 R112, [R167+0x6800] ;  /* 0x00680000a770783b */ /* 0x000ef00000000200 */
[----:B------:R-:W-:Y:S08]  /*33f0*/  LDSM.16.M88.4 R116, [R172] ;  /* 0x00000000ac74783b */ /* 0x000ff00000000200 */
[----:B------:R-:W3:Y:S01]  /*3400*/  LDSM.16.M88.4 R120, [R161+0x6000] ;  /* 0x00600000a178783b */ /* 0x000ee20000000200 */
[-C--:B-1----:R-:W-:Y:S07]  /*3410*/  HMMA.16816.F32.BF16 R4, R100, R104.reuse, RZ ;  /* 0x000000686404723c */ /* 0x082fee00000418ff */
[----:B------:R-:W1:Y:S01]  /*3420*/  LDSM.16.M88.4 R124, [R172+0x1000] ;  /* 0x00100000ac7c783b */ /* 0x000e620000000200 */
[C---:B--2---:R-:W-:Y:S08]  /*3430*/  HMMA.16816.F32.BF16 R8, R108.reuse, R104, RZ ;  /* 0x000000686c08723c */ /* 0x044ff000000418ff */
[-C--:B------:R-:W-:Y:S08]  /*3440*/  HMMA.16816.F32.BF16 R12, R108, R106.reuse, RZ ;  /* 0x0000006a6c0c723c */ /* 0x080ff000000418ff */
[C---:B------:R-:W-:Y:S08]  /*3450*/  HMMA.16816.F32.BF16 R16, R100.reuse, R106, RZ ;  /* 0x0000006a6410723c */ /* 0x040ff000000418ff */
[-C--:B---3--:R-:W-:Y:S08]  /*3460*/  HMMA.16816.F32.BF16 R20, R100, R112.reuse, RZ ;  /* 0x000000706414723c */ /* 0x088ff000000418ff */
[C---:B------:R-:W-:Y:S08]  /*3470*/  HMMA.16816.F32.BF16 R24, R108.reuse, R112, RZ ;  /* 0x000000706c18723c */ /* 0x040ff000000418ff */
[-C--:B------:R-:W-:Y:S01]  /*3480*/  HMMA.16816.F32.BF16 R28, R108, R114.reuse, RZ ;  /* 0x000000726c1c723c */ /* 0x080fe200000418ff */
[----:B------:R-:W-:Y:S07]  /*3490*/  LDSM.16.M88.4 R108, [R160+0x6000] ;  /* 0x00600000a06c783b */ /* 0x000fee0000000200 */
[----:B------:R-:W-:Y:S01]  /*34a0*/  HMMA.16816.F32.BF16 R32, R100, R114, RZ ;  /* 0x000000726420723c */ /* 0x000fe200000418ff */
[----:B------:R-:W2:Y:S07]  /*34b0*/  LDSM.16.M88.4 R100, [R161+0x6800] ;  /* 0x00680000a164783b */ /* 0x000eae0000000200 */
[-C--:B------:R-:W-:Y:S08]  /*34c0*/  HMMA.16816.F32.BF16 R4, R116, R120.reuse, R4 ;  /* 0x000000787404723c */ /* 0x080ff00000041804 */
[C---:B-1----:R-:W-:Y:S01]  /*34d0*/  HMMA.16816.F32.BF16 R8, R124.reuse, R120, R8 ;  /* 0x000000787c08723c */ /* 0x042fe20000041808 */
[----:B------:R1:W-:Y:S06]  /*34e0*/  I2F R121, R224 ;  /* 0x000000e000797306 */ /* 0x0003ec0000201400 */
[-C--:B------:R-:W-:Y:S01]  /*34f0*/  IADD3 R120, R164, R171.reuse, RZ ;  /* 0x000000aba4787210 */ /* 0x080fe20007ffe0ff */
[-C--:B------:R-:W-:Y:S01]  /*3500*/  HMMA.16816.F32.BF16 R12, R124, R122.reuse, R12 ;  /* 0x0000007a7c0c723c */ /* 0x080fe2000004180c */
[----:B------:R-:W-:Y:S03]  /*3510*/  IADD3 R171, R172, R171, RZ ;  /* 0x000000abacab7210 */ /* 0x000fe60007ffe0ff */
[----:B------:R-:W3:Y:S04]  /*3520*/  LDSM.16.M88.4 R104, [R120] ;  /* 0x000000007868783b */ /* 0x000ee80000000200 */
[C---:B------:R-:W-:Y:S01]  /*3530*/  HMMA.16816.F32.BF16 R16, R116.reuse, R122, R16 ;  /* 0x0000007a7410723c */ /* 0x040fe20000041810 */
[----:B------:R4:W-:Y:S03]  /*3540*/  I2F R122, R226 ;  /* 0x000000e2007a7306 */ /* 0x0009e60000201400 */
[----:B------:R-:W3:Y:S04]  /*3550*/  LDSM.16.M88.4 R112, [R120+0x1000] ;  /* 0x001000007870783b */ /* 0x000ee80000000200 */
[-C--:B--2---:R-:W-:Y:S01]  /*3560*/  HMMA.16816.F32.BF16 R20, R116, R100.reuse, R20 ;  /* 0x000000647414723c */ /* 0x084fe20000041814 */
[C---:B-1----:R-:W-:Y:S04]  /*3570*/  IADD3 R224, R215.reuse, -0x19, RZ ;  /* 0xffffffe7d7e07810 */ /* 0x042fe80007ffe0ff */
[----:B------:R-:W-:Y:S03]  /*3580*/  ISETP.GE.AND P1, PT, R224, RZ, PT ;  /* 0x000000ffe000720c */ /* 0x000fe60003f26270 */
[C---:B------:R-:W-:Y:S08]  /*3590*/  HMMA.16816.F32.BF16 R24, R124.reuse, R100, R24 ;  /* 0x000000647c18723c */ /* 0x040ff00000041818 */
[-C--:B------:R-:W-:Y:S01]  /*35a0*/  HMMA.16816.F32.BF16 R28, R124, R102.reuse, R28 ;  /* 0x000000667c1c723c */ /* 0x080fe2000004181c */
[----:B----4-:R-:W-:Y:S03]  /*35b0*/  FMUL.FTZ R226, R202, 1.4426950216293334961 ;  /* 0x3fb8aa3bcae27820 */ /* 0x010fe60000410000 */
[----:B------:R-:W-:Y:S01]  /*35c0*/  @!P1 IADD3 R224, -R215, 0x19, RZ ;  /* 0x00000019d7e09810 */ /* 0x000fe20007ffe1ff */
[----:B------:R-:W-:Y:S03]  /*35d0*/  FMUL.FTZ R215, R204, 1.4426950216293334961 ;  /* 0x3fb8aa3bccd77820 */ /* 0x000fe60000410000 */
[----:B------:R-:W-:Y:S01]  /*35e0*/  HMMA.16816.F32.BF16 R32, R116, R102, R32 ;  /* 0x000000667420723c */ /* 0x000fe20000041820 */
[----:B------:R-:W1:Y:S01]  /*35f0*/  LDSM.16.M88.4 R100, [R160+0x6800] ;  /* 0x00680000a064783b */ /* 0x000e620000000200 */
[----:B------:R-:W-:Y:S02]  /*3600*/  I2F R123, R224 ;  /* 0x000000e0007b7306 */ /* 0x000fe40000201400 */
[----:B------:R-:W-:Y:S02]  /*3610*/  FSEL R172, R215, RZ, P0 ;  /* 0x000000ffd7ac7208 */ /* 0x000fe40000000000 */
[----:B------:R-:W-:Y:S02]  /*3620*/  FSETP.NEU.FTZ.AND P0, PT, R205, -INF , PT ;  /* 0xff800000cd00780b */ /* 0x000fe40003f1d000 */
[-C--:B---3--:R-:W-:Y:S01]  /*3630*/  HMMA.16816.F32.BF16 R4, R104, R108.reuse, R4 ;  /* 0x0000006c6804723c */ /* 0x088fe20000041804 */
[----:B------:R-:W-:Y:S07]  /*3640*/  LDSM.16.M88.4 R116, [R3+0x6000] ;  /* 0x006000000374783b */ /* 0x000fee0000000200 */
[C---:B------:R-:W-:Y:S08]  /*3650*/  HMMA.16816.F32.BF16 R8, R112.reuse, R108, R8 ;  /* 0x0000006c7008723c */ /* 0x040ff00000041808 */
[-C--:B------:R-:W-:Y:S08]  /*3660*/  HMMA.16816.F32.BF16 R12, R112, R110.reuse, R12 ;  /* 0x0000006e700c723c */ /* 0x080ff0000004180c */
[C---:B------:R-:W-:Y:S01]  /*3670*/  HMMA.16816.F32.BF16 R16, R104.reuse, R110, R16 ;  /* 0x0000006e6810723c */ /* 0x040fe20000041810 */
[----:B------:R-:W2:Y:S07]  /*3680*/  LDSM.16.M88.4 R108, [R171] ;  /* 0x00000000ab6c783b */ /* 0x000eae0000000200 */
[-C--:B-1----:R-:W-:Y:S08]  /*3690*/  HMMA.16816.F32.BF16 R20, R104, R100.reuse, R20 ;  /* 0x000000646814723c */ /* 0x082ff00000041814 */
[C---:B------:R-:W-:Y:S08]  /*36a0*/  HMMA.16816.F32.BF16 R24, R112.reuse, R100, R24 ;  /* 0x000000647018723c */ /* 0x040ff00000041818 */
[-C--:B------:R-:W-:Y:S01]  /*36b0*/  HMMA.16816.F32.BF16 R28, R112, R102.reuse, R28 ;  /* 0x00000066701c723c */ /* 0x080fe2000004181c */
[----:B------:R1:W3:Y:S06]  /*36c0*/  I2F R114, R225 ;  /* 0x000000e100727306 */ /* 0x0002ec0000201400 */
[----:B------:R-:W-:Y:S01]  /*36d0*/  LEA R113, R184, R173, 0x7 ;  /* 0x000000adb8717211 */ /* 0x000fe200078e38ff */
[----:B------:R-:W-:Y:S01]  /*36e0*/  HMMA.16816.F32.BF16 R32, R104, R102, R32 ;  /* 0x000000666820723c */ /* 0x000fe20000041820 */
[----:B------:R4:W3:Y:S02]  /*36f0*/  LDSM.16.M88.4 R100, [R171+0x1000] ;  /* 0x00100000ab64783b */ /* 0x0008e40000000200 */
[CC--:B------:R-:W-:Y:S02]  /*3700*/  @P2 ISETP.GE.AND P1, PT, R113.reuse, R209.reuse, PT ;  /* 0x000000d17100220c */ /* 0x0c0fe40003f26270 */
[C---:B------:R-:W-:Y:S03]  /*3710*/  @P2 IADD3 R244, R113.reuse, 0x1, RZ ;  /* 0x0000000171f42810 */ /* 0x040fe60007ffe0ff */
[-C--:B--2---:R-:W-:Y:S01]  /*3720*/  HMMA.16816.F32.BF16 R4, R108, R116.reuse, R4 ;  /* 0x000000746c04723c */ /* 0x084fe20000041804 */
[----:B------:R-:W2:Y:S01]  /*3730*/  LDSM.16.M88.4 R104, [R3+0x6800] ;  /* 0x006800000368783b */ /* 0x000ea20000000200 */
[----:B------:R-:W-:Y:S02]  /*3740*/  @P2 ISETP.GE.AND P4, PT, R244, R209, PT ;  /* 0x000000d1f400220c */ /* 0x000fe40003f86270 */
[----:B------:R-:W-:Y:S01]  /*3750*/  @P2 IADD3 R244, R113, 0x9, RZ ;  /* 0x0000000971f42810 */ /* 0x000fe20007ffe0ff */
[----:B-1----:R-:W-:Y:S01]  /*3760*/  FMUL.FTZ R225, R205, 1.4426950216293334961 ;  /* 0x3fb8aa3bcde17820 */ /* 0x002fe20000410000 */
[----:B----4-:R-:W1:Y:S11]  /*3770*/  I2F R171, R227 ;  /* 0x000000e300ab7306 */ /* 0x010e760000201400 */
[----:B------:R-:W-:Y:S07]  /*3780*/  @!UPT UIADD3 URZ, URZ, URZ, URZ ;  /* 0x0000003f3f3ff290 */ /* 0x000fee000fffe03f */
[-C--:B------:R-:W-:Y:S02]  /*3790*/  FFMA.FTZ R5, R238, -R201.reuse, R5 ;  /* 0x800000c9ee057223 */ /* 0x080fe40000010005 */
[-C--:B------:R-:W-:Y:S02]  /*37a0*/  FFMA.FTZ R6, R249, -R201.reuse, R6 ;  /* 0x800000c9f9067223 */ /* 0x080fe40000010006 */
[-C--:B------:R-:W-:Y:S01]  /*37b0*/  FFMA.FTZ R7, R250, -R201.reuse, R7 ;  /* 0x800000c9fa077223 */ /* 0x080fe20000010007 */
[----:B------:R-:W-:Y:S01]  /*37c0*/  @P2 FSEL R5, R5, -INF , !P4 ;  /* 0xff80000005052808 */ /* 0x000fe20006000000 */
[-C--:B------:R-:W-:Y:S01]  /*37d0*/  FFMA.FTZ R4, R236, -R201.reuse, R4 ;  /* 0x800000c9ec047223 */ /* 0x080fe20000010004 */
[----:B------:R-:W-:Y:S01]  /*37e0*/  @P2 FSEL R6, R6, -INF , !P1 ;  /* 0xff80000006062808 */ /* 0x000fe20004800000 */
[C---:B---3--:R-:W-:Y:S02]  /*37f0*/  HMMA.16816.F32.BF16 R8, R100.reuse, R116, R8 ;  /* 0x000000746408723c */ /* 0x048fe40000041808 */
[----:B------:R-:W-:Y:S01]  /*3800*/  FFMA.FTZ R224, R5, c[0x0][0x23c], -R172 ;  /* 0x00008f0005e07a23 */ /* 0x000fe200000108ac */
[----:B------:R-:W-:Y:S02]  /*3810*/  FSEL R5, R225, RZ, P0 ;  /* 0x000000ffe1057208 */ /* 0x000fe40000000000 */
[----:B------:R-:W-:Y:S02]  /*3820*/  FSETP.NEU.FTZ.AND P0, PT, R202, -INF , PT ;  /* 0xff800000ca00780b */ /* 0x000fe40003f1d000 */
[----:B------:R-:W-:Y:S01]  /*3830*/  @P2 FSEL R7, R7, -INF , !P4 ;  /* 0xff80000007072808 */ /* 0x000fe20006000000 */
[----:B------:R-:W-:Y:S01]  /*3840*/  MUFU.EX2 R224, R224 ;  /* 0x000000e000e07308 */ /* 0x000fe20000000800 */
[-C--:B------:R-:W-:Y:S03]  /*3850*/  HMMA.16816.F32.BF16 R12, R100, R118.reuse, R12 ;  /* 0x00000076640c723c */ /* 0x080fe6000004180c */
[--C-:B------:R-:W-:Y:S01]  /*3860*/  FFMA.FTZ R231, R6, c[0x0][0x23c], -R5.reuse ;  /* 0x00008f0006e77a23 */ /* 0x100fe20000010805 */
[----:B------:R-:W-:Y:S01]  /*3870*/  FSEL R6, R226, RZ, P0 ;  /* 0x000000ffe2067208 */ /* 0x000fe20000000000 */
[----:B------:R-:W-:Y:S01]  /*3880*/  FFMA.FTZ R229, R7, c[0x0][0x23c], -R5 ;  /* 0x00008f0007e57a23 */ /* 0x000fe20000010805 */
[----:B------:R-:W-:Y:S02]  /*3890*/  FSETP.NEU.FTZ.AND P0, PT, R203, -INF , PT ;  /* 0xff800000cb00780b */ /* 0x000fe40003f1d000 */
[C---:B------:R-:W-:Y:S01]  /*38a0*/  HMMA.16816.F32.BF16 R16, R108.reuse, R118, R16 ;  /* 0x000000766c10723c */ /* 0x040fe20000041810 */
[----:B------:R-:W-:Y:S03]  /*38b0*/  MUFU.EX2 R226, R229 ;  /* 0x000000e500e27308 */ /* 0x000fe60000000800 */
[----:B------:R-:W-:Y:S03]  /*38c0*/  @P2 FSEL R4, R4, -INF , !P1 ;  /* 0xff80000004042808 */ /* 0x000fe60004800000 */
[-C--:B------:R-:W-:Y:S01]  /*38d0*/  FFMA.FTZ R11, R230, -R201.reuse, R11 ;  /* 0x800000c9e60b7223 */ /* 0x080fe2000001000b */
[-C--:B--2---:R-:W-:Y:S03]  /*38e0*/  HMMA.16816.F32.BF16 R20, R108, R104.reuse, R20 ;  /* 0x000000686c14723c */ /* 0x084fe60000041814 */
[----:B------:R2:W-:Y:S01]  /*38f0*/  MUFU.EX2 R225, R231 ;  /* 0x000000e700e17308 */ /* 0x0005e20000000800 */
[-C--:B------:R-:W-:Y:S01]  /*3900*/  FFMA.FTZ R10, R228, -R201.reuse, R10 ;  /* 0x800000c9e40a7223 */ /* 0x080fe2000001000a */
[----:B------:R-:W-:Y:S01]  /*3910*/  @P2 FSEL R11, R11, -INF , !P4 ;  /* 0xff8000000b0b2808 */ /* 0x000fe20006000000 */
[----:B------:R-:W-:Y:S01]  /*3920*/  FMUL.FTZ R228, R203, 1.4426950216293334961 ;  /* 0x3fb8aa3bcbe47820 */ /* 0x000fe20000410000 */
[----:B------:R-:W-:Y:S01]  /*3930*/  @P2 IADD3 R230, R113, 0x8, RZ ;  /* 0x0000000871e62810 */ /* 0x000fe20007ffe0ff */
[-C--:B------:R-:W-:Y:S01]  /*3940*/  FFMA.FTZ R8, R232, -R201.reuse, R8 ;  /* 0x800000c9e8087223 */ /* 0x080fe20000010008 */
[C---:B------:R-:W-:Y:S03]  /*3950*/  HMMA.16816.F32.BF16 R24, R100.reuse, R104, R24 ;  /* 0x000000686418723c */ /* 0x040fe60000041818 */
[-C--:B------:R-:W-:Y:S01]  /*3960*/  FFMA.FTZ R9, R234, -R201.reuse, R9 ;  /* 0x800000c9ea097223 */ /* 0x080fe20000010009 */
[----:B------:R-:W-:Y:S01]  /*3970*/  FSEL R7, R228, RZ, P0 ;  /* 0x000000ffe4077208 */ /* 0x000fe20000000000 */
[----:B------:R-:W-:Y:S01]  /*3980*/  FFMA.FTZ R13, R248, -R201, R13 ;  /* 0x800000c9f80d7223 */ /* 0x000fe2000001000d */
[----:B------:R-:W-:Y:S01]  /*3990*/  @P2 ISETP.GE.AND P0, PT, R230, R209, PT ;  /* 0x000000d1e600220c */ /* 0x000fe20003f06270 */
[-C--:B------:R-:W-:Y:S01]  /*39a0*/  FFMA.FTZ R19, R238, -R201.reuse, R19 ;  /* 0x800000c9ee137223 */ /* 0x080fe20000010013 */
[----:B------:R-:W-:Y:S01]  /*39b0*/  @P2 FSEL R8, R8, -INF , !P1 ;  /* 0xff80000008082808 */ /* 0x000fe20004800000 */
[----:B------:R-:W-:Y:S01]  /*39c0*/  FFMA.FTZ R233, R11, c[0x0][0x23c], -R7 ;  /* 0x00008f000be97a23 */ /* 0x000fe20000010807 */
[-C--:B------:R-:W-:Y:S02]  /*39d0*/  HMMA.16816.F32.BF16 R28, R100, R106.reuse, R28 ;  /* 0x0000006a641c723c */ /* 0x080fe4000004181c */
[----:B------:R-:W-:Y:S01]  /*39e0*/  @P2 IADD3 R238, R113, 0x10, RZ ;  /* 0x0000001071ee2810 */ /* 0x000fe20007ffe0ff */
[----:B------:R3:W-:Y:S01]  /*39f0*/  MUFU.EX2 R230, R233 ;  /* 0x000000e900e67308 */ /* 0x0007e20000000800 */
[----:B------:R-:W-:Y:S01]  /*3a00*/  @P2 FSEL R10, R10, -INF , !P1 ;  /* 0xff8000000a0a2808 */ /* 0x000fe20004800000 */
[----:B------:R-:W-:Y:S01]  /*3a10*/  FFMA.FTZ R15, R234, -R201, R15 ;  /* 0x800000c9ea0f7223 */ /* 0x000fe2000001000f */
[----:B------:R-:W-:Y:S01]  /*3a20*/  @P2 ISETP.GE.AND P1, PT, R244, R209, PT ;  /* 0x000000d1f400220c */ /* 0x000fe20003f26270 */
[-C--:B------:R-:W-:Y:S01]  /*3a30*/  FFMA.FTZ R17, R242, -R201.reuse, R17 ;  /* 0x800000c9f2117223 */ /* 0x080fe20000010011 */
[----:B------:R-:W-:Y:S01]  /*3a40*/  @P2 FSEL R9, R9, -INF , !P4 ;  /* 0xff80000009092808 */ /* 0x000fe20006000000 */
[-C--:B------:R-:W-:Y:S01]  /*3a50*/  FFMA.FTZ R14, R232, -R201.reuse, R14 ;  /* 0x800000c9e80e7223 */ /* 0x080fe2000001000e */
[----:B------:R-:W-:Y:S02]  /*3a60*/  HMMA.16816.F32.BF16 R32, R108, R106, R32 ;  /* 0x0000006a6c20723c */ /* 0x000fe40000041820 */
[----:B------:R-:W-:Y:S01]  /*3a70*/  @P2 FSEL R19, R19, -INF , !P1 ;  /* 0xff80000013132808 */ /* 0x000fe20004800000 */
[----:B--2---:R-:W-:Y:S01]  /*3a80*/  FFMA.FTZ R231, R9, c[0x0][0x23c], -R6 ;  /* 0x00008f0009e77a23 */ /* 0x004fe20000010806 */
[----:B------:R-:W-:Y:S01]  /*3a90*/  @P2 FSEL R13, R13, -INF , !P1 ;  /* 0xff8000000d0d2808 */ /* 0x000fe20004800000 */
[----:B------:R-:W-:Y:S01]  /*3aa0*/  FFMA.FTZ R21, R114, -R201, R21 ;  /* 0x800000c972157223 */ /* 0x000fe20000010015 */
[----:B------:R-:W-:Y:S01]  /*3ab0*/  @P2 FSEL R17, R17, -INF , !P1 ;  /* 0xff80000011112808 */ /* 0x000fe20004800000 */
[----:B------:R2:W-:Y:S01]  /*3ac0*/  MUFU.EX2 R228, R231 ;  /* 0x000000e700e47308 */ /* 0x0005e20000000800 */
[----:B------:R-:W-:Y:S01]  /*3ad0*/  FFMA.FTZ R241, R19, c[0x0][0x23c], -R5 ;  /* 0x00008f0013f17a23 */ /* 0x000fe20000010805 */
[----:B------:R-:W-:Y:S02]  /*3ae0*/  @P2 FSEL R15, R15, -INF , !P1 ;  /* 0xff8000000f0f2808 */ /* 0x000fe40004800000 */
[----:B------:R-:W-:Y:S01]  /*3af0*/  @P2 ISETP.GE.AND P1, PT, R238, R209, PT ;  /* 0x000000d1ee00220c */ /* 0x000fe20003f26270 */
[-C--:B------:R-:W-:Y:S01]  /*3b00*/  FFMA.FTZ R20, R121, -R201.reuse, R20 ;  /* 0x800000c979147223 */ /* 0x080fe20000010014 */
[----:B------:R-:W-:Y:S01]  /*3b10*/  @P2 IADD3 R244, R113, 0x11, RZ ;  /* 0x0000001171f42810 */ /* 0x000fe20007ffe0ff */
[-C--:B------:R-:W-:Y:S01]  /*3b20*/  FFMA.FTZ R28, R249, -R201.reuse, R28 ;  /* 0x800000c9f91c7223 */ /* 0x080fe2000001001c */
[----:B------:R-:W-:Y:S01]  /*3b30*/  @P2 FSEL R14, R14, -INF , !P0 ;  /* 0xff8000000e0e2808 */ /* 0x000fe20004000000 */
[-C--:B-1----:R-:W-:Y:S01]  /*3b40*/  FFMA.FTZ R25, R171, -R201.reuse, R25 ;  /* 0x800000c9ab197223 */ /* 0x082fe20000010019 */
[----:B------:R1:W-:Y:S01]  /*3b50*/  MUFU.EX2 R238, R241 ;  /* 0x000000f100ee7308 */ /* 0x0003e20000000800 */
[----:B------:R-:W-:Y:S01]  /*3b60*/  FFMA.FTZ R12, R246, -R201, R12 ;  /* 0x800000c9f60c7223 */ /* 0x000fe2000001000c */
[----:B------:R-:W-:Y:S01]  /*3b70*/  @P2 ISETP.GE.AND P4, PT, R244, R209, PT ;  /* 0x000000d1f400220c */ /* 0x000fe20003f86270 */
[-C--:B------:R-:W-:Y:S01]  /*3b80*/  FFMA.FTZ R16, R240, -R201.reuse, R16 ;  /* 0x800000c9f0107223 */ /* 0x080fe20000010010 */
[----:B------:R-:W-:Y:S01]  /*3b90*/  @P2 FSEL R20, R20, -INF , !P1 ;  /* 0xff80000014142808 */ /* 0x000fe20004800000 */
[-C--:B------:R-:W-:Y:S01]  /*3ba0*/  FFMA.FTZ R18, R236, -R201.reuse, R18 ;  /* 0x800000c9ec127223 */ /* 0x080fe20000010012 */
[----:B------:R-:W-:Y:S01]  /*3bb0*/  @P2 FSEL R12, R12, -INF , !P0 ;  /* 0xff8000000c0c2808 */ /* 0x000fe20004000000 */
[--C-:B---3--:R-:W-:Y:S01]  /*3bc0*/  FFMA.FTZ R233, R14, c[0x0][0x23c], -R7.reuse ;  /* 0x00008f000ee97a23 */ /* 0x108fe20000010807 */
[----:B------:R-:W-:Y:S01]  /*3bd0*/  @P2 IADD3 R14, R113, 0x18, RZ ;  /* 0x00000018710e2810 */ /* 0x000fe20007ffe0ff */
[----:B------:R-:W-:Y:S01]  /*3be0*/  FFMA.FTZ R229, R10, c[0x0][0x23c], -R7 ;  /* 0x00008f000ae57a23 */ /* 0x000fe20000010807 */
[----:B------:R-:W-:Y:S01]  /*3bf0*/  @P2 FSEL R16, R16, -INF , !P0 ;  /* 0xff80000010102808 */ /* 0x000fe20004000000 */
[-C--:B------:R-:W-:Y:S01]  /*3c00*/  FFMA.FTZ R22, R240, -R201.reuse, R22 ;  /* 0x800000c9f0167223 */ /* 0x080fe20000010016 */
[----:B------:R-:W-:Y:S01]  /*3c10*/  @P2 FSEL R18, R18, -INF , !P0 ;  /* 0xff80000012122808 */ /* 0x000fe20004000000 */
[----:B------:R-:W-:Y:S01]  /*3c20*/  MUFU.EX2 R233, R233 ;  /* 0x000000e900e97308 */ /* 0x000fe20000000800 */
[----:B------:R-:W-:Y:S01]  /*3c30*/  IADD3 R10, P0, R213, R198, RZ ;  /* 0x000000c6d50a7210 */ /* 0x000fe20007f1e0ff */
[-C--:B------:R-:W-:Y:S01]  /*3c40*/  FFMA.FTZ R24, R252, -R201.reuse, R24 ;  /* 0x800000c9fc187223 */ /* 0x080fe20000010018 */
[----:B------:R-:W-:Y:S01]  /*3c50*/  @P2 FSEL R22, R22, -INF , !P1 ;  /* 0xff80000016162808 */ /* 0x000fe20004800000 */
[----:B------:R-:W-:Y:S01]  /*3c60*/  FFMA.FTZ R26, R246, -R201, R26 ;  /* 0x800000c9f61a7223 */ /* 0x000fe2000001001a */
[----:B------:R-:W-:Y:S01]  /*3c70*/  IADD3.X R11, R212, R199, RZ, P0, !PT ;  /* 0x000000c7d40b7210 */ /* 0x000fe200007fe4ff */
[----:B------:R-:W-:Y:S01]  /*3c80*/  FFMA.FTZ R29, R250, -R201, R29 ;  /* 0x800000c9fa1d7223 */ /* 0x000fe2000001001d */
[-C--:B------:R-:W-:Y:S01]  /*3c90*/  @P2 ISETP.GE.AND P0, PT, R14, R209.reuse, PT ;  /* 0x000000d10e00220c */ /* 0x080fe20003f06270 */
[----:B------:R-:W-:Y:S01]  /*3ca0*/  FFMA.FTZ R215, R4, c[0x0][0x23c], -R172 ;  /* 0x00008f0004d77a23 */ /* 0x000fe200000108ac */
[----:B------:R-:W-:Y:S01]  /*3cb0*/  @P2 IADD3 R14, R113, 0x19, RZ ;  /* 0x00000019710e2810 */ /* 0x000fe20007ffe0ff */
[--C-:B------:R-:W-:Y:S01]  /*3cc0*/  FFMA.FTZ R227, R8, c[0x0][0x23c], -R6.reuse ;  /* 0x00008f0008e37a23 */ /* 0x100fe20000010806 */
[----:B------:R-:W-:Y:S01]  /*3cd0*/  @P2 FSEL R24, R24, -INF , !P1 ;  /* 0xff80000018182808 */ /* 0x000fe20004800000 */
[--C-:B--2---:R-:W-:Y:S01]  /*3ce0*/  FFMA.FTZ R231, R12, c[0x0][0x23c], -R6.reuse ;  /* 0x00008f000ce77a23 */ /* 0x104fe20000010806 */
[----:B------:R-:W-:Y:S01]  /*3cf0*/  @P2 FSEL R26, R26, -INF , !P1 ;  /* 0xff8000001a1a2808 */ /* 0x000fe20004800000 */
[----:B------:R-:W-:Y:S01]  /*3d00*/  FFMA.FTZ R232, R13, c[0x0][0x23c], -R6 ;  /* 0x00008f000de87a23 */ /* 0x000fe20000010806 */
[----:B------:R-:W-:Y:S01]  /*3d10*/  @P2 ISETP.GE.AND P1, PT, R14, R209, PT ;  /* 0x000000d10e00220c */ /* 0x000fe20003f26270 */
[--C-:B------:R-:W-:Y:S01]  /*3d20*/  FFMA.FTZ R235, R16, c[0x0][0x23c], -R172.reuse ;  /* 0x00008f0010eb7a23 */ /* 0x100fe200000108ac */
[----:B------:R-:W-:Y:S01]  /*3d30*/  @P2 FSEL R25, R25, -INF , !P4 ;  /* 0xff80000019192808 */ /* 0x000fe20006000000 */
[----:B------:R-:W-:Y:S01]  /*3d40*/  FFMA.FTZ R236, R17, c[0x0][0x23c], -R172 ;  /* 0x00008f0011ec7a23 */ /* 0x000fe200000108ac */
[----:B------:R-:W-:Y:S01]  /*3d50*/  @P2 FSEL R28, R28, -INF , !P0 ;  /* 0xff8000001c1c2808 */ /* 0x000fe20004000000 */
[----:B------:R-:W-:Y:S01]  /*3d60*/  FFMA.FTZ R237, R18, c[0x0][0x23c], -R5 ;  /* 0x00008f0012ed7a23 */ /* 0x000fe20000010805 */
[----:B------:R-:W-:Y:S01]  /*3d70*/  @P2 FSEL R29, R29, -INF , !P1 ;  /* 0xff8000001d1d2808 */ /* 0x000fe20004800000 */
[--C-:B------:R-:W-:Y:S01]  /*3d80*/  FFMA.FTZ R245, R24, c[0x0][0x23c], -R6.reuse ;  /* 0x00008f0018f57a23 */ /* 0x100fe20000010806 */
[----:B-1----:R1:W2:Y:S01]  /*3d90*/  LDG.E R241, [R10.64] ;  /* 0x000000140af17981 */ /* 0x0022a2000c1e1900 */
[--C-:B------:R-:W-:Y:S01]  /*3da0*/  FFMA.FTZ R246, R25, c[0x0][0x23c], -R6.reuse ;  /* 0x00008f0019f67a23 */ /* 0x100fe20000010806 */
[----:B------:R-:W3:Y:S01]  /*3db0*/  MUFU.EX2 R215, R215 ;  /* 0x000000d700d77308 */ /* 0x000ee20000000800 */
[--C-:B------:R-:W-:Y:S01]  /*3dc0*/  FFMA.FTZ R250, R28, c[0x0][0x23c], -R6.reuse ;  /* 0x00008f001cfa7a23 */ /* 0x100fe20000010806 */
[----:B------:R1:W4:Y:S01]  /*3dd0*/  LDG.E R244, [R10.64+0x20] ;  /* 0x000020140af47981 */ /* 0x000322000c1e1900 */
[----:B------:R-:W-:Y:S01]  /*3de0*/  FFMA.FTZ R6, R29, c[0x0][0x23c], -R6 ;  /* 0x00008f001d067a23 */ /* 0x000fe20000010806 */
[----:B------:R-:W-:Y:S01]  /*3df0*/  @P2 FSEL R21, R21, -INF , !P4 ;  /* 0xff80000015152808 */ /* 0x000fe20006000000 */
[-C--:B------:R-:W-:Y:S01]  /*3e00*/  FFMA.FTZ R30, R252, -R201.reuse, R30 ;  /* 0x800000c9fc1e7223 */ /* 0x080fe2000001001e */
[----:B------:R1:W2:Y:S01]  /*3e10*/  LDG.E R247, [R10.64+0x80] ;  /* 0x000080140af77981 */ /* 0x0002a2000c1e1900 */
[-C--:B------:R-:W-:Y:S02]  /*3e20*/  FFMA.FTZ R34, R121, -R201.reuse, R34 ;  /* 0x800000c979227223 */ /* 0x080fe40000010022 */
[-C--:B------:R-:W-:Y:S01]  /*3e30*/  FFMA.FTZ R23, R242, -R201.reuse, R23 ;  /* 0x800000c9f2177223 */ /* 0x080fe20000010017 */
[----:B------:R1:W2:Y:S01]  /*3e40*/  LDG.E R249, [R10.64+0xa0] ;  /* 0x0000a0140af97981 */ /* 0x0002a2000c1e1900 */
[----:B------:R1:W-:Y:S01]  /*3e50*/  MUFU.EX2 R252, R6 ;  /* 0x0000000600fc7308 */ /* 0x0003e20000000800 */
[-C--:B------:R-:W-:Y:S01]  /*3e60*/  FFMA.FTZ R32, R122, -R201.reuse, R32 ;  /* 0x800000c97a207223 */ /* 0x080fe20000010020 */
[----:B------:R-:W-:Y:S01]  /*3e70*/  @P2 FSEL R34, R34, -INF , !P0 ;  /* 0xff80000022222808 */ /* 0x000fe20004000000 */
[-C--:B------:R-:W-:Y:S01]  /*3e80*/  FFMA.FTZ R33, R123, -R201.reuse, R33 ;  /* 0x800000c97b217223 */ /* 0x080fe20000010021 */
[----:B------:R-:W-:Y:S01]  /*3e90*/  @P2 FSEL R23, R23, -INF , !P4 ;  /* 0xff80000017172808 */ /* 0x000fe20006000000 */
[-C--:B------:R-:W-:Y:S01]  /*3ea0*/  FFMA.FTZ R31, R171, -R201.reuse, R31 ;  /* 0x800000c9ab1f7223 */ /* 0x080fe2000001001f */
[----:B------:R-:W-:Y:S01]  /*3eb0*/  @P2 FSEL R32, R32, -INF , !P0 ;  /* 0xff80000020202808 */ /* 0x000fe20004000000 */
[-C--:B------:R-:W-:Y:S01]  /*3ec0*/  FFMA.FTZ R27, R248, -R201.reuse, R27 ;  /* 0x800000c9f81b7223 */ /* 0x080fe2000001001b */
[----:B------:R-:W-:Y:S01]  /*3ed0*/  @P2 FSEL R33, R33, -INF , !P1 ;  /* 0xff80000021212808 */ /* 0x000fe20004800000 */
[----:B------:R-:W-:Y:S01]  /*3ee0*/  FFMA.FTZ R35, R114, -R201, R35 ;  /* 0x800000c972237223 */ /* 0x000fe20000010023 */
[----:B------:R-:W-:Y:S01]  /*3ef0*/  MUFU.EX2 R235, R235 ;  /* 0x000000eb00eb7308 */ /* 0x000fe20000000800 */
[----:B------:R-:W-:Y:S01]  /*3f00*/  FFMA.FTZ R234, R15, c[0x0][0x23c], -R7 ;  /* 0x00008f000fea7a23 */ /* 0x000fe20000010807 */
[----:B------:R-:W-:Y:S01]  /*3f10*/  @P2 FSEL R27, R27, -INF , !P4 ;  /* 0xff8000001b1b2808 */ /* 0x000fe20006000000 */
[--C-:B------:R-:W-:Y:S01]  /*3f20*/  FFMA.FTZ R239, R20, c[0x0][0x23c], -R172.reuse ;  /* 0x00008f0014ef7a23 */ /* 0x100fe200000108ac */
[----:B---3--:R-:W-:Y:S01]  /*3f30*/  F2FP.BF16.PACK_AB R9, R224, R215 ;  /* 0x000000d7e009723e */ /* 0x008fe200000010ff */
[--C-:B------:R-:W-:Y:S01]  /*3f40*/  FFMA.FTZ R240, R21, c[0x0][0x23c], -R172.reuse ;  /* 0x00008f0015f07a23 */ /* 0x100fe200000108ac */
[----:B------:R-:W-:Y:S01]  /*3f50*/  @P2 FSEL R30, R30, -INF , !P0 ;  /* 0xff8000001e1e2808 */ /* 0x000fe20004000000 */
[--C-:B------:R-:W-:Y:S01]  /*3f60*/  FFMA.FTZ R242, R22, c[0x0][0x23c], -R5.reuse ;  /* 0x00008f0016f27a23 */ /* 0x100fe20000010805 */
[----:B------:R-:W-:Y:S01]  /*3f70*/  @P2 FSEL R31, R31, -INF , !P1 ;  /* 0xff8000001f1f2808 */ /* 0x000fe20004800000 */
[--C-:B------:R-:W-:Y:S01]  /*3f80*/  FFMA.FTZ R243, R23, c[0x0][0x23c], -R5.reuse ;  /* 0x00008f0017f37a23 */ /* 0x100fe20000010805 */
[----:B------:R-:W3:Y:S01]  /*3f90*/  MUFU.EX2 R236, R236 ;  /* 0x000000ec00ec7308 */ /* 0x000ee20000000800 */
[--C-:B------:R-:W-:Y:S01]  /*3fa0*/  FFMA.FTZ R123, R32, c[0x0][0x23c], -R172.reuse ;  /* 0x00008f00207b7a23 */ /* 0x100fe200000108ac */
[----:B------:R3:W-:Y:S01]  /*3fb0*/  STS [R188+0xe000], R9 ;  /* 0x00e00009bc007388 */ /* 0x0007e20000000800 */
[----:B------:R-:W-:Y:S01]  /*3fc0*/  FFMA.FTZ R172, R33, c[0x0][0x23c], -R172 ;  /* 0x00008f0021ac7a23 */ /* 0x000fe200000108ac */
[----:B-1----:R-:W-:Y:S01]  /*3fd0*/  F2FP.BF16.PACK_AB R11, R226, R225 ;  /* 0x000000e1e20b723e */ /* 0x002fe200000010ff */
[----:B------:R-:W-:Y:S01]  /*3fe0*/  FFMA.FTZ R6, R34, c[0x0][0x23c], -R5 ;  /* 0x00008f0022067a23 */ /* 0x000fe20000010805 */
[----:B------:R-:W-:Y:S01]  /*3ff0*/  @P2 FSEL R35, R35, -INF , !P1 ;  /* 0xff80000023232808 */ /* 0x000fe20004800000 */
[--C-:B------:R-:W-:Y:S02]  /*4000*/  FFMA.FTZ R248, R26, c[0x0][0x23c], -R7.reuse ;  /* 0x00008f001af87a23 */ /* 0x100fe40000010807 */
[----:B------:R-:W-:Y:S01]  /*4010*/  STS [R188+0xe400], R11 ;  /* 0x00e4000bbc007388 */ /* 0x000fe20000000800 */
[----:B------:R-:W1:Y:S01]  /*4020*/  MUFU.EX2 R237, R237 ;  /* 0x000000ed00ed7308 */ /* 0x000e620000000800 */
[--C-:B------:R-:W-:Y:S02]  /*4030*/  FFMA.FTZ R251, R27, c[0x0][0x23c], -R7.reuse ;  /* 0x00008f001bfb7a23 */ /* 0x100fe40000010807 */
[--C-:B------:R-:W-:Y:S02]  /*4040*/  FFMA.FTZ R122, R30, c[0x0][0x23c], -R7.reuse ;  /* 0x00008f001e7a7a23 */ /* 0x100fe40000010807 */
[----:B------:R-:W-:Y:S02]  /*4050*/  FFMA.FTZ R7, R31, c[0x0][0x23c], -R7 ;  /* 0x00008f001f077a23 */ /* 0x000fe40000010807 */
[----:B------:R-:W-:Y:S03]  /*4060*/  FFMA.FTZ R5, R35, c[0x0][0x23c], -R5 ;  /* 0x00008f0023057a23 */ /* 0x000fe60000010805 */
[----:B------:R-:W1:Y:S01]  /*4070*/  MUFU.EX2 R227, R227 ;  /* 0x000000e300e37308 */ /* 0x000e620000000800 */
[----:B---3--:R-:W-:Y:S05]  /*4080*/  F2FP.BF16.PACK_AB R33, R236, R235 ;  /* 0x000000ebec21723e */ /* 0x008fea00000010ff */
[----:B------:R-:W-:Y:S04]  /*4090*/  STS [R193+0xe000], R33 ;  /* 0x00e00021c1007388 */ /* 0x000fe80000000800 */
[----:B------:R-:W3:Y:S01]  /*40a0*/  MUFU.EX2 R229, R229 ;  /* 0x000000e500e57308 */ /* 0x000ee20000000800 */
[----:B-1----:R-:W-:Y:S05]  /*40b0*/  F2FP.BF16.PACK_AB R34, R238, R237 ;  /* 0x000000edee22723e */ /* 0x002fea00000010ff */
[----:B------:R-:W-:Y:S04]  /*40c0*/  STS [R193+0xe400], R34 ;  /* 0x00e40022c1007388 */ /* 0x000fe80000000800 */
[----:B------:R-:W-:Y:S01]  /*40d0*/  MUFU.EX2 R231, R231 ;  /* 0x000000e700e77308 */ /* 0x000fe20000000800 */
[----:B------:R-:W-:Y:S05]  /*40e0*/  F2FP.BF16.PACK_AB R171, R228, R227 ;  /* 0x000000e3e4ab723e */ /* 0x000fea00000010ff */
[----:B------:R1:W-:Y:S04]  /*40f0*/  STS [R188+0xf000], R171 ;  /* 0x00f000abbc007388 */ /* 0x0003e80000000800 */
[----:B------:R-:W1:Y:S01]  /*4100*/  MUFU.EX2 R232, R232 ;  /* 0x000000e800e87308 */ /* 0x000e620000000800 */
[----:B---3--:R-:W-:Y:S05]  /*4110*/  F2FP.BF16.PACK_AB R35, R230, R229 ;  /* 0x000000e5e623723e */ /* 0x008fea00000010ff */
[----:B------:R-:W-:Y:S04]  /*4120*/  STS [R188+0xf400], R35 ;  /* 0x00f40023bc007388 */ /* 0x000fe80000000800 */
[----:B------:R-:W3:Y:S10]  /*4130*/  MUFU.EX2 R234, R234 ;  /* 0x000000ea00ea7308 */ /* 0x000ef40000000800 */
[----:B------:R3:W-:Y:S01]  /*4140*/  MUFU.EX2 R125, R6 ;  /* 0x00000006007d7308 */ /* 0x0007e20000000800 */
[----:B-1----:R-:W-:Y:S05]  /*4150*/  F2FP.BF16.PACK_AB R10, R232, R231 ;  /* 0x000000e7e80a723e */ /* 0x002fea00000010ff */
[----:B------:R-:W-:Y:S04]  /*4160*/  STS [R193+0xf000], R10 ;  /* 0x00f0000ac1007388 */ /* 0x000fe80000000800 */
        /* <DEDUP_REMOVED lines=8> */
[----:B------:R3:W-:Y:S10]  /*41f0*/  MUFU.EX2 R127, R7 ;  /* 0x00000007007f7308 */ /* 0x0007f40000000800 */
[----:B------:R-:W-:Y:S10]  /*4200*/  MUFU.EX2 R123, R123 ;  /* 0x0000007b007b7308 */ /* 0x000ff40000000800 */
[----:B------:R-:W1:Y:S01]  /*4210*/  MUFU.EX2 R172, R172 ;  /* 0x000000ac00ac7308 */ /* 0x000e620000000800 */
[----:B---3--:R-:W-:Y:S05]  /*4220*/  F2FP.BF16.PACK_AB R7, R243, R242 ;  /* 0x000000f2f307723e */ /* 0x008fea00000010ff */
[----:B------:R-:W-:Y:S04]  /*4230*/  STS [R192+0xe400], R7 ;  /* 0x00e40007c0007388 */ /* 0x000fe80000000800 */
[----:B------:R1:W3:Y:S10]  /*4240*/  MUFU.EX2 R126, R5 ;  /* 0x00000005007e7308 */ /* 0x0002f40000000800 */
[----:B------:R-:W-:Y:S10]  /*4250*/  MUFU.EX2 R245, R245 ;  /* 0x000000f500f57308 */ /* 0x000ff40000000800 */
[----:B------:R-:W3:Y:S01]  /*4260*/  MUFU.EX2 R246, R246 ;  /* 0x000000f600f67308 */ /* 0x000ee20000000800 */
[----:B-1----:R-:W-:Y:S02]  /*4270*/  F2FP.BF16.PACK_AB R5, R172, R123 ;  /* 0x0000007bac05723e */ /* 0x002fe400000010ff */
[----:B---3--:R-:W-:Y:S03]  /*4280*/  F2FP.BF16.PACK_AB R171, R126, R125 ;  /* 0x0000007d7eab723e */ /* 0x008fe600000010ff */
[----:B------:R-:W-:Y:S04]  /*4290*/  STS [R210+0xe000], R5 ;  /* 0x00e00005d2007388 */ /* 0x000fe80000000800 */
[----:B------:R-:W-:Y:S01]  /*42a0*/  MUFU.EX2 R248, R248 ;  /* 0x000000f800f87308 */ /* 0x000fe20000000800 */
[----:B------:R1:W-:Y:S09]  /*42b0*/  STS [R210+0xe400], R171 ;  /* 0x00e400abd2007388 */ /* 0x0003f20000000800 */
[----:B------:R-:W3:Y:S01]  /*42c0*/  MUFU.EX2 R251, R251 ;  /* 0x000000fb00fb7308 */ /* 0x000ee20000000800 */
[----:B------:R-:W-:Y:S05]  /*42d0*/  F2FP.BF16.PACK_AB R17, R246, R245 ;  /* 0x000000f5f611723e */ /* 0x000fea00000010ff */
[----:B------:R-:W-:Y:S04]  /*42e0*/  STS [R192+0xf000], R17 ;  /* 0x00f00011c0007388 */ /* 0x000fe80000000800 */
[----:B------:R-:W3:Y:S01]  /*42f0*/  MUFU.EX2 R250, R250 ;  /* 0x000000fa00fa7308 */ /* 0x000ee20000000800 */
[----:B-1----:R-:W-:Y:S09]  /*4300*/  SEL R171, R214, 0xffffffc0, !P3 ;  /* 0xffffffc0d6ab7807 */ /* 0x002ff20005800000 */
[----:B------:R-:W1:Y:S01]  /*4310*/  MUFU.EX2 R122, R122 ;  /* 0x0000007a007a7308 */ /* 0x000e620000000800 */
[----:B------:R-:W-:Y:S02]  /*4320*/  IADD3 R121, R171, R162, RZ ;  /* 0x000000a2ab797210 */ /* 0x000fe40007ffe0ff */
[----:B---3--:R-:W-:Y:S02]  /*4330*/  F2FP.BF16.PACK_AB R34, R251, R248 ;  /* 0x000000f8fb22723e */ /* 0x008fe400000010ff */
[----:B------:R-:W-:Y:S03]  /*4340*/  IADD3 R120, R171, R2, RZ ;  /* 0x00000002ab787210 */ /* 0x000fe60007ffe0ff */
[----:B------:R-:W-:Y:S01]  /*4350*/  STS [R192+0xf400], R34 ;  /* 0x00f40022c0007388 */ /* 0x000fe20000000800 */
[----:B------:R-:W-:Y:S05]  /*4360*/  F2FP.BF16.PACK_AB R35, R252, R250 ;  /* 0x000000fafc23723e */ /* 0x000fea00000010ff */
[----:B------:R-:W-:Y:S01]  /*4370*/  STS [R210+0xf000], R35 ;  /* 0x00f00023d2007388 */ /* 0x000fe20000000800 */
[----:B-1----:R-:W-:Y:S05]  /*4380*/  F2FP.BF16.PACK_AB R33, R127, R122 ;  /* 0x0000007a7f21723e */ /* 0x002fea00000010ff */
[----:B------:R-:W-:Y:S04]  /*4390*/  STS [R210+0xf400], R33 ;  /* 0x00f40021d2007388 */ /* 0x000fe80000000800 */
[----:B------:R-:W1:Y:S08]  /*43a0*/  LDSM.16.M88.4 R100, [R162+0x4000] ;  /* 0x00400000a264783b */ /* 0x000e700000000200 */
[----:B------:R-:W3:Y:S08]  /*43b0*/  LDSM.16.M88.4 R104, [R162+0x5000] ;  /* 0x00500000a268783b */ /* 0x000ef00000000200 */
[----:B------:R-:W2:Y:S08]  /*43c0*/  LDSM.16.M88.4 R108, [R2+0x4000] ;  /* 0x00400000026c783b */ /* 0x000eb00000000200 */
[----:B------:R-:W2:Y:S08]  /*43d0*/  LDSM.16.M88.4 R112, [R2+0x5000] ;  /* 0x005000000270783b */ /* 0x000eb00000000200 */
[----:B------:R-:W-:Y:S01]  /*43e0*/  LDSM.16.M88.4 R116, [R121+0x5000] ;  /* 0x005000007974783b */ /* 0x000fe20000000200 */
[-C--:B-1----:R-:W-:Y:S08]  /*43f0*/  HMMA.16816.F32.BF16 R4, R100, R128.reuse, RZ ;  /* 0x000000806404723c */ /* 0x082ff000000418ff */
[C---:B---3--:R-:W-:Y:S08]  /*4400*/  HMMA.16816.F32.BF16 R8, R104.reuse, R128, RZ ;  /* 0x000000806808723c */ /* 0x048ff000000418ff */
[-C--:B------:R-:W-:Y:S08]  /*4410*/  HMMA.16816.F32.BF16 R12, R104, R130.reuse, RZ ;  /* 0x00000082680c723c */ /* 0x080ff000000418ff */
[C---:B------:R-:W-:Y:S08]  /*4420*/  HMMA.16816.F32.BF16 R16, R100.reuse, R130, RZ ;  /* 0x000000826410723c */ /* 0x040ff000000418ff */
[-C--:B------:R-:W-:Y:S08]  /*4430*/  HMMA.16816.F32.BF16 R20, R100, R132.reuse, RZ ;  /* 0x000000846414723c */ /* 0x080ff000000418ff */
[C---:B------:R-:W-:Y:S08]  /*4440*/  HMMA.16816.F32.BF16 R24, R104.reuse, R132, RZ ;  /* 0x000000846818723c */ /* 0x040ff000000418ff */
[-C--:B------:R-:W-:Y:S01]  /*4450*/  HMMA.16816.F32.BF16 R28, R104, R134.reuse, RZ ;  /* 0x00000086681c723c */ /* 0x080fe200000418ff */
[----:B------:R-:W1:Y:S07]  /*4460*/  LDSM.16.M88.4 R104, [R121+0x4000] ;  /* 0x004000007968783b */ /* 0x000e6e0000000200 */
[----:B------:R-:W-:Y:S01]  /*4470*/  HMMA.16816.F32.BF16 R32, R100, R134, RZ ;  /* 0x000000866420723c */ /* 0x000fe200000418ff */
[----:B------:R-:W3:Y:S07]  /*4480*/  LDSM.16.M88.4 R100, [R120+0x4000] ;  /* 0x004000007864783b */ /* 0x000eee0000000200 */
[-C--:B--2---:R-:W-:Y:S08]  /*4490*/  HMMA.16816.F32.BF16 R4, R108, R136.reuse, R4 ;  /* 0x000000886c04723c */ /* 0x084ff00000041804 */
[C---:B------:R-:W-:Y:S08]  /*44a0*/  HMMA.16816.F32.BF16 R8, R112.reuse, R136, R8 ;  /* 0x000000887008723c */ /* 0x040ff00000041808 */
[-C--:B------:R-:W-:Y:S08]  /*44b0*/  HMMA.16816.F32.BF16 R12, R112, R138.reuse, R12 ;  /* 0x0000008a700c723c */ /* 0x080ff0000004180c */
[C---:B------:R-:W-:Y:S08]  /*44c0*/  HMMA.16816.F32.BF16 R16, R108.reuse, R138, R16 ;  /* 0x0000008a6c10723c */ /* 0x040ff00000041810 */
[-C--:B------:R-:W-:Y:S08]  /*44d0*/  HMMA.16816.F32.BF16 R20, R108, R140.reuse, R20 ;  /* 0x0000008c6c14723c */ /* 0x080ff00000041814 */
[C---:B------:R-:W-:Y:S08]  /*44e0*/  HMMA.16816.F32.BF16 R24, R112.reuse, R140, R24 ;  /* 0x0000008c7018723c */ /* 0x040ff00000041818 */
[-C--:B------:R-:W-:Y:S01]  /*44f0*/  HMMA.16816.F32.BF16 R28, R112, R142.reuse, R28 ;  /* 0x0000008e701c723c */ /* 0x080fe2000004181c */
[----:B------:R-:W2:Y:S07]  /*4500*/  LDSM.16.M88.4 R112, [R120+0x5000] ;  /* 0x005000007870783b */ /* 0x000eae0000000200 */
        /* <DEDUP_REMOVED lines=9> */
[-C--:B---3--:R-:W-:Y:S08]  /*45a0*/  HMMA.16816.F32.BF16 R4, R100, R152.reuse, R4 ;  /* 0x000000986404723c */ /* 0x088ff00000041804 */
[C---:B--2---:R-:W-:Y:S08]  /*45b0*/  HMMA.16816.F32.BF16 R8, R112.reuse, R152, R8 ;  /* 0x000000987008723c */ /* 0x044ff00000041808 */
[-C--:B------:R-:W-:Y:S08]  /*45c0*/  HMMA.16816.F32.BF16 R12, R112, R154.reuse, R12 ;  /* 0x0000009a700c723c */ /* 0x080ff0000004180c */
[----:B------:R-:W-:Y:S01]  /*45d0*/  FADD.FTZ R5, -R241, R5 ;  /* 0x00000005f1057221 */ /* 0x000fe20000010100 */
[C---:B------:R-:W-:Y:S03]  /*45e0*/  HMMA.16816.F32.BF16 R16, R100.reuse, R154, R16 ;  /* 0x0000009a6410723c */ /* 0x040fe60000041810 */
[----:B------:R-:W-:Y:S02]  /*45f0*/  FMUL.FTZ R224, R224, R5 ;  /* 0x00000005e0e07220 */ /* 0x000fe40000410000 */
[C---:B----4-:R-:W-:Y:S02]  /*4600*/  FADD.FTZ R6, -R244.reuse, R6 ;  /* 0x00000006f4067221 */ /* 0x050fe40000010100 */
[C---:B------:R-:W-:Y:S01]  /*4610*/  FADD.FTZ R7, -R244.reuse, R7 ;  /* 0x00000007f4077221 */ /* 0x040fe20000010100 */
[-C--:B------:R-:W-:Y:S01]  /*4620*/  HMMA.16816.F32.BF16 R20, R100, R156.reuse, R20 ;  /* 0x0000009c6414723c */ /* 0x080fe20000041814 */
[----:B------:R-:W-:Y:S03]  /*4630*/  FMUL.FTZ R225, R225, R6 ;  /* 0x00000006e1e17220 */ /* 0x000fe60000410000 */
[----:B------:R-:W-:Y:S02]  /*4640*/  FADD.FTZ R9, -R247, R9 ;  /* 0x00000009f7097221 */ /* 0x000fe40000010100 */
[----:B------:R-:W-:Y:S02]  /*4650*/  FADD.FTZ R121, -R241, R4 ;  /* 0x00000004f1797221 */ /* 0x000fe40000010100 */
[----:B------:R-:W-:Y:S01]  /*4660*/  FADD.FTZ R13, -R247, R13 ;  /* 0x0000000df70d7221 */ /* 0x000fe20000010100 */
[C---:B------:R-:W-:Y:S03]  /*4670*/  HMMA.16816.F32.BF16 R24, R112.reuse, R156, R24 ;  /* 0x0000009c7018723c */ /* 0x040fe60000041818 */
[C---:B------:R-:W-:Y:S02]  /*4680*/  FADD.FTZ R14, -R249.reuse, R14 ;  /* 0x0000000ef90e7221 */ /* 0x040fe40000010100 */
[----:B------:R-:W-:Y:S02]  /*4690*/  FADD.FTZ R15, -R249, R15 ;  /* 0x0000000ff90f7221 */ /* 0x000fe40000010100 */
[C---:B------:R-:W-:Y:S01]  /*46a0*/  FADD.FTZ R18, -R244.reuse, R18 ;  /* 0x00000012f4127221 */ /* 0x040fe20000010100 */
[-C--:B------:R-:W-:Y:S01]  /*46b0*/  HMMA.16816.F32.BF16 R28, R112, R158.reuse, R28 ;  /* 0x0000009e701c723c */ /* 0x080fe2000004181c */
[C---:B------:R-:W-:Y:S03]  /*46c0*/  FADD.FTZ R19, -R244.reuse, R19 ;  /* 0x00000013f4137221 */ /* 0x040fe60000010100 */
[C---:B------:R-:W-:Y:S02]  /*46d0*/  FADD.FTZ R17, -R241.reuse, R17 ;  /* 0x00000011f1117221 */ /* 0x040fe40000010100 */
[C---:B------:R-:W-:Y:S02]  /*46e0*/  FADD.FTZ R106, -R241.reuse, R16 ;  /* 0x00000010f16a7221 */ /* 0x040fe40000010100 */
[----:B------:R-:W-:Y:S01]  /*46f0*/  FADD.FTZ R5, -R241, R20 ;  /* 0x00000014f1057221 */ /* 0x000fe20000010100 */
[----:B------:R-:W-:Y:S03]  /*4700*/  HMMA.16816.F32.BF16 R32, R100, R158, R32 ;  /* 0x0000009e6420723c */ /* 0x000fe60000041820 */
[----:B------:R-:W-:Y:S02]  /*4710*/  FMUL.FTZ R239, R239, R5 ;  /* 0x00000005efef7220 */ /* 0x000fe40000410000 */
[C---:B------:R-:W-:Y:S02]  /*4720*/  FADD.FTZ R5, -R244.reuse, R22 ;  /* 0x00000016f4057221 */ /* 0x040fe40000010100 */
[----:B------:R-:W-:Y:S02]  /*4730*/  FADD.FTZ R6, -R244, R23 ;  /* 0x00000017f4067221 */ /* 0x000fe40000010100 */
[----:B------:R-:W-:Y:S03]  /*4740*/  FMUL.FTZ R242, R242, R5 ;  /* 0x00000005f2f27220 */ /* 0x000fe60000410000 */
[----:B------:R-:W-:Y:S02]  /*4750*/  FMUL.FTZ R243, R243, R6 ;  /* 0x00000006f3f37220 */ /* 0x000fe40000410000 */
[C---:B------:R-:W-:Y:S02]  /*4760*/  FADD.FTZ R6, -R247.reuse, R12 ;  /* 0x0000000cf7067221 */ /* 0x040fe40000010100 */
[C---:B------:R-:W-:Y:S02]  /*4770*/  FADD.FTZ R25, -R247.reuse, R25 ;  /* 0x00000019f7197221 */ /* 0x040fe40000010100 */
[----:B------:R-:W-:Y:S02]  /*4780*/  FADD.FTZ R5, -R247, R28 ;  /* 0x0000001cf7057221 */ /* 0x000fe40000010100 */
[----:B------:R-:W-:Y:S02]  /*4790*/  FMUL.FTZ R236, R236, R17 ;  /* 0x00000011ecec7220 */ /* 0x000fe40000410000 */
[----:B------:R-:W-:Y:S02]  /*47a0*/  FADD.FTZ R21, -R241, R21 ;  /* 0x00000015f1157221 */ /* 0x000fe40000010100 */
[C---:B------:R-:W-:Y:S02]  /*47b0*/  FADD.FTZ R34, -R244.reuse, R34 ;  /* 0x00000022f4227221 */ /* 0x040fe40000010100 */
[----:B------:R-:W-:Y:S02]  /*47c0*/  FADD.FTZ R244, -R244, R35 ;  /* 0x00000023f4f47221 */ /* 0x000fe40000010100 */
[----:B------:R-:W-:Y:S02]  /*47d0*/  FADD.FTZ R35, -R247, R8 ;  /* 0x00000008f7237221 */ /* 0x000fe40000010100 */
[----:B------:R-:W-:Y:S02]  /*47e0*/  FADD.FTZ R17, -R241, R32 ;  /* 0x00000020f1117221 */ /* 0x000fe40000010100 */
[----:B------:R-:W-:Y:S02]  /*47f0*/  FMUL.FTZ R227, R227, R35 ;  /* 0x00000023e3e37220 */ /* 0x000fe40000410000 */
[C---:B------:R-:W-:Y:S02]  /*4800*/  FADD.FTZ R35, -R247.reuse, R24 ;  /* 0x00000018f7237221 */ /* 0x040fe40000010100 */
[----:B------:R-:W-:Y:S02]  /*4810*/  FADD.FTZ R247, -R247, R29 ;  /* 0x0000001df7f77221 */ /* 0x000fe40000010100 */
[----:B------:R-:W-:Y:S02]  /*4820*/  FMUL.FTZ R245, R245, R35 ;  /* 0x00000023f5f57220 */ /* 0x000fe40000410000 */
[----:B------:R-:W-:Y:S02]  /*4830*/  FMUL.FTZ R247, R252, R247 ;  /* 0x000000f7fcf77220 */ /* 0x000fe40000410000 */
        /* <DEDUP_REMOVED lines=38> */
[C---:B------:R-:W-:Y:S01]  /*4aa0*/  LEA R220, P0, R5.reuse, R220, 0x1 ;  /* 0x000000dc05dc7211 */ /* 0x040fe200078008ff */
        /* <DEDUP_REMOVED lines=24> */
.L_x_229:
        /* <DEDUP_REMOVED lines=106> */
.L_x_230:
        /* <DEDUP_REMOVED lines=310> */
.L_x_232:
        /* <DEDUP_REMOVED lines=15> */
.L_x_233:
        /* <DEDUP_REMOVED lines=12> */
[----:B------:R-:W-:Y:S02]  /*67e0*/  IADD3 R46, P0, R34, R40, RZ ;  /* 0x00000028222e7210 */ /* 0x000fe40007f1e0ff */
[----:B------:R-:W-:Y:S01]  /*67f0*/  SHF.R.S32.HI R39, RZ, 0x1f, R178 ;  /* 0x0000001fff277819 */ /* 0x000fe200000114b2 */
[----:B------:R-:W-:-:S05]  /*6800*/  IMAD R33, R38, c[0x0][0x3a4], R33 ;  /* 0x0000e90026217a24 */ /* 0x000fca00078e0221 */
        /* <DEDUP_REMOVED lines=15> */
[----:B------:R-:W-:-:S04]  /*6900*/  IMAD R43, R39, c[0x0][0x3a0], RZ ;  /* 0x0000e800272b7a24 */ /* 0x000fc800078e02ff */
[----:B------:R-:W-:-:S04]  /*6910*/  IMAD.WIDE.U32 R48, R178, c[0x0][0x3a0], R40 ;  /* 0x0000e800b2307a25 */ /* 0x000fc800078e0028 */
[----:B------:R-:W-:Y:S01]  /*6920*/  IMAD R40, R178, c[0x0][0x3a4], R43 ;  /* 0x0000e900b2287a24 */ /* 0x000fe200078e022b */
[----:B------:R-:W-:-:S04]  /*6930*/  LEA R42, P0, R48, c[0x0][0x340], 0x1 ;  /* 0x0000d000302a7a11 */ /* 0x000fc800078008ff */
[----:B------:R-:W-:-:S04]  /*6940*/  IADD3 R40, R49, R40, RZ ;  /* 0x0000002831287210 */ /* 0x000fc80007ffe0ff */
[----:B------:R-:W-:-:S05]  /*6950*/  LEA.HI.X R43, R48, c[0x0][0x344], R40, 0x1, P0 ;  /* 0x0000d100302b7a11 */ /* 0x000fca00000f0c28 */
[----:B----4-:R4:W-:Y:S02]  /*6960*/  STG.E.128 [R42.64], R32 ;  /* 0x000000202a007986 */ /* 0x0109e4000c101d14 */
.L_x_235:
[----:B------:R-:W-:Y:S05]  /*6970*/  BSYNC B0 ;  /* 0x0000000000007941 */ /* 0x000fea0003800000 */
.L_x_234:
        /* <DEDUP_REMOVED lines=14> */
.L_x_237:
[----:B------:R-:W-:Y:S05]  /*6a60*/  BSYNC B0 ;  /* 0x0000000000007941 */ /* 0x000fea0003800000 */
.L_x_236:
        /* <DEDUP_REMOVED lines=14> */
.L_x_239:
[----:B------:R-:W-:Y:S05]  /*6b50*/  BSYNC B0 ;  /* 0x0000000000007941 */ /* 0x000fea0003800000 */
.L_x_238:
        /* <DEDUP_REMOVED lines=14> */
.L_x_241:
[----:B------:R-:W-:Y:S05]  /*6c40*/  BSYNC B0 ;  /* 0x0000000000007941 */ /* 0x000fea0003800000 */
.L_x_240:
[----:B------:R-:W-:Y:S01]  /*6c50*/  IMAD.WIDE.U32 R44, R38, c[0x0][0x3a8], R44 ;  /* 0x0000ea00262c7a25 */ /* 0x000fe200078e002c */
[----:B------:R-:W-:Y:S03]  /*6c60*/  BSSY B0, `(.L_x_242) ;  /* 0x0000012000007945 */ /* 0x000fe60003800000 */
[----:B------:R-:W-:Y:S01]  /*6c70*/  IMAD R37, R37, c[0x0][0x3a8], RZ ;  /* 0x0000ea0025257a24 */ /* 0x000fe200078e02ff */
[----:B------:R-:W-:Y:S01]  /*6c80*/  IADD3 R24, P0, R2, R44, RZ ;  /* 0x0000002c02187210 */ /* 0x000fe20007f1e0ff */
[----:B--2---:R-:W-:Y:S02]  /*6c90*/  IMAD R21, R36, c[0x0][0x3c0], RZ ;  /* 0x0000f00024157a24 */ /* 0x004fe400078e02ff */
        /* <DEDUP_REMOVED lines=14> */
.L_x_243:
[----:B------:R-:W-:Y:S05]  /*6d80*/  BSYNC B0 ;  /* 0x0000000000007941 */ /* 0x000fea0003800000 */
.L_x_242:
        /* <DEDUP_REMOVED lines=12> */
.L_x_245:
[----:B------:R-:W-:Y:S05]  /*6e50*/  BSYNC B0 ;  /* 0x0000000000007941 */ /* 0x000fea0003800000 */
.L_x_244:
        /* <DEDUP_REMOVED lines=12> */
.L_x_247:
[----:B------:R-:W-:Y:S05]  /*6f20*/  BSYNC B0 ;  /* 0x0000000000007941 */ /* 0x000fea0003800000 */
.L_x_246:
        /* <DEDUP_REMOVED lines=12> */
.L_x_204:
        /* <DEDUP_REMOVED lines=16> */
.L_x_249:
        /* <DEDUP_REMOVED lines=15> */
.L_x_250:
        /* <DEDUP_REMOVED lines=26> */
.L_x_252:
[----:B------:R-:W-:Y:S05]  /*7380*/  BSYNC B0 ;  /* 0x0000000000007941 */ /* 0x000fea0003800000 */
.L_x_251:
        /* <DEDUP_REMOVED lines=14> */
.L_x_254:
[----:B------:R-:W-:Y:S05]  /*7470*/  BSYNC B0 ;  /* 0x0000000000007941 */ /* 0x000fea0003800000 */
.L_x_253:
        /* <DEDUP_REMOVED lines=14> */
.L_x_256:
[----:B------:R-:W-:Y:S05]  /*7560*/  BSYNC B0 ;  /* 0x0000000000007941 */ /* 0x000fea0003800000 */
.L_x_255:
        /* <DEDUP_REMOVED lines=14> */
.L_x_258:
[----:B------:R-:W-:Y:S05]  /*7650*/  BSYNC B0 ;  /* 0x0000000000007941 */ /* 0x000fea0003800000 */
.L_x_257:
        /* <DEDUP_REMOVED lines=13> */
[----:B--2---:R-:W-:-:S04]  /*7730*/  IMAD.WIDE.U32 R12, R178, c[0x0][0x3a8], R8 ;  /* 0x0000ea00b20c7a25 */ /* 0x004fc800078e0008 */
[----:B------:R-:W-:Y:S01]  /*7740*/  IMAD R0, R178, c[0x0][0x3ac], R5 ;  /* 0x0000eb00b2007a24 */ /* 0x000fe200078e0205 */
[----:B------:R-:W-:-:S04]  /*7750*/  LEA R4, P0, R12, c[0x0][0x348], 0x1 ;  /* 0x0000d2000c047a11 */ /* 0x000fc800078008ff */
[----:B------:R-:W-:-:S04]  /*7760*/  IADD3 R0, R0, R13, RZ ;  /* 0x0000000d00007210 */ /* 0x000fc80007ffe0ff */
[----:B------:R-:W-:-:S05]  /*7770*/  LEA.HI.X R5, R12, c[0x0][0x34c], R0, 0x1, P0 ;  /* 0x0000d3000c057a11 */ /* 0x000fca00000f0c00 */
[----:B------:R2:W-:Y:S02]  /*7780*/  STG.E.128 [R4.64], RZ ;  /* 0x000000ff04007986 */ /* 0x0005e4000c101d14 */
.L_x_260:
[----:B------:R-:W-:Y:S05]  /*7790*/  BSYNC B0 ;  /* 0x0000000000007941 */ /* 0x000fea0003800000 */
.L_x_259:
        /* <DEDUP_REMOVED lines=12> */
.L_x_262:
[----:B------:R-:W-:Y:S05]  /*7860*/  BSYNC B0 ;  /* 0x0000000000007941 */ /* 0x000fea0003800000 */
.L_x_261:
        /* <DEDUP_REMOVED lines=12> */
.L_x_264:
[----:B------:R-:W-:Y:S05]  /*7930*/  BSYNC B0 ;  /* 0x0000000000007941 */ /* 0x000fea0003800000 */
.L_x_263:
        /* <DEDUP_REMOVED lines=11> */
.L_x_248:
[----:B------:R-:W-:Y:S05]  /*79f0*/  BSYNC B1 ;  /* 0x0000000000017941 */ /* 0x000fea0003800000 */
.L_x_199:
        /* <DEDUP_REMOVED lines=9> */
.L_x_265:
[----:B------:R-:W-:Y:S05]  /*7a90*/  EXIT ;  /* 0x000000000000794d */ /* 0x000fea0003800000 */
.L_x_267:
        /* <DEDUP_REMOVED lines=14> */
.L_x_2455:


//--------------------- .text._ZN5flash44flash_bwd_dq_dk_dv_loop_seqk_parallel_kernelI23Flash_bwd_kernel_traitsILi64ELi64ELi128ELi8ELi2ELi4ELi4ELb1ELb0EN7cutlass10bfloat16_tE19Flash_kernel_traitsILi64ELi64ELi128ELi8ES3_EELb0ELb0ELb1ELb0ELb0ELb1ELb0EEEvNS_16Flash_bwd_paramsE --------------------------
	.section	.text._ZN5flash44flash_bwd_dq_dk_dv_loop_seqk_parallel_kernelI23Flash_bwd_kernel_traitsILi64ELi64ELi128ELi8ELi2ELi4ELi4ELb1ELb0EN7cutlass10bfloat16_tE19Flash_kernel_traitsILi64ELi64ELi128ELi8ES3_EELb0ELb0ELb1ELb0ELb0ELb1ELb0EEEvNS_16Flash_bwd_paramsE,"ax",@progbits
	.sectioninfo	@"SHI_REGISTERS=252"
	.align	128
        .global         _ZN5flash44flash_bwd_dq_dk_dv_loop_seqk_parallel_kernelI23Flash_bwd_kernel_traitsILi64ELi64ELi128ELi8ELi2ELi4ELi4ELb1ELb0EN7cutlass10bfloat16_tE19Flash_kernel_traitsILi64ELi64ELi128ELi8ES3_EELb0ELb0ELb1ELb0ELb0ELb1ELb0EEEvNS_16Flash_bwd_paramsE
        .type           _ZN5flash44flash_bwd_dq_dk_dv_loop_seqk_parallel_kernelI23Flash_bwd_kernel_traitsILi64ELi64ELi128ELi8ELi2ELi4ELi4ELb1ELb0EN7cutlass10bfloat16_tE19Flash_kernel_traitsILi64ELi64ELi128ELi8ES3_EELb0ELb0ELb1ELb0ELb0ELb1ELb0EEEvNS_16Flash_bwd_paramsE,@function
        .size           _ZN5flash44flash_bwd_dq_dk_dv_loop_seqk_parallel_kernelI23Flash_bwd_kernel_traitsILi64ELi64ELi128ELi8ELi2ELi4ELi4ELb1ELb0EN7cutlass10bfloat16_tE19Flash_kernel_traitsILi64ELi64ELi128ELi8ES3_EELb0ELb0ELb1ELb0ELb0ELb1ELb0EEEvNS_16Flash_bwd_paramsE,(.L_x_2456 - _ZN5flash44flash_bwd_dq_dk_dv_loop_seqk_parallel_kernelI23Flash_bwd_kernel_traitsILi64ELi64ELi128ELi8ELi2ELi4ELi4ELb1ELb0EN7cutlass10bfloat16_tE19Flash_kernel_traitsILi64ELi64ELi128ELi8ES3_EELb0ELb0ELb1ELb0ELb0ELb1ELb0EEEvNS_16Flash_bwd_paramsE)
        .other          _ZN5flash44flash_bwd_dq_dk_dv_loop_seqk_parallel_kernelI23Flash_bwd_kernel_traitsILi64ELi64ELi128ELi8ELi2ELi4ELi4ELb1ELb0EN7cutlass10bfloat16_tE19Flash_kernel_traitsILi64ELi64ELi128ELi8ES3_EELb0ELb0ELb1ELb0ELb0ELb1ELb0EEEvNS_16Flash_bwd_paramsE,@"STO_CUDA_ENTRY STV_DEFAULT"
_ZN5flash44flash_bwd_dq_dk_dv_loop_seqk_parallel_kernelI23Flash_bwd_kernel_traitsILi64ELi64ELi128ELi8ELi2ELi4ELi4ELb1ELb0EN7cutlass10bfloat16_tE19Flash_kernel_traitsILi64ELi64ELi128ELi8ES3_EELb0ELb0ELb1ELb0ELb0ELb1ELb0EEEvNS_16Flash_bwd_paramsE:
.text._ZN5flash44flash_bwd_dq_dk_dv_loop_seqk_parallel_kernelI23Flash_bwd_kernel_traitsILi64ELi64ELi128ELi8ELi2ELi4ELi4ELb1ELb0EN7cutlass10bfloat16_tE19Flash_kernel_traitsILi64ELi64ELi128ELi8ES3_EELb0ELb0ELb1ELb0ELb0ELb1ELb0EEEvNS_16Flash_bwd_paramsE:
        /* <DEDUP_REMOVED lines=143> */
.L_x_314:
[----:B-1--4-:R-:W1:Y:S01]  /*08f0*/  LDC.U8 R4, c[0x0][0x312] ;  /* 0x0000c480ff047b82 */ /* 0x012e620000000000 */
[----:B------:R-:W-:Y:S01]  /*0900*/  ISETP.NE.U32.AND P3, PT, RZ, c[0x0][0x250], PT ;  /* 0x00009400ff007a0c */ /* 0x000fe20003f65070 */
[----:B------:R-:W-:Y:S01]  /*0910*/  IMAD.SHL.U32 R5, R182, 0x4, RZ ;  /* 0x00000004b6057824 */ /* 0x000fe200078e00ff */
[----:B------:R-:W-:Y:S01]  /*0920*/  ISETP.NE.U32.AND P2, PT, RZ, c[0x0][0x240], PT ;  /* 0x00009000ff007a0c */ /* 0x000fe20003f45070 */
[----:B------:R-:W-:Y:S01]  /*0930*/  IMAD.MOV.U32 R16, RZ, RZ, -0x1 ;  /* 0xffffffffff107424 */ /* 0x000fe200078e00ff */
[----:B------:R-:W-:-:S02]  /*0940*/  ISETP.NE.AND.EX P3, PT, RZ, c[0x0][0x254], PT, P3 ;  /* 0x00009500ff007a0c */ /* 0x000fc40003f65330 */
[----:B------:R-:W-:Y:S02]  /*0950*/  SHF.R.S32.HI R6, RZ, 0x1f, R182 ;  /* 0x0000001fff067819 */ /* 0x000fe400000114b6 */
[----:B------:R-:W-:Y:S02]  /*0960*/  ISETP.NE.AND.EX P2, PT, RZ, c[0x0][0x244], PT, P2 ;  /* 0x00009100ff007a0c */ /* 0x000fe40003f45320 */
[----:B------:R-:W-:Y:S02]  /*0970*/  SHF.L.U64.HI R0, R182, 0x2, R6 ;  /* 0x00000002b6007819 */ /* 0x000fe40000010206 */
[----:B------:R-:W-:Y:S02]  /*0980*/  IADD3 R224, P0, R5, c[0x0][0x240], RZ ;  /* 0x0000900005e07a10 */ /* 0x000fe40007f1e0ff */
[----:B------:R-:W-:Y:S02]  /*0990*/  ISETP.EQ.U32.AND P5, PT, RZ, c[0x0][0x248], PT ;  /* 0x00009200ff007a0c */ /* 0x000fe40003fa2070 */
[----:B------:R-:W-:-:S02]  /*09a0*/  IADD3.X R225, R0, c[0x0][0x244], RZ, P0, !PT ;  /* 0x0000910000e17a10 */ /* 0x000fc400007fe4ff */
[C---:B---3--:R-:W-:Y:S02]  /*09b0*/  @P3 IADD3 R10, P0, R5.reuse, c[0x0][0x250], RZ ;  /* 0x00009400050a3a10 */ /* 0x048fe40007f1e0ff */
        /* <DEDUP_REMOVED lines=20> */
.L_x_268:
        /* <DEDUP_REMOVED lines=13> */
[----:B------:R-:W-:Y:S01]  /*0bd0*/  IADD3 R4, R224, 0x80, R196 ;  /* 0x00000080e0047810 */ /* 0x000fe20007ffe0c4 */
        /* <DEDUP_REMOVED lines=38> */
.L_x_270:
        /* <DEDUP_REMOVED lines=16> */
.L_x_271:
        /* <DEDUP_REMOVED lines=11> */
[----:B------:R-:W-:Y:S01]  /*0ff0*/  IMAD.WIDE.U32 R28, R182, c[0x0][0x224], RZ ;  /* 0x00008900b61c7a25 */ /* 0x000fe200078e00ff */
[----:B------:R-:W-:-:S02]  /*1000*/  ISETP.GE.AND P4, PT, R22, RZ, PT ;  /* 0x000000ff1600720c */ /* 0x000fc40003f86270 */
[----:B------:R-:W-:Y:S01]  /*1010*/  SHF.L.U32 R34, R182, 0x7, RZ ;  /* 0x00000007b6227819 */ /* 0x000fe200000006ff */
[----:B------:R-:W-:Y:S02]  /*1020*/  IMAD R15, R15, R182, RZ ;  /* 0x000000b60f0f7224 */ /* 0x000fe400078e02ff */
[----:B------:R-:W-:Y:S01]  /*1030*/  IMAD.WIDE R22, R208, c[0x0][0x1c0], RZ ;  /* 0x00007000d0167a25 */ /* 0x000fe200078e02ff */
[----:B------:R-:W-:Y:S01]  /*1040*/  SEL R34, R34, RZ, P2 ;  /* 0x000000ff22227207 */ /* 0x000fe20001000000 */
[----:B--2---:R-:W2:Y:S02]  /*1050*/  MUFU.RCP R4, R4 ;  /* 0x0000000400047308 */ /* 0x004ea40000001000 */
        /* <DEDUP_REMOVED lines=40> */
[----:B------:R-:W-:Y:S02]  /*12e0*/  SEL R18, R28, R14, !P1 ;  /* 0x0000000e1c127207 */ /* 0x000fe40004800000 */
[----:B--2---:R-:W-:Y:S01]  /*12f0*/  ISETP.NE.AND P2, PT, R5, RZ, PT ;  /* 0x000000ff0500720c */ /* 0x004fe20003f45270 */
[----:B------:R-:W-:Y:S01]  /*1300*/  @P1 IMAD.IADD R17, R15, 0x1, R7 ;  /* 0x000000010f111824 */ /* 0x000fe200078e0207 */
[----:B------:R-:W-:Y:S01]  /*1310*/  SHF.R.S32.HI R7, RZ, 0x1f, R196 ;  /* 0x0000001fff077819 */ /* 0x000fe200000114c4 */
[----:B-1----:R-:W-:Y:S01]  /*1320*/  IMAD.WIDE.U32 R14, R4, c[0x0][0x3d8], RZ ;  /* 0x0000f600040e7a25 */ /* 0x002fe200078e00ff */
[----:B------:R-:W-:-:S03]  /*1330*/  IADD3 R26, R35, R26, RZ ;  /* 0x0000001a231a7210 */ /* 0x000fc60007ffe0ff */
[----:B------:R-:W-:Y:S01]  /*1340*/  IMAD R23, R4, c[0x0][0x3dc], R15 ;  /* 0x0000f70004177a24 */ /* 0x000fe200078e020f */
[----:B------:R-:W-:Y:S01]  /*1350*/  SEL R24, R14, RZ, P2 ;  /* 0x000000ff0e187207 */ /* 0x000fe20001000000 */
[--C-:B------:R-:W-:Y:S01]  /*1360*/  @!P3 IMAD R4, R182, c[0x0][0x1c0], R203.reuse ;  /* 0x00007000b604ba24 */ /* 0x100fe200078e02cb */
[----:B------:R-:W-:Y:S02]  /*1370*/  @P6 IADD3 R9, R9, 0x1, RZ ;  /* 0x0000000109096810 */ /* 0x000fe40007ffe0ff */
[----:B------:R-:W-:Y:S01]  /*1380*/  SHF.R.S32.HI R14, RZ, 0x1f, R203 ;  /* 0x0000001fff0e7819 */ /* 0x000fe200000114cb */
[----:B------:R-:W-:Y:S01]  /*1390*/  @!P3 IMAD R32, R4, c[0x0][0x214], RZ ;  /* 0x000085000420ba24 */ /* 0x000fe200078e02ff */
[----:B------:R-:W-:Y:S02]  /*13a0*/  @!P4 IADD3 R9, -R9, RZ, RZ ;  /* 0x000000ff0909c210 */ /* 0x000fe40007ffe1ff */
[----:B------:R-:W-:Y:S02]  /*13b0*/  @!P5 LOP3.LUT R9, RZ, c[0x0][0x1c8], RZ, 0x33, !PT ;  /* 0x00007200ff09da12 */ /* 0x000fe400078e33ff */
[----:B------:R-:W-:-:S02]  /*13c0*/  SHF.R.S32.HI R15, RZ, 0x1f, R27 ;  /* 0x0000001fff0f7819 */ /* 0x000fc4000001141b */
[----:B------:R-:W-:Y:S02]  /*13d0*/  SEL R23, R23, RZ, P2 ;  /* 0x000000ff17177207 */ /* 0x000fe40001000000 */
        /* <DEDUP_REMOVED lines=9> */
.L_x_272:
[----:B------:R-:W-:-:S04]  /*1470*/  IMAD R28, R182, c[0x0][0x1c0], R203 ;  /* 0x00007000b61c7a24 */ /* 0x000fc800078e02cb */
[----:B------:R-:W-:Y:S02]  /*1480*/  IMAD R28, R28, c[0x0][0x224], RZ ;  /* 0x000089001c1c7a24 */ /* 0x000fe400078e02ff */
.L_x_273:
        /* <DEDUP_REMOVED lines=83> */
.L_x_275:
        /* <DEDUP_REMOVED lines=15> */
.L_x_276:
[----:B------:R-:W-:Y:S01]  /*1ab0*/  IMAD R222, R184, -0x80, R222 ;  /* 0xffffff80b8de7824 */ /* 0x000fe200078e02de */
[----:B------:R-:W-:Y:S01]  /*1ac0*/  BSSY B0, `(.L_x_277) ;  /* 0x0000015000007945 */ /* 0x000fe20003800000 */
[----:B------:R-:W-:Y:S02]  /*1ad0*/  IMAD R6, R7, c[0x0][0x3a0], RZ ;  /* 0x0000e80007067a24 */ /* 0x000fe400078e02ff */
[----:B------:R-:W-:Y:S01]  /*1ae0*/  IMAD.WIDE.U32 R10, R196, c[0x0][0x3a0], R180 ;  /* 0x0000e800c40a7a25 */ /* 0x000fe200078e00b4 */
[----:B------:R-:W-:-:S03]  /*1af0*/  ISETP.GE.AND P3, PT, R178, R222, PT ;  /* 0x000000deb200720c */ /* 0x000fc60003f66270 */
[----:B------:R-:W-:Y:S01]  /*1b00*/  IMAD R6, R196, c[0x0][0x3a4], R6 ;  /* 0x0000e900c4067a24 */ /* 0x000fe200078e0206 */
[----:B------:R-:W-:Y:S01]  /*1b10*/  IADD3 R10, P0, R9, R10, RZ ;  /* 0x0000000a090a7210 */ /* 0x000fe20007f1e0ff */
[----:B------:R-:W-:-:S03]  /*1b20*/  IMAD R9, R14, c[0x0][0x3b8], RZ ;  /* 0x0000ee000e097a24 */ /* 0x000fc600078e02ff */
[----:B------:R-:W-:Y:S01]  /*1b30*/  IADD3.X R11, R8, R11, R6, P0, !PT ;  /* 0x0000000b080b7210 */ /* 0x000fe200007fe406 */
[----:B------:R-:W-:-:S04]  /*1b40*/  IMAD R6, R203, c[0x0][0x3bc], R9 ;  /* 0x0000ef00cb067a24 */ /* 0x000fc800078e0209 */
        /* <DEDUP_REMOVED lines=12> */
.L_x_278:
[----:B------:R-:W-:Y:S05]  /*1c10*/  BSYNC B0 ;  /* 0x0000000000007941 */ /* 0x000fea0003800000 */
.L_x_277:
[----:B------:R-:W-:Y:S01]  /*1c20*/  IADD3 R8, R178, 0x20, RZ ;  /* 0x00000020b2087810 */ /* 0x000fe20007ffe0ff */
[----:B------:R-:W-:Y:S03]  /*1c30*/  BSSY B0, `(.L_x_279) ;  /* 0x000000e000007945 */ /* 0x000fe60003800000 */
[----:B------:R-:W-:-:S13]  /*1c40*/  ISETP.GE.AND P2, PT, R8, R222, PT ;  /* 0x000000de0800720c */ /* 0x000fda0003f46270 */
        /* <DEDUP_REMOVED lines=12> */
.L_x_280:
[----:B------:R-:W-:Y:S05]  /*1d10*/  BSYNC B0 ;  /* 0x0000000000007941 */ /* 0x000fea0003800000 */
.L_x_279:
        /* <DEDUP_REMOVED lines=15> */
.L_x_282:
[----:B------:R-:W-:Y:S05]  /*1e10*/  BSYNC B0 ;  /* 0x0000000000007941 */ /* 0x000fea0003800000 */
.L_x_281:
        /* <DEDUP_REMOVED lines=14> */
.L_x_284:
[----:B------:R-:W-:Y:S05]  /*1f00*/  BSYNC B0 ;  /* 0x0000000000007941 */ /* 0x000fea0003800000 */
.L_x_283:
        /* <DEDUP_REMOVED lines=20> */
.L_x_286:
[----:B------:R-:W-:Y:S05]  /*2050*/  BSYNC B0 ;  /* 0x0000000000007941 */ /* 0x000fea0003800000 */
.L_x_285:
        /* <DEDUP_REMOVED lines=13> */
.L_x_288:
[----:B------:R-:W-:Y:S05]  /*2130*/  BSYNC B0 ;  /* 0x0000000000007941 */ /* 0x000fea0003800000 */
.L_x_287:
        /* <DEDUP_REMOVED lines=13> */
.L_x_290:
[----:B------:R-:W-:Y:S05]  /*2210*/  BSYNC B0 ;  /* 0x0000000000007941 */ /* 0x000fea0003800000 */
.L_x_289:
        /* <DEDUP_REMOVED lines=13> */
.L_x_274:
[----:B------:R-:W-:Y:S01]  /*22f0*/  IMAD R14, R7, c[0x0][0x1a0], RZ ;  /* 0x00006800070e7a24 */ /* 0x000fe200078e02ff */
[----:B------:R-:W-:Y:S01]  /*2300*/  MOV R173, 0x40 ;  /* 0x0000004000ad7802 */ /* 0x000fe20000000f00 */
[----:B------:R-:W-:Y:S01]  /*2310*/  IMAD.WIDE.U32 R16, R196, c[0x0][0x1a0], R180 ;  /* 0x00006800c4107a25 */ /* 0x000fe200078e00b4 */
[----:B------:R-:W-:Y:S01]  /*2320*/  @P2 BAR.SYNC.DEFER_BLOCKING 0x0 ;  /* 0x0000000000002b1d */ /* 0x000fe20000010000 */
[----:B------:R-:W-:Y:S02]  /*2330*/  MOV R216, 0x7f800000 ;  /* 0x7f80000000d87802 */ /* 0x000fe40000000f00 */
[----:B------:R-:W-:Y:S01]  /*2340*/  IMAD R6, R184, -0x80, R222 ;  /* 0xffffff80b8067824 */ /* 0x000fe200078e02de */
[----:B------:R-:W-:Y:S01]  /*2350*/  IADD3 R20, P0, R13, R16, RZ ;  /* 0x000000100d147210 */ /* 0x000fe20007f1e0ff */
[----:B------:R-:W-:Y:S01]  /*2360*/  IMAD R14, R196, c[0x0][0x1a4], R14 ;  /* 0x00006900c40e7a24 */ /* 0x000fe200078e020e */
[----:B------:R-:W-:Y:S01]  /*2370*/  IADD3 R13, R178, 0x40, RZ ;  /* 0x00000040b20d7810 */ /* 0x000fe20007ffe0ff */
[----:B------:R-:W-:Y:S01]  /*2380*/  IMAD R15, R8, c[0x0][0x1b8], RZ ;  /* 0x00006e00080f7a24 */ /* 0x000fe200078e02ff */
[----:B------:R-:W-:Y:S01]  /*2390*/  ISETP.GE.AND P6, PT, R178, R6, PT ;  /* 0x00000006b200720c */ /* 0x000fe20003fc6270 */
[----:B------:R-:W-:Y:S01]  /*23a0*/  IMAD.WIDE.U32 R26, R173, c[0x0][0x370], RZ ;  /* 0x0000dc00ad1a7a25 */ /* 0x000fe200078e00ff */
[----:B------:R-:W-:-:S02]  /*23b0*/  IADD3.X R21, R12, R17, R14, P0, !PT ;  /* 0x000000110c157210 */ /* 0x000fc400007fe40e */
[----:B------:R-:W-:Y:S01]  /*23c0*/  IADD3 R12, R178, 0x20, RZ ;  /* 0x00000020b20c7810 */ /* 0x000fe20007ffe0ff */
[----:B------:R-:W-:Y:S01]  /*23d0*/  IMAD R15, R9, c[0x0][0x1bc], R15 ;  /* 0x00006f00090f7a24 */ /* 0x000fe200078e020f */
[-C--:B------:R-:W-:Y:S01]  /*23e0*/  ISETP.GE.AND P4, PT, R13, R6.reuse, PT ;  /* 0x000000060d00720c */ /* 0x080fe20003f86270 */
[----:B------:R-:W-:Y:S01]  /*23f0*/  IMAD.WIDE.U32 R20, R9, c[0x0][0x1b8], R20 ;  /* 0x00006e0009147a25 */ /* 0x000fe200078e0014 */
[-C--:B------:R-:W-:Y:S02]  /*2400*/  ISETP.GE.AND P5, PT, R12, R6.reuse, PT ;  /* 0x000000060c00720c */ /* 0x080fe40003fa6270 */
[C---:B------:R-:W-:Y:S01]  /*2410*/  IADD3 R13, R178.reuse, 0x60, RZ ;  /* 0x00000060b20d7810 */ /* 0x040fe20007ffe0ff */
[----:B------:R-:W-:Y:S02]  /*2420*/  IMAD.IADD R21, R21, 0x1, R15 ;  /* 0x0000000115157824 */ /* 0x000fe400078e020f */
[----:B------:R-:W-:Y:S01]  /*2430*/  @!P6 IMAD R14, R5, c[0x0][0x1a0], RZ ;  /* 0x00006800050eea24 */ /* 0x000fe200078e02ff */
[----:B------:R-:W-:Y:S01]  /*2440*/  ISETP.GE.AND P3, PT, R13, R6, PT ;  /* 0x000000060d00720c */ /* 0x000fe20003f66270 */
[C---:B------:R-:W-:Y:S01]  /*2450*/  @!P6 IMAD.WIDE.U32 R22, R178.reuse, c[0x0][0x1a0], R20 ;  /* 0x00006800b216ea25 */ /* 0x040fe200078e0014 */
[----:B------:R1:W-:Y:S03]  /*2460*/  @P6 STS.128 [R183+0xa000], RZ ;  /* 0x00a000ffb7006388 */ /* 0x0003e60000000c00 */
[----:B------:R-:W-:Y:S01]  /*2470*/  @!P6 IMAD R14, R178, c[0x0][0x1a4], R14 ;  /* 0x00006900b20eea24 */ /* 0x000fe200078e020e */
        /* <DEDUP_REMOVED lines=12> */
[----:B------:R-:W-:Y:S01]  /*2540*/  @!P5 IMAD.MOV.U32 R22, RZ, RZ, R20 ;  /* 0x000000ffff16d224 */ /* 0x000fe200078e0014 */
[----:B------:R-:W-:Y:S01]  /*2550*/  @!P4 IADD3.X R14, RZ, R5, RZ, P1, !PT ;  /* 0x00000005ff0ec210 */ /* 0x000fe20000ffe4ff */
[----:B------:R-:W-:Y:S01]  /*2560*/  @!P5 IMAD R17, R16, c[0x0][0x1a4], R17 ;  /* 0x000069001011da24 */ /* 0x000fe200078e0211 */
[----:B------:R-:W-:Y:S01]  /*2570*/  ISETP.GE.AND P1, PT, R12, R6, PT ;  /* 0x000000060c00720c */ /* 0x000fe20003f26270 */
[----:B------:R-:W-:Y:S01]  /*2580*/  @!P3 IMAD.X R12, RZ, RZ, R5, P0 ;  /* 0x000000ffff0cb224 */ /* 0x000fe200000e0605 */
[----:B------:R-:W-:Y:S01]  /*2590*/  @!PT LDS RZ, [RZ] ;  /* 0x00000000fffff984 */ /* 0x000fe20000000800 */
[----:B------:R-:W-:Y:S01]  /*25a0*/  @!PT LDS RZ, [RZ] ;  /* 0x00000000fffff984 */ /* 0x000fe20000000800 */
[----:B------:R-:W-:Y:S01]  /*25b0*/  @!PT LDS RZ, [RZ] ;  /* 0x00000000fffff984 */ /* 0x000fe20000000800 */
[----:B------:R2:W-:Y:S01]  /*25c0*/  @!P6 LDGSTS.E.BYPASS.LTC128B.128 [R183+0xa000], [R18.64] ;  /* 0x0a00000012b7efae */ /* 0x0005e2000b901d46 */
[----:B------:R-:W-:-:S03]  /*25d0*/  @!P5 IMAD.WIDE.U32 R22, R16, c[0x0][0x1a0], R22 ;  /* 0x000068001016da25 */ /* 0x000fc600078e0016 */
[----:B------:R1:W-:Y:S01]  /*25e0*/  @P5 STS.128 [R183+0xb000], RZ ;  /* 0x00b000ffb7005388 */ /* 0x0003e20000000c00 */
[----:B------:R-:W-:Y:S01]  /*25f0*/  @!P4 IMAD R14, R14, c[0x0][0x1a0], RZ ;  /* 0x000068000e0eca24 */ /* 0x000fe200078e02ff */
[----:B------:R-:W-:Y:S01]  /*2600*/  @!P5 LEA R16, P0, R22, c[0x0][0x170], 0x1 ;  /* 0x00005c001610da11 */ /* 0x000fe200078008ff */
[----:B------:R-:W-:Y:S02]  /*2610*/  @!P3 IMAD R12, R12, c[0x0][0x1a0], RZ ;  /* 0x000068000c0cba24 */ /* 0x000fe400078e02ff */
[----:B------:R-:W-:Y:S02]  /*2620*/  @!P5 IMAD.IADD R17, R23, 0x1, R17 ;  /* 0x000000011711d824 */ /* 0x000fe400078e0211 */
[C---:B------:R-:W-:Y:S02]  /*2630*/  @!P4 IMAD R14, R15.reuse, c[0x0][0x1a4], R14 ;  /* 0x000069000f0eca24 */ /* 0x040fe400078e020e */
[----:B------:R-:W-:Y:S01]  /*2640*/  @!P4 IMAD.WIDE.U32 R24, R15, c[0x0][0x1a0], R24 ;  /* 0x000068000f18ca25 */ /* 0x000fe200078e0018 */
[----:B------:R-:W-:-:S03]  /*2650*/  @!P5 LEA.HI.X R17, R22, c[0x0][0x174], R17, 0x1, P0 ;  /* 0x00005d001611da11 */ /* 0x000fc600000f0c11 */
[C---:B------:R-:W-:Y:S02]  /*2660*/  @!P3 IMAD R12, R13.reuse, c[0x0][0x1a4], R12 ;  /* 0x000069000d0cba24 */ /* 0x040fe400078e020c */
[----:B------:R-:W-:Y:S01]  /*2670*/  @!P3 IMAD.WIDE.U32 R20, R13, c[0x0][0x1a0], R20 ;  /* 0x000068000d14ba25 */ /* 0x000fe200078e0014 */
[----:B------:R-:W-:Y:S01]  /*2680*/  @!PT LDS RZ, [RZ] ;  /* 0x00000000fffff984 */ /* 0x000fe20000000800 */
[----:B------:R-:W-:Y:S01]  /*2690*/  @!PT LDS RZ, [RZ] ;  /* 0x00000000fffff984 */ /* 0x000fe20000000800 */
[----:B------:R-:W-:Y:S01]  /*26a0*/  @!PT LDS RZ, [RZ] ;  /* 0x00000000fffff984 */ /* 0x000fe20000000800 */
[----:B------:R3:W-:Y:S03]  /*26b0*/  @!P5 LDGSTS.E.BYPASS.LTC128B.128 [R183+0xb000], [R16.64] ;  /* 0x0b00000010b7dfae */ /* 0x0007e6000b901d46 */
[----:B------:R-:W-:Y:S01]  /*26c0*/  @!P4 IMAD.IADD R13, R25, 0x1, R14 ;  /* 0x00000001190dc824 */ /* 0x000fe200078e020e */
[C---:B------:R-:W-:Y:S01]  /*26d0*/  @!P4 LEA R14, P0, R24.reuse, c[0x0][0x170], 0x1 ;  /* 0x00005c00180eca11 */ /* 0x040fe200078008ff */
[----:B------:R-:W-:Y:S01]  /*26e0*/  @!P3 IMAD.IADD R12, R21, 0x1, R12 ;  /* 0x00000001150cb824 */ /* 0x000fe200078e020c */
[----:B------:R1:W-:Y:S01]  /*26f0*/  @P4 STS.128 [R183+0xc000], RZ ;  /* 0x00c000ffb7004388 */ /* 0x0003e20000000c00 */
[----:B------:R-:W-:Y:S01]  /*2700*/  IMAD.WIDE.U32 R22, R173, c[0x0][0x190], RZ ;  /* 0x00006400ad167a25 */ /* 0x000fe200078e00ff */
[----:B------:R-:W-:-:S02]  /*2710*/  @!P4 LEA.HI.X R15, R24, c[0x0][0x174], R13, 0x1, P0 ;  /* 0x00005d00180fca11 */ /* 0x000fc400000f0c0d */
[C---:B------:R-:W-:Y:S01]  /*2720*/  @!P3 LEA R24, P0, R20.reuse, c[0x0][0x170], 0x1 ;  /* 0x00005c001418ba11 */ /* 0x040fe200078008ff */
[----:B------:R-:W-:Y:S01]  /*2730*/  IMAD R7, R7, c[0x0][0x198], RZ ;  /* 0x0000660007077a24 */ /* 0x000fe200078e02ff */
[----:B------:R-:W-:Y:S01]  /*2740*/  LEA.HI R13, R221, R221, RZ, 0x1 ;  /* 0x000000dddd0d7211 */ /* 0x000fe200078f08ff */
[----:B------:R-:W-:Y:S01]  /*2750*/  @!PT LDS RZ, [RZ] ;  /* 0x00000000fffff984 */ /* 0x000fe20000000800 */
[----:B------:R-:W-:Y:S01]  /*2760*/  @!PT LDS RZ, [RZ] ;  /* 0x00000000fffff984 */ /* 0x000fe20000000800 */
[----:B------:R-:W-:Y:S01]  /*2770*/  @!PT LDS RZ, [RZ] ;  /* 0x00000000fffff984 */ /* 0x000fe20000000800 */
[----:B------:R4:W-:Y:S01]  /*2780*/  @!P4 LDGSTS.E.BYPASS.LTC128B.128 [R183+0xc000], [R14.64] ;  /* 0x0c0000000eb7cfae */ /* 0x0009e2000b901d46 */
[----:B------:R-:W-:Y:S01]  /*2790*/  @!P3 LEA.HI.X R25, R20, c[0x0][0x174], R12, 0x1, P0 ;  /* 0x00005d001419ba11 */ /* 0x000fe200000f0c0c */
[----:B------:R-:W-:Y:S01]  /*27a0*/  IMAD R12, R173, c[0x0][0x374], RZ ;  /* 0x0000dd00ad0c7a24 */ /* 0x000fe200078e02ff */
[----:B------:R-:W-:Y:S01]  /*27b0*/  @!P1 IADD3 R20, P0, R232, R26, RZ ;  /* 0x0000001ae8149210 */ /* 0x000fe20007f1e0ff */
[----:B------:R-:W-:Y:S01]  /*27c0*/  IMAD R7, R196, c[0x0][0x19c], R7 ;  /* 0x00006700c4077a24 */ /* 0x000fe200078e0207 */
[----:B------:R-:W-:Y:S01]  /*27d0*/  LOP3.LUT R13, R13, 0xfffffffe, RZ, 0xc0, !PT ;  /* 0xfffffffe0d0d7812 */ /* 0x000fe200078ec0ff */
[----:B------:R1:W-:Y:S01]  /*27e0*/  @P3 STS.128 [R183+0xd000], RZ ;  /* 0x00d000ffb7003388 */ /* 0x0003e20000000c00 */
        /* <DEDUP_REMOVED lines=11> */
[----:B------:R-:W0:Y:S01]  /*28a0*/  LDGDEPBAR ;  /* 0x00000000000079af */ /* 0x000e220000000000 */
[----:B------:R-:W-:-:S02]  /*28b0*/  IMAD.MOV.U32 R218, RZ, RZ, 0x7f800000 ;  /* 0x7f800000ffda7424 */ /* 0x000fc400078e00ff */
[----:B------:R-:W-:Y:S01]  /*28c0*/  IADD3.X R27, R10, R27, R7, P0, !PT ;  /* 0x0000001b0a1b7210 */ /* 0x000fe200007fe407 */
[----:B------:R-:W-:Y:S01]  /*28d0*/  IMAD R7, R8, c[0x0][0x1b0], RZ ;  /* 0x00006c0008077a24 */ /* 0x000fe200078e02ff */
[----:B------:R-:W-:Y:S01]  /*28e0*/  ISETP.GE.AND P0, PT, R178, R6, PT ;  /* 0x00000006b200720c */ /* 0x000fe20003f06270 */
[----:B------:R-:W-:Y:S01]  /*28f0*/  IMAD.MOV.U32 R219, RZ, RZ, 0x7f800000 ;  /* 0x7f800000ffdb7424 */ /* 0x000fe200078e00ff */
[----:B------:R-:W-:Y:S01]  /*2900*/  ISETP.NE.AND P2, PT, R13, 0x1, PT ;  /* 0x000000010d00780c */ /* 0x000fe20003f45270 */
[----:B------:R-:W-:Y:S01]  /*2910*/  IMAD R7, R9, c[0x0][0x1b4], R7 ;  /* 0x00006d0009077a24 */ /* 0x000fe200078e0207 */
[----:B------:R-:W-:Y:S01]  /*2920*/  IADD3 R8, R177, 0x1000, RZ ;  /* 0x00001000b1087810 */ /* 0x000fe20007ffe0ff */
[----:B------:R-:W-:-:S03]  /*2930*/  IMAD.WIDE.U32 R26, R9, c[0x0][0x1b0], R26 ;  /* 0x00006c00091a7a25 */ /* 0x000fc600078e001a */
[----:B------:R-:W-:Y:S01]  /*2940*/  SEL R8, R8, R177, !P2 ;  /* 0x000000b108087207 */ /* 0x000fe20005000000 */
[----:B------:R-:W-:Y:S01]  /*2950*/  @!P6 IMAD.MOV.U32 R12, RZ, RZ, R26 ;  /* 0x000000ffff0ce224 */ /* 0x000fe200078e001a */
[----:B------:R-:W-:Y:S01]  /*2960*/  IADD3 R13, R27, R7, RZ ;  /* 0x000000071b0d7210 */ /* 0x000fe20007ffe0ff */
[----:B------:R-:W-:Y:S01]  /*2970*/  IMAD.MOV.U32 R217, RZ, RZ, 0x7f800000 ;  /* 0x7f800000ffd97424 */ /* 0x000fe200078e00ff */
[-C--:B---3--:R-:W-:Y:S01]  /*2980*/  @!P5 MOV R16, R26.reuse ;  /* 0x0000001a0010d202 */ /* 0x088fe20000000f00 */
[----:B------:R-:W-:Y:S01]  /*2990*/  IMAD.SHL.U32 R220, R8, 0x2, RZ ;  /* 0x0000000208dc7824 */ /* 0x000fe200078e00ff */
[----:B------:R1:W-:Y:S01]  /*29a0*/  @P0 STS.128 [R183+0x4000], RZ ;  /* 0x004000ffb7000388 */ /* 0x0003e20000000c00 */
[----:B------:R-:W-:Y:S01]  /*29b0*/  @!P6 IMAD R8, R5, c[0x0][0x198], RZ ;  /* 0x000066000508ea24 */ /* 0x000fe200078e02ff */
[----:B--2---:R-:W-:Y:S01]  /*29c0*/  @!P3 MOV R18, R26 ;  /* 0x0000001a0012b202 */ /* 0x004fe20000000f00 */
[C---:B----4-:R-:W-:Y:S01]  /*29d0*/  @!P6 IMAD.WIDE.U32 R14, R178.reuse, c[0x0][0x198], R12 ;  /* 0x00006600b20eea25 */ /* 0x050fe200078e000c */
[----:B------:R-:W-:Y:S01]  /*29e0*/  @!PT LDS RZ, [RZ] ;  /* 0x00000000fffff984 */ /* 0x000fe20000000800 */
[----:B------:R-:W-:Y:S01]  /*29f0*/  @!PT LDS RZ, [RZ] ;  /* 0x00000000fffff984 */ /* 0x000fe20000000800 */
[----:B------:R-:W-:Y:S01]  /*2a00*/  @!PT LDS RZ, [RZ] ;  /* 0x00000000fffff984 */ /* 0x000fe20000000800 */
[----:B------:R1:W-:Y:S03]  /*2a10*/  @!P0 LDGSTS.E.BYPASS.LTC128B.128 [R183+0x4000], [R232.64] ;  /* 0x04000000e8b78fae */ /* 0x0003e6000b901d46 */
[----:B------:R-:W-:Y:S01]  /*2a20*/  @!P6 IMAD R7, R178, c[0x0][0x19c], R8 ;  /* 0x00006700b207ea24 */ /* 0x000fe200078e0208 */
[----:B------:R1:W-:Y:S01]  /*2a30*/  @P1 STS.128 [R183+0x5000], RZ ;  /* 0x005000ffb7001388 */ /* 0x0003e20000000c00 */
[----:B------:R-:W-:-:S02]  /*2a40*/  @!P5 IMAD.MOV.U32 R17, RZ, RZ, R13 ;  /* 0x000000ffff11d224 */ /* 0x000fc400078e000d */
[----:B------:R-:W-:Y:S01]  /*2a50*/  @!P6 IMAD.IADD R7, R15, 0x1, R7 ;  /* 0x000000010f07e824 */ /* 0x000fe200078e0207 */
[----:B------:R-:W-:Y:S01]  /*2a60*/  @!PT LDS RZ, [RZ] ;  /* 0x00000000fffff984 */ /* 0x000fe20000000800 */
[----:B------:R-:W-:Y:S01]  /*2a70*/  @!PT LDS RZ, [RZ] ;  /* 0x00000000fffff984 */ /* 0x000fe20000000800 */
[----:B------:R-:W-:Y:S01]  /*2a80*/  @!PT LDS RZ, [RZ] ;  /* 0x00000000fffff984 */ /* 0x000fe20000000800 */
[----:B------:R1:W-:Y:S01]  /*2a90*/  @!P1 LDGSTS.E.BYPASS.LTC128B.128 [R183+0x5000], [R20.64] ;  /* 0x0500000014b79fae */ /* 0x0003e2000b901d46 */
[----:B------:R-:W-:-:S03]  /*2aa0*/  @!P3 IMAD.MOV.U32 R19, RZ, RZ, R13 ;  /* 0x000000ffff13b224 */ /* 0x000fc600078e000d */
[----:B------:R1:W-:Y:S04]  /*2ab0*/  @P0 STS [R220], RZ ;  /* 0x000000ffdc000388 */ /* 0x0003e80000000800 */
[----:B------:R1:W-:Y:S04]  /*2ac0*/  @P0 STS [R220+0x4], RZ ;  /* 0x000004ffdc000388 */ /* 0x0003e80000000800 */
[----:B------:R1:W-:Y:S04]  /*2ad0*/  @P0 STS [R220+0x8], RZ ;  /* 0x000008ffdc000388 */ /* 0x0003e80000000800 */
[----:B------:R1:W-:Y:S04]  /*2ae0*/  @P0 STS [R220+0xc], RZ ;  /* 0x00000cffdc000388 */ /* 0x0003e80000000800 */
[----:B------:R-:W-:Y:S01]  /*2af0*/  @!PT LDS RZ, [RZ] ;  /* 0x00000000fffff984 */ /* 0x000fe20000000800 */
[----:B------:R-:W-:Y:S01]  /*2b00*/  @!PT LDS RZ, [RZ] ;  /* 0x00000000fffff984 */ /* 0x000fe20000000800 */
[----:B------:R-:W-:Y:S01]  /*2b10*/  @!PT LDS RZ, [RZ] ;  /* 0x00000000fffff984 */ /* 0x000fe20000000800 */
[----:B------:R1:W-:Y:S01]  /*2b20*/  @!P0 LDGSTS.E.BYPASS.LTC128B.128 [R220], [R234.64] ;  /* 0x00000000eadc8fae */ /* 0x0003e2000b901d46 */
[----:B------:R-:W-:-:S03]  /*2b30*/  @!P5 IADD3 R9, P0, R178, 0x20, RZ ;  /* 0x00000020b209d810 */ /* 0x000fc60007f1e0ff */
[----:B------:R1:W-:Y:S02]  /*2b40*/  @P1 STS [R220+0x1000], RZ ;  /* 0x001000ffdc001388 */ /* 0x0003e40000000800 */
[----:B------:R-:W-:Y:S01]  /*2b50*/  @!P5 IMAD.X R8, RZ, RZ, R5, P0 ;  /* 0x000000ffff08d224 */ /* 0x000fe200000e0605 */
[C---:B------:R-:W-:Y:S01]  /*2b60*/  @!P6 LEA R10, P0, R14.reuse, c[0x0][0x168], 0x1 ;  /* 0x00005a000e0aea11 */ /* 0x040fe200078008ff */
[C---:B------:R-:W-:Y:S01]  /*2b70*/  @!P5 IMAD.WIDE.U32 R16, R9.reuse, c[0x0][0x198], R16 ;  /* 0x000066000910da25 */ /* 0x040fe200078e0010 */
[----:B------:R1:W-:Y:S02]  /*2b80*/  @P1 STS [R220+0x1004], RZ ;  /* 0x001004ffdc001388 */ /* 0x0003e40000000800 */
[----:B------:R-:W-:Y:S01]  /*2b90*/  @!P6 LEA.HI.X R11, R14, c[0x0][0x16c], R7, 0x1, P0 ;  /* 0x00005b000e0bea11 */ /* 0x000fe200000f0c07 */
[----:B------:R-:W-:Y:S01]  /*2ba0*/  @!P5 IMAD R8, R8, c[0x0][0x198], RZ ;  /* 0x000066000808da24 */ /* 0x000fe200078e02ff */
[----:B------:R-:W-:Y:S01]  /*2bb0*/  @!P4 IADD3 R7, P0, R178, 0x40, RZ ;  /* 0x00000040b207c810 */ /* 0x000fe20007f1e0ff */
[----:B------:R1:W-:Y:S02]  /*2bc0*/  @P1 STS [R220+0x1008], RZ ;  /* 0x001008ffdc001388 */ /* 0x0003e40000000800 */
[----:B------:R-:W-:-:S02]  /*2bd0*/  @!P5 IMAD R8, R9, c[0x0][0x19c], R8 ;  /* 0x000067000908da24 */ /* 0x000fc400078e0208 */
[----:B------:R-:W-:Y:S01]  /*2be0*/  @!P4 IMAD.X R9, RZ, RZ, R5, P0 ;  /* 0x000000ffff09c224 */ /* 0x000fe200000e0605 */
[C---:B------:R-:W-:Y:S01]  /*2bf0*/  @!P5 LEA R14, P0, R16.reuse, c[0x0][0x168], 0x1 ;  /* 0x00005a00100eda11 */ /* 0x040fe200078008ff */
[----:B------:R-:W-:Y:S01]  /*2c00*/  @!P5 IMAD.IADD R8, R17, 0x1, R8 ;  /* 0x000000011108d824 */ /* 0x000fe200078e0208 */
[----:B------:R1:W-:Y:S01]  /*2c10*/  @P1 STS [R220+0x100c], RZ ;  /* 0x00100cffdc001388 */ /* 0x0003e20000000800 */
[----:B------:R-:W-:Y:S02]  /*2c20*/  @!P4 IMAD R9, R9, c[0x0][0x198], RZ ;  /* 0x000066000909ca24 */ /* 0x000fe400078e02ff */
[----:B------:R-:W-:Y:S01]  /*2c30*/  @!P4 IMAD.MOV.U32 R17, RZ, RZ, R13 ;  /* 0x000000ffff11c224 */ /* 0x000fe200078e000d */
[----:B------:R-:W-:Y:S01]  /*2c40*/  @!P5 LEA.HI.X R15, R16, c[0x0][0x16c], R8, 0x1, P0 ;  /* 0x00005b00100fda11 */ /* 0x000fe200000f0c08 */
[----:B------:R-:W-:Y:S01]  /*2c50*/  @!P4 IMAD R9, R7, c[0x0][0x19c], R9 ;  /* 0x000067000709ca24 */ /* 0x000fe200078e0209 */
[----:B------:R-:W-:Y:S01]  /*2c60*/  @!P3 IADD3 R8, P0, R178, 0x60, RZ ;  /* 0x00000060b208b810 */ /* 0x000fe20007f1e0ff */
[----:B------:R-:W-:Y:S01]  /*2c70*/  @!PT LDS RZ, [RZ] ;  /* 0x00000000fffff984 */ /* 0x000fe20000000800 */
[----:B------:R-:W-:Y:S01]  /*2c80*/  @!PT LDS RZ, [RZ] ;  /* 0x00000000fffff984 */ /* 0x000fe20000000800 */
[----:B------:R-:W-:Y:S01]  /*2c90*/  @!PT LDS RZ, [RZ] ;  /* 0x00000000fffff984 */ /* 0x000fe20000000800 */
[----:B------:R1:W-:Y:S01]  /*2ca0*/  @!P1 LDGSTS.E.BYPASS.LTC128B.128 [R220+0x1000], [R22.64] ;  /* 0x0100000016dc9fae */ /* 0x0003e2000b901d46 */
[----:B------:R-:W-:-:S03]  /*2cb0*/  @!P4 MOV R16, R26 ;  /* 0x0000001a0010c202 */ /* 0x000fc60000000f00 */
[----:B------:R-:W-:Y:S01]  /*2cc0*/  @!P3 IMAD.X R5, RZ, RZ, R5, P0 ;  /* 0x000000ffff05b224 */ /* 0x000fe200000e0605 */
[----:B------:R1:W-:Y:S01]  /*2cd0*/  @P6 STS.128 [R183+0x6000], RZ ;  /* 0x006000ffb7006388 */ /* 0x0003e20000000c00 */
[----:B------:R-:W-:Y:S01]  /*2ce0*/  @!P4 IMAD.WIDE.U32 R16, R7, c[0x0][0x198], R16 ;  /* 0x000066000710ca25 */ /* 0x000fe200078e0010 */
[----:B------:R-:W-:Y:S02]  /*2cf0*/  IADD3 R7, R176, 0x8, RZ ;  /* 0x00000008b0077810 */ /* 0x000fe40007ffe0ff */
[----:B------:R-:W-:Y:S01]  /*2d00*/  @!PT LDS RZ, [RZ] ;  /* 0x00000000fffff984 */ /* 0x000fe20000000800 */
[----:B------:R-:W-:Y:S01]  /*2d10*/  @!PT LDS RZ, [RZ] ;  /* 0x00000000fffff984 */ /* 0x000fe20000000800 */
[----:B------:R-:W-:Y:S01]  /*2d20*/  @!PT LDS RZ, [RZ] ;  /* 0x00000000fffff984 */ /* 0x000fe20000000800 */
[----:B------:R2:W-:Y:S01]  /*2d30*/  @!P6 LDGSTS.E.BYPASS.LTC128B.128 [R183+0x6000], [R10.64] ;  /* 0x060000000ab7efae */ /* 0x0005e2000b901d46 */
[----:B------:R-:W-:Y:S01]  /*2d40*/  @!P3 IMAD R5, R5, c[0x0][0x198], RZ ;  /* 0x000066000505ba24 */ /* 0x000fe200078e02ff */
[----:B------:R-:W-:Y:S01]  /*2d50*/  @!P4 LEA R12, P0, R16, c[0x0][0x168], 0x1 ;  /* 0x00005a00100cca11 */ /* 0x000fe200078008ff */
[----:B------:R-:W-:Y:S01]  /*2d60*/  @!P4 IMAD.IADD R9, R17, 0x1, R9 ;  /* 0x000000011109c824 */ /* 0x000fe200078e0209 */
[----:B------:R1:W-:Y:S01]  /*2d70*/  @P5 STS.128 [R183+0x7000], RZ ;  /* 0x007000ffb7005388 */ /* 0x0003e20000000c00 */
[C---:B------:R-:W-:Y:S01]  /*2d80*/  @!P3 IMAD R5, R8.reuse, c[0x0][0x19c], R5 ;  /* 0x000067000805ba24 */ /* 0x040fe200078e0205 */
[-C--:B------:R-:W-:Y:S01]  /*2d90*/  ISETP.GE.AND P1, PT, R7, R6.reuse, PT ;  /* 0x000000060700720c */ /* 0x080fe20003f26270 */
[----:B------:R-:W-:Y:S01]  /*2da0*/  @!P3 IMAD.WIDE.U32 R18, R8, c[0x0][0x198], R18 ;  /* 0x000066000812ba25 */ /* 0x000fe200078e0012 */
[----:B------:R-:W-:Y:S01]  /*2db0*/  @!P4 LEA.HI.X R13, R16, c[0x0][0x16c], R9, 0x1, P0 ;  /* 0x00005b00100dca11 */ /* 0x000fe200000f0c09 */
[----:B------:R-:W-:Y:S01]  /*2dc0*/  @!PT LDS RZ, [RZ] ;  /* 0x00000000fffff984 */ /* 0x000fe20000000800 */
[----:B------:R-:W-:Y:S01]  /*2dd0*/  @!PT LDS RZ, [RZ] ;  /* 0x00000000fffff984 */ /* 0x000fe20000000800 */
[----:B------:R-:W-:Y:S01]  /*2de0*/  @!PT LDS RZ, [RZ] ;  /* 0x00000000fffff984 */ /* 0x000fe20000000800 */
[----:B------:R1:W-:Y:S01]  /*2df0*/  @!P5 LDGSTS.E.BYPASS.LTC128B.128 [R183+0x7000], [R14.64] ;  /* 0x070000000eb7dfae */ /* 0x0003e2000b901d46 */
[C---:B------:R-:W-:Y:S01]  /*2e00*/  IADD3 R8, R176.reuse, 0x28, RZ ;  /* 0x00000028b0087810 */ /* 0x040fe20007ffe0ff */
[----:B------:R-:W-:Y:S01]  /*2e10*/  @!P3 IMAD.IADD R5, R19, 0x1, R5 ;  /* 0x000000011305b824 */ /* 0x000fe200078e0205 */
[----:B------:R-:W-:Y:S01]  /*2e20*/  IADD3 R7, R176, 0x20, RZ ;  /* 0x00000020b0077810 */ /* 0x000fe20007ffe0ff */
[----:B------:R1:W-:Y:S01]  /*2e30*/  @P4 STS.128 [R183+0x8000], RZ ;  /* 0x008000ffb7004388 */ /* 0x0003e20000000c00 */
[----:B------:R-:W-:-:S02]  /*2e40*/  ISETP.GE.AND P5, PT, R8, R6, PT ;  /* 0x000000060800720c */ /* 0x000fc40003fa6270 */
[----:B------:R-:W-:Y:S01]  /*2e50*/  ISETP.GE.AND P6, PT, R7, R6, PT ;  /* 0x000000060700720c */ /* 0x000fe20003fc6270 */
[----:B------:R-:W-:Y:S01]  /*2e60*/  @!PT LDS RZ, [RZ] ;  /* 0x00000000fffff984 */ /* 0x000fe20000000800 */
[----:B------:R-:W-:Y:S01]  /*2e70*/  @!PT LDS RZ, [RZ] ;  /* 0x00000000fffff984 */ /* 0x000fe20000000800 */
[----:B------:R-:W-:Y:S01]  /*2e80*/  @!PT LDS RZ, [RZ] ;  /* 0x00000000fffff984 */ /* 0x000fe20000000800 */
[----:B------:R1:W-:Y:S01]  /*2e90*/  @!P4 LDGSTS.E.BYPASS.LTC128B.128 [R183+0x8000], [R12.64] ;  /* 0x080000000cb7cfae */ /* 0x0003e2000b901d46 */
[----:B------:R-:W-:-:S03]  /*2ea0*/  SHF.L.U64.HI R7, R176, 0x2, R179 ;  /* 0x00000002b0077819 */ /* 0x000fc600000102b3 */
[----:B------:R1:W-:Y:S01]  /*2eb0*/  @P3 STS.128 [R183+0x9000], RZ ;  /* 0x009000ffb7003388 */ /* 0x0003e20000000c00 */
[----:B--2---:R-:W-:-:S04]  /*2ec0*/  @!P3 LEA R10, P0, R18, c[0x0][0x168], 0x1 ;  /* 0x00005a00120aba11 */ /* 0x004fc800078008ff */
[----:B------:R-:W-:Y:S02]  /*2ed0*/  @!P3 LEA.HI.X R11, R18, c[0x0][0x16c], R5, 0x1, P0 ;  /* 0x00005b00120bba11 */ /* 0x000fe400000f0c05 */
[C---:B------:R-:W-:Y:S01]  /*2ee0*/  ISETP.GE.AND P0, PT, R176.reuse, R6, PT ;  /* 0x00000006b000720c */ /* 0x040fe20003f06270 */
[----:B------:R-:W-:Y:S01]  /*2ef0*/  IMAD.SHL.U32 R6, R176, 0x4, RZ ;  /* 0x00000004b0067824 */ /* 0x000fe200078e00ff */
[----:B------:R-:W-:Y:S01]  /*2f00*/  SHF.R.S32.HI R5, RZ, 0x1f, R8 ;  /* 0x0000001fff057819 */ /* 0x000fe20000011408 */
[----:B------:R-:W-:Y:S01]  /*2f10*/  @!PT LDS RZ, [RZ] ;  /* 0x00000000fffff984 */ /* 0x000fe20000000800 */
[----:B------:R-:W-:Y:S01]  /*2f20*/  @!PT LDS RZ, [RZ] ;  /* 0x00000000fffff984 */ /* 0x000fe20000000800 */
[----:B------:R-:W-:Y:S01]  /*2f30*/  @!PT LDS RZ, [RZ] ;  /* 0x00000000fffff984 */ /* 0x000fe20000000800 */
[----:B------:R2:W-:Y:S03]  /*2f40*/  @!P3 LDGSTS.E.BYPASS.LTC128B.128 [R183+0x9000], [R10.64] ;  /* 0x090000000ab7bfae */ /* 0x0005e6000b901d46 */
[----:B------:R-:W-:Y:S01]  /*2f50*/  IADD3 R6, P4, R6, R200, RZ ;  /* 0x000000c806067210 */ /* 0x000fe20007f9e0ff */
[----:B------:R-:W0:Y:S03]  /*2f60*/  LDGDEPBAR ;  /* 0x00000000000079af */ /* 0x000e260000000000 */
[----:B------:R-:W-:-:S05]  /*2f70*/  IADD3.X R7, R7, R199, RZ, P4, !PT ;  /* 0x000000c707077210 */ /* 0x000fca00027fe4ff */
[----:B------:R1:W5:Y:S04]  /*2f80*/  @!P0 LDG.E R218, [R6.64] ;  /* 0x0000000606da8981 */ /* 0x000368000c1e1900 */
[----:B------:R1:W5:Y:S04]  /*2f90*/  @!P1 LDG.E R219, [R6.64+0x20] ;  /* 0x0000200606db9981 */ /* 0x000368000c1e1900 */
[----:B------:R1:W5:Y:S01]  /*2fa0*/  @!P6 LDG.E R216, [R6.64+0x80] ;  /* 0x0000800606d8e981 */ /* 0x000362000c1e1900 */
[----:B--2---:R-:W-:Y:S01]  /*2fb0*/  @!P5 LEA R10, P3, R8, R200, 0x2 ;  /* 0x000000c8080ad211 */ /* 0x004fe200078610ff */
[----:B------:R-:W-:-:S04]  /*2fc0*/  DEPBAR.LE SB0, 0x1 ;  /* 0x000080400000791a */ /* 0x000fc80000000000 */
[----:B------:R-:W-:-:S05]  /*2fd0*/  @!P5 LEA.HI.X R11, R8, R199, R5, 0x2, P3 ;  /* 0x000000c7080bd211 */ /* 0x000fca00018f1405 */
[----:B------:R1:W5:Y:S04]  /*2fe0*/  @!P5 LDG.E R217, [R10.64] ;  /* 0x000000060ad9d981 */ /* 0x000368000c1e1900 */
[----:B------:R-:W-:Y:S01]  /*2ff0*/  BAR.SYNC.DEFER_BLOCKING 0x0 ;  /* 0x0000000000007b1d */ /* 0x000fe20000010000 */
[----:B------:R-:W-:-:S04]  /*3000*/  LEA.HI R0, R0, R4, RZ, 0x4 ;  /* 0x0000000400007211 */ /* 0x000fc800078f20ff */
[----:B------:R-:W-:Y:S02]  /*3010*/  LOP3.LUT R0, R0, 0xfffffff0, RZ, 0xc0, !PT ;  /* 0xfffffff000007812 */ /* 0x000fe400078ec0ff */
[----:B------:R-:W-:-:S03]  /*3020*/  SHF.L.U32 R213, R208, 0x4, RZ ;  /* 0x00000004d0d57819 */ /* 0x000fc600000006ff */
[----:B------:R-:W-:Y:S01]  /*3030*/  IMAD.IADD R4, R4, 0x1, -R0 ;  /* 0x0000000104047824 */ /* 0x000fe200078e0a00 */
[----:B------:R-:W-:Y:S01]  /*3040*/  IADD3 R207, R213, 0x20, RZ ;  /* 0x00000020d5cf7810 */ /* 0x000fe20007ffe0ff */
        /* <DEDUP_REMOVED lines=9> */
[----:B------:R-:W-:-:S03]  /*30e0*/  IMAD.SHL.U32 R214, R208, 0x8, RZ ;  /* 0x00000008d0d67824 */ /* 0x000fc600078e00ff */
[----:B------:R-:W-:Y:S01]  /*30f0*/  LEA.HI R0, R0, R4, RZ, 0x3 ;  /* 0x0000000400007211 */ /* 0x000fe200078f18ff */
[----:B------:R-:W-:-:S03]  /*3100*/  IMAD.IADD R206, R214, 0x1, R207 ;  /* 0x00000001d6ce7824 */ /* 0x000fc600078e02cf */
[----:B------:R-:W-:Y:S02]  /*3110*/  LOP3.LUT R0, R0, 0xfffffff8, RZ, 0xc0, !PT ;  /* 0xfffffff800007812 */ /* 0x000fe400078ec0ff */
[----:B------:R-:W-:Y:S02]  /*3120*/  IADD3 R205, R214, R206, RZ ;  /* 0x000000ced6cd7210 */ /* 0x000fe40007ffe0ff */
[----:B------:R-:W-:Y:S01]  /*3130*/  IADD3 R0, R4, -R0, RZ ;  /* 0x8000000004007210 */ /* 0x000fe20007ffe0ff */
[----:B------:R-:W-:Y:S01]  /*3140*/  IMAD.MOV.U32 R165, RZ, RZ, 0x20 ;  /* 0x00000020ffa57424 */ /* 0x000fe200078e00ff */
[----:B------:R-:W-:Y:S01]  /*3150*/  IADD3 R167, R172, 0x1000, RZ ;  /* 0x00001000aca77810 */ /* 0x000fe20007ffe0ff */
[----:B------:R-:W-:Y:S01]  /*3160*/  IMAD.IADD R204, R214, 0x1, R205 ;  /* 0x00000001d6cc7824 */ /* 0x000fe200078e02cd */
[----:B------:R-:W-:Y:S02]  /*3170*/  LOP3.LUT P0, RZ, R0, 0x2, RZ, 0xc0, !PT ;  /* 0x0000000200ff7812 */ /* 0x000fe4000780c0ff */
[----:B------:R-:W-:-:S02]  /*3180*/  IADD3 R166, R171, 0x1000, RZ ;  /* 0x00001000aba67810 */ /* 0x000fc40007ffe0ff */
[----:B------:R-:W-:Y:S01]  /*3190*/  IADD3 R194, R196, R224, RZ ;  /* 0x000000e0c4c27210 */ /* 0x000fe20007ffe0ff */
[----:B------:R-:W-:Y:S01]  /*31a0*/  IMAD.IADD R228, R214, 0x1, R204 ;  /* 0x00000001d6e47824 */ /* 0x000fe200078e02cc */
[----:B------:R-:W-:Y:S02]  /*31b0*/  SEL R167, R167, R172, !P2 ;  /* 0x000000aca7a77207 */ /* 0x000fe40005000000 */
[----:B------:R-:W-:Y:S02]  /*31c0*/  LOP3.LUT P1, RZ, R0, 0x4, RZ, 0xc0, !PT ;  /* 0x0000000400ff7812 */ /* 0x000fe4000782c0ff */
[----:B------:R-:W-:Y:S02]  /*31d0*/  IADD3 R194, -R222, 0x80, R194 ;  /* 0x00000080dec27810 */ /* 0x000fe40007ffe1c2 */
[----:B------:R-:W-:Y:S02]  /*31e0*/  SEL R166, R166, R171, !P2 ;  /* 0x000000aba6a67207 */ /* 0x000fe40005000000 */
[----:B------:R-:W-:Y:S01]  /*31f0*/  SEL R165, R165, 0xffffffe0, !P0 ;  /* 0xffffffe0a5a57807 */ /* 0x000fe20004000000 */
[C---:B------:R-:W-:Y:S01]  /*3200*/  IMAD R212, R208.reuse, 0x18, RZ ;  /* 0x00000018d0d47824 */ /* 0x040fe200078e02ff */
[----:B------:R-:W-:Y:S01]  /*3210*/  CS2R R94, SRZ ;  /* 0x00000000005e7805 */ /* 0x000fe2000001ff00 */
[C---:B------:R-:W-:Y:S01]  /*3220*/  IMAD.SHL.U32 R211, R208.reuse, 0x20, RZ ;  /* 0x00000020d0d37824 */ /* 0x040fe200078e00ff */
[----:B------:R-:W-:Y:S01]  /*3230*/  CS2R R92, SRZ ;  /* 0x00000000005c7805 */ /* 0x000fe2000001ff00 */
[C---:B------:R-:W-:Y:S01]  /*3240*/  IMAD R210, R208.reuse, 0x28, RZ ;  /* 0x00000028d0d27824 */ /* 0x040fe200078e02ff */
[----:B------:R-:W-:Y:S01]  /*3250*/  CS2R R98, SRZ ;  /* 0x0000000000627805 */ /* 0x000fe2000001ff00 */
[C---:B------:R-:W-:Y:S01]  /*3260*/  IMAD R209, R208.reuse, 0x30, RZ ;  /* 0x00000030d0d17824 */ /* 0x040fe200078e02ff */
[----:B------:R-:W-:Y:S01]  /*3270*/  CS2R R96, SRZ ;  /* 0x0000000000607805 */ /* 0x000fe2000001ff00 */
[----:B------:R-:W-:Y:S01]  /*3280*/  IMAD.MOV R198, RZ, RZ, -R198 ;  /* 0x000000ffffc67224 */ /* 0x000fe200078e0ac6 */
[----:B------:R-:W-:Y:S01]  /*3290*/  CS2R R90, SRZ ;  /* 0x00000000005a7805 */ /* 0x000fe2000001ff00 */
[----:B------:R-:W-:Y:S01]  /*32a0*/  IMAD R208, R208, 0x38, RZ ;  /* 0x00000038d0d07824 */ /* 0x000fe200078e02ff */
[----:B------:R-:W-:Y:S01]  /*32b0*/  CS2R R88, SRZ ;  /* 0x0000000000587805 */ /* 0x000fe2000001ff00 */
[----:B------:R-:W-:Y:S01]  /*32c0*/  IMAD.MOV.U32 R215, RZ, RZ, c[0x0][0x2e4] ;  /* 0x0000b900ffd77624 */ /* 0x000fe200078e00ff */
        /* <DEDUP_REMOVED lines=26> */
[----:B------:R-:W-:Y:S01]  /*3470*/  IADD3 R194, R194, -c[0x0][0x2e8], RZ ;  /* 0x8000ba00c2c27a10 */ /* 0x000fe20007ffe0ff */
[----:B------:R-:W-:Y:S01]  /*3480*/  IMAD.SHL.U32 R167, R167, 0x2, RZ ;  /* 0x00000002a7a77824 */ /* 0x000fe200078e00ff */
[----:B------:R-:W-:Y:S01]  /*3490*/  SHF.L.U32 R166, R166, 0x1, RZ ;  /* 0x00000001a6a67819 */ /* 0x000fe200000006ff */
[----:B------:R-:W-:Y:S01]  /*34a0*/  IMAD.SHL.U32 R229, R176, 0x4, RZ ;  /* 0x00000004b0e57824 */ /* 0x000fe200078e00ff */
[----:B------:R-:W-:Y:S01]  /*34b0*/  SEL R173, R173, 0xffffffc0, !P1 ;  /* 0xffffffc0adad7807 */ /* 0x000fe20004800000 */
[----:B------:R-:W-:Y:S01]  /*34c0*/  IMAD.IADD R227, R214, 0x1, R228 ;  /* 0x00000001d6e37824 */ /* 0x000fe200078e02e4 */
[----:B------:R-:W-:-:S02]  /*34d0*/  SHF.L.U64.HI R230, R176, 0x2, R179 ;  /* 0x00000002b0e67819 */ /* 0x000fc400000102b3 */
[----:B-1234-:R-:W-:Y:S02]  /*34e0*/  IADD3 R0, R169, R165, RZ ;  /* 0x000000a5a9007210 */ /* 0x01efe40007ffe0ff */
.L_x_296:
        /* <DEDUP_REMOVED lines=8> */
[----:B------:R-:W1:Y:S05]  /*3570*/  LDSM.16.M88.4 R16, [R170+0x6000] ;  /* 0x00600000aa10783b */ /* 0x000e6a0000000200 */
[----:B------:R-:W2:Y:S05]  /*3580*/  LDSM.16.M88.4 R28, [R167+0x1000] ;  /* 0x00100000a71c783b */ /* 0x000eaa0000000200 */
[----:B-----5:R1:W5:Y:S05]  /*3590*/  LDG.E R240, [R4.64] ;  /* 0x0000000604f07981 */ /* 0x02036a000c1e1900 */
[----:B------:R1:W5:Y:S05]  /*35a0*/  LDG.E R239, [R4.64+0x20] ;  /* 0x0000200604ef7981 */ /* 0x00036a000c1e1900 */
[----:B------:R1:W5:Y:S05]  /*35b0*/  LDG.E R238, [R4.64+0x80] ;  /* 0x0000800604ee7981 */ /* 0x00036a000c1e1900 */
[----:B------:R1:W5:Y:S05]  /*35c0*/  LDG.E R237, [R4.64+0xa0] ;  /* 0x0000a00604ed7981 */ /* 0x00036a000c1e1900 */
[----:B------:R-:W3:Y:S05]  /*35d0*/  LDSM.16.M88.4 R100, [R170+0x6800] ;  /* 0x00680000aa64783b */ /* 0x000eea0000000200 */
[----:B------:R-:W-:Y:S05]  /*35e0*/  LDSM.16.M88.4 R104, [R174] ;  /* 0x00000000ae68783b */ /* 0x000fea0000000200 */
[----:B------:R-:W4:Y:S05]  /*35f0*/  LDSM.16.M88.4 R108, [R164+0x6000] ;  /* 0x00600000a46c783b */ /* 0x000f2a0000000200 */
[----:B------:R-:W4:Y:S01]  /*3600*/  LDSM.16.M88.4 R112, [R174+0x1000] ;  /* 0x00100000ae70783b */ /* 0x000f220000000200 */
[-C--:B-1----:R-:W-:Y:S04]  /*3610*/  HMMA.16816.F32.BF16 R4, R32, R16.reuse, RZ ;  /* 0x000000102004723c */ /* 0x082fe800000418ff */
[----:B------:R-:W1:Y:S05]  /*3620*/  LDSM.16.M88.4 R116, [R164+0x6800] ;  /* 0x00680000a474783b */ /* 0x000e6a0000000200 */
[----:B------:R-:W-:Y:S01]  /*3630*/  LDSM.16.M88.4 R120, [R3+0x6000] ;  /* 0x006000000378783b */ /* 0x000fe20000000200 */
[C---:B--2---:R-:W-:Y:S04]  /*3640*/  HMMA.16816.F32.BF16 R8, R28.reuse, R16, RZ ;  /* 0x000000101c08723c */ /* 0x044fe800000418ff */
[----:B------:R-:W-:Y:S04]  /*3650*/  LDSM.16.M88.4 R128, [R3+0x6800] ;  /* 0x006800000380783b */ /* 0x000fe80000000200 */
[-C--:B------:R-:W-:Y:S08]  /*3660*/  HMMA.16816.F32.BF16 R12, R28, R18.reuse, RZ ;  /* 0x000000121c0c723c */ /* 0x080ff000000418ff */
[C---:B------:R-:W-:Y:S08]  /*3670*/  HMMA.16816.F32.BF16 R16, R32.reuse, R18, RZ ;  /* 0x000000122010723c */ /* 0x040ff000000418ff */
[-C--:B---3--:R-:W-:Y:S08]  /*3680*/  HMMA.16816.F32.BF16 R20, R32, R100.reuse, RZ ;  /* 0x000000642014723c */ /* 0x088ff000000418ff */
[C---:B------:R-:W-:Y:S08]  /*3690*/  HMMA.16816.F32.BF16 R24, R28.reuse, R100, RZ ;  /* 0x000000641c18723c */ /* 0x040ff000000418ff */
[-C--:B------:R-:W-:Y:S08]  /*36a0*/  HMMA.16816.F32.BF16 R28, R28, R102.reuse, RZ ;  /* 0x000000661c1c723c */ /* 0x080ff000000418ff */
[----:B------:R-:W-:Y:S01]  /*36b0*/  HMMA.16816.F32.BF16 R32, R32, R102, RZ ;  /* 0x000000662020723c */ /* 0x000fe200000418ff */
[----:B------:R-:W2:Y:S05]  /*36c0*/  LDSM.16.M88.4 R100, [R124] ;  /* 0x000000007c64783b */ /* 0x000eaa0000000200 */
[----:B------:R-:W3:Y:S02]  /*36d0*/  LDSM.16.M88.4 R124, [R124+0x1000] ;  /* 0x001000007c7c783b */ /* 0x000ee40000000200 */
[-C--:B----4-:R-:W-:Y:S08]  /*36e0*/  HMMA.16816.F32.BF16 R4, R104, R108.reuse, R4 ;  /* 0x0000006c6804723c */ /* 0x090ff00000041804 */
        /* <DEDUP_REMOVED lines=11> */
[-C--:B--2---:R-:W-:Y:S03]  /*37a0*/  HMMA.16816.F32.BF16 R4, R100, R120.reuse, R4 ;  /* 0x000000786404723c */ /* 0x084fe60000041804 */
[----:B------:R-:W2:Y:S05]  /*37b0*/  LDSM.16.M88.4 R112, [R112+0x1000] ;  /* 0x001000007070783b */ /* 0x000eaa0000000200 */
[C---:B---3--:R-:W-:Y:S07]  /*37c0*/  HMMA.16816.F32.BF16 R8, R124.reuse, R120, R8 ;  /* 0x000000787c08723c */ /* 0x048fee0000041808 */
        /* <DEDUP_REMOVED lines=30> */
.L_x_292:
        /* <DEDUP_REMOVED lines=128> */
.L_x_293:
        /* <DEDUP_REMOVED lines=224> */
[C---:B------:R-:W-:Y:S03]  /*4fb0*/  IMAD.U32 R4, R5.reuse, -0x40, RZ ;  /* 0xffffffc005047824 */ /* 0x040fe600078e00ff */
[----:B------:R-:W-:Y:S02]  /*4fc0*/  SEL R6, R6, 0x2000, !P2 ;  /* 0x0000200006067807 */ /* 0x000fe40005000000 */
[----:B------:R-:W-:Y:S03]  /*4fd0*/  LEA R234, P0, R4, R234, 0x1 ;  /* 0x000000ea04ea7211 */ /* 0x000fe600078008ff */
[--C-:B------:R-:W-:Y:S01]  /*4fe0*/  IMAD.IADD R220, R220, 0x1, R6.reuse ;  /* 0x00000001dcdc7824 */ /* 0x100fe200078e0206 */
[----:B------:R-:W-:Y:S01]  /*4ff0*/  LEA.HI.X.SX32 R235, R4, R235, 0x1, P0 ;  /* 0x000000eb04eb7211 */ /* 0x000fe200000f0eff */
[----:B------:R-:W-:Y:S01]  /*5000*/  IMAD.MOV.U32 R4, RZ, RZ, c[0x0][0x194] ;  /* 0x00006500ff047624 */ /* 0x000fe200078e00ff */
[----:B------:R-:W-:Y:S01]  /*5010*/  LEA R8, P0, R5, R234, 0x6 ;  /* 0x000000ea05087211 */ /* 0x000fe200078030ff */
        /* <DEDUP_REMOVED lines=8> */
.L_x_294:
        /* <DEDUP_REMOVED lines=88> */
[C---:B------:R-:W-:Y:S05]  /*5620*/  IMAD.U32 R4, R5.reuse, -0x40, RZ ;  /* 0xffffffc005047824 */ /* 0x040fea00078e00ff */
        /* <DEDUP_REMOVED lines=11> */
.L_x_295:
        /* <DEDUP_REMOVED lines=61> */
[----:B------:R-:W-:Y:S01]  /*5ab0*/  IMAD.MOV.U32 R22, RZ, RZ, R231 ;  /* 0x000000ffff167224 */ /* 0x000fe200078e00e7 */
[C---:B---3--:R-:W-:Y:S01]  /*5ac0*/  HMMA.16816.F32.BF16 R4, R28.reuse, R32, R4 ;  /* 0x000000201c04723c */ /* 0x048fe20000041804 */
[----:B------:R1:W5:Y:S04]  /*5ad0*/  @P6 LDG.E R218, [R20.64] ;  /* 0x0000000614da6981 */ /* 0x000368000c1e1900 */
[----:B------:R1:W5:Y:S01]  /*5ae0*/  @P6 LDG.E R219, [R20.64+0x20] ;  /* 0x0000200614db6981 */ /* 0x000362000c1e1900 */
[----:B------:R-:W-:Y:S02]  /*5af0*/  IMAD.MOV.U32 R23, RZ, RZ, R236 ;  /* 0x000000ffff177224 */ /* 0x000fe400078e00ec */
[C---:B------:R-:W-:Y:S01]  /*5b00*/  HMMA.16816.F32.BF16 R8, R28.reuse, R34, R8 ;  /* 0x000000221c08723c */ /* 0x040fe20000041808 */
[----:B------:R-:W-:Y:S04]  /*5b10*/  LDSM.16.MT88.4 R32, [R168+0xc800] ;  /* 0x00c80000a820783b */ /* 0x000fe80000004200 */
[----:B------:R1:W5:Y:S03]  /*5b20*/  @P6 LDG.E R216, [R20.64+0x80] ;  /* 0x0000800614d86981 */ /* 0x000366000c1e1900 */
[C---:B--2---:R-:W-:Y:S01]  /*5b30*/  HMMA.16816.F32.BF16 R12, R28.reuse, R24, R12 ;  /* 0x000000181c0c723c */ /* 0x044fe2000004180c */
[----:B------:R1:W5:Y:S06]  /*5b40*/  @P6 LDG.E R217, [R20.64+0xa0] ;  /* 0x0000a00614d96981 */ /* 0x00036c000c1e1900 */
[CC--:B------:R-:W-:Y:S01]  /*5b50*/  LEA R24, P2, R214.reuse, R22.reuse, 0x2 ;  /* 0x00000016d6187211 */ /* 0x0c0fe200078410ff */
[----:B------:R-:W-:Y:S01]  /*5b60*/  HMMA.16816.F32.BF16 R16, R28, R26, R16 ;  /* 0x0000001a1c10723c */ /* 0x000fe20000041810 */
[----:B------:R2:W-:Y:S03]  /*5b70*/  RED.E.ADD.F32.FTZ.RN.STRONG.GPU [R22.64], R4 ;  /* 0x000000041600798e */ /* 0x0005e6000c10e786 */
[-C--:B------:R-:W-:Y:S01]  /*5b80*/  LEA.HI.X.SX32 R25, R214, R23.reuse, 0x2, P2 ;  /* 0x00000017d6197211 */ /* 0x080fe200010f16ff */
[----:B------:R-:W-:Y:S04]  /*5b90*/  LDSM.16.MT88.4 R28, [R168+0xa800] ;  /* 0x00a80000a81c783b */ /* 0x000fe80000004200 */
[----:B------:R3:W-:Y:S03]  /*5ba0*/  RED.E.ADD.F32.FTZ.RN.STRONG.GPU [R24.64], R5 ;  /* 0x000000051800798e */ /* 0x0007e6000c10e786 */
[CC--:B-1----:R-:W-:Y:S04]  /*5bb0*/  LEA R20, P0, R213.reuse, R22.reuse, 0x2 ;  /* 0x00000016d5147211 */ /* 0x0c2fe800078010ff */
[-C--:B------:R-:W-:Y:S02]  /*5bc0*/  LEA.HI.X.SX32 R21, R213, R23.reuse, 0x2, P0 ;  /* 0x00000017d5157211 */ /* 0x080fe400000f16ff */
[CC--:B------:R-:W-:Y:S03]  /*5bd0*/  LEA R26, P0, R211.reuse, R22.reuse, 0x2 ;  /* 0x00000016d31a7211 */ /* 0x0c0fe600078010ff */
[----:B------:R1:W-:Y:S01]  /*5be0*/  RED.E.ADD.F32.FTZ.RN.STRONG.GPU [R20.64], R6 ;  /* 0x000000061400798e */ /* 0x0003e2000c10e786 */
[CC--:B--2---:R-:W-:Y:S02]  /*5bf0*/  LEA R4, P2, R212.reuse, R22.reuse, 0x2 ;  /* 0x00000016d4047211 */ /* 0x0c4fe400078410ff */
[-C--:B------:R-:W-:Y:S02]  /*5c00*/  LEA.HI.X.SX32 R27, R211, R23.reuse, 0x2, P0 ;  /* 0x00000017d31b7211 */ /* 0x080fe400000f16ff */
        /* <DEDUP_REMOVED lines=13> */
[CC--:B------:R-:W-:Y:S01]  /*5ce0*/  LEA R8, P2, R228.reuse, R22.reuse, 0x2 ;  /* 0x00000016e4087211 */ /* 0x0c0fe200078410ff */
[----:B------:R3:W-:Y:S04]  /*5cf0*/  RED.E.ADD.F32.FTZ.RN.STRONG.GPU [R4.64], R11 ;  /* 0x0000000b0400798e */ /* 0x0007e8000c10e786 */
[----:B------:R-:W-:Y:S04]  /*5d00*/  RED.E.ADD.F32.FTZ.RN.STRONG.GPU [R22.64+0x80], R12 ;  /* 0x0000800c1600798e */ /* 0x000fe8000c10e786 */
[----:B------:R-:W-:Y:S01]  /*5d10*/  RED.E.ADD.F32.FTZ.RN.STRONG.GPU [R24.64+0x80], R13 ;  /* 0x0000800d1800798e */ /* 0x000fe2000c10e786 */
[CC--:B-1----:R-:W-:Y:S02]  /*5d20*/  LEA R20, P4, R205.reuse, R22.reuse, 0x2 ;  /* 0x00000016cd147211 */ /* 0x0c2fe400078810ff */
[-C--:B------:R-:W-:Y:S02]  /*5d30*/  LEA.HI.X.SX32 R9, R228, R23.reuse, 0x2, P2 ;  /* 0x00000017e4097211 */ /* 0x080fe400010f16ff */
[----:B------:R-:W-:Y:S02]  /*5d40*/  LEA.HI.X.SX32 R21, R205, R23, 0x2, P4 ;  /* 0x00000017cd157211 */ /* 0x000fe400020f16ff */
[----:B------:R-:W-:Y:S02]  /*5d50*/  ISETP.GT.AND P4, PT, R221, R195, PT ;  /* 0x000000c3dd00720c */ /* 0x000fe40003f84270 */
[----:B------:R-:W-:Y:S02]  /*5d60*/  @P6 IADD3 R202, P2, R202, -0x100, RZ ;  /* 0xffffff00caca6810 */ /* 0x000fe40007f5e0ff */
        /* <DEDUP_REMOVED lines=9> */
[----:B------:R-:W-:Y:S02]  /*5e00*/  @P6 IADD3.X R201, R201, -0x1, RZ, P2, !PT ;  /* 0xffffffffc9c96810 */ /* 0x000fe400017fe4ff */
[----:B------:R-:W-:Y:S01]  /*5e10*/  @P6 IADD3.X R199, R199, -0x1, RZ, P3, !PT ;  /* 0xffffffffc7c76810 */ /* 0x000fe20001ffe4ff */
[----:B------:R-:W-:Y:S04]  /*5e20*/  RED.E.ADD.F32.FTZ.RN.STRONG.GPU [R20.64], R16 ;  /* 0x000000101400798e */ /* 0x000fe8000c10e786 */
        /* <DEDUP_REMOVED lines=169> */
.L_x_297:
        /* <DEDUP_REMOVED lines=13> */
.L_x_298:
[----:B------:R-:W-:Y:S01]  /*6990*/  BAR.SYNC.DEFER_BLOCKING 0x0 ;  /* 0x0000000000007b1d */ /* 0x000fe20000010000 */
[----:B------:R-:W-:Y:S01]  /*69a0*/  SHF.R.S32.HI R38, RZ, 0x1f, R196 ;  /* 0x0000001fff267819 */ /* 0x000fe200000114c4 */
[----:B------:R-:W-:Y:S01]  /*69b0*/  IMAD R222, R184, -0x80, R222 ;  /* 0xffffff80b8de7824 */ /* 0x000fe200078e02de */
[----:B------:R-:W-:Y:S02]  /*69c0*/  SHF.R.S32.HI R43, RZ, 0x1f, R180 ;  /* 0x0000001fff2b7819 */ /* 0x000fe400000114b4 */
[----:B------:R-:W-:Y:S01]  /*69d0*/  MOV R42, R180 ;  /* 0x000000b4002a7202 */ /* 0x000fe20000000f00 */
[----:B------:R-:W-:Y:S01]  /*69e0*/  IMAD R34, R38, c[0x0][0x3a0], RZ ;  /* 0x0000e80026227a24 */ /* 0x000fe200078e02ff */
[----:B------:R-:W-:Y:S01]  /*69f0*/  ISETP.GE.AND P4, PT, R178, R222, PT ;  /* 0x000000deb200720c */ /* 0x000fe20003f86270 */
[----:B------:R-:W-:Y:S01]  /*6a00*/  BSSY B0, `(.L_x_299) ;  /* 0x000001d000007945 */ /* 0x000fe20003800000 */
        /* <DEDUP_REMOVED lines=8> */
[C---:B------:R-:W-:Y:S02]  /*6a90*/  IMAD R41, R203.reuse, c[0x0][0x3bc], R41 ;  /* 0x0000ef00cb297a24 */ /* 0x040fe400078e0229 */
[----:B------:R-:W-:Y:S01]  /*6aa0*/  IMAD.WIDE.U32 R44, R203, c[0x0][0x3b8], R44 ;  /* 0x0000ee00cb2c7a25 */ /* 0x000fe200078e002c */
[----:B------:R1:W3:Y:S04]  /*6ab0*/  LDS.128 R24, [R183+0x8000] ;  /* 0x00800000b7187984 */ /* 0x0002e80000000c00 */
[----:B------:R1:W4:Y:S01]  /*6ac0*/  LDS.128 R20, [R183+0x9000] ;  /* 0x00900000b7147984 */ /* 0x0003220000000c00 */
[----:B------:R-:W-:-:S03]  /*6ad0*/  IADD3 R41, R41, R45, RZ ;  /* 0x0000002d29297210 */ /* 0x000fc60007ffe0ff */
        /* <DEDUP_REMOVED lines=15> */
.L_x_300:
[----:B------:R-:W-:Y:S05]  /*6bd0*/  BSYNC B0 ;  /* 0x0000000000007941 */ /* 0x000fea0003800000 */
.L_x_299:
[----:B----4-:R-:W-:Y:S01]  /*6be0*/  IADD3 R32, R178, 0x20, RZ ;  /* 0x00000020b2207810 */ /* 0x010fe20007ffe0ff */
        /* <DEDUP_REMOVED lines=14> */
.L_x_302:
[----:B------:R-:W-:Y:S05]  /*6cd0*/  BSYNC B0 ;  /* 0x0000000000007941 */ /* 0x000fea0003800000 */
.L_x_301:
[----:B--2---:R-:W-:Y:S01]  /*6ce0*/  IADD3 R28, R178, 0x40, RZ ;  /* 0x00000040b21c7810 */ /* 0x004fe20007ffe0ff */
        /* <DEDUP_REMOVED lines=14> */
.L_x_304:
[----:B------:R-:W-:Y:S05]  /*6dd0*/  BSYNC B0 ;  /* 0x0000000000007941 */ /* 0x000fea0003800000 */
.L_x_303:
[----:B--23--:R-:W-:Y:S01]  /*6de0*/  IADD3 R24, R178, 0x60, RZ ;  /* 0x00000060b2187810 */ /* 0x00cfe20007ffe0ff */
        /* <DEDUP_REMOVED lines=14> */
.L_x_306:
[----:B------:R-:W-:Y:S05]  /*6ed0*/  BSYNC B0 ;  /* 0x0000000000007941 */ /* 0x000fea0003800000 */
.L_x_305:
        /* <DEDUP_REMOVED lines=20> */
.L_x_308:
[----:B------:R-:W-:Y:S05]  /*7020*/  BSYNC B0 ;  /* 0x0000000000007941 */ /* 0x000fea0003800000 */
.L_x_307:
        /* <DEDUP_REMOVED lines=13> */
.L_x_310:
[----:B------:R-:W-:Y:S05]  /*7100*/  BSYNC B0 ;  /* 0x0000000000007941 */ /* 0x000fea0003800000 */
.L_x_309:
        /* <DEDUP_REMOVED lines=13> */
.L_x_312:
[----:B------:R-:W-:Y:S05]  /*71e0*/  BSYNC B0 ;  /* 0x0000000000007941 */ /* 0x000fea0003800000 */
.L_x_311:
        /* <DEDUP_REMOVED lines=12> */
.L_x_291:
[----:B------:R-:W-:Y:S05]  /*72b0*/  BSYNC B1 ;  /* 0x0000000000017941 */ /* 0x000fea0003800000 */
.L_x_269:
        /* <DEDUP_REMOVED lines=9> */
.L_x_313:
[----:B------:R-:W-:Y:S05]  /*7350*/  EXIT ;  /* 0x000000000000794d */ /* 0x000fea0003800000 */
.L_x_315:
        /* <DEDUP_REMOVED lines=10> */
.L_x_2456:


//--------------------- .text._ZN5flash44flash_bwd_dq_dk_dv_loop_seqk_parallel_kernelI23Flash_bwd_kernel_traitsILi64ELi64ELi128ELi8ELi2ELi4ELi4ELb1ELb0EN7cutlass10bfloat16_tE19Flash_kernel_traitsILi64ELi64ELi128ELi8ES3_EELb0ELb0ELb1ELb1ELb0ELb0ELb0EEEvNS_16Flash_bwd_paramsE --------------------------
	.section	.text._ZN5flash44flash_bwd_dq_dk_dv_loop_seqk_parallel_kernelI23Flash_bwd_kernel_traitsILi64ELi64ELi128ELi8ELi2ELi4ELi4ELb1ELb0EN7cutlass10bfloat16_tE19Flash_kernel_traitsILi64ELi64ELi128ELi8ES3_EELb0ELb0ELb1ELb1ELb0ELb0ELb0EEEvNS_16Flash_bwd_paramsE,"ax",@progbits
	.sectioninfo	@"SHI_REGISTERS=255"
	.align	128
        .global         _ZN5flash44flash_bwd_dq_dk_dv_loop_seqk_parallel_kernelI23Flash_bwd_kernel_traitsILi64ELi64ELi128ELi8ELi2ELi4ELi4ELb1ELb0EN7cutlass10bfloat16_tE19Flash_kernel_traitsILi64ELi64ELi128ELi8ES3_EELb0ELb0ELb1ELb1ELb0ELb0ELb0EEEvNS_16Flash_bwd_paramsE
        .type           _ZN5flash44flash_bwd_dq_dk_dv_loop_seqk_parallel_kernelI23Flash_bwd_kernel_traitsILi64ELi64ELi128ELi8ELi2ELi4ELi4ELb1ELb0EN7cutlass10bfloat16_tE19Flash_kernel_traitsILi64ELi64ELi128ELi8ES3_EELb0ELb0ELb1ELb1ELb0ELb0ELb0EEEvNS_16Flash_bwd_paramsE,@function
        .size           _ZN5flash44flash_bwd_dq_dk_dv_loop_seqk_parallel_kernelI23Flash_bwd_kernel_traitsILi64ELi64ELi128ELi8ELi2ELi4ELi4ELb1ELb0EN7cutlass10bfloat16_tE19Flash_kernel_traitsILi64ELi64ELi128ELi8ES3_EELb0ELb0ELb1ELb1ELb0ELb0ELb0EEEvNS_16Flash_bwd_paramsE,(.L_x_2457 - _ZN5flash44flash_bwd_dq_dk_dv_loop_seqk_parallel_kernelI23Flash_bwd_kernel_traitsILi64ELi64ELi128ELi8ELi2ELi4ELi4ELb1ELb0EN7cutlass10bfloat16_tE19Flash_kernel_traitsILi64ELi64ELi128ELi8ES3_EELb0ELb0ELb1ELb1ELb0ELb0ELb0EEEvNS_16Flash_bwd_paramsE)
        .other          _ZN5flash44flash_bwd_dq_dk_dv_loop_seqk_parallel_kernelI23Flash_bwd_kernel_traitsILi64ELi64ELi128ELi8ELi2ELi4ELi4ELb1ELb0EN7cutlass10bfloat16_tE19Flash_kernel_traitsILi64ELi64ELi128ELi8ES3_EELb0ELb0ELb1ELb1ELb0ELb0ELb0EEEvNS_16Flash_bwd_paramsE,@"STO_CUDA_ENTRY STV_DEFAULT"
_ZN5flash44flash_bwd_dq_dk_dv_loop_seqk_parallel_kernelI23Flash_bwd_kernel_traitsILi64ELi64ELi128ELi8ELi2ELi4ELi4ELb1ELb0EN7cutlass10bfloat16_tE19Flash_kernel_traitsILi64ELi64ELi128ELi8ES3_EELb0ELb0ELb1ELb1ELb0ELb0ELb0EEEvNS_16Flash_bwd_paramsE:
.text._ZN5flash44flash_bwd_dq_dk_dv_loop_seqk_parallel_kernelI23Flash_bwd_kernel_traitsILi64ELi64ELi128ELi8ELi2ELi4ELi4ELb1ELb0EN7cutlass10bfloat16_tE19Flash_kernel_traitsILi64ELi64ELi128ELi8ES3_EELb0ELb0ELb1ELb1ELb0ELb0ELb0EEEvNS_16Flash_bwd_paramsE:
        /* <DEDUP_REMOVED lines=10> */
[----:B------:R-:W-:Y:S01]  /*00a0*/  IMAD.MOV.U32 R192, RZ, RZ, -0x10 ;  /* 0xfffffff0ffc07424 */ /* 0x000fe200078e00ff */
[----:B------:R-:W-:Y:S02]  /*00b0*/  ULDC.64 UR6, c[0x0][0x118] ;  /* 0x0000460000067ab9 */ /* 0x000fe40000000a00 */
[----:B------:R-:W2:Y:S01]  /*00c0*/  S2R R226, SR_CTAID.Z ;  /* 0x0000000000e27919 */ /* 0x000ea20000002700 */
[----:B-1----:R-:W-:Y:S01]  /*00d0*/  SHF.R.S32.HI R15, RZ, 0x1f, R10 ;  /* 0x0000001fff0f7819 */ /* 0x002fe2000001140a */
[----:B------:R-:W-:-:S03]  /*00e0*/  IMAD.SHL.U32 R235, R10, 0x2, RZ ;  /* 0x000000020aeb7824 */ /* 0x000fc600078e00ff */
[CC--:B------:R-:W-:Y:S02]  /*00f0*/  LEA.HI R4, R15.reuse, R10.reuse, RZ, 0x5 ;  /* 0x0000000a0f047211 */ /* 0x0c0fe400078f28ff */
[----:B------:R-:W-:Y:S02]  /*0100*/  LEA.HI R9, R15, R10, RZ, 0x4 ;  /* 0x0000000a0f097211 */ /* 0x000fe400078f20ff */
[--C-:B------:R-:W-:Y:S02]  /*0110*/  SHF.R.S32.HI R6, RZ, 0x5, R4.reuse ;  /* 0x00000005ff067819 */ /* 0x100fe40000011404 */
[----:B------:R-:W-:Y:S02]  /*0120*/  SHF.R.S32.HI R0, RZ, 0x1f, R4 ;  /* 0x0000001fff007819 */ /* 0x000fe40000011404 */
[-C--:B------:R-:W-:Y:S02]  /*0130*/  LEA.HI R2, R4, R6.reuse, RZ, 0x1 ;  /* 0x0000000604027211 */ /* 0x080fe400078f08ff */
[----:B------:R-:W-:-:S02]  /*0140*/  LEA.HI R0, R0, R6, RZ, 0x2 ;  /* 0x0000000600007211 */ /* 0x000fc400078f10ff */
[----:B------:R-:W-:Y:S02]  /*0150*/  LEA.HI R17, R15, R10, RZ, 0x2 ;  /* 0x0000000a0f117211 */ /* 0x000fe400078f10ff */
[----:B------:R-:W-:Y:S02]  /*0160*/  SHF.R.S32.HI R7, RZ, 0x4, R9 ;  /* 0x00000004ff077819 */ /* 0x000fe40000011409 */
[----:B------:R-:W-:Y:S02]  /*0170*/  LOP3.LUT R2, R2, 0xfffffffe, RZ, 0xc0, !PT ;  /* 0xfffffffe02027812 */ /* 0x000fe400078ec0ff */
[----:B------:R-:W-:Y:S02]  /*0180*/  LOP3.LUT R0, R0, 0xfffffffc, RZ, 0xc0, !PT ;  /* 0xfffffffc00007812 */ /* 0x000fe400078ec0ff */
[--C-:B------:R-:W-:Y:S01]  /*0190*/  SHF.R.S32.HI R8, RZ, 0x2, R17.reuse ;  /* 0x00000002ff087819 */ /* 0x100fe20000011411 */
[C---:B------:R-:W-:Y:S01]  /*01a0*/  IMAD.IADD R14, R6.reuse, 0x1, -R2 ;  /* 0x00000001060e7824 */ /* 0x040fe200078e0a02 */
[----:B------:R-:W-:Y:S01]  /*01b0*/  SHF.R.S32.HI R3, RZ, 0x1f, R17 ;  /* 0x0000001fff037819 */ /* 0x000fe20000011411 */
[----:B------:R-:W-:Y:S01]  /*01c0*/  IMAD.IADD R159, R6, 0x1, -R0 ;  /* 0x00000001069f7824 */ /* 0x000fe200078e0a00 */
[----:B------:R-:W-:-:S02]  /*01d0*/  LEA.HI R5, R9, R7, RZ, 0x1 ;  /* 0x0000000709057211 */ /* 0x000fc400078f08ff */
[----:B------:R-:W-:Y:S02]  /*01e0*/  LEA.HI R3, R3, R8, RZ, 0x3 ;  /* 0x0000000803037211 */ /* 0x000fe400078f18ff */
[----:B------:R-:W-:Y:S02]  /*01f0*/  LOP3.LUT R2, R4, 0xffffffe0, RZ, 0xc0, !PT ;  /* 0xffffffe004027812 */ /* 0x000fe400078ec0ff */
[----:B------:R-:W-:Y:S02]  /*0200*/  LOP3.LUT R0, R5, 0xfffffffe, RZ, 0xc0, !PT ;  /* 0xfffffffe05007812 */ /* 0x000fe400078ec0ff */
[----:B------:R-:W-:Y:S01]  /*0210*/  LEA.HI R16, R15, R10, RZ, 0x3 ;  /* 0x0000000a0f107211 */ /* 0x000fe200078f18ff */
[----:B------:R-:W-:Y:S01]  /*0220*/  IMAD.IADD R2, R10, 0x1, -R2 ;  /* 0x000000010a027824 */ /* 0x000fe200078e0a02 */
[----:B------:R-:W-:Y:S01]  /*0230*/  LOP3.LUT R3, R3, 0xfffffff8, RZ, 0xc0, !PT ;  /* 0xfffffff803037812 */ /* 0x000fe200078ec0ff */
[----:B------:R-:W-:Y:S01]  /*0240*/  IMAD.IADD R12, R7, 0x1, -R0 ;  /* 0x00000001070c7824 */ /* 0x000fe200078e0a00 */
[----:B------:R-:W-:-:S02]  /*0250*/  SHF.R.S32.HI R217, RZ, 0x3, R16 ;  /* 0x00000003ffd97819 */ /* 0x000fc40000011410 */
[----:B------:R-:W-:Y:S01]  /*0260*/  LOP3.LUT R0, R16, 0xfffffff8, RZ, 0xc0, !PT ;  /* 0xfffffff810007812 */ /* 0x000fe200078ec0ff */
[----:B------:R-:W-:Y:S01]  /*0270*/  IMAD.IADD R8, R8, 0x1, -R3 ;  /* 0x0000000108087824 */ /* 0x000fe200078e0a03 */
[----:B------:R-:W-:Y:S01]  /*0280*/  SHF.R.S32.HI R5, RZ, 0x1f, R2 ;  /* 0x0000001fff057819 */ /* 0x000fe20000011402 */
[----:B------:R-:W-:Y:S01]  /*0290*/  IMAD.SHL.U32 R4, R217, 0x40, RZ ;  /* 0x00000040d9047824 */ /* 0x000fe200078e00ff */
[----:B------:R-:W-:Y:S01]  /*02a0*/  LOP3.LUT R3, R9, 0xfffffff0, RZ, 0xc0, !PT ;  /* 0xfffffff009037812 */ /* 0x000fe200078ec0ff */
[C---:B------:R-:W-:Y:S01]  /*02b0*/  IMAD.IADD R0, R10.reuse, 0x1, -R0 ;  /* 0x000000010a007824 */ /* 0x040fe200078e0a00 */
[----:B------:R-:W-:Y:S02]  /*02c0*/  LEA.HI R232, R5, R2, RZ, 0x2 ;  /* 0x0000000205e87211 */ /* 0x000fe400078f10ff */
[----:B------:R-:W-:Y:S01]  /*02d0*/  LEA.HI R6, R15, R10, RZ, 0x6 ;  /* 0x0000000a0f067211 */ /* 0x000fe200078f30ff */
[----:B------:R-:W-:Y:S01]  /*02e0*/  IMAD.IADD R2, R10, 0x1, -R3 ;  /* 0x000000010a027824 */ /* 0x000fe200078e0a03 */
[----:B------:R-:W-:Y:S01]  /*02f0*/  LOP3.LUT R3, R4, 0x1c0, RZ, 0xc0, !PT ;  /* 0x000001c004037812 */ /* 0x000fe200078ec0ff */
[C---:B------:R-:W-:Y:S01]  /*0300*/  IMAD.SHL.U32 R204, R0.reuse, 0x8, RZ ;  /* 0x0000000800cc7824 */ /* 0x040fe200078e00ff */
[----:B------:R-:W-:-:S02]  /*0310*/  LOP3.LUT P4, RZ, R0, 0x2, RZ, 0xc0, !PT ;  /* 0x0000000200ff7812 */ /* 0x000fc4000788c0ff */
[----:B------:R-:W-:Y:S02]  /*0320*/  SHF.R.U32.HI R4, RZ, 0x3, R3 ;  /* 0x00000003ff047819 */ /* 0x000fe40000011603 */
[C---:B------:R-:W-:Y:S01]  /*0330*/  LOP3.LUT P3, RZ, R0.reuse, 0x4, RZ, 0xc0, !PT ;  /* 0x0000000400ff7812 */ /* 0x040fe2000786c0ff */
[----:B------:R-:W-:Y:S01]  /*0340*/  IMAD.SHL.U32 R0, R0, 0x40, RZ ;  /* 0x0000004000007824 */ /* 0x000fe200078e00ff */
[----:B------:R-:W-:Y:S02]  /*0350*/  LOP3.LUT R3, R3, 0x38, R204, 0xf8, !PT ;  /* 0x0000003803037812 */ /* 0x000fe400078ef8cc */
[----:B------:R-:W-:Y:S02]  /*0360*/  SHF.R.S32.HI R5, RZ, 0x1f, R2 ;  /* 0x0000001fff057819 */ /* 0x000fe40000011402 */
[----:B------:R-:W-:Y:S01]  /*0370*/  LOP3.LUT R9, R3, R4, RZ, 0x3c, !PT ;  /* 0x0000000403097212 */ /* 0x000fe200078e3cff */
[----:B------:R-:W-:Y:S01]  /*0380*/  IMAD.SHL.U32 R4, R159, 0x10, RZ ;  /* 0x000000109f047824 */ /* 0x000fe200078e00ff */
[----:B------:R-:W-:-:S02]  /*0390*/  LOP3.LUT R0, R0, 0x1c0, RZ, 0xc0, !PT ;  /* 0x000001c000007812 */ /* 0x000fc400078ec0ff */
[----:B------:R-:W-:Y:S01]  /*03a0*/  LEA.HI R13, R5, R2, RZ, 0x3 ;  /* 0x00000002050d7211 */ /* 0x000fe200078f18ff */
[----:B------:R-:W-:Y:S01]  /*03b0*/  IMAD.SHL.U32 R5, R12, 0x200, RZ ;  /* 0x000002000c057824 */ /* 0x000fe200078e00ff */
[C---:B------:R-:W-:Y:S02]  /*03c0*/  LOP3.LUT R161, R0.reuse, 0x8, R16, 0xf8, !PT ;  /* 0x0000000800a17812 */ /* 0x040fe400078ef810 */
[----:B------:R-:W-:Y:S02]  /*03d0*/  LOP3.LUT R7, R13, 0xfffffff8, RZ, 0xc0, !PT ;  /* 0xfffffff80d077812 */ /* 0x000fe400078ec0ff */
[----:B------:R-:W-:Y:S02]  /*03e0*/  LOP3.LUT R4, R0, 0x30, R4, 0xf8, !PT ;  /* 0x0000003000047812 */ /* 0x000fe400078ef804 */
[----:B------:R-:W-:Y:S01]  /*03f0*/  SHF.R.S32.HI R3, RZ, 0x6, R6 ;  /* 0x00000006ff037819 */ /* 0x000fe20000011406 */
[----:B------:R-:W-:Y:S01]  /*0400*/  IMAD.IADD R11, R2, 0x1, -R7 ;  /* 0x00000001020b7824 */ /* 0x000fe200078e0a07 */
[----:B------:R-:W-:-:S02]  /*0410*/  SHF.R.U32.HI R0, RZ, 0x3, R0 ;  /* 0x00000003ff007819 */ /* 0x000fc40000011600 */
[----:B------:R-:W-:Y:S01]  /*0420*/  LOP3.LUT R6, R8, 0x1, RZ, 0xc0, !PT ;  /* 0x0000000108067812 */ /* 0x000fe200078ec0ff */
[----:B------:R-:W-:Y:S01]  /*0430*/  IMAD R2, R3, 0x800, R5 ;  /* 0x0000080003027824 */ /* 0x000fe200078e0205 */
[----:B------:R-:W-:Y:S01]  /*0440*/  LOP3.LUT R161, R161, R0, RZ, 0x3c, !PT ;  /* 0x00000000a1a17212 */ /* 0x000fe200078e3cff */
[C---:B------:R-:W-:Y:S01]  /*0450*/  IMAD R250, R3.reuse, 0x200, R9 ;  /* 0x0000020003fa7824 */ /* 0x040fe200078e0209 */
[----:B------:R-:W-:Y:S01]  /*0460*/  ISETP.NE.U32.AND P0, PT, R6, 0x1, PT ;  /* 0x000000010600780c */ /* 0x000fe20003f05070 */
[----:B------:R-:W-:Y:S01]  /*0470*/  IMAD.SHL.U32 R3, R3, 0x20, RZ ;  /* 0x0000002003037824 */ /* 0x000fe200078e00ff */
[----:B------:R-:W-:Y:S01]  /*0480*/  LOP3.LUT R4, R4, 0x8, R16, 0xf8, !PT ;  /* 0x0000000804047812 */ /* 0x000fe200078ef810 */
[----:B------:R-:W-:Y:S01]  /*0490*/  IMAD.IADD R161, R2, 0x1, R161 ;  /* 0x0000000102a17824 */ /* 0x000fe200078e02a1 */
[----:B------:R-:W-:Y:S01]  /*04a0*/  LEA.HI R7, R15, R10, RZ, 0x7 ;  /* 0x0000000a0f077211 */ /* 0x000fe200078f38ff */
[----:B------:R-:W-:Y:S01]  /*04b0*/  IMAD.SHL.U32 R9, R11, 0x40, RZ ;  /* 0x000000400b097824 */ /* 0x000fe200078e00ff */
[----:B------:R-:W-:Y:S01]  /*04c0*/  LOP3.LUT R6, R17, 0x7ffffffc, RZ, 0xc0, !PT ;  /* 0x7ffffffc11067812 */ /* 0x000fe200078ec0ff */
[----:B------:R-:W-:Y:S01]  /*04d0*/  IMAD.SHL.U32 R161, R161, 0x2, RZ ;  /* 0x00000002a1a17824 */ /* 0x000fe200078e00ff */
[----:B------:R-:W-:Y:S01]  /*04e0*/  LOP3.LUT R5, R5, R4, R0, 0xf6, !PT ;  /* 0x0000000405057212 */ /* 0x000fe200078ef600 */
[----:B------:R-:W-:Y:S01]  /*04f0*/  IMAD.SHL.U32 R196, R250, 0x2, RZ ;  /* 0x00000002fac47824 */ /* 0x000fe200078e00ff */
[----:B------:R-:W-:Y:S01]  /*0500*/  SHF.R.S32.HI R2, RZ, 0x7, R7 ;  /* 0x00000007ff027819 */ /* 0x000fe20000011407 */
[----:B------:R-:W-:Y:S01]  /*0510*/  IMAD.IADD R0, R10, 0x1, -R6 ;  /* 0x000000010a007824 */ /* 0x000fe200078e0a06 */
[C---:B------:R-:W-:Y:S01]  /*0520*/  R2P PR, R8.reuse, 0x6 ;  /* 0x0000000608007804 */ /* 0x040fe20000000000 */
[----:B------:R-:W-:Y:S01]  /*0530*/  IMAD.SHL.U32 R6, R8, 0x40, RZ ;  /* 0x0000004008067824 */ /* 0x000fe200078e00ff */
[----:B------:R-:W-:Y:S01]  /*0540*/  LOP3.LUT R235, R3, 0x6, R235, 0xf8, !PT ;  /* 0x0000000603eb7812 */ /* 0x000fe200078ef8eb */
[----:B------:R-:W-:Y:S01]  /*0550*/  IMAD.SHL.U32 R4, R2, 0x8, RZ ;  /* 0x0000000802047824 */ /* 0x000fe200078e00ff */
[----:B------:R-:W-:Y:S01]  /*0560*/  SHF.R.S32.HI R232, RZ, 0x2, R232 ;  /* 0x00000002ffe87819 */ /* 0x000fe200000114e8 */
[----:B------:R-:W-:Y:S01]  /*0570*/  IMAD.SHL.U32 R10, R0, 0x2, RZ ;  /* 0x00000002000a7824 */ /* 0x000fe200078e00ff */
[----:B------:R-:W-:Y:S01]  /*0580*/  LOP3.LUT R0, R6, 0x1c0, RZ, 0xc0, !PT ;  /* 0x000001c006007812 */ /* 0x000fe200078ec0ff */
[----:B------:R-:W-:Y:S01]  /*0590*/  IMAD.SHL.U32 R6, R12, 0x10, RZ ;  /* 0x000000100c067824 */ /* 0x000fe200078e00ff */
[----:B------:R-:W-:Y:S01]  /*05a0*/  LOP3.LUT R4, R4, 0x8, RZ, 0xc0, !PT ;  /* 0x0000000804047812 */ /* 0x000fe200078ec0ff */
[----:B------:R-:W-:Y:S01]  /*05b0*/  IMAD R7, R2, 0x1000, R10 ;  /* 0x0000100002077824 */ /* 0x000fe200078e020a */
[----:B------:R-:W-:Y:S01]  /*05c0*/  LOP3.LUT R8, R0, 0x20, R3, 0xf8, !PT ;  /* 0x0000002000087812 */ /* 0x000fe200078ef803 */
[C---:B------:R-:W-:Y:S01]  /*05d0*/  IMAD R232, R14.reuse, 0x10, R232 ;  /* 0x000000100ee87824 */ /* 0x040fe200078e02e8 */
[----:B------:R-:W-:Y:S01]  /*05e0*/  SHF.R.U32.HI R2, RZ, 0x3, R0 ;  /* 0x00000003ff027819 */ /* 0x000fe20000011600 */
[----:B------:R-:W-:Y:S01]  /*05f0*/  IMAD R7, R14, 0x400, R7 ;  /* 0x000004000e077824 */ /* 0x000fe200078e0207 */
[----:B------:R-:W-:-:S02]  /*0600*/  LOP3.LUT R11, R4, 0x10, R6, 0xf8, !PT ;  /* 0x00000010040b7812 */ /* 0x000fc400078ef806 */
[----:B------:R-:W-:Y:S02]  /*0610*/  LOP3.LUT R6, R8, R2, RZ, 0x3c, !PT ;  /* 0x0000000208067212 */ /* 0x000fe400078e3cff */
[----:B------:R-:W-:Y:S01]  /*0620*/  LOP3.LUT R8, R2, R0, R4, 0x1e, !PT ;  /* 0x0000000002087212 */ /* 0x000fe200078e1e04 */
[----:B------:R-:W-:Y:S01]  /*0630*/  IMAD.SHL.U32 R0, R12, 0x8, RZ ;  /* 0x000000080c007824 */ /* 0x000fe200078e00ff */
[----:B------:R-:W-:Y:S01]  /*0640*/  LOP3.LUT R3, R9, 0x1c0, RZ, 0xc0, !PT ;  /* 0x000001c009037812 */ /* 0x000fe200078ec0ff */
[----:B------:R-:W-:Y:S01]  /*0650*/  IMAD.SHL.U32 R4, R13, 0x40, RZ ;  /* 0x000000400d047824 */ /* 0x000fe200078e00ff */
[----:B------:R-:W-:Y:S01]  /*0660*/  SEL R192, R192, 0x10, !P0 ;  /* 0x00000010c0c07807 */ /* 0x000fe20004000000 */
[----:B------:R-:W-:Y:S01]  /*0670*/  IMAD.IADD R7, R6, 0x1, R7 ;  /* 0x0000000106077824 */ /* 0x000fe200078e0207 */
[----:B------:R-:W-:Y:S02]  /*0680*/  SHF.R.U32.HI R2, RZ, 0x3, R3 ;  /* 0x00000003ff027819 */ /* 0x000fe40000011603 */
[----:B------:R-:W-:Y:S01]  /*0690*/  LOP3.LUT R6, R3, 0x8, R0, 0xf8, !PT ;  /* 0x0000000803067812 */ /* 0x000fe200078ef800 */
[----:B------:R-:W-:Y:S01]  /*06a0*/  IMAD.SHL.U32 R194, R7, 0x2, RZ ;  /* 0x0000000207c27824 */ /* 0x000fe200078e00ff */
[----:B------:R-:W-:-:S02]  /*06b0*/  LOP3.LUT R0, R4, 0xfffffe00, RZ, 0xc0, !PT ;  /* 0xfffffe0004007812 */ /* 0x000fc400078ec0ff */
[----:B------:R-:W-:Y:S01]  /*06c0*/  LOP3.LUT R3, R2, R11, R3, 0x1e, !PT ;  /* 0x0000000b02037212 */ /* 0x000fe200078e1e03 */
[----:B------:R-:W-:Y:S01]  /*06d0*/  IMAD.IADD R195, R194, 0x1, R192 ;  /* 0x00000001c2c37824 */ /* 0x000fe200078e02c0 */
[----:B------:R-:W-:Y:S01]  /*06e0*/  LOP3.LUT R2, R6, R2, RZ, 0x3c, !PT ;  /* 0x0000000206027212 */ /* 0x000fe200078e3cff */
[----:B------:R-:W-:Y:S01]  /*06f0*/  IMAD R4, R14, 0x400, R0 ;  /* 0x000004000e047824 */ /* 0x000fe200078e0200 */
[----:B------:R-:W-:Y:S01]  /*0700*/  LOP3.LUT R167, R3, R0, RZ, 0xfc, !PT ;  /* 0x0000000003a77212 */ /* 0x000fe200078efcff */
[C---:B------:R-:W-:Y:S01]  /*0710*/  IMAD R6, R159.reuse, 0x400, R10 ;  /* 0x000004009f067824 */ /* 0x040fe200078e020a */
[----:B------:R-:W-:Y:S01]  /*0720*/  SHF.R.S32.HI R252, RZ, 0x1f, R232 ;  /* 0x0000001ffffc7819 */ /* 0x000fe200000114e8 */
[----:B------:R-:W-:Y:S02]  /*0730*/  IMAD.IADD R166, R4, 0x1, R2 ;  /* 0x0000000104a67824 */ /* 0x000fe400078e0202 */
[----:B------:R-:W-:Y:S02]  /*0740*/  IMAD R159, R159, 0x400, R0 ;  /* 0x000004009f9f7824 */ /* 0x000fe400078e0200 */
[----:B------:R-:W-:-:S02]  /*0750*/  IMAD.IADD R6, R6, 0x1, R8 ;  /* 0x0000000106067824 */ /* 0x000fc400078e0208 */
[----:B------:R-:W-:Y:S02]  /*0760*/  IMAD.MOV.U32 R4, RZ, RZ, 0x20 ;  /* 0x00000020ff047424 */ /* 0x000fe400078e00ff */
[----:B------:R-:W-:Y:S01]  /*0770*/  IMAD.MOV.U32 R0, RZ, RZ, 0x40 ;  /* 0x00000040ff007424 */ /* 0x000fe200078e00ff */
[----:B------:R-:W-:Y:S01]  /*0780*/  LEA R240, R6, 0x6000, 0x1 ;  /* 0x0000600006f07811 */ /* 0x000fe200078e08ff */
[----:B------:R-:W-:Y:S01]  /*0790*/  IMAD.IADD R159, R2, 0x1, R159 ;  /* 0x00000001029f7824 */ /* 0x000fe200078e029f */
[----:B------:R-:W-:Y:S01]  /*07a0*/  SEL R163, R4, 0xffffffe0, !P4 ;  /* 0xffffffe004a37807 */ /* 0x000fe20006000000 */
[----:B------:R-:W-:Y:S01]  /*07b0*/  IMAD.SHL.U32 R3, R5, 0x2, RZ ;  /* 0x0000000205037824 */ /* 0x000fe200078e00ff */
[----:B------:R-:W-:Y:S02]  /*07c0*/  SEL R0, R0, 0xffffffc0, !P3 ;  /* 0xffffffc000007807 */ /* 0x000fe40005800000 */
[----:B------:R-:W-:Y:S01]  /*07d0*/  SEL R4, R4, 0xffffffe0, !P1 ;  /* 0xffffffe004047807 */ /* 0x000fe20004800000 */
[C---:B------:R-:W-:Y:S01]  /*07e0*/  IMAD.IADD R164, R161.reuse, 0x1, R163 ;  /* 0x00000001a1a47824 */ /* 0x040fe200078e02a3 */
[----:B------:R-:W-:Y:S01]  /*07f0*/  IADD3 R2, R232, -0x40, RZ ;  /* 0xffffffc0e8027810 */ /* 0x000fe20007ffe0ff */
[----:B------:R-:W-:Y:S01]  /*0800*/  IMAD.IADD R162, R161, 0x1, R0 ;  /* 0x00000001a1a27824 */ /* 0x000fe200078e0200 */
[----:B------:R-:W-:Y:S01]  /*0810*/  IADD3 R241, R240, 0x40, RZ ;  /* 0x00000040f0f17810 */ /* 0x000fe20007ffe0ff */
[----:B------:R-:W-:Y:S01]  /*0820*/  IMAD.IADD R193, R194, 0x1, R4 ;  /* 0x00000001c2c17824 */ /* 0x000fe200078e0204 */
[----:B------:R-:W-:Y:S01]  /*0830*/  @P2 IADD3 R241, R240, -0x40, RZ ;  /* 0xffffffc0f0f12810 */ /* 0x000fe20007ffe0ff */
[----:B------:R-:W-:Y:S01]  /*0840*/  IMAD.SHL.U32 R236, R2, 0x4, RZ ;  /* 0x0000000402ec7824 */ /* 0x000fe200078e00ff */
[----:B------:R-:W-:Y:S01]  /*0850*/  SHF.R.S32.HI R237, RZ, 0x1f, R2 ;  /* 0x0000001fffed7819 */ /* 0x000fe20000011402 */
[----:B------:R-:W-:Y:S01]  /*0860*/  IMAD.IADD R163, R163, 0x1, R162 ;  /* 0x00000001a3a37824 */ /* 0x000fe200078e02a2 */
[----:B------:R-:W-:Y:S01]  /*0870*/  IADD3 R251, R240, 0x420, RZ ;  /* 0x00000420f0fb7810 */ /* 0x000fe20007ffe0ff */
[----:B------:R-:W-:Y:S01]  /*0880*/  IMAD.IADD R243, R4, 0x1, R240 ;  /* 0x0000000104f37824 */ /* 0x000fe200078e02f0 */
[----:B------:R-:W-:Y:S01]  /*0890*/  SHF.L.U64.HI R237, R2, 0x2, R237 ;  /* 0x0000000202ed7819 */ /* 0x000fe200000102ed */
[----:B------:R-:W-:Y:S01]  /*08a0*/  IMAD.IADD R192, R192, 0x1, R193 ;  /* 0x00000001c0c07824 */ /* 0x000fe200078e02c1 */
[----:B------:R-:W-:Y:S01]  /*08b0*/  LEA R159, R159, 0xa000, 0x1 ;  /* 0x0000a0009f9f7811 */ /* 0x000fe200078e08ff */
[----:B------:R-:W-:Y:S01]  /*08c0*/  IMAD.IADD R242, R4, 0x1, R241 ;  /* 0x0000000104f27824 */ /* 0x000fe200078e02f1 */
[----:B--2---:R-:W-:-:S02]  /*08d0*/  @P1 IADD3 R251, R240, 0x3e0, RZ ;  /* 0x000003e0f0fb1810 */ /* 0x004fc40007ffe0ff */
.L_x_386:
[----:B-1----:R-:W1:Y:S01]  /*08e0*/  S2R R34, SR_CTAID.Y ;  /* 0x0000000000227919 */ /* 0x002e620000002600 */
[----:B--2---:R-:W2:Y:S01]  /*08f0*/  LDC.U8 R0, c[0x0][0x312] ;  /* 0x0000c480ff007b82 */ /* 0x004ea20000000000 */
[----:B------:R-:W-:-:S02]  /*0900*/  ISETP.NE.U32.AND P2, PT, RZ, c[0x0][0x240], PT ;  /* 0x00009000ff007a0c */ /* 0x000fc40003f45070 */
[----:B------:R-:W-:Y:S02]  /*0910*/  ISETP.NE.U32.AND P3, PT, RZ, c[0x0][0x250], PT ;  /* 0x00009400ff007a0c */ /* 0x000fe40003f65070 */
[----:B------:R-:W-:Y:S02]  /*0920*/  ISETP.NE.AND.EX P2, PT, RZ, c[0x0][0x244], PT, P2 ;  /* 0x00009100ff007a0c */ /* 0x000fe40003f45320 */
[----:B------:R-:W-:Y:S02]  /*0930*/  ISETP.NE.AND.EX P3, PT, RZ, c[0x0][0x254], PT, P3 ;  /* 0x00009500ff007a0c */ /* 0x000fe40003f65330 */
[----:B------:R-:W-:Y:S01]  /*0940*/  ISETP.EQ.U32.AND P5, PT, RZ, c[0x0][0x248], PT ;  /* 0x00009200ff007a0c */ /* 0x000fe20003fa2070 */
[----:B-1----:R-:W-:Y:S01]  /*0950*/  IMAD.SHL.U32 R9, R34, 0x4, RZ ;  /* 0x0000000422097824 */ /* 0x002fe200078e00ff */
[----:B------:R-:W-:Y:S02]  /*0960*/  SHF.R.S32.HI R30, RZ, 0x1f, R34 ;  /* 0x0000001fff1e7819 */ /* 0x000fe40000011422 */
[----:B--2---:R-:W-:Y:S01]  /*0970*/  ISETP.NE.AND P4, PT, R0, RZ, PT ;  /* 0x000000ff0000720c */ /* 0x004fe20003f85270 */
[----:B------:R-:W-:Y:S01]  /*0980*/  IMAD.MOV.U32 R0, RZ, RZ, -0x1 ;  /* 0xffffffffff007424 */ /* 0x000fe200078e00ff */
[----:B------:R-:W-:-:S02]  /*0990*/  SHF.L.U64.HI R8, R34, 0x2, R30 ;  /* 0x0000000222087819 */ /* 0x000fc4000001021e */
[C---:B------:R-:W-:Y:S02]  /*09a0*/  IADD3 R4, P0, R9.reuse, c[0x0][0x240], RZ ;  /* 0x0000900009047a10 */ /* 0x040fe40007f1e0ff */
[----:B------:R-:W-:Y:S02]  /*09b0*/  ISETP.EQ.OR.EX P5, PT, RZ, c[0x0][0x24c], !P4, P5 ;  /* 0x00009300ff007a0c */ /* 0x000fe400067a2750 */
[----:B------:R-:W-:Y:S02]  /*09c0*/  IADD3.X R5, R8, c[0x0][0x244], RZ, P0, !PT ;  /* 0x0000910008057a10 */ /* 0x000fe400007fe4ff */
[----:B------:R-:W-:-:S03]  /*09d0*/  @P3 IADD3 R6, P0, R9, c[0x0][0x250], RZ ;  /* 0x0000940009063a10 */ /* 0x000fc60007f1e0ff */
[----:B------:R1:W2:Y:S04]  /*09e0*/  @P2 LDG.E R0, [R4.64] ;  /* 0x0000000604002981 */ /* 0x0002a8000c1e1900 */
[----:B------:R1:W2:Y:S01]  /*09f0*/  @P2 LDG.E R2, [R4.64+0x4] ;  /* 0x0000040604022981 */ /* 0x0002a2000c1e1900 */
[----:B------:R-:W-:Y:S01]  /*0a00*/  IMAD.MOV.U32 R224, RZ, RZ, RZ ;  /* 0x000000ffffe07224 */ /* 0x000fe200078e00ff */
[----:B------:R-:W-:Y:S01]  /*0a10*/  @P3 IADD3.X R7, R8, c[0x0][0x254], RZ, P0, !PT ;  /* 0x0000950008073a10 */ /* 0x000fe200007fe4ff */
[----:B------:R-:W-:-:S04]  /*0a20*/  IMAD.MOV.U32 R238, RZ, RZ, -0x1 ;  /* 0xffffffffffee7424 */ /* 0x000fc800078e00ff */
[----:B-----5:R3:W5:Y:S01]  /*0a30*/  @P3 LDG.E R224, [R6.64] ;  /* 0x0000000606e03981 */ /* 0x020762000c1e1900 */
[----:B-1----:R-:W-:-:S04]  /*0a40*/  IADD3 R4, P1, R9, c[0x0][0x248], RZ ;  /* 0x0000920009047a10 */ /* 0x002fc80007f3e0ff */
[----:B------:R-:W-:-:S05]  /*0a50*/  IADD3.X R5, R8, c[0x0][0x24c], RZ, P1, !PT ;  /* 0x0000930008057a10 */ /* 0x000fca0000ffe4ff */
[----:B------:R3:W5:Y:S01]  /*0a60*/  @!P5 LDG.E R238, [R4.64] ;  /* 0x0000000604eed981 */ /* 0x000762000c1e1900 */
[----:B------:R-:W-:-:S04]  /*0a70*/  ISETP.NE.U32.AND P0, PT, RZ, c[0x0][0x248], PT ;  /* 0x00009200ff007a0c */ /* 0x000fc80003f05070 */
[----:B------:R-:W-:Y:S01]  /*0a80*/  ISETP.NE.AND.EX P0, PT, RZ, c[0x0][0x24c], PT, P0 ;  /* 0x00009300ff007a0c */ /* 0x000fe20003f05300 */
[----:B--2---:R-:W-:Y:S02]  /*0a90*/  @P2 IMAD.IADD R206, R2, 0x1, -R0 ;  /* 0x0000000102ce2824 */ /* 0x004fe400078e0a00 */
[----:B------:R-:W-:Y:S02]  /*0aa0*/  IMAD.MOV.U32 R2, RZ, RZ, c[0x0][0x218] ;  /* 0x00008600ff027624 */ /* 0x000fe400078e00ff */
[----:B------:R-:W-:-:S08]  /*0ab0*/  @!P2 IMAD.MOV.U32 R206, RZ, RZ, c[0x0][0x214] ;  /* 0x00008500ffcea624 */ /* 0x000fd000078e00ff */
[----:B------:R-:W-:Y:S05]  /*0ac0*/  @!P0 BRA `(.L_x_316) ;  /* 0x0000003000008947 */ /* 0x000fea0003800000 */
[----:B---3--:R-:W2:Y:S02]  /*0ad0*/  @P4 LDG.E R2, [R4.64+0x4] ;  /* 0x0000040604024981 */ /* 0x008ea4000c1e1900 */
[----:B--2--5:R-:W-:-:S06]  /*0ae0*/  @P4 IADD3 R2, R2, -R238, RZ ;  /* 0x800000ee02024210 */ /* 0x024fcc0007ffe0ff */
[----:B------:R1:W5:Y:S02]  /*0af0*/  @!P4 LDG.E R2, [R4.64] ;  /* 0x000000060402c981 */ /* 0x000364000c1e1900 */
.L_x_316:
[----:B---3--:R-:W-:-:S04]  /*0b00*/  ISETP.NE.U32.AND P1, PT, RZ, c[0x0][0x258], PT ;  /* 0x00009600ff007a0c */ /* 0x008fc80003f25070 */
[----:B------:R-:W-:-:S13]  /*0b10*/  ISETP.NE.AND.EX P1, PT, RZ, c[0x0][0x25c], PT, P1 ;  /* 0x00009700ff007a0c */ /* 0x000fda0003f25310 */
[----:B-1----:R-:W-:-:S04]  /*0b20*/  @P1 IADD3 R4, P0, R9, c[0x0][0x258], RZ ;  /* 0x0000960009041a10 */ /* 0x002fc80007f1e0ff */
[----:B------:R-:W-:-:S06]  /*0b30*/  @P1 IADD3.X R5, R8, c[0x0][0x25c], RZ, P0, !PT ;  /* 0x0000970008051a10 */ /* 0x000fcc00007fe4ff */
        /* <DEDUP_REMOVED lines=10> */
[----:B------:R-:W-:Y:S01]  /*0be0*/  IMAD.WIDE.U32 R26, R34, c[0x0][0x178], RZ ;  /* 0x00005e00221a7a25 */ /* 0x000fe200078e00ff */
[----:B------:R-:W-:Y:S02]  /*0bf0*/  IADD3 R4, R206, 0x3f, RZ ;  /* 0x0000003fce047810 */ /* 0x000fe40007ffe0ff */
[----:B------:R-:W-:Y:S02]  /*0c00*/  IADD3 R2, R2, c[0x0][0x2e4], -R184 ;  /* 0x0000b90002027a10 */ /* 0x000fe40007ffe8b8 */
[----:B------:R-:W-:Y:S02]  /*0c10*/  ISETP.NE.AND P0, PT, R238, -0x1, PT ;  /* 0xffffffffee00780c */ /* 0x000fe40003f05270 */
[----:B------:R-:W-:Y:S02]  /*0c20*/  IADD3 R2, R2, 0x3f, RZ ;  /* 0x0000003f02027810 */ /* 0x000fe40007ffe0ff */
[----:B------:R-:W-:-:S02]  /*0c30*/  SHF.R.S32.HI R5, RZ, 0x1f, R4 ;  /* 0x0000001fff057819 */ /* 0x000fc40000011404 */
[----:B------:R-:W-:Y:S02]  /*0c40*/  SHF.R.S32.HI R6, RZ, 0x1f, R2 ;  /* 0x0000001fff067819 */ /* 0x000fe40000011402 */
[----:B------:R-:W-:Y:S02]  /*0c50*/  LEA.HI R4, R5, R4, RZ, 0x6 ;  /* 0x0000000405047211 */ /* 0x000fe400078f30ff */
[----:B------:R-:W-:Y:S01]  /*0c60*/  LEA.HI R2, R6, R2, RZ, 0x6 ;  /* 0x0000000206027211 */ /* 0x000fe200078f30ff */
[----:B------:R-:W-:Y:S01]  /*0c70*/  IMAD R6, R30, c[0x0][0x178], RZ ;  /* 0x00005e001e067a24 */ /* 0x000fe200078e02ff */
[----:B------:R-:W-:Y:S02]  /*0c80*/  ISETP.NE.AND P1, PT, R0, -0x1, PT ;  /* 0xffffffff0000780c */ /* 0x000fe40003f25270 */
[----:B------:R-:W-:Y:S01]  /*0c90*/  SHF.R.S32.HI R8, RZ, 0x6, R4 ;  /* 0x00000006ff087819 */ /* 0x000fe20000011404 */
[----:B------:R-:W-:Y:S01]  /*0ca0*/  IMAD R4, R34, c[0x0][0x17c], R6 ;  /* 0x00005f0022047a24 */ /* 0x000fe200078e0206 */
[----:B------:R-:W-:Y:S01]  /*0cb0*/  SHF.R.S32.HI R5, RZ, 0x6, R2 ;  /* 0x00000006ff057819 */ /* 0x000fe20000011402 */
[----:B------:R-:W-:-:S02]  /*0cc0*/  @P0 IMAD.IADD R2, R224, 0x1, R238 ;  /* 0x00000001e0020824 */ /* 0x000fc400078e02ee */
[----:B------:R-:W-:Y:S01]  /*0cd0*/  IMAD.WIDE.U32 R6, R0, c[0x0][0x190], RZ ;  /* 0x0000640000067a25 */ /* 0x000fe200078e00ff */
[----:B------:R-:W-:-:S03]  /*0ce0*/  IMNMX R186, R8, R5, PT ;  /* 0x0000000508ba7217 */ /* 0x000fc60003800200 */
[----:B------:R-:W-:Y:S01]  /*0cf0*/  IMAD.IADD R22, R27, 0x1, R4 ;  /* 0x000000011b167824 */ /* 0x000fe200078e0204 */
[----:B------:R-:W-:Y:S01]  /*0d00*/  LEA R11, R186, 0xffffffc0, 0x6 ;  /* 0xffffffc0ba0b7811 */ /* 0x000fe200078e30ff */
[----:B------:R-:W-:Y:S01]  /*0d10*/  IMAD R8, R0, c[0x0][0x194], RZ ;  /* 0x0000650000087a24 */ /* 0x000fe200078e02ff */
[----:B------:R-:W-:Y:S01]  /*0d20*/  SEL R26, R26, R6, !P1 ;  /* 0x000000061a1a7207 */ /* 0x000fe20004800000 */
[----:B------:R-:W-:Y:S01]  /*0d30*/  @P0 IMAD.WIDE.U32 R4, R2, c[0x0][0x198], RZ ;  /* 0x0000660002040a25 */ /* 0x000fe200078e00ff */
[----:B------:R-:W-:-:S03]  /*0d40*/  SHF.R.S32.HI R18, RZ, 0x1f, R11 ;  /* 0x0000001fff127819 */ /* 0x000fc6000001140b */
[----:B------:R-:W-:Y:S02]  /*0d50*/  @P1 IMAD.IADD R22, R7, 0x1, R8 ;  /* 0x0000000107161824 */ /* 0x000fe400078e0208 */
[----:B------:R-:W-:Y:S02]  /*0d60*/  @P0 IMAD R28, R2, c[0x0][0x19c], R5 ;  /* 0x00006700021c0a24 */ /* 0x000fe400078e0205 */
[----:B------:R-:W-:Y:S01]  /*0d70*/  @P0 IMAD.MOV.U32 R27, RZ, RZ, R4 ;  /* 0x000000ffff1b0224 */ /* 0x000fe200078e0004 */
[----:B------:R-:W-:Y:S05]  /*0d80*/  @P0 BRA `(.L_x_318) ;  /* 0x000000a000000947 */ /* 0x000fea0003800000 */
[----:B------:R-:W-:Y:S01]  /*0d90*/  SHF.R.S32.HI R2, RZ, 0x1f, R224 ;  /* 0x0000001fff027819 */ /* 0x000fe200000114e0 */
[----:B------:R-:W-:-:S04]  /*0da0*/  IMAD.WIDE.U32 R4, R224, c[0x0][0x198], RZ ;  /* 0x00006600e0047a25 */ /* 0x000fc800078e00ff */
[----:B------:R-:W-:Y:S02]  /*0db0*/  IMAD R2, R2, c[0x0][0x198], RZ ;  /* 0x0000660002027a24 */ /* 0x000fe400078e02ff */
[----:B------:R-:W-:Y:S02]  /*0dc0*/  IMAD R6, R30, c[0x0][0x180], RZ ;  /* 0x000060001e067a24 */ /* 0x000fe400078e02ff */
[----:B------:R-:W-:-:S05]  /*0dd0*/  IMAD R2, R224, c[0x0][0x19c], R2 ;  /* 0x00006700e0027a24 */ /* 0x000fca00078e0202 */
[----:B------:R-:W-:Y:S01]  /*0de0*/  IADD3 R5, R5, R2, RZ ;  /* 0x0000000205057210 */ /* 0x000fe20007ffe0ff */
[----:B------:R-:W-:-:S04]  /*0df0*/  IMAD R2, R34, c[0x0][0x184], R6 ;  /* 0x0000610022027a24 */ /* 0x000fc800078e0206 */
[----:B------:R-:W-:-:S05]  /*0e00*/  IMAD.WIDE.U32 R4, R34, c[0x0][0x180], R4 ;  /* 0x0000600022047a25 */ /* 0x000fca00078e0004 */
[----:B------:R-:W-:Y:S02]  /*0e10*/  IADD3 R28, R5, R2, RZ ;  /* 0x00000002051c7210 */ /* 0x000fe40007ffe0ff */
[----:B------:R-:W-:Y:S02]  /*0e20*/  MOV R27, R4 ;  /* 0x00000004001b7202 */ /* 0x000fe40000000f00 */
.L_x_318:
        /* <DEDUP_REMOVED lines=15> */
.L_x_319:
[----:B------:R-:W-:Y:S01]  /*0f20*/  IABS R10, c[0x0][0x1c8] ;  /* 0x00007200000a7a13 */ /* 0x000fe20000000000 */
[----:B------:R-:W1:Y:S01]  /*0f30*/  LDC.U8 R19, c[0x0][0x328] ;  /* 0x0000ca00ff137b82 */ /* 0x000e620000000000 */
[----:B------:R-:W-:Y:S01]  /*0f40*/  IABS R8, R226 ;  /* 0x000000e200087213 */ /* 0x000fe20000000000 */
[C---:B------:R-:W-:Y:S01]  /*0f50*/  @P1 IMAD.WIDE.U32 R6, R0.reuse, c[0x0][0x370], RZ ;  /* 0x0000dc0000061a25 */ /* 0x040fe200078e00ff */
[----:B------:R-:W2:Y:S01]  /*0f60*/  I2F.RP R4, R10 ;  /* 0x0000000a00047306 */ /* 0x000ea20000209400 */
[----:B------:R-:W-:Y:S01]  /*0f70*/  MOV R13, c[0x0][0x224] ;  /* 0x00008900000d7a02 */ /* 0x000fe20000000f00 */
[----:B------:R-:W3:Y:S01]  /*0f80*/  S2R R14, SR_CTAID.X ;  /* 0x00000000000e7919 */ /* 0x000ee20000002500 */
[----:B------:R-:W-:Y:S01]  /*0f90*/  MOV R9, R8 ;  /* 0x0000000800097202 */ /* 0x000fe20000000f00 */
[----:B------:R-:W-:Y:S01]  /*0fa0*/  @P1 IMAD R15, R0, c[0x0][0x374], R7 ;  /* 0x0000dd00000f1a24 */ /* 0x000fe200078e0207 */
[----:B------:R-:W-:Y:S01]  /*0fb0*/  LOP3.LUT R8, R226, c[0x0][0x1c8], RZ, 0x3c, !PT ;  /* 0x00007200e2087a12 */ /* 0x000fe200078e3cff */
[----:B------:R-:W-:Y:S01]  /*0fc0*/  @P1 IMAD.MOV.U32 R12, RZ, RZ, R6 ;  /* 0x000000ffff0c1224 */ /* 0x000fe200078e0006 */
[----:B------:R-:W-:Y:S01]  /*0fd0*/  SHF.R.S32.HI R13, RZ, 0x1f, R13 ;  /* 0x0000001fff0d7819 */ /* 0x000fe2000001140d */
[----:B------:R-:W-:Y:S01]  /*0fe0*/  @!P1 IMAD.WIDE.U32 R6, R34, c[0x0][0x368], RZ ;  /* 0x0000da0022069a25 */ /* 0x000fe200078e00ff */
[----:B------:R-:W-:Y:S01]  /*0ff0*/  ISETP.GE.AND P4, PT, R8, RZ, PT ;  /* 0x000000ff0800720c */ /* 0x000fe20003f86270 */
[----:B------:R-:W4:Y:S01]  /*1000*/  LDC.U8 R25, c[0x0][0x3d0] ;  /* 0x0000f400ff197b82 */ /* 0x000f220000000000 */
[----:B------:R-:W-:Y:S01]  /*1010*/  MOV R244, c[0x0][0x22c] ;  /* 0x00008b0000f47a02 */ /* 0x000fe20000000f00 */
[----:B------:R-:W-:Y:S01]  /*1020*/  IMAD R8, R13, R34, RZ ;  /* 0x000000220d087224 */ /* 0x000fe200078e02ff */
[----:B------:R-:W-:Y:S01]  /*1030*/  @!P1 MOV R12, R6 ;  /* 0x00000006000c9202 */ /* 0x000fe20000000f00 */
[----:B------:R-:W-:Y:S01]  /*1040*/  IMAD.WIDE.U32 R16, R34, c[0x0][0x224], RZ ;  /* 0x0000890022107a25 */ /* 0x000fe200078e00ff */
[----:B------:R-:W-:Y:S01]  /*1050*/  SHF.R.S32.HI R227, RZ, 0x1f, R226 ;  /* 0x0000001fffe37819 */ /* 0x000fe200000114e2 */
[----:B--2---:R-:W2:Y:S02]  /*1060*/  MUFU.RCP R4, R4 ;  /* 0x0000000400047308 */ /* 0x004ea40000001000 */
[----:B------:R-:W-:Y:S01]  /*1070*/  IMAD.WIDE R20, R244, c[0x0][0x1c0], RZ ;  /* 0x00007000f4147a25 */ /* 0x000fe200078e02ff */
[----:B-1----:R-:W-:-:S03]  /*1080*/  ISETP.NE.AND P3, PT, R19, RZ, PT ;  /* 0x000000ff1300720c */ /* 0x002fc60003f65270 */
[----:B------:R-:W-:Y:S01]  /*1090*/  IMAD R6, R21, R16, RZ ;  /* 0x0000001015067224 */ /* 0x000fe200078e02ff */
[----:B--2---:R-:W-:-:S04]  /*10a0*/  IADD3 R4, R4, 0xffffffe, RZ ;  /* 0x0ffffffe04047810 */ /* 0x004fc80007ffe0ff */
[----:B------:R-:W1:Y:S02]  /*10b0*/  F2I.FTZ.U32.TRUNC.NTZ R5, R4 ;  /* 0x0000000400057305 */ /* 0x000e64000021f000 */
[----:B-1----:R-:W-:Y:S01]  /*10c0*/  IADD3 R2, RZ, -R5, RZ ;  /* 0x80000005ff027210 */ /* 0x002fe20007ffe0ff */
[----:B------:R-:W-:-:S04]  /*10d0*/  IMAD.MOV.U32 R4, RZ, RZ, RZ ;  /* 0x000000ffff047224 */ /* 0x000fc800078e00ff */
[----:B------:R-:W-:-:S04]  /*10e0*/  IMAD R2, R2, R10, RZ ;  /* 0x0000000a02027224 */ /* 0x000fc800078e02ff */
[----:B------:R-:W-:-:S04]  /*10f0*/  IMAD.HI.U32 R2, R5, R2, R4 ;  /* 0x0000000205027227 */ /* 0x000fc800078e0004 */
[----:B------:R-:W-:Y:S02]  /*1100*/  @!P1 IMAD R5, R30, c[0x0][0x368], RZ ;  /* 0x0000da001e059a24 */ /* 0x000fe400078e02ff */
[----:B------:R-:W-:-:S04]  /*1110*/  IMAD.HI.U32 R2, R2, R9, RZ ;  /* 0x0000000902027227 */ /* 0x000fc800078e00ff */
[----:B------:R-:W-:Y:S02]  /*1120*/  IMAD.MOV R4, RZ, RZ, -R2 ;  /* 0x000000ffff047224 */ /* 0x000fe400078e0a02 */
[----:B------:R-:W-:Y:S02]  /*1130*/  @!P1 IMAD R5, R34, c[0x0][0x36c], R5 ;  /* 0x0000db0022059a24 */ /* 0x000fe400078e0205 */
[----:B------:R-:W-:Y:S01]  /*1140*/  IMAD R4, R10, R4, R9 ;  /* 0x000000040a047224 */ /* 0x000fe200078e0209 */
[----:B------:R-:W-:Y:S01]  /*1150*/  SHF.L.U64.HI R9, R34, 0x7, R30 ;  /* 0x0000000722097819 */ /* 0x000fe2000001021e */
[----:B------:R-:W-:Y:S02]  /*1160*/  @!P1 IMAD.IADD R15, R7, 0x1, R5 ;  /* 0x00000001070f9824 */ /* 0x000fe400078e0205 */
[----:B------:R-:W-:Y:S01]  /*1170*/  IMAD R5, R30, c[0x0][0x224], R8 ;  /* 0x000089001e057a24 */ /* 0x000fe200078e0208 */
[----:B------:R-:W-:Y:S02]  /*1180*/  ISETP.GT.U32.AND P5, PT, R10, R4, PT ;  /* 0x000000040a00720c */ /* 0x000fe40003fa4070 */
[----:B------:R-:W-:Y:S01]  /*1190*/  SHF.L.U32 R8, R34, 0x7, RZ ;  /* 0x0000000722087819 */ /* 0x000fe200000006ff */
[----:B------:R-:W-:Y:S01]  /*11a0*/  IMAD.IADD R5, R17, 0x1, R5 ;  /* 0x0000000111057824 */ /* 0x000fe200078e0205 */
[----:B------:R-:W-:Y:S01]  /*11b0*/  SEL R9, R9, RZ, P2 ;  /* 0x000000ff09097207 */ /* 0x000fe20001000000 */
[----:B------:R-:W-:Y:S01]  /*11c0*/  IMAD.WIDE.U32 R16, R20, R16, RZ ;  /* 0x0000001014107225 */ /* 0x000fe200078e00ff */
[----:B------:R-:W-:-:S03]  /*11d0*/  SEL R8, R8, RZ, P2 ;  /* 0x000000ff08087207 */ /* 0x000fc60001000000 */
[C---:B------:R-:W-:Y:S01]  /*11e0*/  IMAD R5, R20.reuse, R5, R6 ;  /* 0x0000000514057224 */ /* 0x040fe200078e0206 */
[----:B------:R-:W-:Y:S01]  /*11f0*/  IADD3 R8, P2, R11, R8, RZ ;  /* 0x000000080b087210 */ /* 0x000fe20007f5e0ff */
[----:B------:R-:W-:Y:S02]  /*1200*/  IMAD.WIDE.U32 R6, R20, R0, RZ ;  /* 0x0000000014067225 */ /* 0x000fe400078e00ff */
[----:B------:R-:W-:Y:S02]  /*1210*/  @!P5 IADD3 R2, R2, 0x1, RZ ;  /* 0x000000010202d810 */ /* 0x000fe40007ffe0ff */
[----:B------:R-:W-:Y:S01]  /*1220*/  @!P5 IMAD.IADD R4, R4, 0x1, -R10 ;  /* 0x000000010404d824 */ /* 0x000fe200078e0a0a */
[----:B------:R-:W-:Y:S01]  /*1230*/  ISETP.NE.AND P5, PT, RZ, c[0x0][0x1c8], PT ;  /* 0x00007200ff007a0c */ /* 0x000fe20003fa5270 */
[----:B------:R-:W-:Y:S01]  /*1240*/  IMAD R13, R21, R8, RZ ;  /* 0x00000008150d7224 */ /* 0x000fe200078e02ff */
[----:B------:R-:W-:Y:S01]  /*1250*/  SEL R19, R16, R6, !P1 ;  /* 0x0000000610137207 */ /* 0x000fe20004800000 */
[----:B------:R-:W-:Y:S01]  /*1260*/  IMAD.IADD R16, R17, 0x1, R5 ;  /* 0x0000000111107824 */ /* 0x000fe200078e0205 */
[----:B------:R-:W-:Y:S01]  /*1270*/  ISETP.GE.U32.AND P6, PT, R4, R10, PT ;  /* 0x0000000a0400720c */ /* 0x000fe20003fc6070 */
[----:B------:R-:W-:Y:S01]  /*1280*/  IMAD R10, R21, R0, RZ ;  /* 0x00000000150a7224 */ /* 0x000fe200078e02ff */
[----:B------:R-:W-:Y:S01]  /*1290*/  IADD3.X R4, R18, R9, RZ, P2, !PT ;  /* 0x0000000912047210 */ /* 0x000fe200017fe4ff */
[----:B------:R-:W-:Y:S01]  /*12a0*/  IMAD.WIDE.U32 R8, R20, R8, RZ ;  /* 0x0000000814087225 */ /* 0x000fe200078e00ff */
[----:B----4-:R-:W-:-:S02]  /*12b0*/  ISETP.NE.AND P2, PT, R25, RZ, PT ;  /* 0x000000ff1900720c */ /* 0x010fc40003f45270 */
[----:B------:R-:W-:Y:S01]  /*12c0*/  @P1 IADD3 R16, R7, R10, RZ ;  /* 0x0000000a07101210 */ /* 0x000fe20007ffe0ff */
[----:B------:R-:W-:Y:S02]  /*12d0*/  IMAD R13, R20, R4, R13 ;  /* 0x00000004140d7224 */ /* 0x000fe400078e020d */
[----:B---3--:R-:W-:-:S04]  /*12e0*/  IMAD.WIDE.U32 R20, R14, c[0x0][0x3d8], RZ ;  /* 0x0000f6000e147a25 */ /* 0x008fc800078e00ff */
[----:B------:R-:W-:Y:S01]  /*12f0*/  @P6 IADD3 R2, R2, 0x1, RZ ;  /* 0x0000000102026810 */ /* 0x000fe20007ffe0ff */
[----:B------:R-:W-:Y:S01]  /*1300*/  @P3 IMAD R4, R34, c[0x0][0x214], RZ ;  /* 0x0000850022043a24 */ /* 0x000fe200078e02ff */
[----:B------:R-:W-:Y:S01]  /*1310*/  SEL R25, R20, RZ, P2 ;  /* 0x000000ff14197207 */ /* 0x000fe20001000000 */
[----:B------:R-:W-:Y:S01]  /*1320*/  IMAD R6, R14, c[0x0][0x3dc], R21 ;  /* 0x0000f7000e067a24 */ /* 0x000fe200078e0215 */
[----:B------:R-:W-:Y:S01]  /*1330*/  SHF.R.S32.HI R20, RZ, 0x1f, R216 ;  /* 0x0000001fff147819 */ /* 0x000fe200000114d8 */
[----:B------:R-:W-:Y:S01]  /*1340*/  IMAD.MOV.U32 R14, RZ, RZ, R2 ;  /* 0x000000ffff0e7224 */ /* 0x000fe200078e0002 */
[----:B------:R-:W-:Y:S01]  /*1350*/  @P3 SEL R4, R4, R0, !P1 ;  /* 0x0000000004043207 */ /* 0x000fe20004800000 */
[----:B------:R-:W-:Y:S01]  /*1360*/  @!P3 IMAD R7, R34, c[0x0][0x1c0], R226 ;  /* 0x000070002207ba24 */ /* 0x000fe200078e02e2 */
[----:B------:R-:W-:Y:S01]  /*1370*/  SEL R17, R6, RZ, P2 ;  /* 0x000000ff06117207 */ /* 0x000fe20001000000 */
[----:B------:R-:W-:Y:S01]  /*1380*/  IMAD R5, R226, c[0x0][0x22c], RZ ;  /* 0x00008b00e2057a24 */ /* 0x000fe200078e02ff */
[----:B------:R-:W-:Y:S01]  /*1390*/  @!P4 IADD3 R14, -R14, RZ, RZ ;  /* 0x000000ff0e0ec210 */ /* 0x000fe20007ffe1ff */
[----:B------:R-:W-:Y:S01]  /*13a0*/  @P3 IMAD R2, R226, c[0x0][0x234], R4 ;  /* 0x00008d00e2023a24 */ /* 0x000fe200078e0204 */
[----:B------:R-:W-:Y:S01]  /*13b0*/  @!P5 LOP3.LUT R14, RZ, c[0x0][0x1c8], RZ, 0x33, !PT ;  /* 0x00007200ff0eda12 */ /* 0x000fe200078e33ff */
[----:B------:R-:W-:Y:S01]  /*13c0*/  @!P3 IMAD R2, R7, c[0x0][0x214], RZ ;  /* 0x000085000702ba24 */ /* 0x000fe200078e02ff */
[----:B------:R-:W-:-:S02]  /*13d0*/  SHF.R.S32.HI R10, RZ, 0x1f, R5 ;  /* 0x0000001fff0a7819 */ /* 0x000fc40000011405 */
[----:B------:R-:W-:Y:S02]  /*13e0*/  IADD3 R7, R9, R13, RZ ;  /* 0x0000000d09077210 */ /* 0x000fe40007ffe0ff */
        /* <DEDUP_REMOVED lines=9> */
.L_x_320:
[----:B------:R-:W-:-:S04]  /*1480*/  IMAD R6, R34, c[0x0][0x1c0], R226 ;  /* 0x0000700022067a24 */ /* 0x000fc800078e02e2 */
[----:B------:R-:W-:Y:S02]  /*1490*/  IMAD R6, R6, c[0x0][0x224], RZ ;  /* 0x0000890006067a24 */ /* 0x000fe400078e02ff */
.L_x_321:
[----:B------:R-:W1:Y:S01]  /*14a0*/  S2R R31, SR_TID.X ;  /* 0x00000000001f7919 */ /* 0x000e620000002100 */
[----:B------:R-:W-:Y:S01]  /*14b0*/  IMAD R244, R244, c[0x0][0x1c0], RZ ;  /* 0x00007000f4f47a24 */ /* 0x000fe200078e02ff */
[----:B------:R-:W-:Y:S01]  /*14c0*/  IADD3 R4, P4, R204, R12, RZ ;  /* 0x0000000ccc047210 */ /* 0x000fe20007f9e0ff */
[----:B------:R-:W-:Y:S01]  /*14d0*/  IMAD.IADD R2, R11, 0x1, R2 ;  /* 0x000000010b027824 */ /* 0x000fe200078e0202 */
[----:B------:R-:W-:Y:S01]  /*14e0*/  SHF.R.S32.HI R205, RZ, 0x1f, R204 ;  /* 0x0000001fffcd7819 */ /* 0x000fe200000114cc */
[----:B------:R-:W-:Y:S01]  /*14f0*/  IMAD.MOV.U32 R33, RZ, RZ, 0x4 ;  /* 0x00000004ff217424 */ /* 0x000fe200078e00ff */
[----:B------:R-:W-:Y:S01]  /*1500*/  SHF.R.S32.HI R29, RZ, 0x1f, R217 ;  /* 0x0000001fff1d7819 */ /* 0x000fe200000114d9 */
[----:B------:R-:W-:Y:S01]  /*1510*/  IMAD.SHL.U32 R221, R244, 0x40, RZ ;  /* 0x00000040f4dd7824 */ /* 0x000fe200078e00ff */
[----:B------:R-:W-:Y:S01]  /*1520*/  BSSY B1, `(.L_x_317) ;  /* 0x00006bc000017945 */ /* 0x000fe20003800000 */
[----:B------:R-:W-:-:S03]  /*1530*/  IMAD.WIDE R12, R2, R33, c[0x0][0x200] ;  /* 0x00008000020c7625 */ /* 0x000fc600078e0221 */
[----:B------:R-:W-:Y:S01]  /*1540*/  IADD3 R9, P3, P1, R8, R221, R5 ;  /* 0x000000dd08097210 */ /* 0x000fe2000797e005 */
[----:B------:R-:W-:Y:S01]  /*1550*/  IMAD R0, R18, c[0x0][0x370], RZ ;  /* 0x0000dc0012007a24 */ /* 0x000fe200078e02ff */
[----:B------:R-:W-:Y:S01]  /*1560*/  SHF.R.S32.HI R2, RZ, 0x1f, R221 ;  /* 0x0000001fff027819 */ /* 0x000fe200000114dd */
[----:B------:R-:W-:Y:S01]  /*1570*/  IMAD.X R5, R205, 0x1, R15, P4 ;  /* 0x00000001cd057824 */ /* 0x000fe200020e060f */
[----:B------:R-:W-:Y:S01]  /*1580*/  MOV R212, R13 ;  /* 0x0000000d00d47202 */ /* 0x000fe20000000f00 */
[----:B------:R-:W-:Y:S01]  /*1590*/  IMAD.IADD R15, R11, 0x1, R6 ;  /* 0x000000010b0f7824 */ /* 0x000fe200078e0206 */
[----:B------:R-:W-:Y:S01]  /*15a0*/  IADD3.X R10, R7, R2, R10, P3, P1 ;  /* 0x00000002070a7210 */ /* 0x000fe20001fe240a */
[----:B------:R-:W-:Y:S01]  /*15b0*/  IMAD R2, R11, c[0x0][0x374], R0 ;  /* 0x0000dd000b027a24 */ /* 0x000fe200078e0200 */
[----:B------:R-:W-:Y:S01]  /*15c0*/  IADD3 R6, P1, R217, R11, RZ ;  /* 0x0000000bd9067210 */ /* 0x000fe20007f3e0ff */
[----:B------:R-:W-:Y:S01]  /*15d0*/  IMAD.WIDE.U32 R4, R11, c[0x0][0x370], R4 ;  /* 0x0000dc000b047a25 */ /* 0x000fe200078e0004 */
[----:B-1----:R-:W-:-:S03]  /*15e0*/  SHF.R.S32.HI R32, RZ, 0x1f, R31 ;  /* 0x0000001fff207819 */ /* 0x002fc6000001141f */
[----:B------:R-:W-:Y:S01]  /*15f0*/  IMAD.IADD R5, R5, 0x1, R2 ;  /* 0x0000000105057824 */ /* 0x000fe200078e0202 */
[----:B------:R-:W-:Y:S01]  /*1600*/  IADD3.X R8, R29, R18, RZ, P1, !PT ;  /* 0x000000121d087210 */ /* 0x000fe20000ffe4ff */
[----:B------:R-:W-:Y:S01]  /*1610*/  IMAD.MOV.U32 R213, RZ, RZ, R12 ;  /* 0x000000ffffd57224 */ /* 0x000fe200078e000c */
[----:B------:R-:W-:Y:S01]  /*1620*/  LEA.HI R7, R32, R31, RZ, 0x5 ;  /* 0x0000001f20077211 */ /* 0x000fe200078f28ff */
[----:B------:R-:W-:Y:S01]  /*1630*/  IMAD.WIDE.U32 R4, R226, c[0x0][0x378], R4 ;  /* 0x0000de00e2047a25 */ /* 0x000fe200078e0004 */
[----:B------:R-:W-:Y:S02]  /*1640*/  IADD3 R12, P3, P1, R25, R9, R19 ;  /* 0x00000009190c7210 */ /* 0x000fe4000797e013 */
[----:B------:R-:W-:Y:S02]  /*1650*/  LOP3.LUT R0, R7, 0xffffffe0, RZ, 0xc0, !PT ;  /* 0xffffffe007007812 */ /* 0x000fe400078ec0ff */
[----:B------:R-:W-:Y:S02]  /*1660*/  SHF.R.S32.HI R7, RZ, 0x5, R7 ;  /* 0x00000005ff077819 */ /* 0x000fe40000011407 */
[----:B------:R-:W-:Y:S01]  /*1670*/  IADD3.X R11, R17, R10, R16, P3, P1 ;  /* 0x0000000a110b7210 */ /* 0x000fe20001fe2410 */
[----:B------:R-:W-:Y:S01]  /*1680*/  IMAD.IADD R2, R31, 0x1, -R0 ;  /* 0x000000011f027824 */ /* 0x000fe200078e0a00 */
[----:B------:R-:W-:-:S03]  /*1690*/  IADD3 R0, -R184, R206, R216 ;  /* 0x000000ceb8007210 */ /* 0x000fc60007ffe1d8 */
[----:B------:R-:W-:Y:S01]  /*16a0*/  IMAD R2, R7, R244, R2 ;  /* 0x000000f407027224 */ /* 0x000fe200078e0202 */
[----:B------:R-:W-:Y:S01]  /*16b0*/  IADD3 R0, R0, -c[0x0][0x2e8], RZ ;  /* 0x8000ba0000007a10 */ /* 0x000fe20007ffe0ff */
[----:B------:R-:W-:Y:S02]  /*16c0*/  IMAD R7, R8, c[0x0][0x190], RZ ;  /* 0x0000640008077a24 */ /* 0x000fe400078e02ff */
[----:B------:R-:W-:Y:S01]  /*16d0*/  IMAD R8, R227, c[0x0][0x378], RZ ;  /* 0x0000de00e3087a24 */ /* 0x000fe200078e02ff */
[----:B------:R-:W-:Y:S01]  /*16e0*/  SHF.R.S32.HI R10, RZ, 0x1f, R0 ;  /* 0x0000001fff0a7819 */ /* 0x000fe20000011400 */
[----:B------:R-:W-:Y:S02]  /*16f0*/  IMAD R13, R6, c[0x0][0x194], R7 ;  /* 0x00006500060d7a24 */ /* 0x000fe400078e0207 */
[----:B------:R-:W-:Y:S01]  /*1700*/  IMAD R9, R226, c[0x0][0x37c], R8 ;  /* 0x0000df00e2097a24 */ /* 0x000fe200078e0208 */
[----:B------:R-:W-:Y:S01]  /*1710*/  IADD3 R8, P1, R2, R12, RZ ;  /* 0x0000000c02087210 */ /* 0x000fe20007f3e0ff */
[----:B------:R-:W-:-:S03]  /*1720*/  IMAD.WIDE.U32 R6, R6, c[0x0][0x190], R204 ;  /* 0x0000640006067a25 */ /* 0x000fc600078e00cc */
[----:B------:R-:W-:Y:S01]  /*1730*/  LEA.HI.X.SX32 R183, R2, R11, 0x1, P1 ;  /* 0x0000000b02b77211 */ /* 0x000fe200008f0eff */
[----:B------:R-:W-:Y:S01]  /*1740*/  IMAD.IADD R5, R5, 0x1, R9 ;  /* 0x0000000105057824 */ /* 0x000fe200078e0209 */
[----:B------:R-:W-:Y:S01]  /*1750*/  LEA.HI R9, R10, R0, RZ, 0x6 ;  /* 0x000000000a097211 */ /* 0x000fe200078f30ff */
[----:B------:R-:W-:Y:S01]  /*1760*/  IMAD R0, R227, c[0x0][0x1a8], RZ ;  /* 0x00006a00e3007a24 */ /* 0x000fe200078e02ff */
[----:B------:R-:W-:Y:S01]  /*1770*/  IADD3 R6, P3, R26, R6, RZ ;  /* 0x000000061a067210 */ /* 0x000fe20007f7e0ff */
[----:B------:R-:W-:Y:S01]  /*1780*/  IMAD.WIDE.U32 R4, R217, c[0x0][0x370], R4 ;  /* 0x0000dc00d9047a25 */ /* 0x000fe200078e0004 */
[----:B------:R-:W-:Y:S02]  /*1790*/  SHF.R.S32.HI R9, RZ, 0x6, R9 ;  /* 0x00000006ff097819 */ /* 0x000fe40000011409 */
[----:B------:R-:W-:Y:S01]  /*17a0*/  IADD3.X R7, R22, R7, R13, P3, !PT ;  /* 0x0000000716077210 */ /* 0x000fe20001ffe40d */
[----:B------:R-:W-:Y:S01]  /*17b0*/  IMAD R2, R226, c[0x0][0x1ac], R0 ;  /* 0x00006b00e2027a24 */ /* 0x000fe200078e0200 */
[----:B------:R-:W-:Y:S01]  /*17c0*/  IMNMX R222, RZ, R9, !PT ;  /* 0x00000009ffde7217 */ /* 0x000fe20007800200 */
[----:B------:R-:W-:Y:S01]  /*17d0*/  IMAD R0, R29, c[0x0][0x370], RZ ;  /* 0x0000dc001d007a24 */ /* 0x000fe200078e02ff */
[----:B------:R-:W-:Y:S01]  /*17e0*/  LEA R188, P3, R4, c[0x0][0x330], 0x1 ;  /* 0x0000cc0004bc7a11 */ /* 0x000fe200078608ff */
[----:B------:R-:W-:Y:S01]  /*17f0*/  IMAD.WIDE.U32 R6, R226, c[0x0][0x1a8], R6 ;  /* 0x00006a00e2067a25 */ /* 0x000fe200078e0006 */
[----:B------:R-:W-:-:S02]  /*1800*/  ISETP.GT.AND P5, PT, R186, R222, PT ;  /* 0x000000deba00720c */ /* 0x000fc40003fa4270 */
[----:B------:R-:W-:Y:S01]  /*1810*/  LEA R185, P1, R8, c[0x0][0x350], 0x2 ;  /* 0x0000d40008b97a11 */ /* 0x000fe200078210ff */
[----:B------:R-:W-:Y:S01]  /*1820*/  IMAD R0, R217, c[0x0][0x374], R0 ;  /* 0x0000dd00d9007a24 */ /* 0x000fe200078e0200 */
[----:B------:R-:W-:Y:S01]  /*1830*/  LEA R190, P4, R6, c[0x0][0x160], 0x1 ;  /* 0x0000580006be7a11 */ /* 0x000fe200078808ff */
[----:B------:R-:W-:Y:S01]  /*1840*/  IMAD.WIDE R10, R15, R33, c[0x0][0x3c8] ;  /* 0x0000f2000f0a7625 */ /* 0x000fe200078e0221 */
[----:B------:R-:W-:Y:S02]  /*1850*/  LEA.HI.X R183, R8, c[0x0][0x354], R183, 0x2, P1 ;  /* 0x0000d50008b77a11 */ /* 0x000fe400008f14b7 */
[----:B------:R-:W-:Y:S01]  /*1860*/  IADD3 R186, R186, -0x1, RZ ;  /* 0xffffffffbaba7810 */ /* 0x000fe20007ffe0ff */
[----:B------:R-:W-:Y:S01]  /*1870*/  IMAD.IADD R2, R7, 0x1, R2 ;  /* 0x0000000107027824 */ /* 0x000fe200078e0202 */
[----:B------:R-:W-:Y:S01]  /*1880*/  MOV R215, R10 ;  /* 0x0000000a00d77202 */ /* 0x000fe20000000f00 */
[----:B------:R-:W-:Y:S02]  /*1890*/  IMAD.IADD R0, R5, 0x1, R0 ;  /* 0x0000000105007824 */ /* 0x000fe400078e0200 */
[----:B------:R-:W-:Y:S01]  /*18a0*/  IMAD.MOV.U32 R214, RZ, RZ, R11 ;  /* 0x000000ffffd67224 */ /* 0x000fe200078e000b */
[----:B------:R-:W-:-:S02]  /*18b0*/  LEA.HI.X R191, R6, c[0x0][0x164], R2, 0x1, P4 ;  /* 0x0000590006bf7a11 */ /* 0x000fc400020f0c02 */
        /* <DEDUP_REMOVED lines=17> */
.L_x_323:
        /* <DEDUP_REMOVED lines=15> */
.L_x_324:
        /* <DEDUP_REMOVED lines=23> */
.L_x_326:
[----:B------:R-:W-:Y:S05]  /*1c30*/  BSYNC B0 ;  /* 0x0000000000007941 */ /* 0x000fea0003800000 */
.L_x_325:
        /* <DEDUP_REMOVED lines=15> */
.L_x_328:
[----:B------:R-:W-:Y:S05]  /*1d30*/  BSYNC B0 ;  /* 0x0000000000007941 */ /* 0x000fea0003800000 */
.L_x_327:
        /* <DEDUP_REMOVED lines=15> */
.L_x_330:
[----:B------:R-:W-:Y:S05]  /*1e30*/  BSYNC B0 ;  /* 0x0000000000007941 */ /* 0x000fea0003800000 */
.L_x_329:
        /* <DEDUP_REMOVED lines=14> */
.L_x_332:
[----:B------:R-:W-:Y:S05]  /*1f20*/  BSYNC B0 ;  /* 0x0000000000007941 */ /* 0x000fea0003800000 */
.L_x_331:
[----:B--2---:R-:W-:Y:S01]  /*1f30*/  IMAD.WIDE.U32 R4, R216, c[0x0][0x3a8], R204 ;  /* 0x0000ea00d8047a25 */ /* 0x004fe200078e00cc */
[----:B------:R-:W-:Y:S03]  /*1f40*/  BSSY B0, `(.L_x_333) ;  /* 0x0000013000007945 */ /* 0x000fe60003800000 */
[----:B------:R-:W-:Y:S01]  /*1f50*/  IMAD R0, R20, c[0x0][0x3a8], RZ ;  /* 0x0000ea0014007a24 */ /* 0x000fe200078e02ff */
[----:B------:R-:W-:-:S03]  /*1f60*/  IADD3 R4, P4, R12, R4, RZ ;  /* 0x000000040c047210 */ /* 0x000fc60007f9e0ff */
[----:B------:R-:W-:Y:S02]  /*1f70*/  IMAD R2, R216, c[0x0][0x3ac], R0 ;  /* 0x0000eb00d8027a24 */ /* 0x000fe400078e0200 */
        /* <DEDUP_REMOVED lines=14> */
[----:B------:R1:W-:Y:S04]  /*2060*/  STG.E.128 [R8.64], RZ ;  /* 0x000000ff08007986 */ /* 0x0003e8000c101d06 */
.L_x_334:
[----:B------:R-:W-:Y:S05]  /*2070*/  BSYNC B0 ;  /* 0x0000000000007941 */ /* 0x000fea0003800000 */
.L_x_333:
[----:B------:R-:W-:Y:S01]  /*2080*/  BSSY B0, `(.L_x_335) ;  /* 0x000000d000007945 */ /* 0x000fe20003800000 */
        /* <DEDUP_REMOVED lines=12> */
.L_x_336:
[----:B------:R-:W-:Y:S05]  /*2150*/  BSYNC B0 ;  /* 0x0000000000007941 */ /* 0x000fea0003800000 */
.L_x_335:
        /* <DEDUP_REMOVED lines=13> */
.L_x_338:
[----:B------:R-:W-:Y:S05]  /*2230*/  BSYNC B0 ;  /* 0x0000000000007941 */ /* 0x000fea0003800000 */
.L_x_337:
        /* <DEDUP_REMOVED lines=12> */
.L_x_322:
        /* <DEDUP_REMOVED lines=10> */
[----:B------:R-:W-:Y:S02]  /*23a0*/  P2R R12, PR, RZ, 0x8 ;  /* 0x00000008ff0c7803 */ /* 0x000fe40000000000 */
[----:B------:R-:W-:Y:S02]  /*23b0*/  IADD3 R2, R186, -R2, RZ ;  /* 0x80000002ba027210 */ /* 0x000fe40007ffe0ff */
[----:B------:R-:W-:Y:S01]  /*23c0*/  IADD3.X R5, R24, R5, R0, P0, !PT ;  /* 0x0000000518057210 */ /* 0x000fe200007fe400 */
[----:B------:R-:W-:Y:S01]  /*23d0*/  IMAD R0, R21, c[0x0][0x1b8], RZ ;  /* 0x00006e0015007a24 */ /* 0x000fe200078e02ff */
[----:B------:R-:W-:-:S03]  /*23e0*/  ISETP.NE.AND P1, PT, R2, 0x1, PT ;  /* 0x000000010200780c */ /* 0x000fc60003f25270 */
[C---:B------:R-:W-:Y:S02]  /*23f0*/  IMAD R0, R14.reuse, c[0x0][0x1bc], R0 ;  /* 0x00006f000e007a24 */ /* 0x040fe400078e0200 */
        /* <DEDUP_REMOVED lines=19> */
.L_x_341:
[----:B------:R-:W-:Y:S05]  /*2530*/  BSYNC B0 ;  /* 0x0000000000007941 */ /* 0x000fea0003800000 */
.L_x_340:
        /* <DEDUP_REMOVED lines=22> */
.L_x_343:
[----:B------:R-:W-:Y:S05]  /*26a0*/  BSYNC B0 ;  /* 0x0000000000007941 */ /* 0x000fea0003800000 */
.L_x_342:
        /* <DEDUP_REMOVED lines=22> */
.L_x_345:
[----:B------:R-:W-:Y:S05]  /*2810*/  BSYNC B0 ;  /* 0x0000000000007941 */ /* 0x000fea0003800000 */
.L_x_344:
        /* <DEDUP_REMOVED lines=21> */
.L_x_347:
[----:B------:R-:W-:Y:S05]  /*2970*/  BSYNC B0 ;  /* 0x0000000000007941 */ /* 0x000fea0003800000 */
.L_x_346:
        /* <DEDUP_REMOVED lines=13> */
.L_x_349:
[----:B------:R-:W-:Y:S05]  /*2a50*/  BSYNC B0 ;  /* 0x0000000000007941 */ /* 0x000fea0003800000 */
.L_x_348:
        /* <DEDUP_REMOVED lines=8> */
[----:B-1----:R-:W-:-:S03]  /*2ae0*/  IMAD.MOV.U32 R5, RZ, RZ, c[0x0][0x374] ;  /* 0x0000dd00ff057624 */ /* 0x002fc600078e00ff */
[----:B------:R-:W-:-:S04]  /*2af0*/  LEA R4, P0, R2, R188, 0x6 ;  /* 0x000000bc02047211 */ /* 0x000fc800078030ff */
[----:B------:R-:W-:-:S05]  /*2b00*/  LEA.HI.X R5, R2, R189, R5, 0x6, P0 ;  /* 0x000000bd02057211 */ /* 0x000fca00000f3405 */
[----:B------:R-:W-:Y:S01]  /*2b10*/  @!PT LDS RZ, [RZ] ;  /* 0x00000000fffff984 */ /* 0x000fe20000000800 */
[----:B------:R-:W-:Y:S01]  /*2b20*/  @!PT LDS RZ, [RZ] ;  /* 0x00000000fffff984 */ /* 0x000fe20000000800 */
[----:B------:R-:W-:Y:S01]  /*2b30*/  @!PT LDS RZ, [RZ] ;  /* 0x00000000fffff984 */ /* 0x000fe20000000800 */
[----:B------:R1:W-:Y:S04]  /*2b40*/  LDGSTS.E.BYPASS.LTC128B.128 [R196+0x5000], [R4.64] ;  /* 0x0500000004c47fae */ /* 0x0003e8000b901d46 */
.L_x_351:
[----:B------:R-:W-:Y:S05]  /*2b50*/  BSYNC B0 ;  /* 0x0000000000007941 */ /* 0x000fea0003800000 */
.L_x_350:
        /* <DEDUP_REMOVED lines=19> */
.L_x_353:
[----:B------:R-:W-:Y:S05]  /*2c90*/  BSYNC B0 ;  /* 0x0000000000007941 */ /* 0x000fea0003800000 */
.L_x_352:
        /* <DEDUP_REMOVED lines=20> */
.L_x_355:
[----:B------:R-:W-:Y:S05]  /*2de0*/  BSYNC B0 ;  /* 0x0000000000007941 */ /* 0x000fea0003800000 */
.L_x_354:
[C---:B------:R-:W-:Y:S01]  /*2df0*/  IADD3 R2, R232.reuse, 0x28, RZ ;  /* 0x00000028e8027810 */ /* 0x040fe20007ffe0ff */
[C---:B-1----:R-:W-:Y:S01]  /*2e00*/  IMAD.SHL.U32 R5, R232.reuse, 0x4, RZ ;  /* 0x00000004e8057824 */ /* 0x042fe200078e00ff */
[----:B---3--:R-:W-:Y:S01]  /*2e10*/  SHF.L.U64.HI R8, R232, 0x2, R252 ;  /* 0x00000002e8087819 */ /* 0x008fe200000102fc */
        /* <DEDUP_REMOVED lines=8> */
[----:B------:R-:W-:Y:S01]  /*2ea0*/  IADD3 R2, R232, 0x8, RZ ;  /* 0x00000008e8027810 */ /* 0x000fe20007ffe0ff */
[----:B------:R1:W5:Y:S02]  /*2eb0*/  @!P2 LDG.E R209, [R6.64] ;  /* 0x0000000606d1a981 */ /* 0x000364000c1e1900 */
[----:B------:R-:W-:Y:S01]  /*2ec0*/  IMAD.X R5, R8, 0x1, R212, P0 ;  /* 0x0000000108057824 */ /* 0x000fe200000e06d4 */
[----:B------:R-:W-:Y:S01]  /*2ed0*/  ISETP.GE.AND P0, PT, R232, R0, PT ;  /* 0x00000000e800720c */ /* 0x000fe20003f06270 */
[----:B------:R-:W-:-:S12]  /*2ee0*/  IMAD.MOV.U32 R210, RZ, RZ, 0x7f800000 ;  /* 0x7f800000ffd27424 */ /* 0x000fd800078e00ff */
[----:B------:R3:W5:Y:S01]  /*2ef0*/  @!P0 LDG.E R211, [R4.64] ;  /* 0x0000000604d38981 */ /* 0x000762000c1e1900 */
[----:B------:R-:W-:Y:S02]  /*2f00*/  ISETP.GE.AND P0, PT, R2, R0, PT ;  /* 0x000000000200720c */ /* 0x000fe40003f06270 */
[----:B------:R-:W-:Y:S01]  /*2f10*/  IADD3 R2, R232, 0x20, RZ ;  /* 0x00000020e8027810 */ /* 0x000fe20007ffe0ff */
[----:B------:R-:W-:-:S10]  /*2f20*/  IMAD.MOV.U32 R208, RZ, RZ, 0x7f800000 ;  /* 0x7f800000ffd07424 */ /* 0x000fd400078e00ff */
[----:B------:R3:W5:Y:S01]  /*2f30*/  @!P0 LDG.E R210, [R4.64+0x20] ;  /* 0x0000200604d28981 */ /* 0x000762000c1e1900 */
[----:B------:R-:W-:Y:S01]  /*2f40*/  ISETP.GE.AND P0, PT, R2, R0, PT ;  /* 0x000000000200720c */ /* 0x000fe20003f06270 */
[----:B------:R-:W-:Y:S02]  /*2f50*/  IMAD R0, R20, c[0x0][0x198], RZ ;  /* 0x0000660014007a24 */ /* 0x000fe400078e02ff */
[----:B------:R1:W-:Y:S02]  /*2f60*/  @P3 STS.128 [R196+0x6000], RZ ;  /* 0x006000ffc4003388 */ /* 0x0003e40000000c00 */
[----:B------:R-:W-:-:S08]  /*2f70*/  IMAD R0, R216, c[0x0][0x19c], R0 ;  /* 0x00006700d8007a24 */ /* 0x000fd000078e0200 */
[----:B------:R3:W5:Y:S01]  /*2f80*/  @!P0 LDG.E R208, [R4.64+0x80] ;  /* 0x0000800604d08981 */ /* 0x000762000c1e1900 */
[----:B------:R-:W-:Y:S01]  /*2f90*/  BSSY B0, `(.L_x_356) ;  /* 0x0000018000007945 */ /* 0x000fe20003800000 */
[----:B---3--:R-:W-:-:S05]  /*2fa0*/  IMAD.WIDE.U32 R4, R216, c[0x0][0x198], R204 ;  /* 0x00006600d8047a25 */ /* 0x008fca00078e00cc */
[----:B------:R-:W-:-:S04]  /*2fb0*/  IADD3 R4, P0, R27, R4, RZ ;  /* 0x000000041b047210 */ /* 0x000fc80007f1e0ff */
[----:B------:R-:W-:Y:S01]  /*2fc0*/  IADD3.X R5, R28, R5, R0, P0, !PT ;  /* 0x000000051c057210 */ /* 0x000fe200007fe400 */
[----:B------:R-:W-:-:S04]  /*2fd0*/  IMAD R0, R21, c[0x0][0x1b0], RZ ;  /* 0x00006c0015007a24 */ /* 0x000fc800078e02ff */
[C---:B------:R-:W-:Y:S02]  /*2fe0*/  IMAD R0, R14.reuse, c[0x0][0x1b4], R0 ;  /* 0x00006d000e007a24 */ /* 0x040fe400078e0200 */
[----:B------:R-:W-:-:S04]  /*2ff0*/  IMAD.WIDE.U32 R4, R14, c[0x0][0x1b0], R4 ;  /* 0x00006c000e047a25 */ /* 0x000fc800078e0004 */
[----:B------:R-:W-:Y:S01]  /*3000*/  IMAD.IADD R10, R5, 0x1, R0 ;  /* 0x00000001050a7824 */ /* 0x000fe200078e0200 */
[----:B------:R-:W-:Y:S05]  /*3010*/  @P3 BRA `(.L_x_357) ;  /* 0x000000f000003947 */ /* 0x000fea0003800000 */
[----:B-1----:R-:W-:-:S13]  /*3020*/  ISETP.GE.AND P0, PT, R204, c[0x0][0x220], PT ;  /* 0x00008800cc007a0c */ /* 0x002fda0003f06270 */
        /* <DEDUP_REMOVED lines=14> */
.L_x_357:
[----:B-1----:R-:W-:Y:S05]  /*3110*/  BSYNC B0 ;  /* 0x0000000000007941 */ /* 0x002fea0003800000 */
.L_x_356:
        /* <DEDUP_REMOVED lines=20> */
.L_x_359:
[----:B------:R-:W-:Y:S05]  /*3260*/  BSYNC B0 ;  /* 0x0000000000007941 */ /* 0x000fea0003800000 */
.L_x_358:
        /* <DEDUP_REMOVED lines=20> */
.L_x_361:
[----:B------:R-:W-:Y:S05]  /*33b0*/  BSYNC B0 ;  /* 0x0000000000007941 */ /* 0x000fea0003800000 */
.L_x_360:
        /* <DEDUP_REMOVED lines=19> */
.L_x_363:
[----:B------:R-:W-:Y:S05]  /*34f0*/  BSYNC B0 ;  /* 0x0000000000007941 */ /* 0x000fea0003800000 */
.L_x_362:
[----:B------:R-:W0:Y:S01]  /*3500*/  LDGDEPBAR ;  /* 0x00000000000079af */ /* 0x000e220000000000 */
[----:B------:R-:W-:-:S04]  /*3510*/  ISETP.NE.U32.AND P3, PT, RZ, c[0x0][0x318], PT ;  /* 0x0000c600ff007a0c */ /* 0x000fc80003f65070 */
[----:B------:R-:W-:-:S13]  /*3520*/  ISETP.NE.AND.EX P3, PT, RZ, c[0x0][0x31c], PT, P3 ;  /* 0x0000c700ff007a0c */ /* 0x000fda0003f65330 */
[----:B------:R-:W-:Y:S02]  /*3530*/  @P3 IMAD R0, R30, c[0x0][0x320], RZ ;  /* 0x0000c8001e003a24 */ /* 0x000fe400078e02ff */
[----:B-1----:R-:W-:Y:S01]  /*3540*/  @P3 IMAD.WIDE.U32 R4, R34, c[0x0][0x320], R226 ;  /* 0x0000c80022043a25 */ /* 0x002fe200078e00e2 */
[----:B------:R-:W-:-:S04]  /*3550*/  DEPBAR.LE SB0, 0x1 ;  /* 0x000080400000791a */ /* 0x000fc80000000000 */
[----:B------:R-:W-:Y:S01]  /*3560*/  BAR.SYNC.DEFER_BLOCKING 0x0 ;  /* 0x0000000000007b1d */ /* 0x000fe20000010000 */
[----:B------:R-:W-:Y:S01]  /*3570*/  @P3 IMAD R0, R34, c[0x0][0x324], R0 ;  /* 0x0000c90022003a24 */ /* 0x000fe200078e0200 */
[----:B------:R-:W-:-:S03]  /*3580*/  @P3 LEA R6, P0, R4, c[0x0][0x318], 0x2 ;  /* 0x0000c60004063a11 */ /* 0x000fc600078010ff */
[----:B------:R-:W-:-:S05]  /*3590*/  @P3 IMAD.IADD R0, R5, 0x1, R0 ;  /* 0x0000000105003824 */ /* 0x000fca00078e0200 */
[----:B------:R-:W-:-:S05]  /*35a0*/  @P3 LEA.HI.X R7, R4, c[0x0][0x31c], R0, 0x2, P0 ;  /* 0x0000c70004073a11 */ /* 0x000fca00000f1400 */
[----:B--2---:R-:W2:Y:S01]  /*35b0*/  @P3 LDG.E R6, [R6.64] ;  /* 0x0000000606063981 */ /* 0x004ea2000c1e1900 */
[----:B------:R-:W-:Y:S01]  /*35c0*/  LEA.HI R0, R32, R31, RZ, 0x4 ;  /* 0x0000001f20007211 */ /* 0x000fe200078f20ff */
[----:B------:R-:W-:Y:S01]  /*35d0*/  IMAD.SHL.U32 R239, R244, 0x10, RZ ;  /* 0x00000010f4ef7824 */ /* 0x000fe200078e00ff */
[----:B------:R-:W2:Y:S01]  /*35e0*/  @P3 MUFU.RCP R4, c[0x0][0x238] ;  /* 0x00008e0000043b08 */ /* 0x000ea20000001000 */
[----:B------:R1:W3:Y:S01]  /*35f0*/  LDSM.16.M88.4 R124, [R161+0xa000] ;  /* 0x00a00000a17c783b */ /* 0x0002e20000000200 */
[----:B------:R-:W-:Y:S01]  /*3600*/  LOP3.LUT R0, R0, 0xfffffff0, RZ, 0xc0, !PT ;  /* 0xfffffff000007812 */ /* 0x000fe200078ec0ff */
[----:B------:R-:W-:Y:S01]  /*3610*/  IMAD.SHL.U32 R223, R244, 0x8, RZ ;  /* 0x00000008f4df7824 */ /* 0x000fe200078e00ff */
[----:B------:R-:W-:Y:S01]  /*3620*/  IADD3 R234, R239, 0x20, RZ ;  /* 0x00000020efea7810 */ /* 0x000fe20007ffe0ff */
[----:B------:R1:W4:Y:S01]  /*3630*/  LDSM.16.M88.4 R128, [R161+0xa800] ;  /* 0x00a80000a180783b */ /* 0x0003220000000200 */
[----:B------:R-:W-:Y:S01]  /*3640*/  IMAD.MOV.U32 R168, RZ, RZ, RZ ;  /* 0x000000ffffa87224 */ /* 0x000fe200078e00ff */
[----:B------:R-:W-:Y:S01]  /*3650*/  IADD3 R5, R166, 0x1000, RZ ;  /* 0x00001000a6057810 */ /* 0x000fe20007ffe0ff */
[----:B------:R-:W-:Y:S01]  /*3660*/  IMAD.IADD R0, R31, 0x1, -R0 ;  /* 0x000000011f007824 */ /* 0x000fe200078e0a00 */
[----:B------:R1:W1:Y:S01]  /*3670*/  LDSM.16.M88.4 R132, [R164+0xa000] ;  /* 0x00a00000a484783b */ /* 0x0002620000000200 */
[----:B------:R-:W-:Y:S01]  /*3680*/  IMAD.IADD R233, R223, 0x1, R234 ;  /* 0x00000001dfe97824 */ /* 0x000fe200078e02ea */
[----:B------:R-:W-:Y:S01]  /*3690*/  SEL R5, R5, R166, !P1 ;  /* 0x000000a605057207 */ /* 0x000fe20004800000 */
[----:B------:R-:W-:Y:S01]  /*36a0*/  IMAD.MOV.U32 R165, RZ, RZ, 0x20 ;  /* 0x00000020ffa57424 */ /* 0x000fe200078e00ff */
[----:B------:R1:W1:Y:S01]  /*36b0*/  LDSM.16.M88.4 R136, [R164+0xa800] ;  /* 0x00a80000a488783b */ /* 0x0002620000000200 */
[----:B------:R-:W-:Y:S01]  /*36c0*/  SHF.R.S32.HI R2, RZ, 0x1f, R0 ;  /* 0x0000001fff027819 */ /* 0x000fe20000011400 */
[----:B------:R-:W-:Y:S01]  /*36d0*/  IMAD.IADD R249, R223, 0x1, R233 ;  /* 0x00000001dff97824 */ /* 0x000fe200078e02e9 */
[----:B------:R-:W-:Y:S01]  /*36e0*/  IADD3 R221, -R221, RZ, RZ ;  /* 0x000000ffdddd7210 */ /* 0x000fe20007ffe1ff */
[----:B------:R1:W1:Y:S01]  /*36f0*/  LDSM.16.M88.4 R140, [R162+0xa000] ;  /* 0x00a00000a28c783b */ /* 0x0002620000000200 */
[----:B------:R-:W-:Y:S01]  /*3700*/  LEA.HI R2, R2, R0, RZ, 0x3 ;  /* 0x0000000002027211 */ /* 0x000fe200078f18ff */
[----:B------:R-:W-:Y:S01]  /*3710*/  IMAD.MOV.U32 R156, RZ, RZ, 0x40 ;  /* 0x00000040ff9c7424 */ /* 0x000fe200078e00ff */
[C---:B------:R-:W-:Y:S01]  /*3720*/  IADD3 R219, R223.reuse, R249, RZ ;  /* 0x000000f9dfdb7210 */ /* 0x040fe20007ffe0ff */
[----:B------:R1:W1:Y:S01]  /*3730*/  LDSM.16.M88.4 R144, [R162+0xa800] ;  /* 0x00a80000a290783b */ /* 0x0002620000000200 */
[----:B------:R-:W-:Y:S01]  /*3740*/  LOP3.LUT R2, R2, 0xfffffff8, RZ, 0xc0, !PT ;  /* 0xfffffff802027812 */ /* 0x000fe200078ec0ff */
[----:B------:R-:W-:Y:S01]  /*3750*/  IMAD R248, R244, 0x18, RZ ;  /* 0x00000018f4f87824 */ /* 0x000fe200078e02ff */
[----:B------:R-:W-:Y:S01]  /*3760*/  MOV R207, c[0x0][0x2e4] ;  /* 0x0000b90000cf7a02 */ /* 0x000fe20000000f00 */
[----:B------:R1:W1:Y:S01]  /*3770*/  LDSM.16.M88.4 R148, [R163+0xa000] ;  /* 0x00a00000a394783b */ /* 0x0002620000000200 */
[----:B------:R-:W-:Y:S01]  /*3780*/  IMAD.IADD R218, R223, 0x1, R219 ;  /* 0x00000001dfda7824 */ /* 0x000fe200078e02db */
[----:B------:R-:W-:Y:S01]  /*3790*/  CS2R R94, SRZ ;  /* 0x00000000005e7805 */ /* 0x000fe2000001ff00 */
[----:B------:R-:W-:Y:S01]  /*37a0*/  IMAD.IADD R0, R0, 0x1, -R2 ;  /* 0x0000000100007824 */ /* 0x000fe200078e0a02 */
[----:B------:R1:W1:Y:S01]  /*37b0*/  LDSM.16.M88.4 R152, [R163+0xa800] ;  /* 0x00a80000a398783b */ /* 0x0002620000000200 */
[----:B------:R-:W-:Y:S01]  /*37c0*/  IADD3 R2, R216, R206, RZ ;  /* 0x000000ced8027210 */ /* 0x000fe20007ffe0ff */
[----:B------:R-:W-:Y:S01]  /*37d0*/  IMAD.SHL.U32 R247, R244, 0x20, RZ ;  /* 0x00000020f4f77824 */ /* 0x000fe200078e00ff */
[----:B------:R-:W-:Y:S01]  /*37e0*/  CS2R R92, SRZ ;  /* 0x00000000005c7805 */ /* 0x000fe2000001ff00 */
[----:B------:R-:W-:Y:S01]  /*37f0*/  LOP3.LUT P0, RZ, R0, 0x2, RZ, 0xc0, !PT ;  /* 0x0000000200ff7812 */ /* 0x000fe2000780c0ff */
[----:B------:R-:W-:Y:S01]  /*3800*/  IMAD R246, R244, 0x28, RZ ;  /* 0x00000028f4f67824 */ /* 0x000fe200078e02ff */
[----:B------:R-:W-:Y:S01]  /*3810*/  LOP3.LUT P2, RZ, R0, 0x4, RZ, 0xc0, !PT ;  /* 0x0000000400ff7812 */ /* 0x000fe2000784c0ff */
[C---:B------:R-:W-:Y:S01]  /*3820*/  IMAD R245, R244.reuse, 0x30, RZ ;  /* 0x00000030f4f57824 */ /* 0x040fe200078e02ff */
[----:B------:R-:W-:Y:S01]  /*3830*/  IADD3 R0, R167, 0x1000, RZ ;  /* 0x00001000a7007810 */ /* 0x000fe20007ffe0ff */
[----:B------:R-:W-:Y:S01]  /*3840*/  IMAD R244, R244, 0x38, RZ ;  /* 0x00000038f4f47824 */ /* 0x000fe200078e02ff */
[----:B------:R-:W-:Y:S01]  /*3850*/  IADD3 R2, -R184, 0x80, R2 ;  /* 0x00000080b8027810 */ /* 0x000fe20007ffe102 */
[----:B------:R-:W-:Y:S01]  /*3860*/  IMAD.MOV.U32 R200, RZ, RZ, R180 ;  /* 0x000000ffffc87224 */ /* 0x000fe200078e00b4 */
[----:B------:R-:W-:Y:S01]  /*3870*/  SEL R0, R0, R167, !P1 ;  /* 0x000000a700007207 */ /* 0x000fe20004800000 */
[----:B------:R-:W-:Y:S01]  /*3880*/  CS2R R98, SRZ ;  /* 0x0000000000627805 */ /* 0x000fe2000001ff00 */
        /* <DEDUP_REMOVED lines=30> */
[----:B------:R-:W-:Y:S01]  /*3a70*/  IMAD.SHL.U32 R157, R0, 0x2, RZ ;  /* 0x00000002009d7824 */ /* 0x000fe200078e00ff */
[----:B------:R-:W-:Y:S01]  /*3a80*/  IADD3 R231, R2, -c[0x0][0x2e8], RZ ;  /* 0x8000ba0002e77a10 */ /* 0x000fe20007ffe0ff */
[----:B------:R-:W-:Y:S01]  /*3a90*/  IMAD.SHL.U32 R158, R5, 0x2, RZ ;  /* 0x00000002059e7824 */ /* 0x000fe200078e00ff */
[----:B------:R-:W-:Y:S01]  /*3aa0*/  SEL R156, R156, 0xffffffc0, !P2 ;  /* 0xffffffc09c9c7807 */ /* 0x000fe20005000000 */
[C---:B------:R-:W-:Y:S01]  /*3ab0*/  IMAD.SHL.U32 R229, R232.reuse, 0x4, RZ ;  /* 0x00000004e8e57824 */ /* 0x040fe200078e00ff */
[----:B------:R-:W-:Y:S01]  /*3ac0*/  SHF.L.U64.HI R228, R232, 0x2, R252 ;  /* 0x00000002e8e47819 */ /* 0x000fe200000102fc */
[----:B------:R-:W-:Y:S01]  /*3ad0*/  IMAD.IADD R220, R223, 0x1, R218 ;  /* 0x00000001dfdc7824 */ /* 0x000fe200078e02da */
[----:B------:R-:W-:Y:S01]  /*3ae0*/  IADD3 R160, R159, R165, RZ ;  /* 0x000000a59fa07210 */ /* 0x000fe20007ffe0ff */
[----:B--2---:R-:W-:-:S02]  /*3af0*/  @P3 FMUL.FTZ R168, R6, R4 ;  /* 0x0000000406a83220 */ /* 0x004fc40000410000 */
[----:B------:R-:W-:-:S05]  /*3b00*/  IMAD R4, R225, 0x80, R235 ;  /* 0x00000080e1047824 */ /* 0x000fca00078e02eb */
[----:B------:R-:W-:-:S04]  /*3b10*/  IADD3 R4, -R206, R232, -R4 ;  /* 0x000000e8ce047210 */ /* 0x000fc80007ffe904 */
[----:B-1-34-:R-:W-:Y:S02]  /*3b20*/  IADD3 R230, R4, R184, RZ ;  /* 0x000000b804e67210 */ /* 0x01afe40007ffe0ff */
.L_x_368:
[----:B------:R-:W0:Y:S01]  /*3b30*/  LDGDEPBAR ;  /* 0x00000000000079af */ /* 0x000e220000000000 */
[----:B------:R-:W-:Y:S01]  /*3b40*/  IADD3 R4, P0, R229, R215, RZ ;  /* 0x000000d7e5047210 */ /* 0x000fe20007f1e0ff */
[C---:B------:R-:W-:Y:S02]  /*3b50*/  IMAD.IADD R0, R158.reuse, 0x1, R165 ;  /* 0x000000019e007824 */ /* 0x040fe400078e02a5 */
[----:B------:R-:W-:Y:S02]  /*3b60*/  IMAD.IADD R120, R158, 0x1, R156 ;  /* 0x000000019e787824 */ /* 0x000fe400078e029c */
[----:B------:R-:W-:Y:S02]  /*3b70*/  IMAD.X R5, R228, 0x1, R214, P0 ;  /* 0x00000001e4057824 */ /* 0x000fe400000e06d6 */
[----:B------:R-:W-:Y:S04]  /*3b80*/  IMAD.SHL.U32 R176, R186, 0x40, RZ ;  /* 0x00000040bab07824 */ /* 0x000fe800078e00ff */
[----:B------:R-:W-:Y:S05]  /*3b90*/  IMAD.IADD R2, R230, 0x1, R176 ;  /* 0x00000001e6027824 */ /* 0x000fea00078e02b0 */
[C---:B------:R-:W-:Y:S02]  /*3ba0*/  IADD3 R171, R2.reuse, 0x7, RZ ;  /* 0x0000000702ab7810 */ /* 0x040fe40007ffe0ff */
[C---:B------:R-:W-:Y:S02]  /*3bb0*/  IADD3 R169, R2.reuse, 0x8, RZ ;  /* 0x0000000802a97810 */ /* 0x040fe40007ffe0ff */
[----:B------:R-:W-:Y:S02]  /*3bc0*/  IADD3 R170, R2, -0x1, RZ ;  /* 0xffffffff02aa7810 */ /* 0x000fe40007ffe0ff */
[----:B------:R-:W-:Y:S01]  /*3bd0*/  ISETP.GE.AND P1, PT, R169, RZ, PT ;  /* 0x000000ffa900720c */ /* 0x000fe20003f26270 */
[----:B------:R-:W-:Y:S04]  /*3be0*/  DEPBAR.LE SB0, 0x0 ;  /* 0x000080000000791a */ /* 0x000fe80000000000 */
[----:B------:R-:W-:Y:S01]  /*3bf0*/  BAR.SYNC.DEFER_BLOCKING 0x0 ;  /* 0x0000000000007b1d */ /* 0x000fe20000010000 */
[----:B------:R-:W-:Y:S07]  /*3c00*/  ISETP.GE.AND P0, PT, R170, RZ, PT ;  /* 0x000000ffaa00720c */ /* 0x000fee0003f06270 */
[C---:B------:R-:W-:Y:S06]  /*3c10*/  @!P1 IADD3 R169, -R2.reuse, -0x8, RZ ;  /* 0xfffffff802a99810 */ /* 0x040fec0007ffe1ff */
[C---:B------:R-:W-:Y:S02]  /*3c20*/  @!P0 IADD3 R170, -R2.reuse, 0x1, RZ ;  /* 0x0000000102aa8810 */ /* 0x040fe40007ffe1ff */
[----:B------:R-:W-:Y:S01]  /*3c30*/  ISETP.GE.AND P0, PT, R171, RZ, PT ;  /* 0x000000ffab00720c */ /* 0x000fe20003f06270 */
[----:B------:R-:W-:Y:S01]  /*3c40*/  LDSM.16.M88.4 R32, [R158] ;  /* 0x000000009e20783b */ /* 0x000fe20000000200 */
[----:B------:R1:W-:Y:S11]  /*3c50*/  I2F R179, R169 ;  /* 0x000000a900b37306 */ /* 0x0003f60000201400 */
[C---:B------:R-:W-:Y:S01]  /*3c60*/  @!P0 IADD3 R171, -R2.reuse, -0x7, RZ ;  /* 0xfffffff902ab8810 */ /* 0x040fe20007ffe1ff */
[----:B------:R-:W2:Y:S03]  /*3c70*/  LDSM.16.M88.4 R16, [R161+0x6000] ;  /* 0x00600000a110783b */ /* 0x000ea60000000200 */
[----:B------:R-:W-:Y:S05]  /*3c80*/  I2F R177, R171 ;  /* 0x000000ab00b17306 */ /* 0x000fea0000201400 */
[----:B------:R-:W3:Y:S05]  /*3c90*/  LDSM.16.M88.4 R28, [R158+0x1000] ;  /* 0x001000009e1c783b */ /* 0x000eea0000000200 */
[----:B------:R4:W2:Y:S03]  /*3ca0*/  I2F R178, R170 ;  /* 0x000000aa00b27306 */ /* 0x0008a60000201400 */
[----:B-----5:R2:W5:Y:S01]  /*3cb0*/  LDG.E R174, [R4.64] ;  /* 0x0000000604ae7981 */ /* 0x020562000c1e1900 */
[C---:B-1----:R-:W-:Y:S03]  /*3cc0*/  IADD3 R169, R2.reuse, 0x1f, RZ ;  /* 0x0000001f02a97810 */ /* 0x042fe60007ffe0ff */
[----:B------:R2:W5:Y:S04]  /*3cd0*/  LDG.E R175, [R4.64+0x20] ;  /* 0x0000200604af7981 */ /* 0x000568000c1e1900 */
[----:B------:R2:W5:Y:S04]  /*3ce0*/  LDG.E R173, [R4.64+0x80] ;  /* 0x0000800604ad7981 */ /* 0x000568000c1e1900 */
[----:B------:R2:W5:Y:S04]  /*3cf0*/  LDG.E R172, [R4.64+0xa0] ;  /* 0x0000a00604ac7981 */ /* 0x000568000c1e1900 */
[----:B------:R-:W1:Y:S01]  /*3d00*/  LDSM.16.M88.4 R100, [R161+0x6800] ;  /* 0x00680000a164783b */ /* 0x000e620000000200 */
[C---:B----4-:R-:W-:Y:S07]  /*3d10*/  IADD3 R170, R2.reuse, 0x18, RZ ;  /* 0x0000001802aa7810 */ /* 0x050fee0007ffe0ff */
[----:B------:R-:W-:Y:S08]  /*3d20*/  LDSM.16.M88.4 R104, [R0] ;  /* 0x000000000068783b */ /* 0x000ff00000000200 */
[----:B------:R-:W4:Y:S01]  /*3d30*/  LDSM.16.M88.4 R108, [R164+0x6000] ;  /* 0x00600000a46c783b */ /* 0x000f220000000200 */
[-C--:B--2---:R-:W-:Y:S07]  /*3d40*/  HMMA.16816.F32.BF16 R4, R32, R16.reuse, RZ ;  /* 0x000000102004723c */ /* 0x084fee00000418ff */
[----:B------:R-:W2:Y:S01]  /*3d50*/  LDSM.16.M88.4 R112, [R0+0x1000] ;  /* 0x001000000070783b */ /* 0x000ea20000000200 */
[C---:B---3--:R-:W-:Y:S07]  /*3d60*/  HMMA.16816.F32.BF16 R8, R28.reuse, R16, RZ ;  /* 0x000000101c08723c */ /* 0x048fee00000418ff */
[----:B------:R-:W3:Y:S01]  /*3d70*/  LDSM.16.M88.4 R116, [R164+0x6800] ;  /* 0x00680000a474783b */ /* 0x000ee20000000200 */
[-C--:B------:R-:W-:Y:S08]  /*3d80*/  HMMA.16816.F32.BF16 R12, R28, R18.reuse, RZ ;  /* 0x000000121c0c723c */ /* 0x080ff000000418ff */
[C---:B------:R-:W-:Y:S08]  /*3d90*/  HMMA.16816.F32.BF16 R16, R32.reuse, R18, RZ ;  /* 0x000000122010723c */ /* 0x040ff000000418ff */
[-C--:B-1----:R-:W-:Y:S08]  /*3da0*/  HMMA.16816.F32.BF16 R20, R32, R100.reuse, RZ ;  /* 0x000000642014723c */ /* 0x082ff000000418ff */
[C---:B------:R-:W-:Y:S08]  /*3db0*/  HMMA.16816.F32.BF16 R24, R28.reuse, R100, RZ ;  /* 0x000000641c18723c */ /* 0x040ff000000418ff */
[-C--:B------:R-:W-:Y:S08]  /*3dc0*/  HMMA.16816.F32.BF16 R28, R28, R102.reuse, RZ ;  /* 0x000000661c1c723c */ /* 0x080ff000000418ff */
[----:B------:R-:W-:Y:S01]  /*3dd0*/  HMMA.16816.F32.BF16 R32, R32, R102, RZ ;  /* 0x000000662020723c */ /* 0x000fe200000418ff */
[----:B------:R-:W-:Y:S07]  /*3de0*/  LDSM.16.M88.4 R100, [R120] ;  /* 0x000000007864783b */ /* 0x000fee0000000200 */
[-C--:B----4-:R-:W-:Y:S01]  /*3df0*/  HMMA.16816.F32.BF16 R4, R104, R108.reuse, R4 ;  /* 0x0000006c6804723c */ /* 0x090fe20000041804 */
[----:B------:R-:W-:Y:S07]  /*3e00*/  LDSM.16.M88.4 R120, [R120+0x1000] ;  /* 0x001000007878783b */ /* 0x000fee0000000200 */
[C---:B--2---:R-:W-:Y:S07]  /*3e10*/  HMMA.16816.F32.BF16 R8, R112.reuse, R108, R8 ;  /* 0x0000006c7008723c */ /* 0x044fee0000041808 */
[----:B------:R-:W-:Y:S01]  /*3e20*/  IABS R108, R2 ;  /* 0x00000002006c7213 */ /* 0x000fe20000000000 */
[-C--:B------:R-:W-:Y:S03]  /*3e30*/  HMMA.16816.F32.BF16 R12, R112, R110.reuse, R12 ;  /* 0x0000006e700c723c */ /* 0x080fe6000004180c */
[----:B------:R1:W2:Y:S05]  /*3e40*/  I2F R187, R108 ;  /* 0x0000006c00bb7306 */ /* 0x0002aa0000201400 */
[C---:B------:R-:W-:Y:S08]  /*3e50*/  HMMA.16816.F32.BF16 R16, R104.reuse, R110, R16 ;  /* 0x0000006e6810723c */ /* 0x040ff00000041810 */
[-C--:B---3--:R-:W-:Y:S08]  /*3e60*/  HMMA.16816.F32.BF16 R20, R104, R116.reuse, R20 ;  /* 0x000000746814723c */ /* 0x088ff00000041814 */
[C---:B------:R-:W-:Y:S01]  /*3e70*/  HMMA.16816.F32.BF16 R24, R112.reuse, R116, R24 ;  /* 0x000000747018723c */ /* 0x040fe20000041818 */
[----:B-1----:R-:W1:Y:S06]  /*3e80*/  LDSM.16.M88.4 R108, [R162+0x6000] ;  /* 0x00600000a26c783b */ /* 0x002e6c0000000200 */
[C---:B------:R-:W-:Y:S01]  /*3e90*/  IADD3 R117, R2.reuse, 0x28, RZ ;  /* 0x0000002802757810 */ /* 0x040fe20007ffe0ff */
[-C--:B------:R-:W-:Y:S03]  /*3ea0*/  HMMA.16816.F32.BF16 R28, R112, R118.reuse, R28 ;  /* 0x00000076701c723c */ /* 0x080fe6000004181c */
[----:B------:R-:W-:Y:S01]  /*3eb0*/  ISETP.GE.AND P1, PT, R117, RZ, PT ;  /* 0x000000ff7500720c */ /* 0x000fe20003f26270 */
[----:B------:R-:W3:Y:S01]  /*3ec0*/  LDSM.16.M88.4 R112, [R162+0x6800] ;  /* 0x00680000a270783b */ /* 0x000ee20000000200 */
[----:B------:R-:W-:Y:S03]  /*3ed0*/  IADD3 R116, R2, 0x27, RZ ;  /* 0x0000002702747810 */ /* 0x000fe60007ffe0ff */
[----:B------:R-:W-:Y:S04]  /*3ee0*/  HMMA.16816.F32.BF16 R32, R104, R118, R32 ;  /* 0x000000766820723c */ /* 0x000fe80000041820 */
[----:B------:R-:W-:Y:S03]  /*3ef0*/  ISETP.GE.AND P0, PT, R116, RZ, PT ;  /* 0x000000ff7400720c */ /* 0x000fe60003f06270 */
[C---:B------:R-:W-:Y:S02]  /*3f00*/  IADD3 R104, R2.reuse, 0x20, RZ ;  /* 0x0000002002687810 */ /* 0x040fe40007ffe0ff */
[----:B------:R-:W-:Y:S02]  /*3f10*/  @!P1 IADD3 R117, -R2, -0x28, RZ ;  /* 0xffffffd802759810 */ /* 0x000fe40007ffe1ff */
[----:B------:R-:W-:Y:S02]  /*3f20*/  ISETP.GE.AND P1, PT, R104, RZ, PT ;  /* 0x000000ff6800720c */ /* 0x000fe40003f26270 */
[----:B------:R-:W4:Y:S04]  /*3f30*/  I2F R182, R117 ;  /* 0x0000007500b67306 */ /* 0x000f280000201400 */
[C---:B------:R-:W-:Y:S02]  /*3f40*/  @!P0 IADD3 R116, -R2.reuse, -0x27, RZ ;  /* 0xffffffd902748810 */ /* 0x040fe40007ffe1ff */
[----:B------:R-:W-:Y:S04]  /*3f50*/  ISETP.GE.AND P0, PT, R169, RZ, PT ;  /* 0x000000ffa900720c */ /* 0x000fe80003f06270 */
[----:B------:R2:W2:Y:S01]  /*3f60*/  I2F R181, R116 ;  /* 0x0000007400b57306 */ /* 0x0004a20000201400 */
[----:B------:R-:W-:Y:S02]  /*3f70*/  @!P1 IADD3 R104, -R2, -0x20, RZ ;  /* 0xffffffe002689810 */ /* 0x000fe40007ffe1ff */
[----:B------:R-:W-:Y:S01]  /*3f80*/  ISETP.GE.AND P1, PT, R170, RZ, PT ;  /* 0x000000ffaa00720c */ /* 0x000fe20003f26270 */
[-C--:B-1----:R-:W-:Y:S05]  /*3f90*/  HMMA.16816.F32.BF16 R4, R100, R108.reuse, R4 ;  /* 0x0000006c6404723c */ /* 0x082fea0000041804 */
[C---:B------:R-:W-:Y:S01]  /*3fa0*/  @!P0 IADD3 R169, -R2.reuse, -0x1f, RZ ;  /* 0xffffffe102a98810 */ /* 0x040fe20007ffe1ff */
[----:B------:R1:W1:Y:S02]  /*3fb0*/  I2F R171, R104 ;  /* 0x0000006800ab7306 */ /* 0x0002640000201400 */
[C---:B------:R-:W-:Y:S04]  /*3fc0*/  HMMA.16816.F32.BF16 R8, R120.reuse, R108, R8 ;  /* 0x0000006c7808723c */ /* 0x040fe80000041808 */
[----:B------:R-:W-:Y:S03]  /*3fd0*/  @!P1 IADD3 R170, -R2, -0x18, RZ ;  /* 0xffffffe802aa9810 */ /* 0x000fe60007ffe1ff */
[----:B------:R-:W-:Y:S01]  /*3fe0*/  IMAD.IADD R108, R0, 0x1, R156 ;  /* 0x00000001006c7824 */ /* 0x000fe200078e029c */
[-C--:B------:R-:W-:Y:S01]  /*3ff0*/  HMMA.16816.F32.BF16 R12, R120, R110.reuse, R12 ;  /* 0x0000006e780c723c */ /* 0x080fe2000004180c */
[----:B------:R-:W4:Y:S01]  /*4000*/  I2F R169, R169 ;  /* 0x000000a900a97306 */ /* 0x000f220000201400 */
[----:B--2---:R-:W-:Y:S02]  /*4010*/  LDSM.16.M88.4 R116, [R163+0x6000] ;  /* 0x00600000a374783b */ /* 0x004fe40000000200 */
[C---:B------:R-:W-:Y:S02]  /*4020*/  IADD3 R0, R2.reuse, 0x17, RZ ;  /* 0x0000001702007810 */ /* 0x040fe40007ffe0ff */
[----:B------:R-:W-:Y:S02]  /*4030*/  IADD3 R156, R2, -0x8, RZ ;  /* 0xfffffff8029c7810 */ /* 0x000fe40007ffe0ff */
[C---:B------:R-:W-:Y:S03]  /*4040*/  HMMA.16816.F32.BF16 R16, R100.reuse, R110, R16 ;  /* 0x0000006e6410723c */ /* 0x040fe60000041810 */
[----:B------:R-:W2:Y:S01]  /*4050*/  I2F R170, R170 ;  /* 0x000000aa00aa7306 */ /* 0x000ea20000201400 */
[----:B------:R-:W-:Y:S01]  /*4060*/  ISETP.GE.AND P0, PT, R0, RZ, PT ;  /* 0x000000ff0000720c */ /* 0x000fe20003f06270 */
[----:B-1----:R-:W1:Y:S01]  /*4070*/  LDSM.16.M88.4 R104, [R108] ;  /* 0x000000006c68783b */ /* 0x002e620000000200 */
[----:B------:R-:W-:Y:S02]  /*4080*/  ISETP.GE.AND P1, PT, R156, RZ, PT ;  /* 0x000000ff9c00720c */ /* 0x000fe40003f26270 */
[-C--:B---3--:R-:W-:Y:S05]  /*4090*/  HMMA.16816.F32.BF16 R20, R100, R112.reuse, R20 ;  /* 0x000000706414723c */ /* 0x088fea0000041814 */
[----:B------:R-:W3:Y:S03]  /*40a0*/  LDSM.16.M88.4 R108, [R108+0x1000] ;  /* 0x001000006c6c783b */ /* 0x000ee60000000200 */
[C---:B------:R-:W-:Y:S04]  /*40b0*/  HMMA.16816.F32.BF16 R24, R120.reuse, R112, R24 ;  /* 0x000000707818723c */ /* 0x040fe80000041818 */
[C---:B------:R-:W-:Y:S02]  /*40c0*/  @!P0 IADD3 R0, -R2.reuse, -0x17, RZ ;  /* 0xffffffe902008810 */ /* 0x040fe40007ffe1ff */
[C---:B------:R-:W-:Y:S02]  /*40d0*/  @!P1 IADD3 R156, -R2.reuse, 0x8, RZ ;  /* 0x00000008029c9810 */ /* 0x040fe40007ffe1ff */
[-C--:B------:R-:W-:Y:S01]  /*40e0*/  HMMA.16816.F32.BF16 R28, R120, R114.reuse, R28 ;  /* 0x00000072781c723c */ /* 0x080fe2000004181c */
[----:B------:R2:W2:Y:S03]  /*40f0*/  I2F R121, R0 ;  /* 0x0000000000797306 */ /* 0x0004a60000201400 */
[C---:B------:R-:W-:Y:S02]  /*4100*/  IADD3 R112, R2.reuse, -0x9, RZ ;  /* 0xfffffff702707810 */ /* 0x040fe40007ffe0ff */
[----:B------:R-:W-:Y:S02]  /*4110*/  IADD3 R113, R2, -0x11, RZ ;  /* 0xffffffef02717810 */ /* 0x000fe40007ffe0ff */
[----:B------:R-:W-:Y:S01]  /*4120*/  ISETP.GE.AND P0, PT, R112, RZ, PT ;  /* 0x000000ff7000720c */ /* 0x000fe20003f06270 */
[----:B------:R-:W-:Y:S01]  /*4130*/  HMMA.16816.F32.BF16 R32, R100, R114, R32 ;  /* 0x000000726420723c */ /* 0x000fe20000041820 */
[----:B------:R-:W4:Y:S01]  /*4140*/  LDSM.16.M88.4 R100, [R163+0x6800] ;  /* 0x00680000a364783b */ /* 0x000f220000000200 */
[----:B------:R-:W4:Y:S05]  /*4150*/  I2F R156, R156 ;  /* 0x0000009c009c7306 */ /* 0x000f2a0000201400 */
[C---:B------:R-:W-:Y:S05]  /*4160*/  IADD3 R114, R2.reuse, -0x19, RZ ;  /* 0xffffffe702727810 */ /* 0x040fea0007ffe0ff */
[C---:B------:R-:W-:Y:S01]  /*4170*/  @!P0 IADD3 R112, -R2.reuse, 0x9, RZ ;  /* 0x0000000902708810 */ /* 0x040fe20007ffe1ff */
[-C--:B-1----:R-:W-:Y:S03]  /*4180*/  HMMA.16816.F32.BF16 R4, R104, R116.reuse, R4 ;  /* 0x000000746804723c */ /* 0x082fe60000041804 */
[----:B------:R1:W1:Y:S02]  /*4190*/  I2F R120, R112 ;  /* 0x0000007000787306 */ /* 0x0002640000201400 */
[----:B--2---:R-:W-:Y:S02]  /*41a0*/  IADD3 R0, R2, -0x10, RZ ;  /* 0xfffffff002007810 */ /* 0x004fe40007ffe0ff */
[----:B------:R-:W-:Y:S01]  /*41b0*/  ISETP.GE.AND P0, PT, R113, RZ, PT ;  /* 0x000000ff7100720c */ /* 0x000fe20003f06270 */
[C---:B---3--:R-:W-:Y:S04]  /*41c0*/  HMMA.16816.F32.BF16 R8, R108.reuse, R116, R8 ;  /* 0x000000746c08723c */ /* 0x048fe80000041808 */
[----:B------:R-:W-:Y:S04]  /*41d0*/  ISETP.GE.AND P1, PT, R0, RZ, PT ;  /* 0x000000ff0000720c */ /* 0x000fe80003f26270 */
[-C--:B------:R-:W-:Y:S04]  /*41e0*/  HMMA.16816.F32.BF16 R12, R108, R118.reuse, R12 ;  /* 0x000000766c0c723c */ /* 0x080fe8000004180c */
[----:B------:R-:W-:Y:S04]  /*41f0*/  @!P0 IADD3 R113, -R2, 0x11, RZ ;  /* 0x0000001102718810 */ /* 0x000fe80007ffe1ff */
[-C--:B------:R-:W-:Y:S01]  /*4200*/  FFMA.FTZ R5, R178, -R168.reuse, R5 ;  /* 0x800000a8b2057223 */ /* 0x080fe20000010005 */
[C---:B------:R-:W-:Y:S01]  /*4210*/  @!P1 IADD3 R0, -R2.reuse, 0x10, RZ ;  /* 0x0000001002009810 */ /* 0x040fe20007ffe1ff */
[----:B------:R2:W-:Y:S01]  /*4220*/  I2F R115, R113 ;  /* 0x0000007100737306 */ /* 0x0005e20000201400 */
[C---:B------:R-:W-:Y:S04]  /*4230*/  HMMA.16816.F32.BF16 R16, R104.reuse, R118, R16 ;  /* 0x000000766810723c */ /* 0x040fe80000041810 */
[-C--:B------:R-:W-:Y:S01]  /*4240*/  FFMA.FTZ R6, R179, -R168.reuse, R6 ;  /* 0x800000a8b3067223 */ /* 0x080fe20000010006 */
[----:B-1----:R-:W-:Y:S01]  /*4250*/  IADD3 R112, R2, 0x10, RZ ;  /* 0x0000001002707810 */ /* 0x002fe20007ffe0ff */
[-C--:B------:R-:W-:Y:S02]  /*4260*/  FFMA.FTZ R7, R177, -R168.reuse, R7 ;  /* 0x800000a8b1077223 */ /* 0x080fe40000010007 */
[-C--:B------:R-:W-:Y:S01]  /*4270*/  FFMA.FTZ R4, R187, -R168.reuse, R4 ;  /* 0x800000a8bb047223 */ /* 0x080fe20000010004 */
[----:B------:R1:W3:Y:S01]  /*4280*/  I2F R116, R0 ;  /* 0x0000000000747306 */ /* 0x0002e20000201400 */
[----:B------:R-:W-:Y:S01]  /*4290*/  ISETP.GE.AND P1, PT, R112, RZ, PT ;  /* 0x000000ff7000720c */ /* 0x000fe20003f26270 */
[-C--:B----4-:R-:W-:Y:S03]  /*42a0*/  HMMA.16816.F32.BF16 R20, R104, R100.reuse, R20 ;  /* 0x000000646814723c */ /* 0x090fe60000041814 */
[-C--:B------:R-:W-:Y:S02]  /*42b0*/  FFMA.FTZ R10, R182, -R168.reuse, R10 ;  /* 0x800000a8b60a7223 */ /* 0x080fe4000001000a */
[-C--:B------:R-:W-:Y:S02]  /*42c0*/  FFMA.FTZ R11, R181, -R168.reuse, R11 ;  /* 0x800000a8b50b7223 */ /* 0x080fe4000001000b */
[-C--:B------:R-:W-:Y:S01]  /*42d0*/  FFMA.FTZ R8, R171, -R168.reuse, R8 ;  /* 0x800000a8ab087223 */ /* 0x080fe20000010008 */
[C---:B------:R-:W-:Y:S04]  /*42e0*/  HMMA.16816.F32.BF16 R24, R108.reuse, R100, R24 ;  /* 0x000000646c18723c */ /* 0x040fe80000041818 */
[-C--:B------:R-:W-:Y:S01]  /*42f0*/  FFMA.FTZ R9, R169, -R168.reuse, R9 ;  /* 0x800000a8a9097223 */ /* 0x080fe20000010009 */
[C---:B--2---:R-:W-:Y:S01]  /*4300*/  IADD3 R113, R2.reuse, -0x18, RZ ;  /* 0xffffffe802717810 */ /* 0x044fe20007ffe0ff */
[-C--:B------:R-:W-:Y:S01]  /*4310*/  FFMA.FTZ R14, R171, -R168.reuse, R14 ;  /* 0x800000a8ab0e7223 */ /* 0x080fe2000001000e */
[----:B------:R-:W-:Y:S01]  /*4320*/  @!P1 IADD3 R112, -R2, -0x10, RZ ;  /* 0xfffffff002709810 */ /* 0x000fe20007ffe1ff */
[-C--:B------:R-:W-:Y:S01]  /*4330*/  FFMA.FTZ R15, R169, -R168.reuse, R15 ;  /* 0x800000a8a90f7223 */ /* 0x080fe2000001000f */
[----:B------:R-:W-:Y:S01]  /*4340*/  ISETP.GE.AND P3, PT, R113, RZ, PT ;  /* 0x000000ff7100720c */ /* 0x000fe20003f66270 */
[-C--:B------:R-:W-:Y:S03]  /*4350*/  HMMA.16816.F32.BF16 R28, R108, R102.reuse, R28 ;  /* 0x000000666c1c723c */ /* 0x080fe6000004181c */
[-C--:B------:R-:W-:Y:S01]  /*4360*/  FFMA.FTZ R12, R170, -R168.reuse, R12 ;  /* 0x800000a8aa0c7223 */ /* 0x080fe2000001000c */
[----:B-1----:R-:W-:Y:S01]  /*4370*/  IADD3 R0, R2, 0xf, RZ ;  /* 0x0000000f02007810 */ /* 0x002fe20007ffe0ff */
[-C--:B------:R-:W-:Y:S01]  /*4380*/  FFMA.FTZ R13, R121, -R168.reuse, R13 ;  /* 0x800000a8790d7223 */ /* 0x080fe2000001000d */
[----:B------:R-:W-:Y:S01]  /*4390*/  ISETP.GE.AND P1, PT, R114, RZ, PT ;  /* 0x000000ff7200720c */ /* 0x000fe20003f26270 */
[-C--:B------:R-:W-:Y:S01]  /*43a0*/  FFMA.FTZ R19, R178, -R168.reuse, R19 ;  /* 0x800000a8b2137223 */ /* 0x080fe20000010013 */
[----:B------:R-:W-:Y:S01]  /*43b0*/  ISETP.GE.AND P0, PT, R0, RZ, PT ;  /* 0x000000ff0000720c */ /* 0x000fe20003f06270 */
[-C--:B------:R-:W-:Y:S01]  /*43c0*/  FFMA.FTZ R18, R187, -R168.reuse, R18 ;  /* 0x800000a8bb127223 */ /* 0x080fe20000010012 */
[----:B------:R-:W1:Y:S01]  /*43d0*/  I2F R112, R112 ;  /* 0x0000007000707306 */ /* 0x000e620000201400 */
[----:B------:R-:W-:Y:S01]  /*43e0*/  HMMA.16816.F32.BF16 R32, R104, R102, R32 ;  /* 0x000000666820723c */ /* 0x000fe20000041820 */
[----:B------:R-:W-:Y:S03]  /*43f0*/  IMAD.MOV.U32 R109, RZ, RZ, c[0x0][0x2e4] ;  /* 0x0000b900ff6d7624 */ /* 0x000fe600078e00ff */
[-C--:B------:R-:W-:Y:S01]  /*4400*/  FFMA.FTZ R16, R156, -R168.reuse, R16 ;  /* 0x800000a89c107223 */ /* 0x080fe20000010010 */
[----:B------:R-:W-:Y:S01]  /*4410*/  @!P3 IADD3 R113, -R2, 0x18, RZ ;  /* 0x000000180271b810 */ /* 0x000fe20007ffe1ff */
[-C--:B------:R-:W-:Y:S02]  /*4420*/  FFMA.FTZ R17, R120, -R168.reuse, R17 ;  /* 0x800000a878117223 */ /* 0x080fe40000010011 */
[-C--:B------:R-:W-:Y:S01]  /*4430*/  FFMA.FTZ R22, R156, -R168.reuse, R22 ;  /* 0x800000a89c167223 */ /* 0x080fe20000010016 */
[----:B------:R-:W-:Y:S02]  /*4440*/  @!P1 IADD3 R114, -R2, 0x19, RZ ;  /* 0x0000001902729810 */ /* 0x000fe40007ffe1ff */
[----:B------:R-:W2:Y:S01]  /*4450*/  I2F R113, R113 ;  /* 0x0000007100717306 */ /* 0x000ea20000201400 */
[-C--:B------:R-:W-:Y:S01]  /*4460*/  FFMA.FTZ R23, R120, -R168.reuse, R23 ;  /* 0x800000a878177223 */ /* 0x080fe20000010017 */
[----:B------:R-:W-:Y:S01]  /*4470*/  @!P0 IADD3 R0, -R2, -0xf, RZ ;  /* 0xfffffff102008810 */ /* 0x000fe20007ffe1ff */
[-C--:B---3--:R-:W-:Y:S01]  /*4480*/  FFMA.FTZ R20, R116, -R168.reuse, R20 ;  /* 0x800000a874147223 */ /* 0x088fe20000010014 */
[----:B------:R-:W-:Y:S01]  /*4490*/  ISETP.GE.AND P0, PT, R176, R231, PT ;  /* 0x000000e7b000720c */ /* 0x000fe20003f06270 */
[-C--:B------:R-:W-:Y:S02]  /*44a0*/  FFMA.FTZ R21, R115, -R168.reuse, R21 ;  /* 0x800000a873157223 */ /* 0x080fe40000010015 */
[-C--:B------:R-:W-:Y:S02]  /*44b0*/  FFMA.FTZ R26, R170, -R168.reuse, R26 ;  /* 0x800000a8aa1a7223 */ /* 0x080fe4000001001a */
[-C--:B------:R-:W-:Y:S01]  /*44c0*/  FFMA.FTZ R27, R121, -R168.reuse, R27 ;  /* 0x800000a8791b7223 */ /* 0x080fe2000001001b */
[----:B------:R-:W3:Y:S01]  /*44d0*/  I2F R0, R0 ;  /* 0x0000000000007306 */ /* 0x000ee20000201400 */
[-C--:B------:R-:W-:Y:S02]  /*44e0*/  FFMA.FTZ R28, R179, -R168.reuse, R28 ;  /* 0x800000a8b31c7223 */ /* 0x080fe4000001001c */
[CC--:B-1----:R-:W-:Y:S02]  /*44f0*/  FFMA.FTZ R24, R112.reuse, -R168.reuse, R24 ;  /* 0x800000a870187223 */ /* 0x0c2fe40000010018 */
[-C--:B------:R-:W-:Y:S02]  /*4500*/  FFMA.FTZ R29, R177, -R168.reuse, R29 ;  /* 0x800000a8b11d7223 */ /* 0x080fe4000001001d */
[-C--:B------:R-:W-:Y:S02]  /*4510*/  FFMA.FTZ R30, R112, -R168.reuse, R30 ;  /* 0x800000a8701e7223 */ /* 0x080fe4000001001e */
[-C--:B------:R-:W-:Y:S01]  /*4520*/  FFMA.FTZ R34, R116, -R168.reuse, R34 ;  /* 0x800000a874227223 */ /* 0x080fe20000010022 */
[----:B------:R-:W1:Y:S01]  /*4530*/  I2F R114, R114 ;  /* 0x0000007200727306 */ /* 0x000e620000201400 */
[-C--:B------:R-:W-:Y:S02]  /*4540*/  FFMA.FTZ R35, R115, -R168.reuse, R35 ;  /* 0x800000a873237223 */ /* 0x080fe40000010023 */
[----:B------:R-:W-:Y:S02]  /*4550*/  IMAD.MOV.U32 R182, RZ, RZ, R185 ;  /* 0x000000ffffb67224 */ /* 0x000fe400078e00b9 */
[-C--:B--2---:R-:W-:Y:S02]  /*4560*/  FFMA.FTZ R32, R113, -R168.reuse, R32 ;  /* 0x800000a871207223 */ /* 0x084fe40000010020 */
[CC--:B---3--:R-:W-:Y:S02]  /*4570*/  FFMA.FTZ R25, R0.reuse, -R168.reuse, R25 ;  /* 0x800000a800197223 */ /* 0x0c8fe40000010019 */
[-C--:B------:R-:W-:Y:S02]  /*4580*/  FFMA.FTZ R31, R0, -R168.reuse, R31 ;  /* 0x800000a8001f7223 */ /* 0x080fe4000001001f */
[----:B-1----:R-:W-:Y:S01]  /*4590*/  FFMA.FTZ R33, R114, -R168, R33 ;  /* 0x800000a872217223 */ /* 0x002fe20000010021 */
[----:B------:R-:W-:-:S05]  /*45a0*/  @!P0 BRA `(.L_x_364) ;  /* 0x0000009000008947 */ /* 0x000fca0003800000 */
[C---:B------:R-:W-:Y:S01]  /*45b0*/  IADD3 R100, R216.reuse, 0x80, RZ ;  /* 0x00000080d8647810 */ /* 0x040fe20007ffe0ff */
[----:B------:R-:W-:Y:S01]  /*45c0*/  IMAD.IADD R0, R216, 0x1, R206 ;  /* 0x00000001d8007824 */ /* 0x000fe200078e02ce */
[----:B------:R-:W-:Y:S01]  /*45d0*/  IADD3 R2, R176, 0x40, RZ ;  /* 0x00000040b0027810 */ /* 0x000fe20007ffe0ff */
[----:B------:R-:W-:Y:S01]  /*45e0*/  IMAD.MOV.U32 R109, RZ, RZ, R207 ;  /* 0x000000ffff6d7224 */ /* 0x000fe200078e00cf */
[----:B------:R-:W-:Y:S02]  /*45f0*/  ISETP.LT.AND P0, PT, R100, R184, PT ;  /* 0x000000b86400720c */ /* 0x000fe40003f01270 */
[----:B------:R-:W-:Y:S04]  /*4600*/  IADD3 R0, R207, R0, -R184 ;  /* 0x00000000cf007210 */ /* 0x000fe80007ffe8b8 */
[----:B------:R-:W-:Y:S11]  /*4610*/  ISETP.GE.AND P1, PT, R2, R0, PT ;  /* 0x000000000200720c */ /* 0x000ff60003f26270 */
[----:B------:R-:W-:Y:S02]  /*4620*/  @!UPT UIADD3 URZ, URZ, URZ, URZ ;  /* 0x0000003f3f3ff290 */ /* 0x000fe4000fffe03f */
[----:B------:R-:W-:-:S05]  /*4630*/  @!P1 BRA P0, `(.L_x_365) ;  /* 0x0000080000009947 */ /* 0x000fca0000000000 */
.L_x_364:
[----:B------:R-:W-:Y:S01]  /*4640*/  IADD3 R100, R184, 0x1, -R206 ;  /* 0x00000001b8647810 */ /* 0x000fe20007ffe8ce */
[----:B------:R-:W-:Y:S01]  /*4650*/  IMAD.IADD R2, R232, 0x1, R176 ;  /* 0x00000001e8027824 */ /* 0x000fe200078e02b0 */
[----:B------:R-:W-:Y:S01]  /*4660*/  IADD3 R101, -R109, R184, -R206 ;  /* 0x000000b86d657210 */ /* 0x000fe20007ffe9ce */
[----:B------:R-:W-:Y:S01]  /*4670*/  IMAD R0, R225, 0x80, R235 ;  /* 0x00000080e1007824 */ /* 0x000fe200078e02eb */
[----:B------:R-:W-:Y:S01]  /*4680*/  IADD3 R100, R100, c[0x0][0x2e8], RZ ;  /* 0x0000ba0064647a10 */ /* 0x000fe20007ffe0ff */
[----:B------:R-:W-:Y:S01]  /*4690*/  IMAD.MOV.U32 R207, RZ, RZ, R109 ;  /* 0x000000ffffcf7224 */ /* 0x000fe200078e006d */
[C---:B------:R-:W-:Y:S01]  /*46a0*/  IADD3 R104, R2.reuse, 0x8, RZ ;  /* 0x0000000802687810 */ /* 0x040fe20007ffe0ff */
[C---:B------:R-:W-:Y:S01]  /*46b0*/  IMAD.IADD R110, R2.reuse, 0x1, R101 ;  /* 0x00000001026e7824 */ /* 0x040fe200078e0265 */
[C---:B------:R-:W-:Y:S01]  /*46c0*/  IADD3 R103, R2.reuse, 0x20, RZ ;  /* 0x0000002002677810 */ /* 0x040fe20007ffe0ff */
[C---:B------:R-:W-:Y:S01]  /*46d0*/  IMAD.IADD R111, R2.reuse, 0x1, R100 ;  /* 0x00000001026f7824 */ /* 0x040fe200078e0264 */
[----:B------:R-:W-:Y:S01]  /*46e0*/  IADD3 R102, R2, 0x28, RZ ;  /* 0x0000002802667810 */ /* 0x000fe20007ffe0ff */
[----:B------:R-:W-:Y:S01]  /*46f0*/  IMAD.IADD R113, R100, 0x1, R104 ;  /* 0x0000000164717824 */ /* 0x000fe200078e0268 */
[----:B------:R-:W-:Y:S01]  /*4700*/  IADD3 R108, R0, 0x1, RZ ;  /* 0x00000001006c7810 */ /* 0x000fe20007ffe0ff */
[C-C-:B------:R-:W-:Y:S01]  /*4710*/  IMAD.IADD R116, R100.reuse, 0x1, R103.reuse ;  /* 0x0000000164747824 */ /* 0x140fe200078e0267 */
[----:B------:R-:W-:Y:S01]  /*4720*/  IMNMX R2, RZ, R110, !PT ;  /* 0x0000006eff027217 */ /* 0x000fe20007800200 */
[----:B------:R-:W-:Y:S01]  /*4730*/  IMAD.IADD R112, R100, 0x1, R102 ;  /* 0x0000000164707824 */ /* 0x000fe200078e0266 */
[C---:B------:R-:W-:Y:S01]  /*4740*/  IADD3 R107, R0.reuse, 0x8, RZ ;  /* 0x00000008006b7810 */ /* 0x040fe20007ffe0ff */
[C---:B------:R-:W-:Y:S01]  /*4750*/  IMAD.IADD R114, R101.reuse, 0x1, R104 ;  /* 0x0000000165727824 */ /* 0x040fe200078e0268 */
[C---:B------:R-:W-:Y:S01]  /*4760*/  IADD3 R106, R0.reuse, 0x9, RZ ;  /* 0x00000009006a7810 */ /* 0x040fe20007ffe0ff */
[----:B------:R-:W-:Y:S01]  /*4770*/  IMAD.IADD R117, R101, 0x1, R103 ;  /* 0x0000000165757824 */ /* 0x000fe200078e0267 */
[----:B------:R-:W-:Y:S01]  /*4780*/  IMNMX R100, R111, R184, PT ;  /* 0x000000b86f647217 */ /* 0x000fe20003800200 */
[----:B------:R-:W-:Y:S01]  /*4790*/  IMAD.IADD R115, R101, 0x1, R102 ;  /* 0x0000000165737824 */ /* 0x000fe200078e0266 */
[-C--:B------:R-:W-:Y:S02]  /*47a0*/  ISETP.GE.AND P1, PT, R0, R2.reuse, PT ;  /* 0x000000020000720c */ /* 0x080fe40003f26270 */
[-C--:B------:R-:W-:Y:S02]  /*47b0*/  ISETP.GE.AND P0, PT, R108, R2.reuse, PT ;  /* 0x000000026c00720c */ /* 0x080fe40003f06270 */
[C---:B------:R-:W-:Y:S02]  /*47c0*/  IADD3 R105, R0.reuse, 0x10, RZ ;  /* 0x0000001000697810 */ /* 0x040fe40007ffe0ff */
[C---:B------:R-:W-:Y:S02]  /*47d0*/  IADD3 R104, R0.reuse, 0x11, RZ ;  /* 0x0000001100687810 */ /* 0x040fe40007ffe0ff */
[C---:B------:R-:W-:Y:S02]  /*47e0*/  IADD3 R103, R0.reuse, 0x18, RZ ;  /* 0x0000001800677810 */ /* 0x040fe40007ffe0ff */
[----:B------:R-:W-:Y:S02]  /*47f0*/  IADD3 R102, R0, 0x19, RZ ;  /* 0x0000001900667810 */ /* 0x000fe40007ffe0ff */
[-C--:B------:R-:W-:Y:S02]  /*4800*/  ISETP.GE.AND P6, PT, R107, R2.reuse, PT ;  /* 0x000000026b00720c */ /* 0x080fe40003fc6270 */
[----:B------:R-:W-:Y:S02]  /*4810*/  ISETP.GE.AND P5, PT, R106, R2, PT ;  /* 0x000000026a00720c */ /* 0x000fe40003fa6270 */
[-C--:B------:R-:W-:Y:S02]  /*4820*/  ISETP.GE.OR P1, PT, R0, R100.reuse, !P1 ;  /* 0x000000640000720c */ /* 0x080fe40004f26670 */
[----:B------:R-:W-:Y:S02]  /*4830*/  ISETP.GE.OR P0, PT, R108, R100, !P0 ;  /* 0x000000646c00720c */ /* 0x000fe40004706670 */
        /* <DEDUP_REMOVED lines=26> */
[----:B------:R-:W-:Y:S02]  /*49e0*/  FSEL R33, R33, -INF , !P0 ;  /* 0xff80000021217808 */ /* 0x000fe40004000000 */
        /* <DEDUP_REMOVED lines=23> */
[----:B------:R-:W-:Y:S02]  /*4b60*/  ISETP.GE.OR P1, PT, R107, R101, !P1 ;  /* 0x000000656b00720c */ /* 0x000fe40004f26670 */
        /* <DEDUP_REMOVED lines=14> */
[----:B------:R-:W-:Y:S02]  /*4c50*/  ISETP.GE.AND P0, PT, R108, R100, PT ;  /* 0x000000646c00720c */ /* 0x000fe40003f06270 */
[-C--:B------:R-:W-:Y:S02]  /*4c60*/  ISETP.GE.OR P6, PT, R105, R101.reuse, !P6 ;  /* 0x000000656900720c */ /* 0x080fe400077c6670 */
[-C--:B------:R-:W-:Y:S02]  /*4c70*/  ISETP.GE.OR P5, PT, R104, R101.reuse, !P5 ;  /* 0x000000656800720c */ /* 0x080fe40006fa6670 */
[-C--:B------:R-:W-:Y:S02]  /*4c80*/  ISETP.GE.OR P4, PT, R103, R101.reuse, !P4 ;  /* 0x000000656700720c */ /* 0x080fe40006786670 */
[----:B------:R-:W-:Y:S02]  /*4c90*/  ISETP.GE.OR P3, PT, R102, R101, !P3 ;  /* 0x000000656600720c */ /* 0x000fe40005f66670 */
[-C--:B------:R-:W-:Y:S02]  /*4ca0*/  ISETP.GE.OR P1, PT, R0, R2.reuse, !P1 ;  /* 0x000000020000720c */ /* 0x080fe40004f26670 */
[----:B------:R-:W-:Y:S02]  /*4cb0*/  ISETP.GE.OR P0, PT, R108, R2, !P0 ;  /* 0x000000026c00720c */ /* 0x000fe40004706670 */
        /* <DEDUP_REMOVED lines=24> */
.L_x_365:
[C---:B------:R-:W-:Y:S01]  /*4e40*/  FMUL.FTZ R100, R211.reuse, 1.4426950216293334961 ;  /* 0x3fb8aa3bd3647820 */ /* 0x040fe20000410000 */
[----:B------:R-:W-:Y:S01]  /*4e50*/  FSETP.NEU.FTZ.AND P0, PT, R211, -INF , PT ;  /* 0xff800000d300780b */ /* 0x000fe20003f1d000 */
[----:B------:R-:W-:Y:S01]  /*4e60*/  FMUL.FTZ R2, R208, 1.4426950216293334961 ;  /* 0x3fb8aa3bd0027820 */ /* 0x000fe20000410000 */
[----:B------:R-:W-:Y:S01]  /*4e70*/  MOV R156, 0x40 ;  /* 0x00000040009c7802 */ /* 0x000fe20000000f00 */
[----:B------:R-:W-:Y:S01]  /*4e80*/  FMUL.FTZ R0, R209, 1.4426950216293334961 ;  /* 0x3fb8aa3bd1007820 */ /* 0x000fe20000410000 */
[----:B------:R-:W-:Y:S02]  /*4e90*/  FSEL R100, R100, RZ, P0 ;  /* 0x000000ff64647208 */ /* 0x000fe40000000000 */
[----:B------:R-:W-:Y:S02]  /*4ea0*/  FSETP.NEU.FTZ.AND P0, PT, R210, -INF , PT ;  /* 0xff800000d200780b */ /* 0x000fe40003f1d000 */
[----:B------:R-:W-:Y:S01]  /*4eb0*/  SEL R156, R156, 0xffffffc0, !P2 ;  /* 0xffffffc09c9c7807 */ /* 0x000fe20005000000 */
[--C-:B------:R-:W-:Y:S01]  /*4ec0*/  FFMA.FTZ R4, R4, c[0x0][0x23c], -R100.reuse ;  /* 0x00008f0004047a23 */ /* 0x100fe20000010864 */
[----:B------:R-:W-:Y:S01]  /*4ed0*/  ISETP.GT.AND P6, PT, R186, R222, PT ;  /* 0x000000deba00720c */ /* 0x000fe20003fc4270 */
[--C-:B------:R-:W-:Y:S02]  /*4ee0*/  FFMA.FTZ R32, R32, c[0x0][0x23c], -R100.reuse ;  /* 0x00008f0020207a23 */ /* 0x100fe40000010864 */
[----:B------:R1:W-:Y:S01]  /*4ef0*/  MUFU.EX2 R116, R4 ;  /* 0x0000000400747308 */ /* 0x0003e20000000800 */
[--C-:B------:R-:W-:Y:S02]  /*4f00*/  FFMA.FTZ R5, R5, c[0x0][0x23c], -R100.reuse ;  /* 0x00008f0005057a23 */ /* 0x100fe40000010864 */
[--C-:B------:R-:W-:Y:S02]  /*4f10*/  FFMA.FTZ R16, R16, c[0x0][0x23c], -R100.reuse ;  /* 0x00008f0010107a23 */ /* 0x100fe40000010864 */
[--C-:B------:R-:W-:Y:S02]  /*4f20*/  FFMA.FTZ R17, R17, c[0x0][0x23c], -R100.reuse ;  /* 0x00008f0011117a23 */ /* 0x100fe40000010864 */
[--C-:B------:R-:W-:Y:S02]  /*4f30*/  FFMA.FTZ R20, R20, c[0x0][0x23c], -R100.reuse ;  /* 0x00008f0014147a23 */ /* 0x100fe40000010864 */
[--C-:B------:R-:W-:Y:S01]  /*4f40*/  FFMA.FTZ R21, R21, c[0x0][0x23c], -R100.reuse ;  /* 0x00008f0015157a23 */ /* 0x100fe20000010864 */
[----:B------:R-:W2:Y:S01]  /*4f50*/  MUFU.EX2 R115, R5 ;  /* 0x0000000500737308 */ /* 0x000ea20000000800 */
[----:B------:R-:W-:Y:S09]  /*4f60*/  FFMA.FTZ R100, R33, c[0x0][0x23c], -R100 ;  /* 0x00008f0021647a23 */ /* 0x000ff20000010864 */
[----:B------:R-:W-:Y:S01]  /*4f70*/  MUFU.EX2 R198, R16 ;  /* 0x0000001000c67308 */ /* 0x000fe20000000800 */
[----:B-1----:R-:W-:Y:S05]  /*4f80*/  FMUL.FTZ R4, R210, 1.4426950216293334961 ;  /* 0x3fb8aa3bd2047820 */ /* 0x002fea0000410000 */
[----:B------:R-:W-:Y:S04]  /*4f90*/  FSEL R4, R4, RZ, P0 ;  /* 0x000000ff04047208 */ /* 0x000fe80000000000 */
[----:B------:R-:W-:Y:S01]  /*4fa0*/  MUFU.EX2 R203, R17 ;  /* 0x0000001100cb7308 */ /* 0x000fe20000000800 */
[----:B------:R-:W-:Y:S01]  /*4fb0*/  FSETP.NEU.FTZ.AND P0, PT, R208, -INF , PT ;  /* 0xff800000d000780b */ /* 0x000fe20003f1d000 */
[--C-:B------:R-:W-:Y:S03]  /*4fc0*/  FFMA.FTZ R34, R34, c[0x0][0x23c], -R4.reuse ;  /* 0x00008f0022227a23 */ /* 0x100fe60000010804 */
[----:B------:R-:W-:Y:S01]  /*4fd0*/  FSEL R2, R2, RZ, P0 ;  /* 0x000000ff02027208 */ /* 0x000fe20000000000 */
[--C-:B------:R-:W-:Y:S01]  /*4fe0*/  FFMA.FTZ R6, R6, c[0x0][0x23c], -R4.reuse ;  /* 0x00008f0006067a23 */ /* 0x100fe20000010804 */
[----:B------:R-:W-:Y:S01]  /*4ff0*/  FSETP.NEU.FTZ.AND P0, PT, R209, -INF , PT ;  /* 0xff800000d100780b */ /* 0x000fe20003f1d000 */
[----:B------:R-:W-:Y:S02]  /*5000*/  FFMA.FTZ R7, R7, c[0x0][0x23c], -R4 ;  /* 0x00008f0007077a23 */ /* 0x000fe40000010804 */
[----:B------:R-:W-:Y:S01]  /*5010*/  MUFU.EX2 R114, R6 ;  /* 0x0000000600727308 */ /* 0x000fe20000000800 */
[----:B------:R-:W-:Y:S01]  /*5020*/  FFMA.FTZ R28, R28, c[0x0][0x23c], -R2 ;  /* 0x00008f001c1c7a23 */ /* 0x000fe20000010802 */
[----:B------:R-:W-:Y:S01]  /*5030*/  FSEL R0, R0, RZ, P0 ;  /* 0x000000ff00007208 */ /* 0x000fe20000000000 */
[--C-:B------:R-:W-:Y:S02]  /*5040*/  FFMA.FTZ R18, R18, c[0x0][0x23c], -R4.reuse ;  /* 0x00008f0012127a23 */ /* 0x100fe40000010804 */
[----:B------:R-:W-:Y:S02]  /*5050*/  FFMA.FTZ R19, R19, c[0x0][0x23c], -R4 ;  /* 0x00008f0013137a23 */ /* 0x000fe40000010804 */
[--C-:B------:R-:W-:Y:S02]  /*5060*/  FFMA.FTZ R8, R8, c[0x0][0x23c], -R2.reuse ;  /* 0x00008f0008087a23 */ /* 0x100fe40000010802 */
[--C-:B------:R-:W-:Y:S01]  /*5070*/  FFMA.FTZ R9, R9, c[0x0][0x23c], -R2.reuse ;  /* 0x00008f0009097a23 */ /* 0x100fe20000010802 */
[----:B------:R-:W1:Y:S01]  /*5080*/  MUFU.EX2 R113, R7 ;  /* 0x0000000700717308 */ /* 0x000e620000000800 */
[--C-:B------:R-:W-:Y:S02]  /*5090*/  FFMA.FTZ R12, R12, c[0x0][0x23c], -R2.reuse ;  /* 0x00008f000c0c7a23 */ /* 0x100fe40000010802 */
[----:B------:R-:W-:Y:S02]  /*50a0*/  FFMA.FTZ R13, R13, c[0x0][0x23c], -R2 ;  /* 0x00008f000d0d7a23 */ /* 0x000fe40000010802 */
[--C-:B------:R-:W-:Y:S02]  /*50b0*/  FFMA.FTZ R22, R22, c[0x0][0x23c], -R4.reuse ;  /* 0x00008f0016167a23 */ /* 0x100fe40000010804 */
[--C-:B------:R-:W-:Y:S02]  /*50c0*/  FFMA.FTZ R23, R23, c[0x0][0x23c], -R4.reuse ;  /* 0x00008f0017177a23 */ /* 0x100fe40000010804 */
[----:B------:R-:W-:Y:S01]  /*50d0*/  FFMA.FTZ R4, R35, c[0x0][0x23c], -R4 ;  /* 0x00008f0023047a23 */ /* 0x000fe20000010804 */
[----:B------:R-:W-:Y:S01]  /*50e0*/  MUFU.EX2 R201, R18 ;  /* 0x0000001200c97308 */ /* 0x000fe20000000800 */
[--C-:B------:R-:W-:Y:S02]  /*50f0*/  FFMA.FTZ R24, R24, c[0x0][0x23c], -R2.reuse ;  /* 0x00008f0018187a23 */ /* 0x100fe40000010802 */
[--C-:B------:R-:W-:Y:S02]  /*5100*/  FFMA.FTZ R25, R25, c[0x0][0x23c], -R2.reuse ;  /* 0x00008f0019197a23 */ /* 0x100fe40000010802 */
[----:B------:R-:W-:Y:S02]  /*5110*/  FFMA.FTZ R2, R29, c[0x0][0x23c], -R2 ;  /* 0x00008f001d027a23 */ /* 0x000fe40000010802 */
[--C-:B------:R-:W-:Y:S02]  /*5120*/  FFMA.FTZ R10, R10, c[0x0][0x23c], -R0.reuse ;  /* 0x00008f000a0a7a23 */ /* 0x100fe40000010800 */
[--C-:B------:R-:W-:Y:S01]  /*5130*/  FFMA.FTZ R11, R11, c[0x0][0x23c], -R0.reuse ;  /* 0x00008f000b0b7a23 */ /* 0x100fe20000010800 */
[----:B------:R2:W-:Y:S01]  /*5140*/  MUFU.EX2 R185, R4 ;  /* 0x0000000400b97308 */ /* 0x0005e20000000800 */
[--C-:B------:R-:W-:Y:S02]  /*5150*/  FFMA.FTZ R30, R30, c[0x0][0x23c], -R0.reuse ;  /* 0x00008f001e1e7a23 */ /* 0x100fe40000010800 */
[--C-:B------:R-:W-:Y:S02]  /*5160*/  FFMA.FTZ R14, R14, c[0x0][0x23c], -R0.reuse ;  /* 0x00008f000e0e7a23 */ /* 0x100fe40000010800 */
[--C-:B------:R-:W-:Y:S02]  /*5170*/  FFMA.FTZ R15, R15, c[0x0][0x23c], -R0.reuse ;  /* 0x00008f000f0f7a23 */ /* 0x100fe40000010800 */
[--C-:B------:R-:W-:Y:S02]  /*5180*/  FFMA.FTZ R26, R26, c[0x0][0x23c], -R0.reuse ;  /* 0x00008f001a1a7a23 */ /* 0x100fe40000010800 */
[--C-:B------:R-:W-:Y:S01]  /*5190*/  FFMA.FTZ R27, R27, c[0x0][0x23c], -R0.reuse ;  /* 0x00008f001b1b7a23 */ /* 0x100fe20000010800 */
[----:B------:R1:W-:Y:S01]  /*51a0*/  MUFU.EX2 R169, R2 ;  /* 0x0000000200a97308 */ /* 0x0003e20000000800 */
[----:B------:R-:W-:Y:S09]  /*51b0*/  FFMA.FTZ R0, R31, c[0x0][0x23c], -R0 ;  /* 0x00008f001f007a23 */ /* 0x000ff20000010800 */
        /* <DEDUP_REMOVED lines=23> */
[----:B--2---:R-:W-:Y:S02]  /*5330*/  F2FP.BF16.PACK_AB R4, R115, R116 ;  /* 0x000000747304723e */ /* 0x004fe400000010ff */
[----:B-1----:R-:W-:Y:S02]  /*5340*/  F2FP.BF16.PACK_AB R2, R113, R114 ;  /* 0x000000727102723e */ /* 0x002fe400000010ff */
        /* <DEDUP_REMOVED lines=16> */
[----:B------:R1:W-:Y:S01]  /*5450*/  STS [R195+0xf400], R6 ;  /* 0x00f40006c3007388 */ /* 0x0003e20000000800 */
        /* <DEDUP_REMOVED lines=11> */
[----:B------:R-:W-:Y:S01]  /*5510*/  STS [R192+0xf000], R4 ;  /* 0x00f00004c0007388 */ /* 0x000fe20000000800 */
[----:B------:R-:W-:Y:S03]  /*5520*/  SHF.L.U32 R0, R166, 0x1, RZ ;  /* 0x00000001a6007819 */ /* 0x000fe600000006ff */
[----:B------:R1:W-:Y:S04]  /*5530*/  STS [R192+0xf400], R2 ;  /* 0x00f40002c0007388 */ /* 0x0003e80000000800 */
[----:B------:R-:W2:Y:S08]  /*5540*/  LDSM.16.M88.4 R32, [R0+0x4000] ;  /* 0x004000000020783b */ /* 0x000eb00000000200 */
[----:B------:R3:W4:Y:S01]  /*5550*/  LDSM.16.M88.4 R28, [R0+0x5000] ;  /* 0x00500000001c783b */ /* 0x0007220000000200 */
[-C--:B-1----:R-:W-:Y:S07]  /*5560*/  IADD3 R2, R165, R0.reuse, RZ ;  /* 0x00000000a5027210 */ /* 0x082fee0007ffe0ff */
[----:B------:R-:W1:Y:S01]  /*5570*/  LDSM.16.M88.4 R100, [R2+0x4000] ;  /* 0x004000000264783b */ /* 0x000e620000000200 */
[C---:B---3--:R-:W-:Y:S07]  /*5580*/  IADD3 R0, R156.reuse, R0, RZ ;  /* 0x000000009c007210 */ /* 0x048fee0007ffe0ff */
[----:B------:R-:W3:Y:S01]  /*5590*/  LDSM.16.M88.4 R104, [R2+0x5000] ;  /* 0x005000000268783b */ /* 0x000ee20000000200 */
[-C--:B--2---:R-:W-:Y:S08]  /*55a0*/  HMMA.16816.F32.BF16 R4, R32, R124.reuse, RZ ;  /* 0x0000007c2004723c */ /* 0x084ff000000418ff */
[C---:B----4-:R-:W-:Y:S08]  /*55b0*/  HMMA.16816.F32.BF16 R8, R28.reuse, R124, RZ ;  /* 0x0000007c1c08723c */ /* 0x050ff000000418ff */
[-C--:B------:R-:W-:Y:S08]  /*55c0*/  HMMA.16816.F32.BF16 R12, R28, R126.reuse, RZ ;  /* 0x0000007e1c0c723c */ /* 0x080ff000000418ff */
[C---:B------:R-:W-:Y:S08]  /*55d0*/  HMMA.16816.F32.BF16 R16, R32.reuse, R126, RZ ;  /* 0x0000007e2010723c */ /* 0x040ff000000418ff */
[-C--:B------:R-:W-:Y:S08]  /*55e0*/  HMMA.16816.F32.BF16 R20, R32, R128.reuse, RZ ;  /* 0x000000802014723c */ /* 0x080ff000000418ff */
[C---:B------:R-:W-:Y:S08]  /*55f0*/  HMMA.16816.F32.BF16 R24, R28.reuse, R128, RZ ;  /* 0x000000801c18723c */ /* 0x040ff000000418ff */
[-C--:B------:R-:W-:Y:S08]  /*5600*/  HMMA.16816.F32.BF16 R28, R28, R130.reuse, RZ ;  /* 0x000000821c1c723c */ /* 0x080ff000000418ff */
[----:B------:R-:W-:Y:S08]  /*5610*/  HMMA.16816.F32.BF16 R32, R32, R130, RZ ;  /* 0x000000822020723c */ /* 0x000ff000000418ff */
[-C--:B-1----:R-:W-:Y:S08]  /*5620*/  HMMA.16816.F32.BF16 R4, R100, R132.reuse, R4 ;  /* 0x000000846404723c */ /* 0x082ff00000041804 */
[C---:B---3--:R-:W-:Y:S08]  /*5630*/  HMMA.16816.F32.BF16 R8, R104.reuse, R132, R8 ;  /* 0x000000846808723c */ /* 0x048ff00000041808 */
[-C--:B------:R-:W-:Y:S08]  /*5640*/  HMMA.16816.F32.BF16 R12, R104, R134.reuse, R12 ;  /* 0x00000086680c723c */ /* 0x080ff0000004180c */
[C---:B------:R-:W-:Y:S08]  /*5650*/  HMMA.16816.F32.BF16 R16, R100.reuse, R134, R16 ;  /* 0x000000866410723c */ /* 0x040ff00000041810 */
[-C--:B------:R-:W-:Y:S08]  /*5660*/  HMMA.16816.F32.BF16 R20, R100, R136.reuse, R20 ;  /* 0x000000886414723c */ /* 0x080ff00000041814 */
[C---:B------:R-:W-:Y:S08]  /*5670*/  HMMA.16816.F32.BF16 R24, R104.reuse, R136, R24 ;  /* 0x000000886818723c */ /* 0x040ff00000041818 */
[-C--:B------:R-:W-:Y:S01]  /*5680*/  HMMA.16816.F32.BF16 R28, R104, R138.reuse, R28 ;  /* 0x0000008a681c723c */ /* 0x080fe2000004181c */
[----:B------:R-:W-:Y:S07]  /*5690*/  LDSM.16.M88.4 R104, [R0+0x5000] ;  /* 0x005000000068783b */ /* 0x000fee0000000200 */
[----:B------:R-:W-:Y:S01]  /*56a0*/  HMMA.16816.F32.BF16 R32, R100, R138, R32 ;  /* 0x0000008a6420723c */ /* 0x000fe20000041820 */
[----:B------:R-:W1:Y:S07]  /*56b0*/  LDSM.16.M88.4 R100, [R0+0x4000] ;  /* 0x004000000064783b */ /* 0x000e6e0000000200 */
[-C--:B-1----:R-:W-:Y:S08]  /*56c0*/  HMMA.16816.F32.BF16 R4, R100, R140.reuse, R4 ;  /* 0x0000008c6404723c */ /* 0x082ff00000041804 */
[C---:B------:R-:W-:Y:S08]  /*56d0*/  HMMA.16816.F32.BF16 R8, R104.reuse, R140, R8 ;  /* 0x0000008c6808723c */ /* 0x040ff00000041808 */
[-C--:B------:R-:W-:Y:S08]  /*56e0*/  HMMA.16816.F32.BF16 R12, R104, R142.reuse, R12 ;  /* 0x0000008e680c723c */ /* 0x080ff0000004180c */
[C---:B------:R-:W-:Y:S08]  /*56f0*/  HMMA.16816.F32.BF16 R16, R100.reuse, R142, R16 ;  /* 0x0000008e6410723c */ /* 0x040ff00000041810 */
[-C--:B------:R-:W-:Y:S08]  /*5700*/  HMMA.16816.F32.BF16 R20, R100, R144.reuse, R20 ;  /* 0x000000906414723c */ /* 0x080ff00000041814 */
[C---:B------:R-:W-:Y:S08]  /*5710*/  HMMA.16816.F32.BF16 R24, R104.reuse, R144, R24 ;  /* 0x000000906818723c */ /* 0x040ff00000041818 */
[-C--:B------:R-:W-:Y:S07]  /*5720*/  HMMA.16816.F32.BF16 R28, R104, R146.reuse, R28 ;  /* 0x00000092681c723c */ /* 0x080fee000004181c */
[----:B------:R-:W-:Y:S01]  /*5730*/  IADD3 R104, R156, R2, RZ ;  /* 0x000000029c687210 */ /* 0x000fe20007ffe0ff */
[----:B------:R-:W-:Y:S04]  /*5740*/  HMMA.16816.F32.BF16 R32, R100, R146, R32 ;  /* 0x000000926420723c */ /* 0x000fe80000041820 */
[----:B------:R-:W1:Y:S08]  /*5750*/  LDSM.16.M88.4 R100, [R104+0x4000] ;  /* 0x004000006864783b */ /* 0x000e700000000200 */
[----:B------:R-:W2:Y:S01]  /*5760*/  LDSM.16.M88.4 R104, [R104+0x5000] ;  /* 0x005000006868783b */ /* 0x000ea20000000200 */
        /* <DEDUP_REMOVED lines=74> */
[----:B------:R-:W-:Y:S01]  /*5c10*/  IMAD.MOV.U32 R17, RZ, RZ, c[0x0][0x190] ;  /* 0x00006400ff117624 */ /* 0x000fe200078e00ff */
[----:B------:R-:W-:Y:S02]  /*5c20*/  ISETP.GE.AND P1, PT, R204, c[0x0][0x220], PT ;  /* 0x00008800cc007a0c */ /* 0x000fe40003f26270 */
[----:B------:R-:W-:Y:S01]  /*5c30*/  ISETP.NE.U32.AND P3, PT, R0, 0x1, PT ;  /* 0x000000010000780c */ /* 0x000fe20003f65070 */
[----:B------:R-:W-:Y:S02]  /*5c40*/  IMAD.MOV.U32 R0, RZ, RZ, -0x2000 ;  /* 0xffffe000ff007424 */ /* 0x000fe400078e00ff */
[C---:B------:R-:W-:Y:S03]  /*5c50*/  IMAD.U32 R2, R17.reuse, -0x40, RZ ;  /* 0xffffffc011027824 */ /* 0x040fe600078e00ff */
[----:B------:R-:W-:Y:S02]  /*5c60*/  SEL R0, R0, 0x2000, !P3 ;  /* 0x0000200000007807 */ /* 0x000fe40005800000 */
[----:B------:R-:W-:Y:S03]  /*5c70*/  LEA R4, P0, R2, R190, 0x1 ;  /* 0x000000be02047211 */ /* 0x000fe600078008ff */
[----:B------:R-:W-:Y:S01]  /*5c80*/  IMAD.IADD R180, R180, 0x1, R0 ;  /* 0x00000001b4b47824 */ /* 0x000fe200078e0200 */
[----:B------:R-:W-:Y:S01]  /*5c90*/  LEA.HI.X.SX32 R2, R2, R191, 0x1, P0 ;  /* 0x000000bf02027211 */ /* 0x000fe200000f0eff */
[----:B------:R-:W-:Y:S01]  /*5ca0*/  IMAD.MOV.U32 R190, RZ, RZ, R4 ;  /* 0x000000ffffbe7224 */ /* 0x000fe200078e0004 */
[----:B------:R-:W-:Y:S01]  /*5cb0*/  @!P1 MOV R5, c[0x0][0x194] ;  /* 0x0000650000059a02 */ /* 0x000fe20000000f00 */
[--C-:B------:R-:W-:Y:S01]  /*5cc0*/  IMAD.IADD R200, R200, 0x1, R0.reuse ;  /* 0x00000001c8c87824 */ /* 0x100fe200078e0200 */
[----:B------:R1:W-:Y:S01]  /*5cd0*/  @P1 STS [R180], RZ ;  /* 0x000000ffb4001388 */ /* 0x0003e20000000800 */
[----:B------:R-:W-:Y:S01]  /*5ce0*/  MOV R191, R2 ;  /* 0x0000000200bf7202 */ /* 0x000fe20000000f00 */
[----:B------:R-:W-:Y:S01]  /*5cf0*/  IMAD.IADD R158, R158, 0x1, R0 ;  /* 0x000000019e9e7824 */ /* 0x000fe200078e0200 */
[C---:B------:R-:W-:Y:S01]  /*5d00*/  @!P1 LEA R4, P0, R17.reuse, R190, 0x6 ;  /* 0x000000be11049211 */ /* 0x040fe200078030ff */
[----:B------:R1:W-:Y:S03]  /*5d10*/  @P1 STS [R180+0x4], RZ ;  /* 0x000004ffb4001388 */ /* 0x0003e60000000800 */
[----:B------:R-:W-:Y:S01]  /*5d20*/  @!P1 LEA.HI.X R5, R17, R191, R5, 0x6, P0 ;  /* 0x000000bf11059211 */ /* 0x000fe200000f3405 */
        /* <DEDUP_REMOVED lines=15> */
.L_x_366:
        /* <DEDUP_REMOVED lines=21> */
[----:B-1----:R-:W-:Y:S01]  /*5f70*/  F2FP.BF16.PACK_AB R5, R29, R28 ;  /* 0x0000001c1d05723e */ /* 0x002fe200000010ff */
        /* <DEDUP_REMOVED lines=71> */
[----:B------:R-:W-:Y:S02]  /*63f0*/  IMAD.MOV.U32 R188, RZ, RZ, R4 ;  /* 0x000000ffffbc7224 */ /* 0x000fe400078e0004 */
[----:B------:R-:W-:Y:S02]  /*6400*/  @!P1 IMAD.MOV.U32 R5, RZ, RZ, c[0x0][0x374] ;  /* 0x0000dd00ff059624 */ /* 0x000fe400078e00ff */
[----:B------:R-:W-:Y:S01]  /*6410*/  IMAD.MOV.U32 R189, RZ, RZ, R2 ;  /* 0x000000ffffbd7224 */ /* 0x000fe200078e0002 */
[C---:B------:R-:W-:Y:S04]  /*6420*/  @!P1 LEA R4, P0, R6.reuse, R188, 0x6 ;  /* 0x000000bc06049211 */ /* 0x040fe800078030ff */
[----:B------:R-:W-:Y:S01]  /*6430*/  @!PT LDS RZ, [RZ] ;  /* 0x00000000fffff984 */ /* 0x000fe20000000800 */
[----:B------:R-:W-:Y:S01]  /*6440*/  @!PT LDS RZ, [RZ] ;  /* 0x00000000fffff984 */ /* 0x000fe20000000800 */
[----:B------:R-:W-:Y:S01]  /*6450*/  @!PT LDS RZ, [RZ] ;  /* 0x00000000fffff984 */ /* 0x000fe20000000800 */
[----:B------:R1:W-:Y:S01]  /*6460*/  @!P1 LDGSTS.E.BYPASS.LTC128B.128 [R196+0x4000], [R188.64] ;  /* 0x04000000bcc49fae */ /* 0x0003e2000b901d46 */
[----:B------:R-:W-:Y:S03]  /*6470*/  @!P1 LEA.HI.X R5, R6, R189, R5, 0x6, P0 ;  /* 0x000000bd06059211 */ /* 0x000fe600000f3405 */
[----:B------:R1:W-:Y:S04]  /*6480*/  @P1 STS.128 [R196+0x5000], RZ ;  /* 0x005000ffc4001388 */ /* 0x0003e80000000c00 */
[----:B------:R-:W-:Y:S01]  /*6490*/  @!PT LDS RZ, [RZ] ;  /* 0x00000000fffff984 */ /* 0x000fe20000000800 */
[----:B------:R-:W-:Y:S01]  /*64a0*/  @!PT LDS RZ, [RZ] ;  /* 0x00000000fffff984 */ /* 0x000fe20000000800 */
[----:B------:R-:W-:Y:S01]  /*64b0*/  @!PT LDS RZ, [RZ] ;  /* 0x00000000fffff984 */ /* 0x000fe20000000800 */
[----:B------:R1:W-:Y:S04]  /*64c0*/  @!P1 LDGSTS.E.BYPASS.LTC128B.128 [R196+0x5000], [R4.64] ;  /* 0x0500000004c49fae */ /* 0x0003e8000b901d46 */
[----:B------:R-:W0:Y:S02]  /*64d0*/  LDGDEPBAR ;  /* 0x00000000000079af */ /* 0x000e240000000000 */
.L_x_367:
[----:B------:R-:W-:Y:S01]  /*64e0*/  LDSM.16.M88.4 R16, [R159] ;  /* 0x000000009f10783b */ /* 0x000fe20000000200 */
[--C-:B------:R-:W-:Y:S01]  /*64f0*/  IMAD.IADD R2, R0, 0x1, R156.reuse ;  /* 0x0000000100027824 */ /* 0x100fe200078e029c */
[----:B------:R-:W-:Y:S01]  /*6500*/  LEA R185, P0, R221, R182, 0x2 ;  /* 0x000000b6ddb97211 */ /* 0x000fe200078010ff */
        /* <DEDUP_REMOVED lines=40> */
[----:B------:R3:W-:Y:S07]  /*6790*/  LDSM.16.MT88.4 R32, [R0+0x9800] ;  /* 0x009800000020783b */ /* 0x0007ee0000004200 */
[C---:B-1----:R-:W-:Y:S08]  /*67a0*/  HMMA.16816.F32.BF16 R12, R28.reuse, R20, R12 ;  /* 0x000000141c0c723c */ /* 0x042ff0000004180c */
[----:B------:R-:W-:Y:S01]  /*67b0*/  HMMA.16816.F32.BF16 R16, R28, R22, R16 ;  /* 0x000000161c10723c */ /* 0x000fe20000041810 */
[----:B------:R-:W1:Y:S04]  /*67c0*/  LDSM.16.MT88.4 R20, [R2+0x9000] ;  /* 0x009000000214783b */ /* 0x000e680000004200 */
[----:B------:R-:W1:Y:S03]  /*67d0*/  LDSM.16.M88.4 R28, [R117+0x2000] ;  /* 0x00200000751c783b */ /* 0x000e660000000200 */
[C---:B----4-:R-:W-:Y:S05]  /*67e0*/  HMMA.16816.F32.BF16 R4, R100.reuse, R104, R4 ;  /* 0x000000686404723c */ /* 0x050fea0000041804 */
[----:B---3--:R-:W-:Y:S03]  /*67f0*/  IMAD.IADD R0, R156, 0x1, R157 ;  /* 0x000000019c007824 */ /* 0x008fe600078e029d */
[C---:B------:R-:W-:Y:S08]  /*6800*/  HMMA.16816.F32.BF16 R8, R100.reuse, R106, R8 ;  /* 0x0000006a6408723c */ /* 0x040ff00000041808 */
[C---:B--2---:R-:W-:Y:S08]  /*6810*/  HMMA.16816.F32.BF16 R12, R100.reuse, R24, R12 ;  /* 0x00000018640c723c */ /* 0x044ff0000004180c */
[----:B------:R-:W-:Y:S01]  /*6820*/  HMMA.16816.F32.BF16 R16, R100, R26, R16 ;  /* 0x0000001a6410723c */ /* 0x000fe20000041810 */
[----:B------:R2:W3:Y:S04]  /*6830*/  LDSM.16.MT88.4 R24, [R2+0x9800] ;  /* 0x009800000218783b */ /* 0x0004e80000004200 */
[----:B------:R-:W-:Y:S03]  /*6840*/  LDSM.16.MT88.4 R100, [R3+0xd000] ;  /* 0x00d000000364783b */ /* 0x000fe60000004200 */
[C---:B------:R-:W-:Y:S08]  /*6850*/  HMMA.16816.F32.BF16 R4, R108.reuse, R112, R4 ;  /* 0x000000706c04723c */ /* 0x040ff00000041804 */
[C---:B------:R-:W-:Y:S08]  /*6860*/  HMMA.16816.F32.BF16 R8, R108.reuse, R114, R8 ;  /* 0x000000726c08723c */ /* 0x040ff00000041808 */
[C---:B-1----:R-:W-:Y:S04]  /*6870*/  HMMA.16816.F32.BF16 R12, R108.reuse, R20, R12 ;  /* 0x000000146c0c723c */ /* 0x042fe8000004180c */
[----:B--2---:R-:W-:Y:S03]  /*6880*/  IADD3 R2, R186, -0x1, RZ ;  /* 0xffffffffba027810 */ /* 0x004fe60007ffe0ff */
[----:B------:R-:W-:Y:S01]  /*6890*/  IMAD.MOV.U32 R20, RZ, RZ, R185 ;  /* 0x000000ffff147224 */ /* 0x000fe200078e00b9 */
[----:B------:R-:W-:Y:S04]  /*68a0*/  HMMA.16816.F32.BF16 R16, R108, R22, R16 ;  /* 0x000000166c10723c */ /* 0x000fe80000041810 */
[----:B------:R-:W-:Y:S03]  /*68b0*/  IMAD.MOV.U32 R21, RZ, RZ, R183 ;  /* 0x000000ffff157224 */ /* 0x000fe600078e00b7 */
[----:B------:R-:W-:Y:S01]  /*68c0*/  @P6 IADD3 R22, P1, R213, R236, RZ ;  /* 0x000000ecd5166210 */ /* 0x000fe20007f3e0ff */
[C---:B------:R-:W-:Y:S05]  /*68d0*/  HMMA.16816.F32.BF16 R4, R28.reuse, R32, R4 ;  /* 0x000000201c04723c */ /* 0x040fea0000041804 */
[----:B------:R-:W-:Y:S02]  /*68e0*/  @P6 IMAD.X R23, R212, 0x1, R237, P1 ;  /* 0x00000001d4176824 */ /* 0x000fe400008e06ed */
[CC--:B------:R-:W-:Y:S01]  /*68f0*/  LEA R32, P0, R239.reuse, R20.reuse, 0x2 ;  /* 0x00000014ef207211 */ /* 0x0c0fe200078010ff */
[C---:B------:R-:W-:Y:S02]  /*6900*/  HMMA.16816.F32.BF16 R8, R28.reuse, R34, R8 ;  /* 0x000000221c08723c */ /* 0x040fe40000041808 */
[----:B------:R1:W5:Y:S02]  /*6910*/  @P6 LDG.E R211, [R22.64] ;  /* 0x0000000616d36981 */ /* 0x000364000c1e1900 */
[-C--:B------:R-:W-:Y:S02]  /*6920*/  LEA.HI.X.SX32 R33, R239, R21.reuse, 0x2, P0 ;  /* 0x00000015ef217211 */ /* 0x080fe400000f16ff */
[----:B------:R1:W5:Y:S02]  /*6930*/  @P6 LDG.E R210, [R22.64+0x20] ;  /* 0x0000200616d26981 */ /* 0x000364000c1e1900 */
[C---:B---3--:R-:W-:Y:S02]  /*6940*/  HMMA.16816.F32.BF16 R12, R28.reuse, R24, R12 ;  /* 0x000000181c0c723c */ /* 0x048fe4000004180c */
[----:B------:R1:W5:Y:S04]  /*6950*/  @P6 LDG.E R208, [R22.64+0x80] ;  /* 0x0000800616d06981 */ /* 0x000368000c1e1900 */
[----:B------:R1:W5:Y:S01]  /*6960*/  @P6 LDG.E R209, [R22.64+0xa0] ;  /* 0x0000a00616d16981 */ /* 0x000362000c1e1900 */
[CC--:B------:R-:W-:Y:S01]  /*6970*/  LEA R24, P1, R223.reuse, R20.reuse, 0x2 ;  /* 0x00000014df187211 */ /* 0x0c0fe200078210ff */
[----:B------:R-:W-:Y:S02]  /*6980*/  HMMA.16816.F32.BF16 R16, R28, R26, R16 ;  /* 0x0000001a1c10723c */ /* 0x000fe40000041810 */
[----:B------:R2:W-:Y:S02]  /*6990*/  RED.E.ADD.F32.FTZ.RN.STRONG.GPU [R20.64], R4 ;  /* 0x000000041400798e */ /* 0x0005e4000c10e786 */
[-C--:B------:R-:W-:Y:S02]  /*69a0*/  LEA.HI.X.SX32 R25, R223, R21.reuse, 0x2, P1 ;  /* 0x00000015df197211 */ /* 0x080fe400008f16ff */
[----:B------:R-:W-:Y:S01]  /*69b0*/  LDSM.16.MT88.4 R28, [R3+0xa800] ;  /* 0x00a80000031c783b */ /* 0x000fe20000004200 */
[CC--:B------:R-:W-:Y:S03]  /*69c0*/  LEA R26, P0, R247.reuse, R20.reuse, 0x2 ;  /* 0x00000014f71a7211 */ /* 0x0c0fe600078010ff */
[----:B------:R3:W-:Y:S02]  /*69d0*/  RED.E.ADD.F32.FTZ.RN.STRONG.GPU [R24.64], R5 ;  /* 0x000000051800798e */ /* 0x0007e4000c10e786 */
[-C--:B------:R-:W-:Y:S02]  /*69e0*/  LEA.HI.X.SX32 R27, R247, R21.reuse, 0x2, P0 ;  /* 0x00000015f71b7211 */ /* 0x080fe400000f16ff */
[----:B------:R4:W-:Y:S04]  /*69f0*/  RED.E.ADD.F32.FTZ.RN.STRONG.GPU [R32.64], R6 ;  /* 0x000000062000798e */ /* 0x0009e8000c10e786 */
[----:B------:R-:W-:Y:S01]  /*6a00*/  LDSM.16.MT88.4 R32, [R3+0xc800] ;  /* 0x00c800000320783b */ /* 0x000fe20000004200 */
[CC--:B-1----:R-:W-:Y:S04]  /*6a10*/  LEA R22, P3, R246.reuse, R20.reuse, 0x2 ;  /* 0x00000014f6167211 */ /* 0x0c2fe800078610ff */
[-C--:B------:R-:W-:Y:S02]  /*6a20*/  LEA.HI.X.SX32 R23, R246, R21.reuse, 0x2, P3 ;  /* 0x00000015f6177211 */ /* 0x080fe400018f16ff */
[CC--:B--2---:R-:W-:Y:S04]  /*6a30*/  LEA R4, P1, R248.reuse, R20.reuse, 0x2 ;  /* 0x00000014f8047211 */ /* 0x0c4fe800078210ff */
[-C--:B---3--:R-:W-:Y:S02]  /*6a40*/  LEA.HI.X.SX32 R5, R248, R21.reuse, 0x2, P1 ;  /* 0x00000015f8057211 */ /* 0x088fe400008f16ff */
[CC--:B----4-:R-:W-:Y:S03]  /*6a50*/  LEA R6, P1, R245.reuse, R20.reuse, 0x2 ;  /* 0x00000014f5067211 */ /* 0x0d0fe600078210ff */
[----:B------:R1:W-:Y:S04]  /*6a60*/  RED.E.ADD.F32.FTZ.RN.STRONG.GPU [R4.64], R7 ;  /* 0x000000070400798e */ /* 0x0003e8000c10e786 */
[----:B------:R2:W-:Y:S04]  /*6a70*/  RED.E.ADD.F32.FTZ.RN.STRONG.GPU [R26.64], R8 ;  /* 0x000000081a00798e */ /* 0x0005e8000c10e786 */
[----:B------:R3:W-:Y:S01]  /*6a80*/  RED.E.ADD.F32.FTZ.RN.STRONG.GPU [R22.64], R9 ;  /* 0x000000091600798e */ /* 0x0007e2000c10e786 */
[CC--:B-1----:R-:W-:Y:S02]  /*6a90*/  LEA R4, P0, R244.reuse, R20.reuse, 0x2 ;  /* 0x00000014f4047211 */ /* 0x0c2fe400078010ff */
[-C--:B------:R-:W-:Y:S02]  /*6aa0*/  LEA.HI.X.SX32 R7, R245, R21.reuse, 0x2, P1 ;  /* 0x00000015f5077211 */ /* 0x080fe400008f16ff */
[-C--:B------:R-:W-:Y:S02]  /*6ab0*/  LEA.HI.X.SX32 R5, R244, R21.reuse, 0x2, P0 ;  /* 0x00000015f4057211 */ /* 0x080fe400000f16ff */
[CC--:B--2---:R-:W-:Y:S01]  /*6ac0*/  LEA R26, P0, R234.reuse, R20.reuse, 0x2 ;  /* 0x00000014ea1a7211 */ /* 0x0c4fe200078010ff */
[----:B------:R1:W-:Y:S01]  /*6ad0*/  RED.E.ADD.F32.FTZ.RN.STRONG.GPU [R6.64], R10 ;  /* 0x0000000a0600798e */ /* 0x0003e2000c10e786 */
[CC--:B---3--:R-:W-:Y:S02]  /*6ae0*/  LEA R22, P5, R233.reuse, R20.reuse, 0x2 ;  /* 0x00000014e9167211 */ /* 0x0c8fe400078a10ff */
[-C--:B------:R-:W-:Y:S01]  /*6af0*/  LEA.HI.X.SX32 R27, R234, R21.reuse, 0x2, P0 ;  /* 0x00000015ea1b7211 */ /* 0x080fe200000f16ff */
[----:B------:R2:W-:Y:S01]  /*6b00*/  RED.E.ADD.F32.FTZ.RN.STRONG.GPU [R4.64], R11 ;  /* 0x0000000b0400798e */ /* 0x0005e2000c10e786 */
[-C--:B------:R-:W-:Y:S02]  /*6b10*/  LEA.HI.X.SX32 R23, R233, R21.reuse, 0x2, P5 ;  /* 0x00000015e9177211 */ /* 0x080fe400028f16ff */
[CC--:B------:R-:W-:Y:S01]  /*6b20*/  LEA R8, P3, R219.reuse, R20.reuse, 0x2 ;  /* 0x00000014db087211 */ /* 0x0c0fe200078610ff */
[----:B------:R-:W-:Y:S03]  /*6b30*/  RED.E.ADD.F32.FTZ.RN.STRONG.GPU [R20.64+0x80], R12 ;  /* 0x0000800c1400798e */ /* 0x000fe6000c10e786 */
[-C--:B------:R-:W-:Y:S01]  /*6b40*/  LEA.HI.X.SX32 R9, R219, R21.reuse, 0x2, P3 ;  /* 0x00000015db097211 */ /* 0x080fe200018f16ff */
[----:B------:R-:W-:Y:S01]  /*6b50*/  RED.E.ADD.F32.FTZ.RN.STRONG.GPU [R24.64+0x80], R13 ;  /* 0x0000800d1800798e */ /* 0x000fe2000c10e786 */
[----:B------:R-:W-:Y:S03]  /*6b60*/  @P6 IADD3 R213, P3, R213, -0x100, RZ ;  /* 0xffffff00d5d56810 */ /* 0x000fe60007f7e0ff */
[----:B------:R-:W-:Y:S01]  /*6b70*/  RED.E.ADD.F32.FTZ.RN.STRONG.GPU [R26.64], R14 ;  /* 0x0000000e1a00798e */ /* 0x000fe2000c10e786 */
[----:B------:R-:W-:Y:S03]  /*6b80*/  @P6 IADD3.X R212, R212, -0x1, RZ, P3, !PT ;  /* 0xffffffffd4d46810 */ /* 0x000fe60001ffe4ff */
[----:B------:R-:W-:Y:S04]  /*6b90*/  RED.E.ADD.F32.FTZ.RN.STRONG.GPU [R22.64], R15 ;  /* 0x0000000f1600798e */ /* 0x000fe8000c10e786 */
[----:B------:R-:W-:Y:S01]  /*6ba0*/  LDSM.16.MT88.4 R24, [R0] ;  /* 0x000000000018783b */ /* 0x000fe20000004200 */
[CC--:B-1----:R-:W-:Y:S03]  /*6bb0*/  LEA R10, P4, R249.reuse, R20.reuse, 0x2 ;  /* 0x00000014f90a7211 */ /* 0x0c2fe600078810ff */
[----:B------:R-:W-:Y:S01]  /*6bc0*/  LDSM.16.MT88.4 R12, [R157+0x800] ;  /* 0x000800009d0c783b */ /* 0x000fe20000004200 */
[-C--:B------:R-:W-:Y:S02]  /*6bd0*/  LEA R6, P1, R218, R20.reuse, 0x2 ;  /* 0x00000014da067211 */ /* 0x080fe400078210ff */
[-C--:B--2---:R-:W-:Y:S02]  /*6be0*/  LEA.HI.X.SX32 R11, R249, R21.reuse, 0x2, P4 ;  /* 0x00000015f90b7211 */ /* 0x084fe400020f16ff */
[----:B------:R-:W-:Y:S02]  /*6bf0*/  LEA R4, P0, R220, R20, 0x2 ;  /* 0x00000014dc047211 */ /* 0x000fe400078010ff */
[-C--:B------:R-:W-:Y:S01]  /*6c00*/  LEA.HI.X.SX32 R7, R218, R21.reuse, 0x2, P1 ;  /* 0x00000015da077211 */ /* 0x080fe200008f16ff */
[----:B------:R-:W-:Y:S01]  /*6c10*/  RED.E.ADD.F32.FTZ.RN.STRONG.GPU [R10.64], R16 ;  /* 0x000000100a00798e */ /* 0x000fe2000c10e786 */
[----:B------:R-:W-:Y:S02]  /*6c20*/  LEA.HI.X.SX32 R5, R220, R21, 0x2, P0 ;  /* 0x00000015dc057211 */ /* 0x000fe400000f16ff */
[----:B------:R-:W-:Y:S01]  /*6c30*/  ISETP.GT.AND P4, PT, R186, R222, PT ;  /* 0x000000deba00720c */ /* 0x000fe20003f84270 */
[----:B------:R-:W-:Y:S01]  /*6c40*/  RED.E.ADD.F32.FTZ.RN.STRONG.GPU [R8.64], R17 ;  /* 0x000000110800798e */ /* 0x000fe2000c10e786 */
[----:B------:R-:W-:Y:S03]  /*6c50*/  @P6 IADD3 R215, P1, R215, -0x100, RZ ;  /* 0xffffff00d7d76810 */ /* 0x000fe60007f3e0ff */
[----:B------:R-:W-:Y:S01]  /*6c60*/  RED.E.ADD.F32.FTZ.RN.STRONG.GPU [R6.64], R18 ;  /* 0x000000120600798e */ /* 0x000fe2000c10e786 */
[----:B------:R-:W-:Y:S03]  /*6c70*/  @P6 IADD3.X R214, R214, -0x1, RZ, P1, !PT ;  /* 0xffffffffd6d66810 */ /* 0x000fe60000ffe4ff */
[----:B------:R-:W-:Y:S04]  /*6c80*/  LDSM.16.MT88.4 R8, [R157] ;  /* 0x000000009d08783b */ /* 0x000fe80000004200 */
[----:B------:R-:W-:Y:S04]  /*6c90*/  RED.E.ADD.F32.FTZ.RN.STRONG.GPU [R4.64], R19 ;  /* 0x000000130400798e */ /* 0x000fe8000c10e786 */
[----:B------:R-:W1:Y:S04]  /*6ca0*/  LDSM.16.MT88.4 R4, [R3+0xa000] ;  /* 0x00a000000304783b */ /* 0x000e680000004200 */
[----:B------:R-:W2:Y:S04]  /*6cb0*/  LDSM.16.MT88.4 R20, [R3+0xc000] ;  /* 0x00c000000314783b */ /* 0x000ea80000004200 */
[----:B------:R-:W3:Y:S01]  /*6cc0*/  LDSM.16.MT88.4 R16, [R0+0x800] ;  /* 0x000800000010783b */ /* 0x000ee20000004200 */
        /* <DEDUP_REMOVED lines=12> */
[-C--:B------:R-:W-:Y:S08]  /*6d90*/  HMMA.16816.F32.BF16 R68, R28, R12.reuse, R68 ;  /* 0x0000000c1c44723c */ /* 0x080ff00000041844 */
[C---:B------:R-:W-:Y:S08]  /*6da0*/  HMMA.16816.F32.BF16 R72, R32.reuse, R12, R72 ;  /* 0x0000000c2048723c */ /* 0x040ff00000041848 */
[-C--:B------:R-:W-:Y:S08]  /*6db0*/  HMMA.16816.F32.BF16 R76, R32, R14.reuse, R76 ;  /* 0x0000000e204c723c */ /* 0x080ff0000004184c */
[C---:B------:R-:W-:Y:S01]  /*6dc0*/  HMMA.16816.F32.BF16 R80, R28.reuse, R14, R80 ;  /* 0x0000000e1c50723c */ /* 0x040fe20000041850 */
[----:B------:R-:W4:Y:S07]  /*6dd0*/  LDSM.16.MT88.4 R12, [R3+0xb800] ;  /* 0x00b80000030c783b */ /* 0x000f2e0000004200 */
[-C--:B---3--:R-:W-:Y:S08]  /*6de0*/  HMMA.16816.F32.BF16 R84, R28, R16.reuse, R84 ;  /* 0x000000101c54723c */ /* 0x088ff00000041854 */
[C---:B------:R-:W-:Y:S08]  /*6df0*/  HMMA.16816.F32.BF16 R88, R32.reuse, R16, R88 ;  /* 0x000000102058723c */ /* 0x040ff00000041858 */
[-C--:B------:R-:W-:Y:S01]  /*6e00*/  HMMA.16816.F32.BF16 R92, R32, R18.reuse, R92 ;  /* 0x00000012205c723c */ /* 0x080fe2000004185c */
[----:B------:R-:W3:Y:S07]  /*6e10*/  LDSM.16.MT88.4 R32, [R3+0xd800] ;  /* 0x00d800000320783b */ /* 0x000eee0000004200 */
[----:B------:R-:W-:Y:S01]  /*6e20*/  HMMA.16816.F32.BF16 R96, R28, R18, R96 ;  /* 0x000000121c60723c */ /* 0x000fe20000041860 */
[----:B------:R2:W3:Y:S07]  /*6e30*/  LDSM.16.MT88.4 R16, [R0+0x1800] ;  /* 0x001800000010783b */ /* 0x0004ee0000004200 */
[-C--:B-1----:R-:W-:Y:S08]  /*6e40*/  HMMA.16816.F32.BF16 R68, R8, R20.reuse, R68 ;  /* 0x000000140844723c */ /* 0x082ff00000041844 */
[C---:B------:R-:W-:Y:S08]  /*6e50*/  HMMA.16816.F32.BF16 R72, R100.reuse, R20, R72 ;  /* 0x000000146448723c */ /* 0x040ff00000041848 */
[-C--:B------:R-:W-:Y:S04]  /*6e60*/  HMMA.16816.F32.BF16 R76, R100, R22.reuse, R76 ;  /* 0x00000016644c723c */ /* 0x080fe8000004184c */
[----:B--2---:R-:W-:Y:S01]  /*6e70*/  LOP3.LUT R0, R186, 0x1, RZ, 0xc0, !PT ;  /* 0x00000001ba007812 */ /* 0x004fe200078ec0ff */
[----:B------:R-:W-:Y:S03]  /*6e80*/  IMAD.MOV.U32 R186, RZ, RZ, R2 ;  /* 0x000000ffffba7224 */ /* 0x000fe600078e0002 */
[C---:B------:R-:W-:Y:S04]  /*6e90*/  HMMA.16816.F32.BF16 R80, R8.reuse, R22, R80 ;  /* 0x000000160850723c */ /* 0x040fe80000041850 */
[----:B------:R-:W-:Y:S02]  /*6ea0*/  ISETP.NE.U32.AND P0, PT, R0, 0x1, PT ;  /* 0x000000010000780c */ /* 0x000fe40003f05070 */
[C---:B------:R-:W-:Y:S02]  /*6eb0*/  IADD3 R0, R157.reuse, -0x2000, RZ ;  /* 0xffffe0009d007810 */ /* 0x040fe40007ffe0ff */
[-C--:B------:R-:W-:Y:S08]  /*6ec0*/  HMMA.16816.F32.BF16 R84, R8, R4.reuse, R84 ;  /* 0x000000040854723c */ /* 0x080ff00000041854 */
[C---:B------:R-:W-:Y:S04]  /*6ed0*/  HMMA.16816.F32.BF16 R88, R100.reuse, R4, R88 ;  /* 0x000000046458723c */ /* 0x040fe80000041858 */
[----:B------:R-:W-:Y:S04]  /*6ee0*/  @P0 IADD3 R0, R157, 0x2000, RZ ;  /* 0x000020009d000810 */ /* 0x000fe80007ffe0ff */
[-C--:B------:R-:W-:Y:S04]  /*6ef0*/  HMMA.16816.F32.BF16 R92, R100, R6.reuse, R92 ;  /* 0x00000006645c723c */ /* 0x080fe8000004185c */
[----:B------:R-:W-:Y:S04]  /*6f00*/  IMAD.MOV.U32 R157, RZ, RZ, R0 ;  /* 0x000000ffff9d7224 */ /* 0x000fe800078e0000 */
[----:B------:R-:W-:Y:S08]  /*6f10*/  HMMA.16816.F32.BF16 R96, R8, R6, R96 ;  /* 0x000000060860723c */ /* 0x000ff00000041860 */
[-C--:B----4-:R-:W-:Y:S08]  /*6f20*/  HMMA.16816.F32.BF16 R68, R12, R24.reuse, R68 ;  /* 0x000000180c44723c */ /* 0x090ff00000041844 */
[C---:B---3--:R-:W-:Y:S08]  /*6f30*/  HMMA.16816.F32.BF16 R72, R32.reuse, R24, R72 ;  /* 0x000000182048723c */ /* 0x048ff00000041848 */
        /* <DEDUP_REMOVED lines=71> */
[----:B------:R-:W-:-:S02]  /*73b0*/  F2FP.BF16.PACK_AB R2, R2, R92 ;  /* 0x0000005c0202723e */ /* 0x000fc400000010ff */
[----:B------:R-:W-:Y:S01]  /*73c0*/  STS [R242], R5 ;  /* 0x00000005f2007388 */ /* 0x000fe20000000800 */
        /* <DEDUP_REMOVED lines=9> */
[----:B------:R-:W-:-:S02]  /*7460*/  F2FP.BF16.PACK_AB R56, R57, R56 ;  /* 0x000000383938723e */ /* 0x000fc400000010ff */
[----:B------:R-:W-:Y:S01]  /*7470*/  F2FP.BF16.PACK_AB R58, R59, R58 ;  /* 0x0000003a3b3a723e */ /* 0x000fe200000010ff */
[----:B------:R-:W-:Y:S01]  /*7480*/  STS [R242+0x2000], R2 ;  /* 0x00200002f2007388 */ /* 0x000fe20000000800 */
[----:B------:R-:W-:Y:S02]  /*7490*/  F2FP.BF16.PACK_AB R60, R61, R60 ;  /* 0x0000003c3d3c723e */ /* 0x000fe400000010ff */
[----:B------:R-:W-:Y:S01]  /*74a0*/  F2FP.BF16.PACK_AB R62, R63, R62 ;  /* 0x0000003e3f3e723e */ /* 0x000fe200000010ff */
[----:B------:R1:W-:Y:S01]  /*74b0*/  STS [R242+0x2400], R0 ;  /* 0x00240000f2007388 */ /* 0x0003e20000000800 */
[----:B------:R-:W-:-:S03]  /*74c0*/  ISETP.NE.AND P0, PT, R238, -0x1, PT ;  /* 0xffffffffee00780c */ /* 0x000fc60003f05270 */
[----:B------:R2:W-:Y:S04]  /*74d0*/  STS [R240+0x4000], R36 ;  /* 0x00400024f0007388 */ /* 0x0005e80000000800 */
[----:B------:R2:W-:Y:S04]  /*74e0*/  STS [R240+0x4400], R38 ;  /* 0x00440026f0007388 */ /* 0x0005e80000000800 */
[----:B------:R2:W-:Y:S04]  /*74f0*/  STS [R243+0x4000], R48 ;  /* 0x00400030f3007388 */ /* 0x0005e80000000800 */
[----:B------:R2:W-:Y:S04]  /*7500*/  STS [R251+0x4000], R50 ;  /* 0x00400032fb007388 */ /* 0x0005e80000000800 */
[----:B------:R2:W-:Y:S04]  /*7510*/  STS [R240+0x6000], R40 ;  /* 0x00600028f0007388 */ /* 0x0005e80000000800 */
[----:B------:R2:W-:Y:S01]  /*7520*/  STS [R240+0x6400], R42 ;  /* 0x0064002af0007388 */ /* 0x0005e20000000800 */
[----:B-1----:R-:W-:-:S03]  /*7530*/  @P0 IADD3 R0, R224, R238, RZ ;  /* 0x000000eee0000210 */ /* 0x002fc60007ffe0ff */
[----:B------:R2:W-:Y:S02]  /*7540*/  STS [R243+0x6000], R44 ;  /* 0x0060002cf3007388 */ /* 0x0005e40000000800 */
[C---:B------:R-:W-:Y:S02]  /*7550*/  @P0 IMAD.WIDE.U32 R4, R0.reuse, c[0x0][0x3a0], RZ ;  /* 0x0000e80000040a25 */ /* 0x040fe400078e00ff */
[----:B------:R2:W-:Y:S02]  /*7560*/  STS [R243+0x6400], R46 ;  /* 0x0064002ef3007388 */ /* 0x0005e40000000800 */
[----:B------:R-:W-:Y:S01]  /*7570*/  @P0 IMAD R8, R0, c[0x0][0x3a4], R5 ;  /* 0x0000e90000080a24 */ /* 0x000fe200078e0205 */
[----:B------:R-:W-:Y:S01]  /*7580*/  @P0 MOV R2, R4 ;  /* 0x0000000400020202 */ /* 0x000fe20000000f00 */
[----:B------:R-:W1:Y:S04]  /*7590*/  S2R R118, SR_CTAID.Y ;  /* 0x0000000000767919 */ /* 0x000e680000002600 */
[----:B------:R2:W-:Y:S04]  /*75a0*/  STS [R241+0x4000], R52 ;  /* 0x00400034f1007388 */ /* 0x0005e80000000800 */
[----:B------:R2:W-:Y:S04]  /*75b0*/  STS [R241+0x4400], R54 ;  /* 0x00440036f1007388 */ /* 0x0005e80000000800 */
[----:B------:R2:W-:Y:S04]  /*75c0*/  STS [R242+0x4000], R64 ;  /* 0x00400040f2007388 */ /* 0x0005e80000000800 */
[----:B------:R2:W-:Y:S04]  /*75d0*/  STS [R242+0x4400], R66 ;  /* 0x00440042f2007388 */ /* 0x0005e80000000800 */
[----:B------:R2:W-:Y:S04]  /*75e0*/  STS [R241+0x6000], R56 ;  /* 0x00600038f1007388 */ /* 0x0005e80000000800 */
[----:B------:R2:W-:Y:S01]  /*75f0*/  STS [R241+0x6400], R58 ;  /* 0x0064003af1007388 */ /* 0x0005e20000000800 */
[----:B-1----:R-:W-:-:S03]  /*7600*/  SHF.R.S32.HI R6, RZ, 0x1f, R118 ;  /* 0x0000001fff067819 */ /* 0x002fc60000011476 */
[----:B------:R2:W-:Y:S04]  /*7610*/  STS [R242+0x6000], R60 ;  /* 0x0060003cf2007388 */ /* 0x0005e80000000800 */
[----:B------:R2:W-:Y:S01]  /*7620*/  STS [R242+0x6400], R62 ;  /* 0x0064003ef2007388 */ /* 0x0005e20000000800 */
        /* <DEDUP_REMOVED lines=11> */
.L_x_369:
        /* <DEDUP_REMOVED lines=15> */
.L_x_370:
        /* <DEDUP_REMOVED lines=8> */
[C---:B------:R-:W-:Y:S01]  /*7850*/  IMAD.WIDE.U32 R4, R216.reuse, c[0x0][0x3a0], R6 ;  /* 0x0000e800d8047a25 */ /* 0x040fe200078e0006 */
        /* <DEDUP_REMOVED lines=8> */
[----:B------:R1:W3:Y:S01]  /*78e0*/  LDS.128 R20, [R196+0x7000] ;  /* 0x00700000c4147984 */ /* 0x0002e20000000c00 */
[----:B------:R-:W-:-:S03]  /*78f0*/  IMAD.WIDE.U32 R4, R226, c[0x0][0x3b8], R4 ;  /* 0x0000ee00e2047a25 */ /* 0x000fc600078e0004 */
[----:B------:R1:W4:Y:S02]  /*7900*/  LDS.128 R24, [R196+0x8000] ;  /* 0x00800000c4187984 */ /* 0x0003240000000c00 */
[----:B------:R-:W-:Y:S02]  /*7910*/  IADD3 R2, R0, R5, RZ ;  /* 0x0000000500027210 */ /* 0x000fe40007ffe0ff */
[----:B------:R1:W2:Y:S04]  /*7920*/  LDS.128 R28, [R196+0x9000] ;  /* 0x00900000c41c7984 */ /* 0x0002a80000000c00 */
[----:B--2---:R1:W2:Y:S04]  /*7930*/  LDS.128 R36, [R196+0xa000] ;  /* 0x00a00000c4247984 */ /* 0x0042a80000000c00 */
        /* <DEDUP_REMOVED lines=14> */
.L_x_372:
[----:B------:R-:W-:Y:S05]  /*7a20*/  BSYNC B0 ;  /* 0x0000000000007941 */ /* 0x000fea0003800000 */
.L_x_371:
[----:B------:R-:W-:Y:S01]  /*7a30*/  IADD3 R0, R217, 0x20, RZ ;  /* 0x00000020d9007810 */ /* 0x000fe20007ffe0ff */
[----:B------:R-:W-:Y:S03]  /*7a40*/  BSSY B0, `(.L_x_373) ;  /* 0x000000e000007945 */ /* 0x000fe60003800000 */
[----:B------:R-:W-:-:S13]  /*7a50*/  ISETP.GE.OR P3, PT, R0, R16, P1 ;  /* 0x000000100000720c */ /* 0x000fda0000f66670 */
[----:B------:R-:W-:Y:S05]  /*7a60*/  @P3 BRA `(.L_x_374) ;  /* 0x000000b000003947 */ /* 0x000fea0003800000 */
[----:B------:R-:W-:Y:S02]  /*7a70*/  IADD3 R0, P0, R217, 0x20, RZ ;  /* 0x00000020d9007810 */ /* 0x000fe40007f1e0ff */
[----:B------:R-:W-:-:S03]  /*7a80*/  MOV R9, R2 ;  /* 0x0000000200097202 */ /* 0x000fc60000000f00 */
[----:B------:R-:W-:-:S04]  /*7a90*/  IMAD.X R8, RZ, RZ, R33, P0 ;  /* 0x000000ffff087224 */ /* 0x000fc800000e0621 */
[----:B----4-:R-:W-:Y:S02]  /*7aa0*/  IMAD R10, R8, c[0x0][0x3a0], RZ ;  /* 0x0000e800080a7a24 */ /* 0x010fe400078e02ff */
[----:B------:R-:W-:-:S04]  /*7ab0*/  IMAD.MOV.U32 R8, RZ, RZ, R4 ;  /* 0x000000ffff087224 */ /* 0x000fc800078e0004 */
[----:B------:R-:W-:-:S04]  /*7ac0*/  IMAD.WIDE.U32 R8, R0, c[0x0][0x3a0], R8 ;  /* 0x0000e80000087a25 */ /* 0x000fc800078e0008 */
[----:B------:R-:W-:Y:S01]  /*7ad0*/  IMAD R0, R0, c[0x0][0x3a4], R10 ;  /* 0x0000e90000007a24 */ /* 0x000fe200078e020a */
[----:B------:R-:W-:-:S04]  /*7ae0*/  LEA R10, P0, R8, c[0x0][0x340], 0x1 ;  /* 0x0000d000080a7a11 */ /* 0x000fc800078008ff */
[----:B------:R-:W-:-:S04]  /*7af0*/  IADD3 R0, R0, R9, RZ ;  /* 0x0000000900007210 */ /* 0x000fc80007ffe0ff */
[----:B------:R-:W-:-:S05]  /*7b00*/  LEA.HI.X R11, R8, c[0x0][0x344], R0, 0x1, P0 ;  /* 0x0000d100080b7a11 */ /* 0x000fca00000f0c00 */
[----:B---3--:R3:W-:Y:S02]  /*7b10*/  STG.E.128 [R10.64], R20 ;  /* 0x000000140a007986 */ /* 0x0087e4000c101d06 */
.L_x_374:
[----:B------:R-:W-:Y:S05]  /*7b20*/  BSYNC B0 ;  /* 0x0000000000007941 */ /* 0x000fea0003800000 */
.L_x_373:
[----:B------:R-:W-:Y:S01]  /*7b30*/  IADD3 R0, R217, 0x40, RZ ;  /* 0x00000040d9007810 */ /* 0x000fe20007ffe0ff */
[----:B------:R-:W-:Y:S03]  /*7b40*/  BSSY B0, `(.L_x_375) ;  /* 0x000000e000007945 */ /* 0x000fe60003800000 */
[----:B------:R-:W-:-:S13]  /*7b50*/  ISETP.GE.OR P2, PT, R0, R16, P1 ;  /* 0x000000100000720c */ /* 0x000fda0000f46670 */
[----:B------:R-:W-:Y:S05]  /*7b60*/  @P2 BRA `(.L_x_376) ;  /* 0x000000b000002947 */ /* 0x000fea0003800000 */
[----:B------:R-:W-:Y:S02]  /*7b70*/  IADD3 R0, P0, R217, 0x40, RZ ;  /* 0x00000040d9007810 */ /* 0x000fe40007f1e0ff */
[----:B------:R-:W-:-:S03]  /*7b80*/  MOV R9, R2 ;  /* 0x0000000200097202 */ /* 0x000fc60000000f00 */
[----:B------:R-:W-:-:S04]  /*7b90*/  IMAD.X R8, RZ, RZ, R33, P0 ;  /* 0x000000ffff087224 */ /* 0x000fc800000e0621 */
[----:B---34-:R-:W-:Y:S02]  /*7ba0*/  IMAD R10, R8, c[0x0][0x3a0], RZ ;  /* 0x0000e800080a7a24 */ /* 0x018fe400078e02ff */
[----:B------:R-:W-:-:S04]  /*7bb0*/  IMAD.MOV.U32 R8, RZ, RZ, R4 ;  /* 0x000000ffff087224 */ /* 0x000fc800078e0004 */
[----:B------:R-:W-:-:S04]  /*7bc0*/  IMAD.WIDE.U32 R8, R0, c[0x0][0x3a0], R8 ;  /* 0x0000e80000087a25 */ /* 0x000fc800078e0008 */
[----:B------:R-:W-:Y:S01]  /*7bd0*/  IMAD R0, R0, c[0x0][0x3a4], R10 ;  /* 0x0000e90000007a24 */ /* 0x000fe200078e020a */
[----:B------:R-:W-:-:S04]  /*7be0*/  LEA R10, P0, R8, c[0x0][0x340], 0x1 ;  /* 0x0000d000080a7a11 */ /* 0x000fc800078008ff */
[----:B------:R-:W-:-:S04]  /*7bf0*/  IADD3 R0, R0, R9, RZ ;  /* 0x0000000900007210 */ /* 0x000fc80007ffe0ff */
[----:B------:R-:W-:-:S05]  /*7c00*/  LEA.HI.X R11, R8, c[0x0][0x344], R0, 0x1, P0 ;  /* 0x0000d100080b7a11 */ /* 0x000fca00000f0c00 */
[----:B------:R3:W-:Y:S02]  /*7c10*/  STG.E.128 [R10.64], R24 ;  /* 0x000000180a007986 */ /* 0x0007e4000c101d06 */
.L_x_376:
[----:B------:R-:W-:Y:S05]  /*7c20*/  BSYNC B0 ;  /* 0x0000000000007941 */ /* 0x000fea0003800000 */
.L_x_375:
[----:B------:R-:W-:Y:S01]  /*7c30*/  IADD3 R0, R217, 0x60, RZ ;  /* 0x00000060d9007810 */ /* 0x000fe20007ffe0ff */
[----:B------:R-:W-:Y:S03]  /*7c40*/  BSSY B0, `(.L_x_377) ;  /* 0x000000d000007945 */ /* 0x000fe60003800000 */
[----:B------:R-:W-:-:S13]  /*7c50*/  ISETP.GE.OR P1, PT, R0, R16, P1 ;  /* 0x000000100000720c */ /* 0x000fda0000f26670 */
[----:B------:R-:W-:Y:S05]  /*7c60*/  @P1 BRA `(.L_x_378) ;  /* 0x000000a000001947 */ /* 0x000fea0003800000 */
[----:B------:R-:W-:-:S04]  /*7c70*/  IADD3 R0, P0, R217, 0x60, RZ ;  /* 0x00000060d9007810 */ /* 0x000fc80007f1e0ff */
[----:B------:R-:W-:-:S05]  /*7c80*/  IADD3.X R5, RZ, R33, RZ, P0, !PT ;  /* 0x00000021ff057210 */ /* 0x000fca00007fe4ff */
[----:B---34-:R-:W-:Y:S01]  /*7c90*/  IMAD R10, R5, c[0x0][0x3a0], RZ ;  /* 0x0000e800050a7a24 */ /* 0x018fe200078e02ff */
[----:B------:R-:W-:-:S05]  /*7ca0*/  MOV R5, R2 ;  /* 0x0000000200057202 */ /* 0x000fca0000000f00 */
[----:B------:R-:W-:-:S04]  /*7cb0*/  IMAD.WIDE.U32 R8, R0, c[0x0][0x3a0], R4 ;  /* 0x0000e80000087a25 */ /* 0x000fc800078e0004 */
[----:B------:R-:W-:Y:S01]  /*7cc0*/  IMAD R0, R0, c[0x0][0x3a4], R10 ;  /* 0x0000e90000007a24 */ /* 0x000fe200078e020a */
[----:B------:R-:W-:-:S04]  /*7cd0*/  LEA R4, P0, R8, c[0x0][0x340], 0x1 ;  /* 0x0000d00008047a11 */ /* 0x000fc800078008ff */
[----:B------:R-:W-:-:S04]  /*7ce0*/  IADD3 R0, R0, R9, RZ ;  /* 0x0000000900007210 */ /* 0x000fc80007ffe0ff */
[----:B------:R-:W-:-:S05]  /*7cf0*/  LEA.HI.X R5, R8, c[0x0][0x344], R0, 0x1, P0 ;  /* 0x0000d10008057a11 */ /* 0x000fca00000f0c00 */
[----:B------:R3:W-:Y:S02]  /*7d00*/  STG.E.128 [R4.64], R28 ;  /* 0x0000001c04007986 */ /* 0x0007e4000c101d06 */
.L_x_378:
[----:B------:R-:W-:Y:S05]  /*7d10*/  BSYNC B0 ;  /* 0x0000000000007941 */ /* 0x000fea0003800000 */
.L_x_377:
[----:B------:R-:W-:Y:S01]  /*7d20*/  IMAD.WIDE.U32 R6, R216, c[0x0][0x3a8], R6 ;  /* 0x0000ea00d8067a25 */ /* 0x000fe200078e0006 */
[----:B------:R-:W-:Y:S03]  /*7d30*/  BSSY B0, `(.L_x_379) ;  /* 0x0000013000007945 */ /* 0x000fe60003800000 */
[----:B------:R-:W-:Y:S01]  /*7d40*/  IMAD R0, R17, c[0x0][0x3a8], RZ ;  /* 0x0000ea0011007a24 */ /* 0x000fe200078e02ff */
[----:B---3--:R-:W-:-:S03]  /*7d50*/  IADD3 R4, P0, R19, R6, RZ ;  /* 0x0000000613047210 */ /* 0x008fc60007f1e0ff */
[----:B------:R-:W-:Y:S02]  /*7d60*/  IMAD R2, R216, c[0x0][0x3ac], R0 ;  /* 0x0000eb00d8027a24 */ /* 0x000fe400078e0200 */
[----:B------:R-:W-:-:S03]  /*7d70*/  IMAD R0, R18, c[0x0][0x3c0], RZ ;  /* 0x0000f00012007a24 */ /* 0x000fc600078e02ff */
[----:B------:R-:W-:Y:S01]  /*7d80*/  IADD3.X R5, R32, R7, R2, P0, !PT ;  /* 0x0000000720057210 */ /* 0x000fe200007fe402 */
[----:B------:R-:W-:-:S04]  /*7d90*/  IMAD R0, R226, c[0x0][0x3c4], R0 ;  /* 0x0000f100e2007a24 */ /* 0x000fc800078e0200 */
[----:B------:R-:W-:-:S05]  /*7da0*/  IMAD.WIDE.U32 R4, R226, c[0x0][0x3c0], R4 ;  /* 0x0000f000e2047a25 */ /* 0x000fca00078e0004 */
[----:B----4-:R-:W-:Y:S01]  /*7db0*/  IADD3 R10, R0, R5, RZ ;  /* 0x00000005000a7210 */ /* 0x010fe20007ffe0ff */
        /* <DEDUP_REMOVED lines=9> */
[----:B--2---:R2:W-:Y:S04]  /*7e50*/  STG.E.128 [R8.64], R36 ;  /* 0x0000002408007986 */ /* 0x0045e8000c101d06 */
.L_x_380:
[----:B------:R-:W-:Y:S05]  /*7e60*/  BSYNC B0 ;  /* 0x0000000000007941 */ /* 0x000fea0003800000 */
.L_x_379:
        /* <DEDUP_REMOVED lines=12> */
[----:B-1----:R1:W-:Y:S02]  /*7f30*/  STG.E.128 [R8.64], R40 ;  /* 0x0000002808007986 */ /* 0x0023e4000c101d06 */
.L_x_382:
[----:B------:R-:W-:Y:S05]  /*7f40*/  BSYNC B0 ;  /* 0x0000000000007941 */ /* 0x000fea0003800000 */
.L_x_381:
        /* <DEDUP_REMOVED lines=8> */
[----:B-12---:R-:W-:-:S03]  /*7fd0*/  LEA R8, P0, R6, c[0x0][0x348], 0x1 ;  /* 0x0000d20006087a11 */ /* 0x006fc600078008ff */
[----:B------:R-:W-:-:S05]  /*7fe0*/  IMAD R0, R0, c[0x0][0x3ac], R2 ;  /* 0x0000eb0000007a24 */ /* 0x000fca00078e0202 */
[----:B------:R-:W-:-:S04]  /*7ff0*/  IADD3 R0, R0, R7, RZ ;  /* 0x0000000700007210 */ /* 0x000fc80007ffe0ff */
[----:B------:R-:W-:-:S05]  /*8000*/  LEA.HI.X R9, R6, c[0x0][0x34c], R0, 0x1, P0 ;  /* 0x0000d30006097a11 */ /* 0x000fca00000f0c00 */
[----:B------:R1:W-:Y:S02]  /*8010*/  STG.E.128 [R8.64], R44 ;  /* 0x0000002c08007986 */ /* 0x0003e4000c101d06 */
.L_x_384:
[----:B------:R-:W-:Y:S05]  /*8020*/  BSYNC B0 ;  /* 0x0000000000007941 */ /* 0x000fea0003800000 */
.L_x_383:
        /* <DEDUP_REMOVED lines=10> */
[----:B-1----:R1:W-:Y:S02]  /*80d0*/  STG.E.128 [R4.64], R48 ;  /* 0x0000003004007986 */ /* 0x0023e4000c101d06 */
.L_x_339:
[----:B------:R-:W-:Y:S05]  /*80e0*/  BSYNC B1 ;  /* 0x0000000000017941 */ /* 0x000fea0003800000 */
.L_x_317:
        /* <DEDUP_REMOVED lines=9> */
.L_x_385:
[----:B------:R-:W-:Y:S05]  /*8180*/  EXIT ;  /* 0x000000000000794d */ /* 0x000fea0003800000 */
.L_x_387:
        /* <DEDUP_REMOVED lines=15> */
.L_x_2457:


//--------------------- .text._ZN5flash44flash_bwd_dq_dk_dv_loop_seqk_parallel_kernelI23Flash_bwd_kernel_traitsILi64ELi128ELi128ELi8ELi4ELi4ELi4ELb0ELb0EN7cutlass10bfloat16_tE19Flash_kernel_traitsILi64ELi128ELi128ELi8ES3_EELb0ELb0ELb0ELb0ELb0ELb1ELb0EEEvNS_16Flash_bwd_paramsE --------------------------
	.section	.text._ZN5flash44flash_bwd_dq_dk_dv_loop_seqk_parallel_kernelI23Flash_bwd_kernel_traitsILi64ELi128ELi128ELi8ELi4ELi4ELi4ELb0ELb0EN7cutlass10bfloat16_tE19Flash_kernel_traitsILi64ELi128ELi128ELi8ES3_EELb0ELb0ELb0ELb0ELb0ELb1ELb0EEEvNS_16Flash_bwd_paramsE,"ax",@progbits
	.sectioninfo	@"SHI_REGISTERS=255"
	.align	128
        .global         _ZN5flash44flash_bwd_dq_dk_dv_loop_seqk_parallel_kernelI23Flash_bwd_kernel_traitsILi64ELi128ELi128ELi8ELi4ELi4ELi4ELb0ELb0EN7cutlass10bfloat16_tE19Flash_kernel_traitsILi64ELi128ELi128ELi8ES3_EELb0ELb0ELb0ELb0ELb0ELb1ELb0EEEvNS_16Flash_bwd_paramsE
        .type           _ZN5flash44flash_bwd_dq_dk_dv_loop_seqk_parallel_kernelI23Flash_bwd_kernel_traitsILi64ELi128ELi128ELi8ELi4ELi4ELi4ELb0ELb0EN7cutlass10bfloat16_tE19Flash_kernel_traitsILi64ELi128ELi128ELi8ES3_EELb0ELb0ELb0ELb0ELb0ELb1ELb0EEEvNS_16Flash_bwd_paramsE,@function
        .size           _ZN5flash44flash_bwd_dq_dk_dv_loop_seqk_parallel_kernelI23Flash_bwd_kernel_traitsILi64ELi128ELi128ELi8ELi4ELi4ELi4ELb0ELb0EN7cutlass10bfloat16_tE19Flash_kernel_traitsILi64ELi128ELi128ELi8ES3_EELb0ELb0ELb0ELb0ELb0ELb1ELb0EEEvNS_16Flash_bwd_paramsE,(.L_x_2458 - _ZN5flash44flash_bwd_dq_dk_dv_loop_seqk_parallel_kernelI23Flash_bwd_kernel_traitsILi64ELi128ELi128ELi8ELi4ELi4ELi4ELb0ELb0EN7cutlass10bfloat16_tE19Flash_kernel_traitsILi64ELi128ELi128ELi8ES3_EELb0ELb0ELb0ELb0ELb0ELb1ELb0EEEvNS_16Flash_bwd_paramsE)
        .other          _ZN5flash44flash_bwd_dq_dk_dv_loop_seqk_parallel_kernelI23Flash_bwd_kernel_traitsILi64ELi128ELi128ELi8ELi4ELi4ELi4ELb0ELb0EN7cutlass10bfloat16_tE19Flash_kernel_traitsILi64ELi128ELi128ELi8ES3_EELb0ELb0ELb0ELb0ELb0ELb1ELb0EEEvNS_16Flash_bwd_paramsE,@"STO_CUDA_ENTRY STV_DEFAULT"
_ZN5flash44flash_bwd_dq_dk_dv_loop_seqk_parallel_kernelI23Flash_bwd_kernel_traitsILi64ELi128ELi128ELi8ELi4ELi4ELi4ELb0ELb0EN7cutlass10bfloat16_tE19Flash_kernel_traitsILi64ELi128ELi128ELi8ES3_EELb0ELb0ELb0ELb0ELb0ELb1ELb0EEEvNS_16Flash_bwd_paramsE:
.text._ZN5flash44flash_bwd_dq_dk_dv_loop_seqk_parallel_kernelI23Flash_bwd_kernel_traitsILi64ELi128ELi128ELi8ELi4ELi4ELi4ELb0ELb0EN7cutlass10bfloat16_tE19Flash_kernel_traitsILi64ELi128ELi128ELi8ES3_EELb0ELb0ELb0ELb0ELb0ELb1ELb0EEEvNS_16Flash_bwd_paramsE:
[----:B------:R-:W-:Y:S02]  /*0000*/  MOV R1, c[0x0][0x28] ;  /* 0x00000a0000017a02 */ /* 0x000fe40000000f00 */
[----:B------:R-:W1:Y:S01]  /*0010*/  S2UR UR20, SR_CTAID.X ;  /* 0x00000000001479c3 */ /* 0x000e620000002500 */
[----:B------:R-:W-:Y:S01]  /*0020*/  ULDC UR4, c[0x0][0x218] ;  /* 0x0000860000047ab9 */ /* 0x000fe20000000800 */
[----:B------:R-:W-:Y:S01]  /*0030*/  IADD3 R1, R1, -0x60, RZ ;  /* 0xffffffa001017810 */ /* 0x000fe20007ffe0ff */
        /* <DEDUP_REMOVED lines=8> */
[----:B------:R-:W2:Y:S01]  /*00c0*/  S2UR UR37, SR_CTAID.Z ;  /* 0x00000000002579c3 */ /* 0x000ea20000002700 */
[----:B------:R-:W-:Y:S01]  /*00d0*/  ULDC UR14, c[0x0][0x224] ;  /* 0x00008900000e7ab9 */ /* 0x000fe20000000800 */
[----:B------:R-:W-:Y:S01]  /*00e0*/  IMAD.MOV.U32 R197, RZ, RZ, 0x20 ;  /* 0x00000020ffc57424 */ /* 0x000fe200078e00ff */
[----:B------:R-:W-:Y:S01]  /*00f0*/  ULDC.U8 UR9, c[0x0][0x328] ;  /* 0x0000ca0000097ab9 */ /* 0x000fe20000000000 */
[----:B------:R-:W-:Y:S01]  /*0100*/  IMAD.MOV.U32 R195, RZ, RZ, -0x10 ;  /* 0xfffffff0ffc37424 */ /* 0x000fe200078e00ff */
[----:B------:R-:W-:Y:S02]  /*0110*/  UISETP.NE.AND UP2, UPT, UR9, URZ, UPT ;  /* 0x0000003f0900728c */ /* 0x000fe4000bf45270 */
[----:B------:R-:W-:Y:S01]  /*0120*/  UMOV UR8, 0x80 ;  /* 0x0000008000087882 */ /* 0x000fe20000000000 */
[----:B------:R-:W3:Y:S01]  /*0130*/  S2UR UR32, SR_CTAID.Y ;  /* 0x00000000002079c3 */ /* 0x000ee20000002600 */
[----:B------:R-:W-:-:S02]  /*0140*/  ULDC UR4, c[0x0][0x210] ;  /* 0x0000840000047ab9 */ /* 0x000fc40000000800 */
[----:B------:R-:W-:Y:S02]  /*0150*/  ULDC UR58, c[0x0][0x234] ;  /* 0x00008d00003a7ab9 */ /* 0x000fe40000000800 */
[----:B------:R-:W-:Y:S02]  /*0160*/  UIMAD UR58, UR8, UR4, UR58 ;  /* 0x00000004083a72a4 */ /* 0x000fe4000f8e023a */
[----:B------:R-:W-:Y:S02]  /*0170*/  ULDC UR49, c[0x0][0x22c] ;  /* 0x00008b0000317ab9 */ /* 0x000fe40000000800 */
[----:B------:R-:W-:Y:S02]  /*0180*/  ULDC UR38, c[0x0][0x1c0] ;  /* 0x0000700000267ab9 */ /* 0x000fe40000000800 */
[----:B------:R-:W-:Y:S02]  /*0190*/  ULDC UR12, c[0x0][0x1c0] ;  /* 0x00007000000c7ab9 */ /* 0x000fe40000000800 */
[----:B------:R-:W-:Y:S01]  /*01a0*/  UIMAD.WIDE UR38, UR49, UR38, URZ ;  /* 0x00000026312672a5 */ /* 0x000fe2000f8e023f */
[----:B-1----:R-:W-:Y:S01]  /*01b0*/  SHF.R.S32.HI R11, RZ, 0x1f, R13 ;  /* 0x0000001fff0b7819 */ /* 0x002fe2000001140d */
[----:B--2---:R-:W-:-:S02]  /*01c0*/  USHF.R.S32.HI UR5, URZ, 0x1f, UR37 ;  /* 0x0000001f3f057899 */ /* 0x004fc40008011425 */
[----:B------:R-:W-:Y:S01]  /*01d0*/  USHF.R.S32.HI UR8, URZ, 0x1f, UR37 ;  /* 0x0000001f3f087899 */ /* 0x000fe20008011425 */
[CC--:B------:R-:W-:Y:S01]  /*01e0*/  LEA.HI R10, R11.reuse, R13.reuse, RZ, 0x4 ;  /* 0x0000000d0b0a7211 */ /* 0x0c0fe200078f20ff */
[----:B------:R-:W-:Y:S01]  /*01f0*/  UIMAD UR50, UR37, UR49, URZ ;  /* 0x00000031253272a4 */ /* 0x000fe2000f8e023f */
[CC--:B------:R-:W-:Y:S01]  /*0200*/  LEA.HI R4, R11.reuse, R13.reuse, RZ, 0x5 ;  /* 0x0000000d0b047211 */ /* 0x0c0fe200078f28ff */
[----:B------:R-:W-:Y:S01]  /*0210*/  UIMAD UR49, UR49, UR12, URZ ;  /* 0x0000000c313172a4 */ /* 0x000fe2000f8e023f */
[----:B------:R-:W-:Y:S01]  /*0220*/  SHF.R.S32.HI R2, RZ, 0x4, R10 ;  /* 0x00000004ff027819 */ /* 0x000fe2000001140a */
[----:B---3--:R-:W-:Y:S01]  /*0230*/  UIMAD.WIDE.U32 UR46, UR32, UR14, URZ ;  /* 0x0000000e202e72a5 */ /* 0x008fe2000f8e003f */
[CC--:B------:R-:W-:Y:S01]  /*0240*/  LEA.HI R15, R11.reuse, R13.reuse, RZ, 0x2 ;  /* 0x0000000d0b0f7211 */ /* 0x0c0fe200078f10ff */
[----:B------:R-:W-:Y:S01]  /*0250*/  USHF.R.S32.HI UR9, URZ, 0x1f, UR32 ;  /* 0x0000001f3f097899 */ /* 0x000fe20008011420 */
[----:B------:R-:W-:Y:S01]  /*0260*/  LEA.HI R0, R10, R2, RZ, 0x1 ;  /* 0x000000020a007211 */ /* 0x000fe200078f08ff */
[----:B------:R-:W-:Y:S01]  /*0270*/  ULDC UR13, c[0x0][0x1c0] ;  /* 0x00007000000d7ab9 */ /* 0x000fe20000000800 */
[----:B------:R-:W-:Y:S01]  /*0280*/  SHF.R.S32.HI R6, RZ, 0x5, R4 ;  /* 0x00000005ff067819 */ /* 0x000fe20000011404 */
[----:B------:R-:W-:Y:S01]  /*0290*/  ULDC UR11, c[0x0][0x1c0] ;  /* 0x00007000000b7ab9 */ /* 0x000fe20000000800 */
[----:B------:R-:W-:Y:S01]  /*02a0*/  LOP3.LUT R0, R0, 0xfffffffe, RZ, 0xc0, !PT ;  /* 0xfffffffe00007812 */ /* 0x000fe200078ec0ff */
[----:B------:R-:W-:Y:S01]  /*02b0*/  UIMAD UR4, UR32, UR11, UR37 ;  /* 0x0000000b200472a4 */ /* 0x000fe2000f8e0225 */
[--C-:B------:R-:W-:Y:S01]  /*02c0*/  SHF.R.S32.HI R5, RZ, 0x2, R15.reuse ;  /* 0x00000002ff057819 */ /* 0x100fe2000001140f */
[----:B------:R-:W-:Y:S01]  /*02d0*/  USHF.L.U32 UR48, UR49, 0x7, URZ ;  /* 0x0000000731307899 */ /* 0x000fe2000800063f */
[----:B------:R-:W-:Y:S01]  /*02e0*/  SHF.R.S32.HI R3, RZ, 0x1f, R15 ;  /* 0x0000001fff037819 */ /* 0x000fe2000001140f */
[----:B------:R-:W-:Y:S01]  /*02f0*/  IMAD.IADD R188, R2, 0x1, -R0 ;  /* 0x0000000102bc7824 */ /* 0x000fe200078e0a00 */
[----:B------:R-:W-:Y:S01]  /*0300*/  SHF.R.S32.HI R0, RZ, 0x1f, R4 ;  /* 0x0000001fff007819 */ /* 0x000fe20000011404 */
[----:B------:R-:W-:Y:S01]  /*0310*/  ULDC UR52, c[0x0][0x214] ;  /* 0x0000850000347ab9 */ /* 0x000fe20000000800 */
[----:B------:R-:W-:Y:S01]  /*0320*/  LEA.HI R14, R11, R13, RZ, 0x3 ;  /* 0x0000000d0b0e7211 */ /* 0x000fe200078f18ff */
[----:B------:R-:W-:Y:S01]  /*0330*/  ULDC UR59, c[0x0][0x1c8] ;  /* 0x00007200003b7ab9 */ /* 0x000fe20000000800 */
[----:B------:R-:W-:Y:S01]  /*0340*/  LEA.HI R2, R0, R6, RZ, 0x2 ;  /* 0x0000000600027211 */ /* 0x000fe200078f10ff */
[----:B------:R-:W-:Y:S01]  /*0350*/  ULDC.U8 UR10, c[0x0][0x3d0] ;  /* 0x0000f400000a7ab9 */ /* 0x000fe20000000000 */
[----:B------:R-:W-:Y:S01]  /*0360*/  LEA.HI R0, R3, R5, RZ, 0x3 ;  /* 0x0000000503007211 */ /* 0x000fe200078f18ff */
[----:B------:R-:W-:Y:S01]  /*0370*/  ULDC UR53, c[0x0][0x224] ;  /* 0x0000890000357ab9 */ /* 0x000fe20000000800 */
[----:B------:R-:W-:Y:S01]  /*0380*/  LOP3.LUT R2, R2, 0xfffffffc, RZ, 0xc0, !PT ;  /* 0xfffffffc02027812 */ /* 0x000fe200078ec0ff */
[----:B------:R-:W-:Y:S01]  /*0390*/  @UP2 UIMAD UR57, UR32, UR52, URZ ;  /* 0x00000034203922a4 */ /* 0x000fe2000f8e023f */
[----:B------:R-:W-:Y:S01]  /*03a0*/  LOP3.LUT R0, R0, 0xfffffff8, RZ, 0xc0, !PT ;  /* 0xfffffff800007812 */ /* 0x000fe200078ec0ff */
[----:B------:R-:W-:Y:S01]  /*03b0*/  ULDC.64 UR6, c[0x0][0x118] ;  /* 0x0000460000067ab9 */ /* 0x000fe20000000a00 */
[----:B------:R-:W-:Y:S01]  /*03c0*/  LOP3.LUT R3, R14, 0xfffffff8, RZ, 0xc0, !PT ;  /* 0xfffffff80e037812 */ /* 0x000fe200078ec0ff */
[----:B------:R-:W-:Y:S01]  /*03d0*/  IMAD.IADD R9, R6, 0x1, -R2 ;  /* 0x0000000106097824 */ /* 0x000fe200078e0a02 */
[----:B------:R-:W-:Y:S01]  /*03e0*/  SHF.R.S32.HI R2, RZ, 0x3, R14 ;  /* 0x00000003ff027819 */ /* 0x000fe2000001140e */
[----:B------:R-:W-:Y:S01]  /*03f0*/  IMAD.IADD R7, R5, 0x1, -R0 ;  /* 0x0000000105077824 */ /* 0x000fe200078e0a00 */
[----:B------:R-:W-:Y:S01]  /*0400*/  LOP3.LUT R0, R4, 0xffffffe0, RZ, 0xc0, !PT ;  /* 0xffffffe004007812 */ /* 0x000fe200078ec0ff */
[----:B------:R-:W-:Y:S01]  /*0410*/  IMAD.IADD R3, R13, 0x1, -R3 ;  /* 0x000000010d037824 */ /* 0x000fe200078e0a03 */
[-C--:B------:R-:W-:Y:S01]  /*0420*/  LEA.HI R6, R11, R13.reuse, RZ, 0x7 ;  /* 0x0000000d0b067211 */ /* 0x080fe200078f38ff */
[----:B------:R-:W-:Y:S01]  /*0430*/  IMAD.SHL.U32 R2, R2, 0x40, RZ ;  /* 0x0000004002027824 */ /* 0x000fe200078e00ff */
[----:B------:R-:W-:Y:S01]  /*0440*/  UMOV UR41, 0xffffc000 ;  /* 0xffffc00000297882 */ /* 0x000fe20000000000 */
[----:B------:R-:W-:Y:S01]  /*0450*/  IMAD.IADD R0, R13, 0x1, -R0 ;  /* 0x000000010d007824 */ /* 0x000fe200078e0a00 */
[----:B------:R-:W-:Y:S01]  /*0460*/  SHF.R.S32.HI R6, RZ, 0x7, R6 ;  /* 0x00000007ff067819 */ /* 0x000fe20000011406 */
[C---:B------:R-:W-:Y:S01]  /*0470*/  IMAD.SHL.U32 R5, R3.reuse, 0x8, RZ ;  /* 0x0000000803057824 */ /* 0x040fe200078e00ff */
[----:B------:R-:W-:Y:S01]  /*0480*/  LOP3.LUT R2, R2, 0x1c0, RZ, 0xc0, !PT ;  /* 0x000001c002027812 */ /* 0x000fe200078ec0ff */
[----:B------:R-:W-:Y:S01]  /*0490*/  ULOP3.LUT UR59, UR37, UR59, URZ, 0x3c, !UPT ;  /* 0x0000003b253b7292 */ /* 0x000fe2000f8e3c3f */
[----:B------:R-:W-:Y:S01]  /*04a0*/  SHF.R.S32.HI R4, RZ, 0x1f, R0 ;  /* 0x0000001fff047819 */ /* 0x000fe20000011400 */
[----:B------:R-:W-:Y:S01]  /*04b0*/  UISETP.NE.AND UP3, UPT, UR10, URZ, UPT ;  /* 0x0000003f0a00728c */ /* 0x000fe2000bf65270 */
[----:B------:R-:W-:Y:S01]  /*04c0*/  LOP3.LUT R5, R2, 0x38, R5, 0xf8, !PT ;  /* 0x0000003802057812 */ /* 0x000fe200078ef805 */
[----:B------:R-:W-:Y:S01]  /*04d0*/  USHF.R.S32.HI UR61, URZ, 0x1f, UR32 ;  /* 0x0000001f3f3d7899 */ /* 0x000fe20008011420 */
[----:B------:R-:W-:Y:S01]  /*04e0*/  LEA.HI R8, R4, R0, RZ, 0x2 ;  /* 0x0000000004087211 */ /* 0x000fe200078f10ff */
[----:B------:R-:W-:Y:S01]  /*04f0*/  USHF.R.S32.HI UR60, URZ, 0x1f, UR37 ;  /* 0x0000001f3f3c7899 */ /* 0x000fe20008011425 */
[----:B------:R-:W-:Y:S01]  /*0500*/  LOP3.LUT R0, R10, 0xfffffff0, RZ, 0xc0, !PT ;  /* 0xfffffff00a007812 */ /* 0x000fe200078ec0ff */
[----:B------:R-:W-:Y:S01]  /*0510*/  UIMAD.WIDE.U32 UR42, UR38, UR46, URZ ;  /* 0x0000002e262a72a5 */ /* 0x000fe2000f8e003f */
[----:B------:R-:W-:Y:S01]  /*0520*/  SHF.R.U32.HI R4, RZ, 0x3, R2 ;  /* 0x00000003ff047819 */ /* 0x000fe20000011602 */
[----:B------:R-:W-:Y:S01]  /*0530*/  UIMAD UR54, UR39, UR46, URZ ;  /* 0x0000002e273672a4 */ /* 0x000fe2000f8e023f */
[----:B------:R-:W-:Y:S01]  /*0540*/  LOP3.LUT P4, RZ, R3, 0x2, RZ, 0xc0, !PT ;  /* 0x0000000203ff7812 */ /* 0x000fe2000788c0ff */
[----:B------:R-:W-:Y:S01]  /*0550*/  IMAD.IADD R0, R13, 0x1, -R0 ;  /* 0x000000010d007824 */ /* 0x000fe200078e0a00 */
[----:B------:R-:W-:Y:S01]  /*0560*/  LOP3.LUT R4, R5, R4, RZ, 0x3c, !PT ;  /* 0x0000000405047212 */ /* 0x000fe200078e3cff */
[----:B------:R-:W-:Y:S01]  /*0570*/  USHF.R.S32.HI UR56, URZ, 0x1f, UR50 ;  /* 0x0000001f3f387899 */ /* 0x000fe20008011432 */
[----:B------:R-:W-:Y:S01]  /*0580*/  LEA.HI R5, R11, R13, RZ, 0x6 ;  /* 0x0000000d0b057211 */ /* 0x000fe200078f30ff */
[----:B------:R-:W-:Y:S01]  /*0590*/  UIMAD UR53, UR4, UR53, URZ ;  /* 0x00000035043572a4 */ /* 0x000fe2000f8e023f */
[----:B------:R-:W-:Y:S01]  /*05a0*/  SHF.R.S32.HI R2, RZ, 0x1f, R0 ;  /* 0x0000001fff027819 */ /* 0x000fe20000011400 */
[----:B------:R-:W-:Y:S01]  /*05b0*/  USHF.R.S32.HI UR51, URZ, 0x1f, UR48 ;  /* 0x0000001f3f337899 */ /* 0x000fe20008011430 */
[----:B------:R-:W-:Y:S01]  /*05c0*/  LOP3.LUT P3, RZ, R3, 0x4, RZ, 0xc0, !PT ;  /* 0x0000000403ff7812 */ /* 0x000fe2000786c0ff */
[----:B------:R-:W-:Y:S01]  /*05d0*/  IMAD.SHL.U32 R5, R5, 0x8, RZ ;  /* 0x0000000805057824 */ /* 0x000fe200078e00ff */
[----:B------:R-:W-:Y:S01]  /*05e0*/  LEA.HI R10, R2, R0, RZ, 0x3 ;  /* 0x00000000020a7211 */ /* 0x000fe200078f18ff */
[----:B------:R-:W-:Y:S01]  /*05f0*/  ULDC.64 UR44, c[0x0][0x118] ;  /* 0x00004600002c7ab9 */ /* 0x000fe20000000a00 */
[----:B------:R-:W-:-:S02]  /*0600*/  SEL R180, R197, 0xffffffe0, !P4 ;  /* 0xffffffe0c5b47807 */ /* 0x000fc40006000000 */
[----:B------:R-:W-:-:S05]  /*0610*/  LOP3.LUT R2, R10, 0xfffffff8, RZ, 0xc0, !PT ;  /* 0xfffffff80a027812 */ /* 0x000fca00078ec0ff */
[----:B------:R-:W-:Y:S01]  /*0620*/  IMAD.IADD R12, R0, 0x1, -R2 ;  /* 0x00000001000c7824 */ /* 0x000fe200078e0a02 */
[----:B------:R-:W-:Y:S01]  /*0630*/  LOP3.LUT R0, R4, 0xfffffe00, R5, 0xf8, !PT ;  /* 0xfffffe0004007812 */ /* 0x000fe200078ef805 */
[----:B------:R-:W-:Y:S02]  /*0640*/  IMAD.SHL.U32 R2, R3, 0x40, RZ ;  /* 0x0000004003027824 */ /* 0x000fe400078e00ff */
[----:B------:R-:W-:Y:S01]  /*0650*/  IMAD.U32 R4, RZ, RZ, UR5 ;  /* 0x00000005ff047e24 */ /* 0x000fe2000f8e00ff */
[----:B------:R-:W-:Y:S01]  /*0660*/  USHF.R.S32.HI UR5, URZ, 0x1f, UR14 ;  /* 0x0000001f3f057899 */ /* 0x000fe2000801140e */
[----:B------:R1:W-:Y:S01]  /*0670*/  STL [R1+0x18], R0 ;  /* 0x0000180001007387 */ /* 0x0003e20000100800 */
[----:B------:R-:W-:Y:S01]  /*0680*/  IMAD.SHL.U32 R5, R188, 0x200, RZ ;  /* 0x00000200bc057824 */ /* 0x000fe200078e00ff */
[----:B------:R-:W-:Y:S02]  /*0690*/  USHF.L.U32 UR14, UR32, 0x7, URZ ;  /* 0x00000007200e7899 */ /* 0x000fe4000800063f */
[----:B------:R-:W-:-:S02]  /*06a0*/  UIMAD UR55, UR5, UR32, URZ ;  /* 0x00000020053772a4 */ /* 0x000fc4000f8e023f */
[----:B------:R-:W-:-:S04]  /*06b0*/  @!UP2 UIMAD UR5, UR32, UR13, UR37 ;  /* 0x0000000d2005a2a4 */ /* 0x000fc8000f8e0225 */
[----:B------:R-:W-:Y:S01]  /*06c0*/  @!UP2 UIMAD UR52, UR5, UR52, URZ ;  /* 0x000000340534a2a4 */ /* 0x000fe2000f8e023f */
[----:B-1----:R-:W-:-:S04]  /*06d0*/  LOP3.LUT R0, R7, 0x1, RZ, 0xc0, !PT ;  /* 0x0000000107007812 */ /* 0x002fc800078ec0ff */
[----:B------:R-:W-:Y:S02]  /*06e0*/  ISETP.NE.U32.AND P0, PT, R0, 0x1, PT ;  /* 0x000000010000780c */ /* 0x000fe40003f05070 */
[----:B------:R-:W-:Y:S01]  /*06f0*/  LOP3.LUT R0, R2, 0x1c0, RZ, 0xc0, !PT ;  /* 0x000001c002007812 */ /* 0x000fe200078ec0ff */
[----:B------:R-:W-:Y:S01]  /*0700*/  IMAD.SHL.U32 R2, R9, 0x10, RZ ;  /* 0x0000001009027824 */ /* 0x000fe200078e00ff */
[----:B------:R-:W-:Y:S02]  /*0710*/  R2P PR, R7, 0x6 ;  /* 0x0000000607007804 */ /* 0x000fe40000000000 */
[C---:B------:R-:W-:Y:S02]  /*0720*/  LOP3.LUT R178, R0.reuse, 0x8, R14, 0xf8, !PT ;  /* 0x0000000800b27812 */ /* 0x040fe400078ef80e */
[----:B------:R-:W-:Y:S02]  /*0730*/  SHF.R.U32.HI R4, RZ, 0x3, R0 ;  /* 0x00000003ff047819 */ /* 0x000fe40000011600 */
[----:B------:R-:W-:Y:S01]  /*0740*/  LOP3.LUT R3, R0, 0x30, R2, 0xf8, !PT ;  /* 0x0000003000037812 */ /* 0x000fe200078ef802 */
[----:B------:R-:W-:Y:S01]  /*0750*/  IMAD R0, R6, 0x1000, R5 ;  /* 0x0000100006007824 */ /* 0x000fe200078e0205 */
[----:B------:R-:W-:-:S02]  /*0760*/  LOP3.LUT R178, R178, R4, RZ, 0x3c, !PT ;  /* 0x00000004b2b27212 */ /* 0x000fc400078e3cff */
[----:B------:R-:W-:Y:S02]  /*0770*/  LOP3.LUT R3, R3, 0x8, R14, 0xf8, !PT ;  /* 0x0000000803037812 */ /* 0x000fe400078ef80e */
[----:B------:R-:W-:Y:S01]  /*0780*/  LEA.HI.SX32 R16, R8, R2, 0x1e ;  /* 0x0000000208107211 */ /* 0x000fe200078ff2ff */
[----:B------:R-:W-:Y:S01]  /*0790*/  IMAD.IADD R178, R0, 0x1, R178 ;  /* 0x0000000100b27824 */ /* 0x000fe200078e02b2 */
[----:B------:R-:W-:Y:S01]  /*07a0*/  LOP3.LUT R0, R15, 0x7ffffffc, RZ, 0xc0, !PT ;  /* 0x7ffffffc0f007812 */ /* 0x000fe200078ec0ff */
[----:B------:R-:W-:Y:S01]  /*07b0*/  IMAD.SHL.U32 R8, R13, 0x2, RZ ;  /* 0x000000020d087824 */ /* 0x000fe200078e00ff */
[----:B------:R-:W-:Y:S01]  /*07c0*/  LOP3.LUT R3, R5, R3, R4, 0xf6, !PT ;  /* 0x0000000305037212 */ /* 0x000fe200078ef604 */
[----:B------:R-:W-:Y:S01]  /*07d0*/  IMAD.U32 R2, RZ, RZ, UR14 ;  /* 0x0000000eff027e24 */ /* 0x000fe2000f8e00ff */
[----:B------:R-:W-:Y:S01]  /*07e0*/  SEL R197, R197, 0xffffffe0, !P1 ;  /* 0xffffffe0c5c57807 */ /* 0x000fe20004800000 */
[----:B------:R-:W-:Y:S01]  /*07f0*/  IMAD.IADD R5, R13, 0x1, -R0 ;  /* 0x000000010d057824 */ /* 0x000fe200078e0a00 */
[----:B------:R-:W-:Y:S01]  /*0800*/  LOP3.LUT R8, R8, 0x6, RZ, 0xc0, !PT ;  /* 0x0000000608087812 */ /* 0x000fe200078ec0ff */
[----:B------:R-:W-:Y:S01]  /*0810*/  IMAD.SHL.U32 R0, R7, 0x40, RZ ;  /* 0x0000004007007824 */ /* 0x000fe200078e00ff */
[----:B------:R-:W-:Y:S01]  /*0820*/  STL [R1+0x24], R16 ;  /* 0x0000241001007387 */ /* 0x000fe20000100800 */
[----:B------:R-:W-:Y:S01]  /*0830*/  IMAD.SHL.U32 R2, R6, 0x8, RZ ;  /* 0x0000000806027824 */ /* 0x000fe200078e00ff */
[----:B------:R-:W-:Y:S01]  /*0840*/  SEL R195, R195, 0x10, !P0 ;  /* 0x00000010c3c37807 */ /* 0x000fe20004000000 */
[----:B------:R-:W-:Y:S01]  /*0850*/  IMAD.SHL.U32 R5, R5, 0x2, RZ ;  /* 0x0000000205057824 */ /* 0x000fe200078e00ff */
[----:B------:R-:W-:Y:S01]  /*0860*/  LOP3.LUT R0, R0, 0x1c0, RZ, 0xc0, !PT ;  /* 0x000001c000007812 */ /* 0x000fe200078ec0ff */
[----:B------:R-:W-:Y:S01]  /*0870*/  IMAD.SHL.U32 R7, R188, 0x10, RZ ;  /* 0x00000010bc077824 */ /* 0x000fe200078e00ff */
[----:B------:R-:W-:Y:S01]  /*0880*/  LOP3.LUT R2, R2, 0x8, RZ, 0xc0, !PT ;  /* 0x0000000802027812 */ /* 0x000fe200078ec0ff */
[C---:B------:R-:W-:Y:S01]  /*0890*/  IMAD R11, R6.reuse, 0x40, R8 ;  /* 0x00000040060b7824 */ /* 0x040fe200078e0208 */
[----:B------:R-:W-:Y:S01]  /*08a0*/  SHF.R.U32.HI R4, RZ, 0x3, R0 ;  /* 0x00000003ff047819 */ /* 0x000fe20000011600 */
[----:B------:R-:W-:Y:S01]  /*08b0*/  IMAD R8, R6, 0x2000, R5 ;  /* 0x0000200006087824 */ /* 0x000fe200078e0205 */
[----:B------:R-:W-:Y:S01]  /*08c0*/  LOP3.LUT R7, R2, 0x10, R7, 0xf8, !PT ;  /* 0x0000001002077812 */ /* 0x000fe200078ef807 */
[----:B------:R-:W-:Y:S01]  /*08d0*/  IMAD.SHL.U32 R188, R188, 0x8, RZ ;  /* 0x00000008bcbc7824 */ /* 0x000fe200078e00ff */
[CC--:B------:R-:W-:Y:S01]  /*08e0*/  LOP3.LUT R6, R4.reuse, R0.reuse, R2, 0x1e, !PT ;  /* 0x0000000004067212 */ /* 0x0c0fe200078e1e02 */
[C---:B------:R-:W-:Y:S01]  /*08f0*/  IMAD R2, R9.reuse, 0x400, R8 ;  /* 0x0000040009027824 */ /* 0x040fe200078e0208 */
[----:B------:R-:W-:Y:S01]  /*0900*/  LOP3.LUT R4, R4, R0, RZ, 0xfc, !PT ;  /* 0x0000000004047212 */ /* 0x000fe200078efcff */
[----:B------:R-:W-:Y:S01]  /*0910*/  IMAD R0, R9, 0x400, R5 ;  /* 0x0000040009007824 */ /* 0x000fe200078e0205 */
[----:B------:R-:W-:Y:S01]  /*0920*/  IADD3 R5, R16, -0x80, RZ ;  /* 0xffffff8010057810 */ /* 0x000fe20007ffe0ff */
[----:B------:R1:W-:Y:S01]  /*0930*/  STL [R1+0x20], R11 ;  /* 0x0000200b01007387 */ /* 0x0003e20000100800 */
[----:B------:R-:W-:-:S02]  /*0940*/  IMAD.SHL.U32 R178, R178, 0x2, RZ ;  /* 0x00000002b2b27824 */ /* 0x000fc400078e00ff */
[----:B------:R-:W-:Y:S02]  /*0950*/  IMAD.IADD R193, R4, 0x1, R2 ;  /* 0x0000000104c17824 */ /* 0x000fe400078e0202 */
[----:B------:R-:W-:Y:S02]  /*0960*/  IMAD.U32 R2, RZ, RZ, UR9 ;  /* 0x00000009ff027e24 */ /* 0x000fe4000f8e00ff */
[----:B------:R-:W-:Y:S02]  /*0970*/  IMAD.SHL.U32 R2, R12, 0x40, RZ ;  /* 0x000000400c027824 */ /* 0x000fe400078e00ff */
[----:B------:R-:W-:Y:S01]  /*0980*/  IMAD.IADD R8, R0, 0x1, R6 ;  /* 0x0000000100087824 */ /* 0x000fe200078e0206 */
[----:B------:R-:W-:Y:S01]  /*0990*/  SHF.R.S32.HI R6, RZ, 0x1f, R5 ;  /* 0x0000001fff067819 */ /* 0x000fe20000011405 */
[----:B------:R-:W-:Y:S01]  /*09a0*/  IMAD.SHL.U32 R0, R10, 0x40, RZ ;  /* 0x000000400a007824 */ /* 0x000fe200078e00ff */
[----:B------:R-:W-:Y:S01]  /*09b0*/  LOP3.LUT R2, R2, 0x1c0, RZ, 0xc0, !PT ;  /* 0x000001c002027812 */ /* 0x000fe200078ec0ff */
[----:B------:R-:W-:Y:S01]  /*09c0*/  IMAD.U32 R4, RZ, RZ, UR8 ;  /* 0x00000008ff047e24 */ /* 0x000fe2000f8e00ff */
[----:B------:R-:W-:Y:S01]  /*09d0*/  SHF.L.U64.HI R6, R5, 0x2, R6 ;  /* 0x0000000205067819 */ /* 0x000fe20000010206 */
[----:B------:R-:W-:Y:S01]  /*09e0*/  IMAD.SHL.U32 R193, R193, 0x2, RZ ;  /* 0x00000002c1c17824 */ /* 0x000fe200078e00ff */
[----:B------:R-:W-:Y:S01]  /*09f0*/  SHF.R.U32.HI R4, RZ, 0x3, R2 ;  /* 0x00000003ff047819 */ /* 0x000fe20000011602 */
[----:B------:R-:W-:Y:S01]  /*0a00*/  IMAD.IADD R181, R178, 0x1, R180 ;  /* 0x00000001b2b57824 */ /* 0x000fe200078e02b4 */
[----:B------:R-:W-:Y:S01]  /*0a10*/  LOP3.LUT R0, R0, 0xfffffe00, RZ, 0xc0, !PT ;  /* 0xfffffe0000007812 */ /* 0x000fe200078ec0ff */
[----:B------:R2:W-:Y:S01]  /*0a20*/  STL [R1+0x1c], R6 ;  /* 0x00001c0601007387 */ /* 0x0005e20000100800 */
[----:B------:R-:W-:Y:S01]  /*0a30*/  LOP3.LUT R188, R2, 0x8, R188, 0xf8, !PT ;  /* 0x0000000802bc7812 */ /* 0x000fe200078ef8bc */
[----:B------:R-:W-:Y:S01]  /*0a40*/  IMAD.IADD R196, R193, 0x1, R195 ;  /* 0x00000001c1c47824 */ /* 0x000fe200078e02c3 */
[----:B------:R-:W-:Y:S01]  /*0a50*/  LOP3.LUT R2, R4, R7, R2, 0x1e, !PT ;  /* 0x0000000704027212 */ /* 0x000fe200078e1e02 */
[----:B------:R-:W-:Y:S01]  /*0a60*/  IMAD R5, R9, 0x400, R0 ;  /* 0x0000040009057824 */ /* 0x000fe200078e0200 */
[----:B------:R-:W-:Y:S01]  /*0a70*/  LOP3.LUT R188, R188, R4, RZ, 0x3c, !PT ;  /* 0x00000004bcbc7212 */ /* 0x000fe200078e3cff */
[----:B------:R-:W-:Y:S01]  /*0a80*/  IMAD.IADD R200, R193, 0x1, R197 ;  /* 0x00000001c1c87824 */ /* 0x000fe200078e02c5 */
[----:B------:R-:W-:Y:S01]  /*0a90*/  LOP3.LUT R187, R2, R0, RZ, 0xfc, !PT ;  /* 0x0000000002bb7212 */ /* 0x000fe200078efcff */
[----:B------:R-:W-:Y:S01]  /*0aa0*/  IMAD.MOV.U32 R0, RZ, RZ, 0x40 ;  /* 0x00000040ff007424 */ /* 0x000fe200078e00ff */
[----:B------:R-:W-:Y:S01]  /*0ab0*/  LEA R8, R8, 0xc000, 0x1 ;  /* 0x0000c00008087811 */ /* 0x000fe200078e08ff */
[----:B------:R-:W-:-:S02]  /*0ac0*/  IMAD.MOV.U32 R2, RZ, RZ, 0x440 ;  /* 0x00000440ff027424 */ /* 0x000fc400078e00ff */
[----:B------:R-:W-:Y:S01]  /*0ad0*/  IMAD.IADD R188, R5, 0x1, R188 ;  /* 0x0000000105bc7824 */ /* 0x000fe200078e02bc */
[C---:B------:R-:W-:Y:S01]  /*0ae0*/  SEL R179, R0.reuse, 0xffffffc0, !P3 ;  /* 0xffffffc000b37807 */ /* 0x040fe20005800000 */
[--C-:B------:R-:W-:Y:S01]  /*0af0*/  IMAD.IADD R5, R197, 0x1, R8.reuse ;  /* 0x00000001c5057824 */ /* 0x100fe200078e0208 */
[----:B------:R-:W-:Y:S01]  /*0b00*/  SEL R0, R0, 0xffffffc0, !P2 ;  /* 0xffffffc000007807 */ /* 0x000fe20005000000 */
[----:B------:R-:W-:Y:S01]  /*0b10*/  STL [R1+0x28], R8 ;  /* 0x0000280801007387 */ /* 0x000fe20000100800 */
[----:B------:R-:W-:Y:S01]  /*0b20*/  SEL R2, R2, 0x3c0, !P2 ;  /* 0x000003c002027807 */ /* 0x000fe20005000000 */
[----:B------:R-:W-:Y:S01]  /*0b30*/  IMAD.IADD R179, R178, 0x1, R179 ;  /* 0x00000001b2b37824 */ /* 0x000fe200078e02b3 */
[----:B------:R-:W-:Y:S01]  /*0b40*/  IADD3 R13, R8, 0x420, RZ ;  /* 0x00000420080d7810 */ /* 0x000fe20007ffe0ff */
[----:B-1----:R-:W-:Y:S01]  /*0b50*/  IMAD.IADD R11, R0, 0x1, R8 ;  /* 0x00000001000b7824 */ /* 0x002fe200078e0208 */
[C---:B------:R-:W-:Y:S01]  /*0b60*/  IADD3 R10, R8.reuse, 0x2020, RZ ;  /* 0x00002020080a7810 */ /* 0x040fe20007ffe0ff */
[C---:B------:R-:W-:Y:S01]  /*0b70*/  IMAD.IADD R4, R8.reuse, 0x1, R2 ;  /* 0x0000000108047824 */ /* 0x040fe200078e0202 */
[C---:B------:R-:W-:Y:S01]  /*0b80*/  @P1 IADD3 R13, R8.reuse, 0x3e0, RZ ;  /* 0x000003e0080d1810 */ /* 0x040fe20007ffe0ff */
[----:B------:R-:W-:Y:S01]  /*0b90*/  IMAD.IADD R194, R193, 0x1, R0 ;  /* 0x00000001c1c27824 */ /* 0x000fe200078e0200 */
[C---:B------:R-:W-:Y:S01]  /*0ba0*/  IADD3 R12, R8.reuse, 0x2420, RZ ;  /* 0x00002420080c7810 */ /* 0x040fe20007ffe0ff */
[----:B------:R-:W-:Y:S01]  /*0bb0*/  STL [R1+0x3c], R11 ;  /* 0x00003c0b01007387 */ /* 0x000fe20000100800 */
[C---:B------:R-:W-:Y:S01]  /*0bc0*/  @P1 IADD3 R10, R8.reuse, 0x1fe0, RZ ;  /* 0x00001fe0080a1810 */ /* 0x040fe20007ffe0ff */
[--C-:B------:R-:W-:Y:S01]  /*0bd0*/  IMAD.IADD R195, R195, 0x1, R194.reuse ;  /* 0x00000001c3c37824 */ /* 0x100fe200078e02c2 */
[C---:B--2---:R-:W-:Y:S01]  /*0be0*/  IADD3 R6, R8.reuse, 0x2040, RZ ;  /* 0x0000204008067810 */ /* 0x044fe20007ffe0ff */
[----:B------:R1:W-:Y:S01]  /*0bf0*/  STL [R1+0x58], R5 ;  /* 0x0000580501007387 */ /* 0x0003e20000100800 */
[----:B------:R-:W-:Y:S01]  /*0c00*/  @P1 IADD3 R12, R8, 0x23e0, RZ ;  /* 0x000023e0080c1810 */ /* 0x000fe20007ffe0ff */
[----:B------:R-:W-:Y:S01]  /*0c10*/  IMAD.IADD R199, R196, 0x1, R197 ;  /* 0x00000001c4c77824 */ /* 0x000fe200078e02c5 */
[----:B------:R-:W-:Y:S01]  /*0c20*/  @P2 IADD3 R6, R8, 0x1fc0, RZ ;  /* 0x00001fc008062810 */ /* 0x000fe20007ffe0ff */
[----:B------:R-:W-:Y:S01]  /*0c30*/  STL [R1+0x38], R4 ;  /* 0x0000380401007387 */ /* 0x000fe20000100800 */
[----:B------:R-:W-:-:S02]  /*0c40*/  IMAD.IADD R198, R197, 0x1, R194 ;  /* 0x00000001c5c67824 */ /* 0x000fc400078e02c2 */
[----:B------:R-:W-:Y:S01]  /*0c50*/  IMAD.SHL.U32 R3, R3, 0x2, RZ ;  /* 0x0000000203037824 */ /* 0x000fe200078e00ff */
[----:B------:R-:W-:Y:S01]  /*0c60*/  STL [R1+0x44], R13 ;  /* 0x0000440d01007387 */ /* 0x000fe20000100800 */
[----:B------:R-:W-:-:S03]  /*0c70*/  IMAD.IADD R180, R180, 0x1, R179 ;  /* 0x00000001b4b47824 */ /* 0x000fc600078e02b3 */
[----:B------:R-:W-:Y:S04]  /*0c80*/  STL [R1+0x2c], R10 ;  /* 0x00002c0a01007387 */ /* 0x000fe80000100800 */
[----:B------:R-:W-:Y:S04]  /*0c90*/  STL [R1+0x40], R12 ;  /* 0x0000400c01007387 */ /* 0x000fe80000100800 */
[----:B------:R2:W-:Y:S01]  /*0ca0*/  STL [R1+0x34], R6 ;  /* 0x0000340601007387 */ /* 0x0005e20000100800 */
[C---:B-1----:R-:W-:Y:S02]  /*0cb0*/  IADD3 R5, R8.reuse, 0x2440, RZ ;  /* 0x0000244008057810 */ /* 0x042fe40007ffe0ff */
[----:B------:R-:W-:-:S05]  /*0cc0*/  @P2 IADD3 R5, R8, 0x23c0, RZ ;  /* 0x000023c008052810 */ /* 0x000fca0007ffe0ff */
[----:B------:R1:W-:Y:S01]  /*0cd0*/  STL [R1+0x30], R5 ;  /* 0x0000300501007387 */ /* 0x0003e20000100800 */
[----:B--2---:R-:W-:-:S05]  /*0ce0*/  IMAD.IADD R6, R197, 0x1, R11 ;  /* 0x00000001c5067824 */ /* 0x004fca00078e020b */
[----:B------:R2:W-:Y:S01]  /*0cf0*/  STL [R1+0x54], R6 ;  /* 0x0000540601007387 */ /* 0x0005e20000100800 */
[C---:B-1----:R-:W-:Y:S02]  /*0d00*/  IMAD.IADD R5, R197.reuse, 0x1, R4 ;  /* 0x00000001c5057824 */ /* 0x042fe400078e0204 */
[--C-:B------:R-:W-:Y:S02]  /*0d10*/  IMAD.IADD R4, R0, 0x1, R10.reuse ;  /* 0x0000000100047824 */ /* 0x100fe400078e020a */
[----:B------:R-:W-:Y:S01]  /*0d20*/  IMAD.IADD R0, R2, 0x1, R10 ;  /* 0x0000000102007824 */ /* 0x000fe200078e020a */
[----:B------:R2:W-:Y:S01]  /*0d30*/  STL [R1+0x50], R5 ;  /* 0x0000500501007387 */ /* 0x0005e20000100800 */
[----:B------:R-:W-:-:S03]  /*0d40*/  IMAD.IADD R197, R197, 0x1, R195 ;  /* 0x00000001c5c57824 */ /* 0x000fc600078e02c3 */
[----:B------:R2:W-:Y:S04]  /*0d50*/  STL [R1+0x4c], R4 ;  /* 0x00004c0401007387 */ /* 0x0005e80000100800 */
[----:B------:R2:W-:Y:S02]  /*0d60*/  STL [R1+0x48], R0 ;  /* 0x0000480001007387 */ /* 0x0005e40000100800 */
.L_x_432:
[----:B------:R-:W-:Y:S02]  /*0d70*/  ULDC.64 UR4, c[0x0][0x240] ;  /* 0x0000900000047ab9 */ /* 0x000fe40000000a00 */
[----:B------:R-:W-:Y:S02]  /*0d80*/  UISETP.NE.U32.AND UP6, UPT, URZ, UR4, UPT ;  /* 0x000000043f00728c */ /* 0x000fe4000bfc5070 */
[----:B------:R-:W-:Y:S02]  /*0d90*/  USHF.R.S32.HI UR25, URZ, 0x1f, UR32 ;  /* 0x0000001f3f197899 */ /* 0x000fe40008011420 */
[----:B------:R-:W-:-:S02]  /*0da0*/  USHF.L.U32 UR16, UR32, 0x2, URZ ;  /* 0x0000000220107899 */ /* 0x000fc4000800063f */
[----:B------:R-:W-:Y:S02]  /*0db0*/  UISETP.NE.AND.EX UP6, UPT, URZ, UR5, UPT, UP6 ;  /* 0x000000053f00728c */ /* 0x000fe4000bfc5360 */
[----:B------:R-:W-:Y:S02]  /*0dc0*/  ULDC.64 UR10, c[0x0][0x250] ;  /* 0x00009400000a7ab9 */ /* 0x000fe40000000a00 */
[----:B------:R-:W-:Y:S02]  /*0dd0*/  UISETP.NE.U32.AND UP4, UPT, URZ, UR10, UPT ;  /* 0x0000000a3f00728c */ /* 0x000fe4000bf85070 */
[----:B------:R-:W-:Y:S01]  /*0de0*/  USHF.L.U64.HI UR12, UR32, 0x2, UR25 ;  /* 0x00000002200c7899 */ /* 0x000fe20008010219 */
[----:B------:R-:W-:Y:S01]  /*0df0*/  PLOP3.LUT P2, PT, PT, PT, UP6, 0x80, 0x0 ;  /* 0x000000000000781c */ /* 0x000fe20003f4f068 */
[----:B------:R-:W-:Y:S02]  /*0e00*/  UIADD3 UR13, UP0, UR16, UR4, URZ ;  /* 0x00000004100d7290 */ /* 0x000fe4000ff1e03f */
[----:B------:R-:W-:-:S02]  /*0e10*/  UISETP.NE.AND.EX UP4, UPT, URZ, UR11, UPT, UP4 ;  /* 0x0000000b3f00728c */ /* 0x000fc4000bf85340 */
[----:B------:R-:W-:Y:S02]  /*0e20*/  UIADD3.X UR5, UR12, UR5, URZ, UP0, !UPT ;  /* 0x000000050c057290 */ /* 0x000fe400087fe43f */
[----:B-12---:R-:W-:Y:S01]  /*0e30*/  IMAD.U32 R4, RZ, RZ, UR13 ;  /* 0x0000000dff047e24 */ /* 0x006fe2000f8e00ff */
[----:B------:R-:W-:Y:S02]  /*0e40*/  ULDC.U8 UR4, c[0x0][0x312] ;  /* 0x0000c48000047ab9 */ /* 0x000fe40000000000 */
[----:B------:R-:W-:Y:S01]  /*0e50*/  UISETP.NE.AND UP5, UPT, UR4, URZ, UPT ;  /* 0x0000003f0400728c */ /* 0x000fe2000bfa5270 */
[----:B------:R-:W-:Y:S01]  /*0e60*/  IMAD.U32 R5, RZ, RZ, UR5 ;  /* 0x00000005ff057e24 */ /* 0x000fe2000f8e00ff */
[----:B------:R-:W-:Y:S02]  /*0e70*/  ULDC.64 UR18, c[0x0][0x118] ;  /* 0x0000460000127ab9 */ /* 0x000fe40000000a00 */
[----:B------:R-:W-:Y:S01]  /*0e80*/  @UP4 UIADD3 UR4, UP0, UR16, UR10, URZ ;  /* 0x0000000a10044290 */ /* 0x000fe2000ff1e03f */
[----:B------:R-:W-:Y:S01]  /*0e90*/  PLOP3.LUT P0, PT, PT, PT, UP4, 0x80, 0x0 ;  /* 0x000000000000781c */ /* 0x000fe20003f0f048 */
[----:B------:R1:W2:Y:S01]  /*0ea0*/  @P2 LDG.E R8, [R4.64] ;  /* 0x0000001204082981 */ /* 0x0002a2000c1e1900 */
[----:B------:R-:W-:-:S02]  /*0eb0*/  ULDC.64 UR8, c[0x0][0x248] ;  /* 0x0000920000087ab9 */ /* 0x000fc40000000a00 */
[----:B------:R-:W-:Y:S01]  /*0ec0*/  @UP4 UIADD3.X UR5, UR12, UR11, URZ, UP0, !UPT ;  /* 0x0000000b0c054290 */ /* 0x000fe200087fe43f */
[----:B------:R1:W3:Y:S01]  /*0ed0*/  @P2 LDG.E R2, [R4.64+0x4] ;  /* 0x0000041204022981 */ /* 0x0002e2000c1e1900 */
[----:B------:R-:W-:Y:S01]  /*0ee0*/  UISETP.EQ.U32.AND UP1, UPT, URZ, UR8, UPT ;  /* 0x000000083f00728c */ /* 0x000fe2000bf22070 */
[----:B------:R-:W-:-:S03]  /*0ef0*/  MOV R6, UR4 ;  /* 0x0000000400067c02 */ /* 0x000fc60008000f00 */
[----:B------:R-:W-:Y:S01]  /*0f00*/  IMAD.U32 R7, RZ, RZ, UR5 ;  /* 0x00000005ff077e24 */ /* 0x000fe2000f8e00ff */
[----:B------:R-:W-:Y:S02]  /*0f10*/  UISETP.EQ.OR.EX UP1, UPT, URZ, UR9, !UP5, UP1 ;  /* 0x000000093f00728c */ /* 0x000fe4000ef22710 */
[----:B------:R-:W-:Y:S02]  /*0f20*/  UIADD3 UR8, UP0, UR16, UR8, URZ ;  /* 0x0000000810087290 */ /* 0x000fe4000ff1e03f */
[----:B------:R-:W4:Y:S02]  /*0f30*/  @P0 LDG.E R6, [R6.64] ;  /* 0x0000001206060981 */ /* 0x000f24000c1e1900 */
[----:B------:R-:W-:Y:S01]  /*0f40*/  PLOP3.LUT P1, PT, PT, PT, UP1, 0x80, 0x0 ;  /* 0x000000000000781c */ /* 0x000fe20003f2f018 */
[----:B------:R-:W-:Y:S01]  /*0f50*/  UIADD3.X UR9, UR12, UR9, URZ, UP0, !UPT ;  /* 0x000000090c097290 */ /* 0x000fe200087fe43f */
[----:B-1----:R-:W-:-:S05]  /*0f60*/  IMAD.U32 R4, RZ, RZ, UR8 ;  /* 0x00000008ff047e24 */ /* 0x002fca000f8e00ff */
[----:B------:R-:W-:-:S06]  /*0f70*/  MOV R5, UR9 ;  /* 0x0000000900057c02 */ /* 0x000fcc0008000f00 */
[----:B-----5:R-:W5:Y:S01]  /*0f80*/  @!P1 LDG.E R0, [R4.64] ;  /* 0x0000001204009981 */ /* 0x020f62000c1e1900 */
[----:B------:R-:W-:Y:S02]  /*0f90*/  UMOV UR15, 0xffffffff ;  /* 0xffffffff000f7882 */ /* 0x000fe40000000000 */
[----:B------:R-:W-:Y:S02]  /*0fa0*/  UMOV UR14, URZ ;  /* 0x0000003f000e7c82 */ /* 0x000fe40008000000 */
[----:B------:R-:W-:Y:S02]  /*0fb0*/  UMOV UR22, 0xffffffff ;  /* 0xffffffff00167882 */ /* 0x000fe40000000000 */
[----:B------:R-:W-:Y:S01]  /*0fc0*/  ULDC UR8, c[0x0][0x218] ;  /* 0x0000860000087ab9 */ /* 0x000fe20000000800 */
[----:B--2---:R-:W1:Y:S08]  /*0fd0*/  @P2 R2UR UR15, R8 ;  /* 0x00000000080f23c2 */ /* 0x004e7000000e0000 */
[----:B---3--:R-:W1:Y:S08]  /*0fe0*/  @P2 R2UR UR4, R2 ;  /* 0x00000000020423c2 */ /* 0x008e7000000e0000 */
[----:B----4-:R2:W3:Y:S01]  /*0ff0*/  @P0 R2UR UR14, R6 ;  /* 0x00000000060e03c2 */ /* 0x0104e200000e0000 */
[----:B------:R-:W-:-:S04]  /*1000*/  ISETP.NE.U32.AND P0, PT, RZ, c[0x0][0x248], PT ;  /* 0x00009200ff007a0c */ /* 0x000fc80003f05070 */
[----:B------:R-:W-:Y:S01]  /*1010*/  ISETP.NE.AND.EX P0, PT, RZ, c[0x0][0x24c], PT, P0 ;  /* 0x00009300ff007a0c */ /* 0x000fe20003f05300 */
[----:B-1----:R-:W-:Y:S02]  /*1020*/  @UP6 UIADD3 UR28, UR4, -UR15, URZ ;  /* 0x8000000f041c6290 */ /* 0x002fe4000fffe03f */
[----:B-----5:R2:W1:Y:S05]  /*1030*/  @!P1 R2UR UR22, R0 ;  /* 0x00000000001693c2 */ /* 0x02046a00000e0000 */
[----:B------:R-:W-:-:S05]  /*1040*/  @!UP6 ULDC UR28, c[0x0][0x214] ;  /* 0x00008500001ceab9 */ /* 0x000fca0000000800 */
[----:B------:R-:W-:Y:S05]  /*1050*/  @!P0 BRA `(.L_x_388) ;  /* 0x0000007000008947 */ /* 0x000fea0003800000 */
[----:B---3--:R-:W-:-:S13]  /*1060*/  PLOP3.LUT P0, PT, PT, PT, UP5, 0x80, 0x0 ;  /* 0x000000000000781c */ /* 0x008fda0003f0f058 */
[----:B--2---:R-:W2:Y:S04]  /*1070*/  @P0 LDG.E R0, [R4.64+0x4] ;  /* 0x0000041204000981 */ /* 0x004ea8000c1e1900 */
[----:B------:R-:W3:Y:S01]  /*1080*/  @!P0 LDG.E R4, [R4.64] ;  /* 0x0000001204048981 */ /* 0x000ee2000c1e1900 */
[----:B--2---:R-:W2:Y:S02]  /*1090*/  @P0 R2UR UR4, R0 ;  /* 0x00000000000403c2 */ /* 0x004ea400000e0000 */
[----:B-12---:R-:W-:-:S11]  /*10a0*/  @UP5 UIADD3 UR8, UR4, -UR22, URZ ;  /* 0x8000001604085290 */ /* 0x006fd6000fffe03f */
[----:B---3--:R1:W2:Y:S01]  /*10b0*/  @!P0 R2UR UR8, R4 ;  /* 0x00000000040883c2 */ /* 0x0082a200000e0000 */
[----:B------:R-:W-:-:S07]  /*10c0*/  DEPBAR.LE SB1, 0x0, {2} ;  /* 0x000090040000791a */ /* 0x000fce0000000000 */
.L_x_388:
[----:B---3--:R-:W-:Y:S02]  /*10d0*/  ULDC.64 UR4, c[0x0][0x258] ;  /* 0x0000960000047ab9 */ /* 0x008fe40000000a00 */
[----:B------:R-:W-:-:S04]  /*10e0*/  UISETP.NE.U32.AND UP1, UPT, URZ, UR4, UPT ;  /* 0x000000043f00728c */ /* 0x000fc8000bf25070 */
[----:B------:R-:W-:-:S06]  /*10f0*/  UISETP.NE.AND.EX UP1, UPT, URZ, UR5, UPT, UP1 ;  /* 0x000000053f00728c */ /* 0x000fcc000bf25310 */
[----:B------:R-:W-:-:S05]  /*1100*/  PLOP3.LUT P0, PT, PT, PT, UP1, 0x80, 0x0 ;  /* 0x000000000000781c */ /* 0x000fca0003f0f018 */
[----:B------:R-:W-:-:S04]  /*1110*/  @UP1 UIADD3 UR4, UP0, UR16, UR4, URZ ;  /* 0x0000000410041290 */ /* 0x000fc8000ff1e03f */
[----:B------:R-:W-:Y:S02]  /*1120*/  @UP1 UIADD3.X UR5, UR12, UR5, URZ, UP0, !UPT ;  /* 0x000000050c051290 */ /* 0x000fe400087fe43f */
[----:B------:R-:W-:-:S04]  /*1130*/  IMAD.U32 R4, RZ, RZ, UR4 ;  /* 0x00000004ff047e24 */ /* 0x000fc8000f8e00ff */
[----:B------:R-:W-:Y:S01]  /*1140*/  IMAD.U32 R5, RZ, RZ, UR5 ;  /* 0x00000005ff057e24 */ /* 0x000fe2000f8e00ff */
[----:B------:R-:W-:-:S04]  /*1150*/  ULDC.64 UR4, c[0x0][0x268] ;  /* 0x00009a0000047ab9 */ /* 0x000fc80000000a00 */
[----:B--2---:R-:W2:Y:S01]  /*1160*/  @P0 LDG.E R0, [R4.64] ;  /* 0x0000001204000981 */ /* 0x004ea2000c1e1900 */
[----:B------:R-:W-:Y:S02]  /*1170*/  @!UP1 UISETP.NE.U32.AND UP0, UPT, URZ, UR4, UPT ;  /* 0x000000043f00928c */ /* 0x000fe4000bf05070 */
[----:B------:R-:W-:Y:S02]  /*1180*/  ULDC UR10, c[0x0][0x21c] ;  /* 0x00008700000a7ab9 */ /* 0x000fe40000000800 */
[----:B------:R-:W-:Y:S02]  /*1190*/  @!UP1 UISETP.NE.AND.EX UP0, UPT, URZ, UR5, UPT, UP0 ;  /* 0x000000053f00928c */ /* 0x000fe4000bf05300 */
[----:B------:R-:W-:Y:S02]  /*11a0*/  USHF.L.U32 UR24, UR20, 0x7, URZ ;  /* 0x0000000714187899 */ /* 0x000fe4000800063f */
[----:B------:R-:W-:Y:S01]  /*11b0*/  @!UP1 USEL UR5, URZ, UR10, !UP0 ;  /* 0x0000000a3f059287 */ /* 0x000fe2000c000000 */
[----:B--2---:R-:W2:Y:S02]  /*11c0*/  @P0 R2UR UR9, R0 ;  /* 0x00000000000903c2 */ /* 0x004ea400000e0000 */
[----:B--2---:R-:W-:-:S02]  /*11d0*/  @UP1 UIADD3 UR4, UR9, -UR14, URZ ;  /* 0x8000000e09041290 */ /* 0x004fc4000fffe03f */
[----:B------:R-:W-:-:S04]  /*11e0*/  @!UP1 UIADD3 UR4, UR5, UR8, -UR14 ;  /* 0x0000000805049290 */ /* 0x000fc8000fffe80e */
[----:B------:R-:W-:-:S06]  /*11f0*/  UISETP.GT.AND UP0, UPT, UR4, UR24, UPT ;  /* 0x000000180400728c */ /* 0x000fcc000bf04270 */
[----:B------:R-:W-:-:S13]  /*1200*/  PLOP3.LUT P0, PT, PT, PT, UP0, 0x80, 0x0 ;  /* 0x000000000000781c */ /* 0x000fda0003f0f008 */
[----:B------:R-:W-:Y:S05]  /*1210*/  @!P0 BRA `(.L_x_389) ;  /* 0x0000945000008947 */ /* 0x000fea0003800000 */
[----:B------:R-:W-:Y:S02]  /*1220*/  ULDC.64 UR8, c[0x0][0x178] ;  /* 0x00005e0000087ab9 */ /* 0x000fe40000000a00 */
[----:B------:R-:W-:Y:S02]  /*1230*/  UIMAD UR5, UR25, UR8, URZ ;  /* 0x00000008190572a4 */ /* 0x000fe4000f8e023f */
[----:B-1----:R-:W-:Y:S02]  /*1240*/  UISETP.NE.AND UP0, UPT, UR22, -0x1, UPT ;  /* 0xffffffff1600788c */ /* 0x002fe4000bf05270 */
[----:B------:R-:W-:Y:S02]  /*1250*/  UISETP.NE.AND UP1, UPT, UR15, -0x1, UPT ;  /* 0xffffffff0f00788c */ /* 0x000fe4000bf25270 */
[----:B------:R-:W-:Y:S02]  /*1260*/  ULDC.64 UR12, c[0x0][0x190] ;  /* 0x00006400000c7ab9 */ /* 0x000fe40000000a00 */
[----:B------:R-:W-:Y:S01]  /*1270*/  UIMAD.WIDE.U32 UR10, UR32, UR8, URZ ;  /* 0x00000008200a72a5 */ /* 0x000fe2000f8e003f */
[----:B------:R-:W-:Y:S01]  /*1280*/  PLOP3.LUT P0, PT, PT, PT, UP0, 0x80, 0x0 ;  /* 0x000000000000781c */ /* 0x000fe20003f0f008 */
[----:B------:R-:W-:-:S02]  /*1290*/  UIMAD UR5, UR32, UR9, UR5 ;  /* 0x00000009200572a4 */ /* 0x000fc4000f8e0205 */
[----:B------:R-:W-:Y:S02]  /*12a0*/  UIMAD.WIDE.U32 UR8, UR15, UR12, URZ ;  /* 0x0000000c0f0872a5 */ /* 0x000fe4000f8e003f */
[----:B------:R-:W-:Y:S02]  /*12b0*/  UIADD3 UR12, UR28, 0x7f, URZ ;  /* 0x0000007f1c0c7890 */ /* 0x000fe4000fffe03f */
[----:B------:R-:W-:Y:S02]  /*12c0*/  USEL UR40, UR10, UR8, !UP1 ;  /* 0x000000080a287287 */ /* 0x000fe4000c800000 */
[----:B------:R-:W-:Y:S02]  /*12d0*/  UIMAD UR13, UR15, UR13, URZ ;  /* 0x0000000d0f0d72a4 */ /* 0x000fe4000f8e023f */
[----:B------:R-:W-:Y:S02]  /*12e0*/  UIADD3 UR36, UR11, UR5, URZ ;  /* 0x000000050b247290 */ /* 0x000fe4000fffe03f */
[----:B------:R-:W-:-:S02]  /*12f0*/  USHF.R.S32.HI UR8, URZ, 0x1f, UR12 ;  /* 0x0000001f3f087899 */ /* 0x000fc4000801140c */
[----:B------:R-:W-:Y:S02]  /*1300*/  @UP0 UIADD3 UR5, UR14, UR22, URZ ;  /* 0x000000160e050290 */ /* 0x000fe4000fffe03f */
[----:B------:R-:W-:Y:S02]  /*1310*/  ULDC.64 UR10, c[0x0][0x198] ;  /* 0x00006600000a7ab9 */ /* 0x000fe40000000a00 */
[----:B------:R-:W-:Y:S02]  /*1320*/  @UP1 UIADD3 UR36, UR9, UR13, URZ ;  /* 0x0000000d09241290 */ /* 0x000fe4000fffe03f */
[----:B------:R-:W-:Y:S02]  /*1330*/  ULEA.HI UR34, UR8, UR12, URZ, 0x7 ;  /* 0x0000000c08227291 */ /* 0x000fe4000f8f383f */
[----:B------:R-:W-:-:S04]  /*1340*/  @UP0 UIMAD.WIDE.U32 UR8, UR5, UR10, URZ ;  /* 0x0000000a050802a5 */ /* 0x000fc8000f8e003f */
[----:B------:R-:W-:Y:S02]  /*1350*/  @UP0 UIMAD UR35, UR5, UR11, UR9 ;  /* 0x0000000b052302a4 */ /* 0x000fe4000f8e0209 */
[----:B------:R-:W-:Y:S02]  /*1360*/  ULOP3.LUT UR5, UR34, 0xffffff80, URZ, 0xc0, !UPT ;  /* 0xffffff8022057892 */ /* 0x000fe4000f8ec03f */
[----:B------:R-:W-:Y:S02]  /*1370*/  @UP0 UMOV UR33, UR8 ;  /* 0x0000000800210c82 */ /* 0x000fe40008000000 */
[----:B------:R-:W-:-:S04]  /*1380*/  UIADD3 UR17, UR5, -0x80, URZ ;  /* 0xffffff8005117890 */ /* 0x000fc8000fffe03f */
[----:B------:R-:W-:Y:S01]  /*1390*/  USHF.R.S32.HI UR29, URZ, 0x1f, UR17 ;  /* 0x0000001f3f1d7899 */ /* 0x000fe20008011411 */
[----:B------:R-:W-:Y:S05]  /*13a0*/  @P0 BRA `(.L_x_390) ;  /* 0x000000c000000947 */ /* 0x000fea0003800000 */
[----:B------:R-:W-:Y:S02]  /*13b0*/  USHF.R.S32.HI UR5, URZ, 0x1f, UR14 ;  /* 0x0000001f3f057899 */ /* 0x000fe4000801140e */
[----:B------:R-:W-:Y:S02]  /*13c0*/  ULDC.64 UR8, c[0x0][0x198] ;  /* 0x0000660000087ab9 */ /* 0x000fe40000000a00 */
[----:B------:R-:W-:Y:S02]  /*13d0*/  UIMAD UR5, UR5, UR8, URZ ;  /* 0x00000008050572a4 */ /* 0x000fe4000f8e023f */
[----:B------:R-:W-:Y:S02]  /*13e0*/  ULDC.64 UR10, c[0x0][0x180] ;  /* 0x00006000000a7ab9 */ /* 0x000fe40000000a00 */
[----:B------:R-:W-:Y:S02]  /*13f0*/  UIMAD UR12, UR14, UR9, UR5 ;  /* 0x000000090e0c72a4 */ /* 0x000fe4000f8e0205 */
[----:B------:R-:W-:-:S02]  /*1400*/  UIMAD.WIDE.U32 UR8, UR14, UR8, URZ ;  /* 0x000000080e0872a5 */ /* 0x000fc4000f8e003f */
[----:B------:R-:W-:Y:S02]  /*1410*/  UIMAD UR5, UR25, UR10, URZ ;  /* 0x0000000a190572a4 */ /* 0x000fe4000f8e023f */
[----:B------:R-:W-:Y:S02]  /*1420*/  UIADD3 UR9, UR9, UR12, URZ ;  /* 0x0000000c09097290 */ /* 0x000fe4000fffe03f */
[----:B------:R-:W-:Y:S02]  /*1430*/  UIMAD UR5, UR32, UR11, UR5 ;  /* 0x0000000b200572a4 */ /* 0x000fe4000f8e0205 */
[----:B------:R-:W-:-:S04]  /*1440*/  UIMAD.WIDE.U32 UR8, UR32, UR10, UR8 ;  /* 0x0000000a200872a5 */ /* 0x000fc8000f8e0008 */
[----:B------:R-:W-:-:S03]  /*1450*/  UIADD3 UR35, UR9, UR5, URZ ;  /* 0x0000000509237290 */ /* 0x000fc6000fffe03f */
[----:B------:R-:W-:Y:S02]  /*1460*/  UMOV UR33, UR8 ;  /* 0x0000000800217c82 */ /* 0x000fe40008000000 */
.L_x_390:
[----:B------:R-:W-:Y:S02]  /*1470*/  @UP0 UIADD3 UR5, UR14, UR22, URZ ;  /* 0x000000160e050290 */ /* 0x000fe4000fffe03f */
[----:B------:R-:W-:Y:S02]  /*1480*/  ULDC.64 UR10, c[0x0][0x1a0] ;  /* 0x00006800000a7ab9 */ /* 0x000fe40000000a00 */
[----:B------:R-:W-:-:S04]  /*1490*/  @UP0 UIMAD.WIDE.U32 UR8, UR5, UR10, URZ ;  /* 0x0000000a050802a5 */ /* 0x000fc8000f8e003f */
[----:B------:R-:W-:-:S03]  /*14a0*/  @UP0 UIMAD UR31, UR5, UR11, UR9 ;  /* 0x0000000b051f02a4 */ /* 0x000fc6000f8e0209 */
[----:B------:R-:W-:Y:S01]  /*14b0*/  @UP0 UMOV UR30, UR8 ;  /* 0x00000008001e0c82 */ /* 0x000fe20008000000 */
        /* <DEDUP_REMOVED lines=13> */
.L_x_391:
[----:B------:R-:W-:Y:S01]  /*1590*/  IABS R6, c[0x0][0x1c8] ;  /* 0x0000720000067a13 */ /* 0x000fe20000000000 */
[----:B------:R-:W-:Y:S01]  /*15a0*/  ULDC.64 UR10, c[0x0][0x370] ;  /* 0x0000dc00000a7ab9 */ /* 0x000fe20000000a00 */
[----:B------:R-:W-:Y:S01]  /*15b0*/  IABS R2, UR37 ;  /* 0x0000002500027c13 */ /* 0x000fe20008000000 */
[----:B------:R-:W-:Y:S01]  /*15c0*/  @UP1 UIMAD.WIDE.U32 UR8, UR15, UR10, URZ ;  /* 0x0000000a0f0812a5 */ /* 0x000fe2000f8e003f */
[----:B------:R-:W1:Y:S01]  /*15d0*/  I2F.RP R4, R6 ;  /* 0x0000000600047306 */ /* 0x000e620000209400 */
[----:B------:R-:W-:Y:S01]  /*15e0*/  ULDC UR12, c[0x0][0x224] ;  /* 0x00008900000c7ab9 */ /* 0x000fe20000000800 */
[----:B------:R-:W-:Y:S01]  /*15f0*/  ISETP.NE.AND P1, PT, RZ, c[0x0][0x1c8], PT ;  /* 0x00007200ff007a0c */ /* 0x000fe20003f25270 */
[----:B------:R-:W-:-:S03]  /*1600*/  @UP1 UIMAD UR27, UR15, UR11, UR9 ;  /* 0x0000000b0f1b12a4 */ /* 0x000fc6000f8e0209 */
[----:B------:R-:W-:Y:S02]  /*1610*/  @UP1 UMOV UR26, UR8 ;  /* 0x00000008001a1c82 */ /* 0x000fe40008000000 */
[----:B------:R-:W-:Y:S02]  /*1620*/  ULDC.64 UR8, c[0x0][0x368] ;  /* 0x0000da0000087ab9 */ /* 0x000fe40000000a00 */
[----:B------:R-:W-:Y:S02]  /*1630*/  @!UP1 UIMAD UR5, UR25, UR8, URZ ;  /* 0x00000008190592a4 */ /* 0x000fe4000f8e023f */
[----:B------:R-:W-:Y:S02]  /*1640*/  ULDC.64 UR10, c[0x0][0x3d8] ;  /* 0x0000f600000a7ab9 */ /* 0x000fe40000000a00 */
[----:B------:R-:W-:Y:S01]  /*1650*/  @!UP1 UIMAD UR5, UR32, UR9, UR5 ;  /* 0x00000009200592a4 */ /* 0x000fe2000f8e0205 */
[----:B-1----:R-:W1:Y:S01]  /*1660*/  MUFU.RCP R4, R4 ;  /* 0x0000000400047308 */ /* 0x002e620000001000 */
[----:B------:R-:W-:-:S04]  /*1670*/  @!UP1 UIMAD.WIDE.U32 UR8, UR32, UR8, URZ ;  /* 0x00000008200892a5 */ /* 0x000fc8000f8e003f */
[----:B------:R-:W-:Y:S02]  /*1680*/  @!UP1 UIADD3 UR27, UR9, UR5, URZ ;  /* 0x00000005091b9290 */ /* 0x000fe4000fffe03f */
[----:B------:R-:W-:Y:S01]  /*1690*/  UIMAD UR5, UR25, UR12, UR55 ;  /* 0x0000000c190572a4 */ /* 0x000fe2000f8e0237 */
[----:B------:R-:W2:Y:S01]  /*16a0*/  S2UR UR12, SR_CTAID.X ;  /* 0x00000000000c79c3 */ /* 0x000ea20000002500 */
[----:B------:R-:W-:Y:S02]  /*16b0*/  @!UP1 UMOV UR26, UR8 ;  /* 0x00000008001a9c82 */ /* 0x000fe40008000000 */
[----:B------:R-:W-:Y:S02]  /*16c0*/  UIADD3 UR5, UR47, UR5, URZ ;  /* 0x000000052f057290 */ /* 0x000fe4000fffe03f */
[----:B------:R-:W-:Y:S02]  /*16d0*/  UIMAD.WIDE.U32 UR8, UR38, UR15, URZ ;  /* 0x0000000f260872a5 */ /* 0x000fe4000f8e003f */
[----:B------:R-:W-:Y:S01]  /*16e0*/  UIMAD UR5, UR38, UR5, UR54 ;  /* 0x00000005260572a4 */ /* 0x000fe2000f8e0236 */
[----:B-1----:R-:W-:Y:S01]  /*16f0*/  IADD3 R4, R4, 0xffffffe, RZ ;  /* 0x0ffffffe04047810 */ /* 0x002fe20007ffe0ff */
[----:B------:R-:W-:-:S02]  /*1700*/  USEL UR23, UR42, UR8, !UP1 ;  /* 0x000000082a177287 */ /* 0x000fc4000c800000 */
[----:B------:R-:W-:Y:S01]  /*1710*/  UIADD3 UR13, UR43, UR5, URZ ;  /* 0x000000052b0d7290 */ /* 0x000fe2000fffe03f */
[----:B------:R-:W1:Y:S01]  /*1720*/  F2I.FTZ.U32.TRUNC.NTZ R5, R4 ;  /* 0x0000000400057305 */ /* 0x000e62000021f000 */
[----:B------:R-:W-:-:S04]  /*1730*/  UIMAD UR5, UR39, UR15, URZ ;  /* 0x0000000f270572a4 */ /* 0x000fc8000f8e023f */
[----:B------:R-:W-:Y:S02]  /*1740*/  @UP1 UIADD3 UR13, UR9, UR5, URZ ;  /* 0x00000005090d1290 */ /* 0x000fe4000fffe03f */
[----:B------:R-:W-:Y:S02]  /*1750*/  USHF.L.U64.HI UR5, UR32, 0x7, UR25 ;  /* 0x0000000720057899 */ /* 0x000fe40008010219 */
[----:B------:R-:W-:Y:S02]  /*1760*/  USHF.R.S32.HI UR25, URZ, 0x1f, UR24 ;  /* 0x0000001f3f197899 */ /* 0x000fe40008011418 */
[----:B------:R-:W-:Y:S02]  /*1770*/  USEL UR5, UR5, URZ, UP6 ;  /* 0x0000003f05057287 */ /* 0x000fe4000b000000 */
[----:B--2---:R-:W-:Y:S01]  /*1780*/  UIMAD.WIDE.U32 UR8, UR12, UR10, URZ ;  /* 0x0000000a0c0872a5 */ /* 0x004fe2000f8e003f */
[----:B-1----:R-:W-:-:S03]  /*1790*/  IMAD.MOV R0, RZ, RZ, -R5 ;  /* 0x000000ffff007224 */ /* 0x002fc600078e0a05 */
[----:B------:R-:W-:Y:S01]  /*17a0*/  UIMAD UR11, UR12, UR11, UR9 ;  /* 0x0000000b0c0b72a4 */ /* 0x000fe2000f8e0209 */
[----:B------:R-:W-:Y:S01]  /*17b0*/  IMAD.MOV.U32 R4, RZ, RZ, RZ ;  /* 0x000000ffff047224 */ /* 0x000fe200078e00ff */
[----:B------:R-:W-:Y:S01]  /*17c0*/  USHF.L.U32 UR12, UR32, 0x7, URZ ;  /* 0x00000007200c7899 */ /* 0x000fe2000800063f */
[----:B------:R-:W-:Y:S01]  /*17d0*/  IMAD R0, R0, R6, RZ ;  /* 0x0000000600007224 */ /* 0x000fe200078e02ff */
[----:B------:R-:W-:Y:S02]  /*17e0*/  USEL UR21, UR8, URZ, UP3 ;  /* 0x0000003f08157287 */ /* 0x000fe40009800000 */
[----:B------:R-:W-:Y:S01]  /*17f0*/  USEL UR8, UR12, URZ, UP6 ;  /* 0x0000003f0c087287 */ /* 0x000fe2000b000000 */
[----:B------:R-:W-:Y:S01]  /*1800*/  IMAD.HI.U32 R0, R5, R0, R4 ;  /* 0x0000000005007227 */ /* 0x000fe200078e0004 */
[----:B------:R-:W-:Y:S02]  /*1810*/  USEL UR11, UR11, URZ, UP3 ;  /* 0x0000003f0b0b7287 */ /* 0x000fe40009800000 */
[----:B------:R-:W-:-:S02]  /*1820*/  UIADD3 UR8, UP0, UR17, UR8, URZ ;  /* 0x0000000811087290 */ /* 0x000fc4000ff1e03f */
[----:B------:R-:W-:Y:S01]  /*1830*/  ULDC UR12, c[0x0][0x234] ;  /* 0x00008d00000c7ab9 */ /* 0x000fe20000000800 */
[----:B------:R-:W-:Y:S01]  /*1840*/  IMAD.HI.U32 R0, R0, R2, RZ ;  /* 0x0000000200007227 */ /* 0x000fe200078e00ff */
[----:B------:R-:W-:Y:S02]  /*1850*/  UIADD3.X UR9, UR29, UR5, URZ, UP0, !UPT ;  /* 0x000000051d097290 */ /* 0x000fe400087fe43f */
[----:B------:R-:W-:Y:S01]  /*1860*/  UIMAD UR5, UR39, UR8, URZ ;  /* 0x00000008270572a4 */ /* 0x000fe2000f8e023f */
[----:B------:R-:W-:-:S03]  /*1870*/  IMAD.MOV R4, RZ, RZ, -R0 ;  /* 0x000000ffff047224 */ /* 0x000fc600078e0a00 */
[----:B------:R-:W-:Y:S01]  /*1880*/  UIMAD UR10, UR38, UR9, UR5 ;  /* 0x00000009260a72a4 */ /* 0x000fe2000f8e0205 */
[C---:B------:R-:W-:Y:S01]  /*1890*/  IMAD R2, R6.reuse, R4, R2 ;  /* 0x0000000406027224 */ /* 0x040fe200078e0202 */
[----:B------:R-:W-:Y:S02]  /*18a0*/  @UP2 USEL UR5, UR57, UR15, !UP1 ;  /* 0x0000000f39052287 */ /* 0x000fe4000c800000 */
[----:B------:R-:W-:Y:S02]  /*18b0*/  UIMAD.WIDE.U32 UR8, UR38, UR8, URZ ;  /* 0x00000008260872a5 */ /* 0x000fe4000f8e003f */
[----:B------:R-:W-:Y:S01]  /*18c0*/  ISETP.GT.U32.AND P0, PT, R6, R2, PT ;  /* 0x000000020600720c */ /* 0x000fe20003f04070 */
[----:B------:R-:W-:Y:S02]  /*18d0*/  @UP2 UIMAD UR16, UR37, UR12, UR5 ;  /* 0x0000000c251022a4 */ /* 0x000fe4000f8e0205 */
[----:B------:R-:W-:-:S05]  /*18e0*/  UIADD3 UR10, UR9, UR10, URZ ;  /* 0x0000000a090a7290 */ /* 0x000fca000fffe03f */
[----:B------:R-:W-:-:S05]  /*18f0*/  @!UP2 UMOV UR16, UR52 ;  /* 0x000000340010ac82 */ /* 0x000fca0008000000 */
[----:B------:R-:W-:Y:S01]  /*1900*/  @!P0 IMAD.IADD R2, R2, 0x1, -R6 ;  /* 0x0000000102028824 */ /* 0x000fe200078e0a06 */
[----:B------:R-:W-:Y:S02]  /*1910*/  @!P0 IADD3 R0, R0, 0x1, RZ ;  /* 0x0000000100008810 */ /* 0x000fe40007ffe0ff */
[----:B------:R-:W-:Y:S02]  /*1920*/  ISETP.LE.AND P0, PT, RZ, UR59, PT ;  /* 0x0000003bff007c0c */ /* 0x000fe4000bf03270 */
[----:B------:R-:W-:-:S13]  /*1930*/  ISETP.GE.U32.AND P2, PT, R2, R6, PT ;  /* 0x000000060200720c */ /* 0x000fda0003f46070 */
[----:B------:R-:W-:-:S05]  /*1940*/  @P2 IADD3 R0, R0, 0x1, RZ ;  /* 0x0000000100002810 */ /* 0x000fca0007ffe0ff */
[----:B------:R-:W-:-:S04]  /*1950*/  IMAD.MOV.U32 R18, RZ, RZ, R0 ;  /* 0x000000ffff127224 */ /* 0x000fc800078e0000 */
[----:B------:R-:W-:Y:S01]  /*1960*/  @!P0 IMAD.MOV R18, RZ, RZ, -R18 ;  /* 0x000000ffff128224 */ /* 0x000fe200078e0a12 */
[----:B------:R-:W-:Y:S02]  /*1970*/  PLOP3.LUT P0, PT, PT, PT, UP2, 0x80, 0x0 ;  /* 0x000000000000781c */ /* 0x000fe40003f0f028 */
[----:B------:R-:W-:-:S04]  /*1980*/  @!P1 LOP3.LUT R18, RZ, c[0x0][0x1c8], RZ, 0x33, !PT ;  /* 0x00007200ff129a12 */ /* 0x000fc800078e33ff */
[----:B------:R-:W-:-:S07]  /*1990*/  SHF.R.S32.HI R22, RZ, 0x1f, R18 ;  /* 0x0000001fff167819 */ /* 0x000fce0000011412 */
[----:B------:R-:W-:Y:S05]  /*19a0*/  @!P0 BRA `(.L_x_392) ;  /* 0x0000005000008947 */ /* 0x000fea0003800000 */
[----:B------:R-:W-:Y:S02]  /*19b0*/  ULDC UR5, c[0x0][0x224] ;  /* 0x0000890000057ab9 */ /* 0x000fe40000000800 */
[----:B------:R-:W-:-:S04]  /*19c0*/  @!UP1 UIMAD UR15, UR32, UR5, URZ ;  /* 0x00000005200f92a4 */ /* 0x000fc8000f8e023f */
[----:B------:R-:W-:-:S04]  /*19d0*/  ULEA UR5, UR32, UR15, 0x7 ;  /* 0x0000000f20057291 */ /* 0x000fc8000f8e383f */
[----:B------:R-:W-:Y:S01]  /*19e0*/  UIMAD UR12, UR58, UR37, UR5 ;  /* 0x000000253a0c72a4 */ /* 0x000fe2000f8e0205 */
[----:B------:R-:W-:Y:S05]  /*19f0*/  BRA `(.L_x_393) ;  /* 0x0000001000007947 */ /* 0x000fea0003800000 */
.L_x_392:
[----:B------:R-:W-:Y:S02]  /*1a00*/  UMOV UR12, UR53 ;  /* 0x00000035000c7c82 */ /* 0x000fe40008000000 */
.L_x_393:
[----:B------:R-:W1:Y:S01]  /*1a10*/  S2R R29, SR_TID.X ;  /* 0x00000000001d7919 */ /* 0x000e620000002100 */
[----:B------:R-:W-:Y:S01]  /*1a20*/  UIADD3 UR8, UP5, UP4, UR8, UR48, UR50 ;  /* 0x0000003008087290 */ /* 0x000fe2000fcbe032 */
[----:B------:R-:W-:Y:S01]  /*1a30*/  IMAD.U32 R10, RZ, RZ, UR17 ;  /* 0x00000011ff0a7e24 */ /* 0x000fe2000f8e00ff */
[----:B------:R-:W-:Y:S01]  /*1a40*/  USHF.R.S32.HI UR15, URZ, 0x1f, UR37 ;  /* 0x0000001f3f0f7899 */ /* 0x000fe20008011425 */
[----:B------:R-:W-:Y:S01]  /*1a50*/  BSSY B1, `(.L_x_389) ;  /* 0x00008c1000017945 */ /* 0x000fe20003800000 */
[----:B------:R-:W-:Y:S02]  /*1a60*/  UIADD3 UR21, UP1, UP0, UR21, UR8, UR23 ;  /* 0x0000000815157290 */ /* 0x000fe4000f83e017 */
[----:B------:R-:W-:Y:S02]  /*1a70*/  UIADD3.X UR5, UR10, UR51, UR56, UP5, UP4 ;  /* 0x000000330a057290 */ /* 0x000fe4000afe8438 */
[----:B------:R-:W-:-:S02]  /*1a80*/  ULDC.64 UR8, c[0x0][0x1a8] ;  /* 0x00006a0000087ab9 */ /* 0x000fc40000000a00 */
[----:B------:R-:W-:Y:S02]  /*1a90*/  UIADD3.X UR13, UR11, UR5, UR13, UP1, UP0 ;  /* 0x000000050b0d7290 */ /* 0x000fe40008fe040d */
[----:B------:R-:W-:Y:S02]  /*1aa0*/  UIMAD UR5, UR15, UR8, URZ ;  /* 0x000000080f0572a4 */ /* 0x000fe4000f8e023f */
[----:B------:R-:W-:Y:S02]  /*1ab0*/  UISETP.GE.AND UP0, UPT, UR28, 0x1, UPT ;  /* 0x000000011c00788c */ /* 0x000fe4000bf06270 */
[----:B------:R-:W-:-:S03]  /*1ac0*/  UIMAD UR11, UR37, UR9, UR5 ;  /* 0x00000009250b72a4 */ /* 0x000fc6000f8e0205 */
[----:B------:R-:W-:Y:S02]  /*1ad0*/  ULDC.64 UR8, c[0x0][0x378] ;  /* 0x0000de0000087ab9 */ /* 0x000fe40000000a00 */
[----:B------:R-:W-:Y:S01]  /*1ae0*/  UIMAD UR5, UR15, UR8, URZ ;  /* 0x000000080f0572a4 */ /* 0x000fe2000f8e023f */
[----:B-1----:R-:W-:Y:S02]  /*1af0*/  SHF.R.S32.HI R30, RZ, 0x1f, R29 ;  /* 0x0000001fff1e7819 */ /* 0x002fe4000001141d */
[----:B------:R-:W-:Y:S02]  /*1b00*/  UMOV UR15, 0x4 ;  /* 0x00000004000f7882 */ /* 0x000fe40000000000 */
[----:B------:R-:W-:Y:S01]  /*1b10*/  UIMAD UR10, UR37, UR9, UR5 ;  /* 0x00000009250a72a4 */ /* 0x000fe2000f8e0205 */
[CC--:B------:R-:W-:Y:S02]  /*1b20*/  LEA.HI R4, R30.reuse, R29.reuse, RZ, 0x3 ;  /* 0x0000001d1e047211 */ /* 0x0c0fe400078f18ff */
[----:B------:R-:W-:Y:S01]  /*1b30*/  LEA.HI R11, R30, R29, RZ, 0x5 ;  /* 0x0000001d1e0b7211 */ /* 0x000fe200078f28ff */
[----:B------:R-:W-:Y:S01]  /*1b40*/  ULDC.64 UR8, c[0x0][0x370] ;  /* 0x0000dc0000087ab9 */ /* 0x000fe20000000a00 */
[----:B------:R-:W-:Y:S01]  /*1b50*/  SHF.R.S32.HI R2, RZ, 0x3, R4 ;  /* 0x00000003ff027819 */ /* 0x000fe20000011404 */
[----:B------:R-:W-:Y:S01]  /*1b60*/  UIMAD UR5, UR29, UR8, URZ ;  /* 0x000000081d0572a4 */ /* 0x000fe2000f8e023f */
[----:B------:R-:W-:Y:S01]  /*1b70*/  LOP3.LUT R4, R4, 0xfffffff8, RZ, 0xc0, !PT ;  /* 0xfffffff804047812 */ /* 0x000fe200078ec0ff */
[----:B------:R-:W-:Y:S01]  /*1b80*/  UIADD3 UR8, UR17, UR16, URZ ;  /* 0x0000001011087290 */ /* 0x000fe2000fffe03f */
[----:B------:R-:W-:Y:S01]  /*1b90*/  SHF.R.S32.HI R28, RZ, 0x1f, R2 ;  /* 0x0000001fff1c7819 */ /* 0x000fe20000011402 */
[----:B------:R-:W-:Y:S01]  /*1ba0*/  UIMAD UR5, UR17, UR9, UR5 ;  /* 0x00000009110572a4 */ /* 0x000fe2000f8e0205 */
[----:B------:R-:W-:Y:S01]  /*1bb0*/  IADD3 R0, P0, R2, UR17, RZ ;  /* 0x0000001102007c10 */ /* 0x000fe2000ff1e0ff */
[----:B------:R-:W-:Y:S01]  /*1bc0*/  IMAD.IADD R4, R29, 0x1, -R4 ;  /* 0x000000011d047824 */ /* 0x000fe200078e0a04 */
[----:B------:R-:W-:-:S02]  /*1bd0*/  UIADD3 UR9, UR17, UR12, URZ ;  /* 0x0000000c11097290 */ /* 0x000fc4000fffe03f */
[----:B------:R-:W-:Y:S01]  /*1be0*/  IADD3.X R9, R28, UR29, RZ, P0, !PT ;  /* 0x0000001d1c097c10 */ /* 0x000fe200087fe4ff */
[----:B------:R-:W-:Y:S01]  /*1bf0*/  IMAD.SHL.U32 R4, R4, 0x8, RZ ;  /* 0x0000000804047824 */ /* 0x000fe200078e00ff */
[----:B------:R-:W-:Y:S02]  /*1c00*/  ULDC.64 UR16, c[0x0][0x3c8] ;  /* 0x0000f20000107ab9 */ /* 0x000fe40000000a00 */
[----:B------:R-:W-:Y:S01]  /*1c10*/  UIMAD.WIDE UR16, UR9, UR15, UR16 ;  /* 0x0000000f091072a5 */ /* 0x000fe2000f8e0210 */
[----:B------:R-:W-:Y:S01]  /*1c20*/  IMAD R9, R9, c[0x0][0x190], RZ ;  /* 0x0000640009097a24 */ /* 0x000fe200078e02ff */
[----:B------:R-:W-:-:S05]  /*1c30*/  SHF.R.S32.HI R5, RZ, 0x1f, R4 ;  /* 0x0000001fff057819 */ /* 0x000fca0000011404 */
[----:B------:R-:W-:-:S04]  /*1c40*/  IMAD.WIDE.U32 R6, R0, c[0x0][0x190], R4 ;  /* 0x0000640000067a25 */ /* 0x000fc800078e0004 */
[----:B------:R-:W-:Y:S01]  /*1c50*/  IMAD R0, R0, c[0x0][0x194], R9 ;  /* 0x0000650000007a24 */ /* 0x000fe200078e0209 */
[----:B------:R-:W-:-:S04]  /*1c60*/  IADD3 R8, P0, R6, UR40, RZ ;  /* 0x0000002806087c10 */ /* 0x000fc8000ff1e0ff */
[----:B------:R-:W-:Y:S02]  /*1c70*/  IADD3.X R9, R7, UR36, R0, P0, !PT ;  /* 0x0000002407097c10 */ /* 0x000fe400087fe400 */
[----:B------:R-:W-:Y:S02]  /*1c80*/  LOP3.LUT R0, R11, 0xffffffe0, RZ, 0xc0, !PT ;  /* 0xffffffe00b007812 */ /* 0x000fe400078ec0ff */
[----:B------:R-:W-:Y:S02]  /*1c90*/  IADD3 R6, P0, R4, UR26, RZ ;  /* 0x0000001a04067c10 */ /* 0x000fe4000ff1e0ff */
[----:B------:R-:W-:Y:S01]  /*1ca0*/  SHF.R.S32.HI R11, RZ, 0x5, R11 ;  /* 0x00000005ff0b7819 */ /* 0x000fe2000001140b */
[----:B------:R-:W-:Y:S01]  /*1cb0*/  IMAD.IADD R0, R29, 0x1, -R0 ;  /* 0x000000011d007824 */ /* 0x000fe200078e0a00 */
[----:B------:R-:W-:Y:S01]  /*1cc0*/  IADD3.X R7, R5, UR27, RZ, P0, !PT ;  /* 0x0000001b05077c10 */ /* 0x000fe200087fe4ff */
[----:B------:R-:W-:Y:S02]  /*1cd0*/  ULDC.64 UR26, c[0x0][0x200] ;  /* 0x00008000001a7ab9 */ /* 0x000fe40000000a00 */
[----:B------:R-:W-:-:S02]  /*1ce0*/  IMAD R11, R11, UR49, R0 ;  /* 0x000000310b0b7c24 */ /* 0x000fc4000f8e0200 */
[----:B------:R-:W-:Y:S02]  /*1cf0*/  IMAD.U32 R0, RZ, RZ, UR37 ;  /* 0x00000025ff007e24 */ /* 0x000fe4000f8e00ff */
[----:B------:R-:W-:Y:S01]  /*1d00*/  IMAD.WIDE.U32 R6, R10, c[0x0][0x370], R6 ;  /* 0x0000dc000a067a25 */ /* 0x000fe200078e0006 */
[----:B------:R-:W-:-:S03]  /*1d10*/  IADD3 R12, P0, R11, UR21, RZ ;  /* 0x000000150b0c7c10 */ /* 0x000fc6000ff1e0ff */
[----:B------:R-:W-:Y:S01]  /*1d20*/  IMAD.WIDE.U32 R8, R0, c[0x0][0x1a8], R8 ;  /* 0x00006a0000087a25 */ /* 0x000fe200078e0008 */
[----:B------:R-:W-:-:S04]  /*1d30*/  IADD3 R7, R7, UR5, RZ ;  /* 0x0000000507077c10 */ /* 0x000fc8000fffe0ff */
[----:B------:R-:W-:Y:S01]  /*1d40*/  IADD3 R13, R9, UR11, RZ ;  /* 0x0000000b090d7c10 */ /* 0x000fe2000fffe0ff */
[----:B------:R-:W-:Y:S01]  /*1d50*/  IMAD.WIDE.U32 R6, R0, c[0x0][0x378], R6 ;  /* 0x0000de0000067a25 */ /* 0x000fe200078e0006 */
[----:B------:R-:W-:Y:S01]  /*1d60*/  LEA.HI.X.SX32 R9, R11, UR13, 0x1, P0 ;  /* 0x0000000d0b097c11 */ /* 0x000fe200080f0eff */
[----:B------:R-:W-:Y:S01]  /*1d70*/  UIMAD.WIDE UR12, UR8, UR15, UR26 ;  /* 0x0000000f080c72a5 */ /* 0x000fe2000f8e021a */
[----:B------:R-:W-:Y:S01]  /*1d80*/  LEA R190, P0, R12, c[0x0][0x350], 0x2 ;  /* 0x0000d4000cbe7a11 */ /* 0x000fe200078010ff */
[----:B------:R-:W-:Y:S01]  /*1d90*/  IMAD R0, R28, c[0x0][0x370], RZ ;  /* 0x0000dc001c007a24 */ /* 0x000fe200078e02ff */
[----:B------:R-:W-:Y:S01]  /*1da0*/  IADD3 R7, R7, UR10, RZ ;  /* 0x0000000a07077c10 */ /* 0x000fe2000fffe0ff */
[----:B------:R-:W-:Y:S01]  /*1db0*/  ULEA.HI.SX32 UR10, UR34, 0xffffffff, 0x19 ;  /* 0xffffffff220a7891 */ /* 0x000fe2000f8fca3f */
[----:B------:R-:W-:Y:S01]  /*1dc0*/  LEA.HI.X R189, R12, c[0x0][0x354], R9, 0x2, P0 ;  /* 0x0000d5000cbd7a11 */ /* 0x000fe200000f1409 */
[C---:B------:R-:W-:Y:S01]  /*1dd0*/  IMAD R0, R2.reuse, c[0x0][0x374], R0 ;  /* 0x0000dd0002007a24 */ /* 0x040fe200078e0200 */
[----:B------:R-:W-:Y:S01]  /*1de0*/  PLOP3.LUT P0, PT, PT, PT, UP0, 0x80, 0x0 ;  /* 0x000000000000781c */ /* 0x000fe20003f0f008 */
[----:B------:R-:W-:Y:S01]  /*1df0*/  IMAD.WIDE.U32 R6, R2, c[0x0][0x370], R6 ;  /* 0x0000dc0002067a25 */ /* 0x000fe200078e0006 */
[----:B------:R-:W-:-:S03]  /*1e00*/  LEA R15, P2, R8, c[0x0][0x160], 0x1 ;  /* 0x00005800080f7a11 */ /* 0x000fc600078408ff */
[----:B------:R-:W-:Y:S01]  /*1e10*/  IMAD.IADD R0, R7, 0x1, R0 ;  /* 0x0000000107007824 */ /* 0x000fe200078e0200 */
[----:B------:R-:W-:Y:S02]  /*1e20*/  LEA R10, P1, R6, c[0x0][0x330], 0x1 ;  /* 0x0000cc00060a7a11 */ /* 0x000fe400078208ff */
[----:B------:R-:W-:Y:S02]  /*1e30*/  LEA.HI.X R14, R8, c[0x0][0x164], R13, 0x1, P2 ;  /* 0x00005900080e7a11 */ /* 0x000fe400010f0c0d */
[----:B------:R-:W-:-:S03]  /*1e40*/  LEA.HI.X R0, R6, c[0x0][0x334], R0, 0x1, P1 ;  /* 0x0000cd0006007a11 */ /* 0x000fc600008f0c00 */
[----:B------:R-:W-:Y:S05]  /*1e50*/  @!P0 BRA `(.L_x_394) ;  /* 0x00007c8000008947 */ /* 0x000fea0003800000 */
[----:B------:R-:W2:Y:S01]  /*1e60*/  LDL R26, [R1+0x18] ;  /* 0x00001800011a7983 */ /* 0x000ea20000100800 */
[----:B------:R-:W-:Y:S01]  /*1e70*/  ULDC.64 UR8, c[0x0][0x198] ;  /* 0x0000660000087ab9 */ /* 0x000fe20000000a00 */
[----:B------:R-:W-:Y:S01]  /*1e80*/  IMAD.U32 R20, RZ, RZ, UR24 ;  /* 0x00000018ff147e24 */ /* 0x000fe2000f8e00ff */
[----:B------:R-:W-:Y:S01]  /*1e90*/  UIMAD UR5, UR25, UR8, URZ ;  /* 0x00000008190572a4 */ /* 0x000fe2000f8e023f */
[----:B------:R-:W3:Y:S01]  /*1ea0*/  LDL R33, [R1+0x24] ;  /* 0x0000240001217983 */ /* 0x000ee20000100800 */
[----:B------:R-:W-:Y:S01]  /*1eb0*/  IADD3 R16, R2, 0x20, RZ ;  /* 0x0000002002107810 */ /* 0x000fe20007ffe0ff */
[----:B------:R-:W-:Y:S01]  /*1ec0*/  IMAD.WIDE.U32 R6, R20, c[0x0][0x198], R4 ;  /* 0x0000660014067a25 */ /* 0x000fe200078e0004 */
[----:B------:R-:W-:Y:S01]  /*1ed0*/  UIMAD UR9, UR24, UR9, UR5 ;  /* 0x00000009180972a4 */ /* 0x000fe2000f8e0205 */
[----:B------:R-:W-:Y:S02]  /*1ee0*/  IADD3 R24, R2, 0x40, RZ ;  /* 0x0000004002187810 */ /* 0x000fe40007ffe0ff */
[----:B------:R-:W-:Y:S01]  /*1ef0*/  UMOV UR5, UR10 ;  /* 0x0000000a00057c82 */ /* 0x000fe20008000000 */
[----:B------:R-:W-:Y:S01]  /*1f00*/  IADD3 R8, P2, R6, UR33, RZ ;  /* 0x0000002106087c10 */ /* 0x000fe2000ff5e0ff */
[----:B------:R-:W-:Y:S01]  /*1f10*/  ULEA.HI UR8, UR5, UR5, URZ, 0x1 ;  /* 0x0000000505087291 */ /* 0x000fe2000f8f083f */
[----:B------:R-:W-:Y:S01]  /*1f20*/  IMAD.U32 R6, RZ, RZ, UR9 ;  /* 0x00000009ff067e24 */ /* 0x000fe2000f8e00ff */
[----:B------:R-:W-:Y:S01]  /*1f30*/  IADD3 R23, R2, 0x60, RZ ;  /* 0x0000006002177810 */ /* 0x000fe20007ffe0ff */
[----:B------:R-:W-:Y:S01]  /*1f40*/  IMAD.MOV.U32 R17, RZ, RZ, c[0x0][0x370] ;  /* 0x0000dc00ff117624 */ /* 0x000fe200078e00ff */
[----:B------:R-:W-:Y:S01]  /*1f50*/  ULOP3.LUT UR8, UR8, 0xfffffffe, URZ, 0xc0, !UPT ;  /* 0xfffffffe08087892 */ /* 0x000fe2000f8ec03f */
[----:B------:R-:W-:Y:S01]  /*1f60*/  IMAD.MOV.U32 R246, RZ, RZ, R10 ;  /* 0x000000fffff67224 */ /* 0x000fe200078e000a */
[----:B------:R-:W-:Y:S01]  /*1f70*/  IADD3.X R9, R7, UR35, R6, P2, !PT ;  /* 0x0000002307097c10 */ /* 0x000fe200097fe406 */
[C---:B------:R-:W-:Y:S01]  /*1f80*/  IMAD.SHL.U32 R7, R17.reuse, 0x20, RZ ;  /* 0x0000002011077824 */ /* 0x040fe200078e00ff */
[----:B------:R-:W-:Y:S01]  /*1f90*/  UIADD3 UR8, UR5, -UR8, URZ ;  /* 0x8000000805087290 */ /* 0x000fe2000fffe03f */
[----:B------:R-:W-:Y:S01]  /*1fa0*/  PLOP3.LUT P2, PT, PT, PT, UP3, 0x80, 0x0 ;  /* 0x000000000000781c */ /* 0x000fe20003f4f038 */
[----:B------:R-:W-:Y:S01]  /*1fb0*/  IMAD.MOV.U32 R245, RZ, RZ, R0 ;  /* 0x000000fffff57224 */ /* 0x000fe200078e0000 */
[----:B------:R-:W-:Y:S01]  /*1fc0*/  MOV R21, 0x5 ;  /* 0x0000000500157802 */ /* 0x000fe20000000f00 */
[----:B------:R-:W-:Y:S01]  /*1fd0*/  UISETP.NE.AND UP0, UPT, UR8, 0x1, UPT ;  /* 0x000000010800788c */ /* 0x000fe2000bf05270 */
[----:B------:R-:W-:Y:S01]  /*1fe0*/  IMAD.MOV.U32 R31, RZ, RZ, c[0x0][0x190] ;  /* 0x00006400ff1f7624 */ /* 0x000fe200078e00ff */
[----:B------:R-:W-:Y:S01]  /*1ff0*/  UIMAD UR8, UR5, -0x80, UR28 ;  /* 0xffffff80050878a4 */ /* 0x000fe2000f8e021c */
[----:B------:R-:W-:Y:S01]  /*2000*/  SHF.L.U64.HI R6, R17, R21, c[0x0][0x374] ;  /* 0x0000dd0011067619 */ /* 0x000fe20000010215 */
[----:B------:R-:W-:Y:S01]  /*2010*/  UIMAD UR9, UR20, -0x80, UR4 ;  /* 0xffffff80140978a4 */ /* 0x000fe2000f8e0204 */
[----:B------:R-:W-:Y:S01]  /*2020*/  IMAD.MOV.U32 R244, RZ, RZ, R15 ;  /* 0x000000fffff47224 */ /* 0x000fe200078e000f */
[----:B------:R-:W-:Y:S01]  /*2030*/  MOV R239, R14 ;  /* 0x0000000e00ef7202 */ /* 0x000fe20000000f00 */
[----:B------:R-:W-:Y:S01]  /*2040*/  IMAD.SHL.U32 R25, R31, 0x20, RZ ;  /* 0x000000201f197824 */ /* 0x000fe200078e00ff */
[----:B------:R-:W-:Y:S01]  /*2050*/  ISETP.GE.AND P1, PT, R16, UR8, PT ;  /* 0x0000000810007c0c */ /* 0x000fe2000bf26270 */
[----:B------:R-:W-:Y:S01]  /*2060*/  ULDC.64 UR10, c[0x0][0x1a0] ;  /* 0x00006800000a7ab9 */ /* 0x000fe20000000a00 */
[----:B------:R-:W-:Y:S01]  /*2070*/  ISETP.GE.AND P0, PT, R24, UR8, PT ;  /* 0x0000000818007c0c */ /* 0x000fe2000bf06270 */
[----:B------:R-:W-:Y:S01]  /*2080*/  @P2 BAR.SYNC.DEFER_BLOCKING 0x0 ;  /* 0x0000000000002b1d */ /* 0x000fe20000010000 */
[----:B------:R-:W-:-:S02]  /*2090*/  ISETP.GE.AND P6, PT, R23, UR8, PT ;  /* 0x0000000817007c0c */ /* 0x000fc4000bfc6270 */
[----:B------:R-:W-:-:S07]  /*20a0*/  SHF.L.U64.HI R21, R31, R21, c[0x0][0x194] ;  /* 0x000065001f157619 */ /* 0x000fce0000010215 */
[-C--:B------:R-:W-:Y:S02]  /*20b0*/  @!P1 LEA R12, P3, R7, R246.reuse, 0x1 ;  /* 0x000000f6070c9211 */ /* 0x080fe400078608ff */
[----:B------:R-:W-:Y:S01]  /*20c0*/  @!P0 IMAD.MOV.U32 R0, RZ, RZ, c[0x0][0x374] ;  /* 0x0000dd00ff008624 */ /* 0x000fe200078e00ff */
[-C--:B------:R-:W-:Y:S01]  /*20d0*/  @!P0 LEA R10, P4, R17, R246.reuse, 0x7 ;  /* 0x000000f6110a8211 */ /* 0x080fe200078838ff */
[----:B------:R-:W-:Y:S01]  /*20e0*/  @!P6 IMAD.MOV.U32 R15, RZ, RZ, c[0x0][0x374] ;  /* 0x0000dd00ff0fe624 */ /* 0x000fe200078e00ff */
[-C--:B------:R-:W-:Y:S01]  /*20f0*/  @!P1 LEA.HI.X R13, R7, R245.reuse, R6, 0x1, P3 ;  /* 0x000000f5070d9211 */ /* 0x080fe200018f0c06 */
[----:B------:R-:W-:Y:S01]  /*2100*/  @!P6 IMAD.MOV.U32 R7, RZ, RZ, R245 ;  /* 0x000000ffff07e224 */ /* 0x000fe200078e00f5 */
[----:B------:R-:W-:Y:S01]  /*2110*/  ISETP.GE.AND P3, PT, R2, UR8, PT ;  /* 0x0000000802007c0c */ /* 0x000fe2000bf66270 */
[----:B------:R-:W-:Y:S01]  /*2120*/  @!P6 IMAD R19, R15, 0xc0, RZ ;  /* 0x000000c00f13e824 */ /* 0x000fe200078e02ff */
[----:B------:R-:W-:Y:S02]  /*2130*/  @!P6 MOV R6, R246 ;  /* 0x000000f60006e202 */ /* 0x000fe40000000f00 */
[----:B------:R-:W-:-:S02]  /*2140*/  @!P0 LEA.HI.X R11, R17, R245, R0, 0x7, P4 ;  /* 0x000000f5110b8211 */ /* 0x000fc400020f3c00 */
[----:B------:R-:W-:Y:S01]  /*2150*/  ISETP.GE.AND P4, PT, R16, UR9, PT ;  /* 0x0000000910007c0c */ /* 0x000fe2000bf86270 */
[----:B------:R-:W-:Y:S01]  /*2160*/  @!P6 IMAD.WIDE.U32 R6, R17, 0xc0, R6 ;  /* 0x000000c01106e825 */ /* 0x000fe200078e0006 */
[----:B------:R-:W-:-:S03]  /*2170*/  @!P1 LEA R14, P2, R25, R244, 0x1 ;  /* 0x000000f4190e9211 */ /* 0x000fc600078408ff */
[----:B------:R-:W-:Y:S01]  /*2180*/  @!P6 IMAD.IADD R7, R7, 0x1, R19 ;  /* 0x000000010707e824 */ /* 0x000fe200078e0213 */
[----:B------:R-:W-:Y:S01]  /*2190*/  @!P1 LEA.HI.X R15, R25, R239, R21, 0x1, P2 ;  /* 0x000000ef190f9211 */ /* 0x000fe200010f0c15 */
[----:B------:R-:W-:Y:S01]  /*21a0*/  @!P3 IMAD.MOV.U32 R17, RZ, RZ, R245 ;  /* 0x000000ffff11b224 */ /* 0x000fe200078e00f5 */
[----:B------:R-:W-:Y:S02]  /*21b0*/  @!P3 MOV R16, R246 ;  /* 0x000000f60010b202 */ /* 0x000fe40000000f00 */
[----:B------:R-:W-:Y:S02]  /*21c0*/  PLOP3.LUT P2, PT, PT, PT, UP0, 0x80, 0x0 ;  /* 0x000000000000781c */ /* 0x000fe40003f4f008 */
[----:B------:R-:W-:Y:S01]  /*21d0*/  ISETP.GE.AND P5, PT, R2, UR9, PT ;  /* 0x0000000902007c0c */ /* 0x000fe2000bfa6270 */
[----:B------:R-:W-:Y:S01]  /*21e0*/  IMAD.WIDE.U32 R4, R20, c[0x0][0x1a0], R4 ;  /* 0x0000680014047a25 */ /* 0x000fe200078e0004 */
[----:B------:R-:W-:-:S03]  /*21f0*/  MOV R241, 0x7f800000 ;  /* 0x7f80000000f17802 */ /* 0x000fc60000000f00 */
[----:B--2---:R-:W-:-:S05]  /*2200*/  IMAD.SHL.U32 R0, R26, 0x2, RZ ;  /* 0x000000021a007824 */ /* 0x004fca00078e00ff */
[----:B------:R-:W-:Y:S04]  /*2210*/  @P3 STS.128 [R0+0x8000], RZ ;  /* 0x008000ff00003388 */ /* 0x000fe80000000c00 */
[----:B------:R-:W-:Y:S01]  /*2220*/  @!PT LDS RZ, [RZ] ;  /* 0x00000000fffff984 */ /* 0x000fe20000000800 */
[----:B------:R-:W-:Y:S01]  /*2230*/  @!PT LDS RZ, [RZ] ;  /* 0x00000000fffff984 */ /* 0x000fe20000000800 */
[----:B------:R-:W-:Y:S01]  /*2240*/  @!PT LDS RZ, [RZ] ;  /* 0x00000000fffff984 */ /* 0x000fe20000000800 */
[----:B------:R1:W-:Y:S04]  /*2250*/  @!P3 LDGSTS.E.BYPASS.LTC128B.128 [R0+0x8000], [R16.64] ;  /* 0x080000001000bfae */ /* 0x0003e8000b901d52 */
        /* <DEDUP_REMOVED lines=9> */
[----:B------:R4:W-:Y:S01]  /*22f0*/  @!P0 LDGSTS.E.BYPASS.LTC128B.128 [R0+0xa000], [R10.64] ;  /* 0x0a0000000a008fae */ /* 0x0009e2000b901d52 */
[----:B-1----:R-:W-:-:S03]  /*2300*/  IADD3 R16, R26, 0x2000, RZ ;  /* 0x000020001a107810 */ /* 0x002fc60007ffe0ff */
[----:B------:R-:W-:Y:S04]  /*2310*/  @P6 STS.128 [R0+0xb000], RZ ;  /* 0x00b000ff00006388 */ /* 0x000fe80000000c00 */
[----:B------:R-:W-:Y:S01]  /*2320*/  @!PT LDS RZ, [RZ] ;  /* 0x00000000fffff984 */ /* 0x000fe20000000800 */
[----:B------:R-:W-:Y:S01]  /*2330*/  @!PT LDS RZ, [RZ] ;  /* 0x00000000fffff984 */ /* 0x000fe20000000800 */
[----:B------:R-:W-:Y:S01]  /*2340*/  @!PT LDS RZ, [RZ] ;  /* 0x00000000fffff984 */ /* 0x000fe20000000800 */
[----:B------:R1:W-:Y:S01]  /*2350*/  @!P6 LDGSTS.E.BYPASS.LTC128B.128 [R0+0xb000], [R6.64] ;  /* 0x0b0000000600efae */ /* 0x0003e2000b901d52 */
[----:B--2---:R-:W-:-:S05]  /*2360*/  SEL R12, R16, R26, !P2 ;  /* 0x0000001a100c7207 */ /* 0x004fca0005000000 */
[----:B------:R-:W-:-:S05]  /*2370*/  IMAD.SHL.U32 R192, R12, 0x2, RZ ;  /* 0x000000020cc07824 */ /* 0x000fca00078e00ff */
[----:B------:R-:W-:Y:S04]  /*2380*/  @P3 STS [R192], RZ ;  /* 0x000000ffc0003388 */ /* 0x000fe80000000800 */
[----:B------:R-:W-:Y:S04]  /*2390*/  @P3 STS [R192+0x4], RZ ;  /* 0x000004ffc0003388 */ /* 0x000fe80000000800 */
[----:B------:R-:W-:Y:S01]  /*23a0*/  @P3 STS [R192+0x8], RZ ;  /* 0x000008ffc0003388 */ /* 0x000fe20000000800 */
[----:B-1----:R-:W-:Y:S01]  /*23b0*/  @!P3 MOV R6, R244 ;  /* 0x000000f40006b202 */ /* 0x002fe20000000f00 */
[----:B------:R-:W-:-:S02]  /*23c0*/  @!P3 IMAD.MOV.U32 R7, RZ, RZ, R239 ;  /* 0x000000ffff07b224 */ /* 0x000fc400078e00ef */
[----:B------:R-:W-:Y:S04]  /*23d0*/  @P3 STS [R192+0xc], RZ ;  /* 0x00000cffc0003388 */ /* 0x000fe80000000800 */
[----:B------:R-:W-:Y:S01]  /*23e0*/  @!PT LDS RZ, [RZ] ;  /* 0x00000000fffff984 */ /* 0x000fe20000000800 */
[----:B------:R-:W-:Y:S01]  /*23f0*/  @!PT LDS RZ, [RZ] ;  /* 0x00000000fffff984 */ /* 0x000fe20000000800 */
[----:B------:R-:W-:Y:S01]  /*2400*/  @!PT LDS RZ, [RZ] ;  /* 0x00000000fffff984 */ /* 0x000fe20000000800 */
[----:B------:R1:W-:Y:S01]  /*2410*/  @!P3 LDGSTS.E.BYPASS.LTC128B.128 [R192], [R6.64] ;  /* 0x0000000006c0bfae */ /* 0x0003e2000b901d52 */
[----:B------:R-:W-:-:S03]  /*2420*/  @!P0 LEA R12, P3, R31, R244, 0x7 ;  /* 0x000000f41f0c8211 */ /* 0x000fc600078638ff */
[----:B------:R-:W-:Y:S04]  /*2430*/  @P1 STS [R192+0x1000], RZ ;  /* 0x001000ffc0001388 */ /* 0x000fe80000000800 */
[----:B------:R-:W-:Y:S04]  /*2440*/  @P1 STS [R192+0x1004], RZ ;  /* 0x001004ffc0001388 */ /* 0x000fe80000000800 */
[----:B------:R-:W-:Y:S04]  /*2450*/  @P1 STS [R192+0x1008], RZ ;  /* 0x001008ffc0001388 */ /* 0x000fe80000000800 */
[----:B------:R-:W-:Y:S04]  /*2460*/  @P1 STS [R192+0x100c], RZ ;  /* 0x00100cffc0001388 */ /* 0x000fe80000000800 */
[----:B------:R-:W-:Y:S01]  /*2470*/  @!PT LDS RZ, [RZ] ;  /* 0x00000000fffff984 */ /* 0x000fe20000000800 */
[----:B------:R-:W-:Y:S01]  /*2480*/  @!PT LDS RZ, [RZ] ;  /* 0x00000000fffff984 */ /* 0x000fe20000000800 */
[----:B------:R-:W-:Y:S01]  /*2490*/  @!PT LDS RZ, [RZ] ;  /* 0x00000000fffff984 */ /* 0x000fe20000000800 */
[----:B------:R2:W-:Y:S01]  /*24a0*/  @!P1 LDGSTS.E.BYPASS.LTC128B.128 [R192+0x1000], [R14.64] ;  /* 0x010000000ec09fae */ /* 0x0005e2000b901d52 */
[----:B-1----:R-:W-:Y:S01]  /*24b0*/  @!P0 IMAD.MOV.U32 R6, RZ, RZ, c[0x0][0x194] ;  /* 0x00006500ff068624 */ /* 0x002fe200078e00ff */
[----:B----4-:R-:W-:-:S04]  /*24c0*/  @!P4 IADD3 R10, P1, R2, 0x20, RZ ;  /* 0x00000020020ac810 */ /* 0x010fc80007f3e0ff */
[----:B------:R-:W-:Y:S01]  /*24d0*/  @!P0 LEA.HI.X R13, R31, R239, R6, 0x7, P3 ;  /* 0x000000ef1f0d8211 */ /* 0x000fe200018f3c06 */
[----:B------:R-:W-:-:S04]  /*24e0*/  IMAD R6, R22, c[0x0][0x1b0], RZ ;  /* 0x00006c0016067a24 */ /* 0x000fc800078e02ff */
[C---:B------:R-:W-:Y:S02]  /*24f0*/  IMAD R11, R18.reuse, c[0x0][0x1b4], R6 ;  /* 0x00006d00120b7a24 */ /* 0x040fe400078e0206 */
[----:B------:R-:W-:-:S04]  /*2500*/  IMAD.WIDE.U32 R6, R18, c[0x0][0x1b0], R8 ;  /* 0x00006c0012067a25 */ /* 0x000fc800078e0008 */
[----:B--2---:R-:W-:Y:S01]  /*2510*/  @!P4 IMAD.X R14, RZ, RZ, R28, P1 ;  /* 0x000000ffff0ec224 */ /* 0x004fe200008e061c */
[----:B------:R-:W-:Y:S01]  /*2520*/  IADD3 R7, R7, R11, RZ ;  /* 0x0000000b07077210 */ /* 0x000fe20007ffe0ff */
[----:B------:R-:W-:Y:S02]  /*2530*/  @!P5 IMAD R11, R28, c[0x0][0x198], RZ ;  /* 0x000066001c0bda24 */ /* 0x000fe400078e02ff */
[----:B------:R-:W-:Y:S02]  /*2540*/  @!P4 IMAD R8, R14, c[0x0][0x198], RZ ;  /* 0x000066000e08ca24 */ /* 0x000fe400078e02ff */
[----:B------:R-:W-:Y:S02]  /*2550*/  @!P5 IMAD R14, R2, c[0x0][0x19c], R11 ;  /* 0x00006700020eda24 */ /* 0x000fe400078e020b */
[C---:B------:R-:W-:Y:S02]  /*2560*/  @!P4 IMAD R15, R10.reuse, c[0x0][0x19c], R8 ;  /* 0x000067000a0fca24 */ /* 0x040fe400078e0208 */
[----:B------:R-:W-:-:S04]  /*2570*/  @!P4 IMAD.WIDE.U32 R8, R10, c[0x0][0x198], R6 ;  /* 0x000066000a08ca25 */ /* 0x000fc800078e0006 */
[----:B------:R-:W-:Y:S02]  /*2580*/  @!P5 IMAD.MOV.U32 R10, RZ, RZ, R6 ;  /* 0x000000ffff0ad224 */ /* 0x000fe400078e0006 */
[----:B------:R-:W-:Y:S01]  /*2590*/  @!P5 IMAD.MOV.U32 R11, RZ, RZ, R7 ;  /* 0x000000ffff0bd224 */ /* 0x000fe200078e0007 */
[----:B------:R-:W-:-:S03]  /*25a0*/  ISETP.GE.AND P3, PT, R24, UR9, PT ;  /* 0x0000000918007c0c */ /* 0x000fc6000bf66270 */
[----:B------:R-:W-:Y:S01]  /*25b0*/  @!P5 IMAD.WIDE.U32 R10, R2, c[0x0][0x198], R10 ;  /* 0x00006600020ada25 */ /* 0x000fe200078e000a */
[----:B------:R-:W-:Y:S03]  /*25c0*/  @P0 STS [R192+0x2000], RZ ;  /* 0x002000ffc0000388 */ /* 0x000fe60000000800 */
[----:B------:R-:W-:Y:S01]  /*25d0*/  @!P5 IMAD.IADD R11, R11, 0x1, R14 ;  /* 0x000000010b0bd824 */ /* 0x000fe200078e020e */
[----:B------:R-:W-:Y:S04]  /*25e0*/  @P0 STS [R192+0x2004], RZ ;  /* 0x002004ffc0000388 */ /* 0x000fe80000000800 */
[----:B------:R-:W-:Y:S04]  /*25f0*/  @P0 STS [R192+0x2008], RZ ;  /* 0x002008ffc0000388 */ /* 0x000fe80000000800 */
[----:B------:R-:W-:Y:S04]  /*2600*/  @P0 STS [R192+0x200c], RZ ;  /* 0x00200cffc0000388 */ /* 0x000fe80000000800 */
[----:B------:R-:W-:Y:S01]  /*2610*/  @!PT LDS RZ, [RZ] ;  /* 0x00000000fffff984 */ /* 0x000fe20000000800 */
[----:B------:R-:W-:Y:S01]  /*2620*/  @!PT LDS RZ, [RZ] ;  /* 0x00000000fffff984 */ /* 0x000fe20000000800 */
[----:B------:R-:W-:Y:S01]  /*2630*/  @!PT LDS RZ, [RZ] ;  /* 0x00000000fffff984 */ /* 0x000fe20000000800 */
[----:B------:R1:W-:Y:S01]  /*2640*/  @!P0 LDGSTS.E.BYPASS.LTC128B.128 [R192+0x2000], [R12.64] ;  /* 0x020000000cc08fae */ /* 0x0003e2000b901d52 */
[----:B------:R-:W-:-:S02]  /*2650*/  @!P5 LEA R26, P0, R10, c[0x0][0x168], 0x1 ;  /* 0x00005a000a1ada11 */ /* 0x000fc400078008ff */
[----:B------:R-:W-:Y:S02]  /*2660*/  ISETP.GE.AND P1, PT, R23, UR9, PT ;  /* 0x0000000917007c0c */ /* 0x000fe4000bf26270 */
[----:B------:R-:W-:Y:S02]  /*2670*/  @!P5 LEA.HI.X R27, R10, c[0x0][0x16c], R11, 0x1, P0 ;  /* 0x00005b000a1bda11 */ /* 0x000fe400000f0c0b */
[----:B------:R-:W-:Y:S02]  /*2680*/  @!P4 IADD3 R9, R9, R15, RZ ;  /* 0x0000000f0909c210 */ /* 0x000fe40007ffe0ff */
[----:B------:R-:W-:Y:S01]  /*2690*/  @!P4 LEA R24, P0, R8, c[0x0][0x168], 0x1 ;  /* 0x00005a000818ca11 */ /* 0x000fe200078008ff */
[----:B------:R-:W-:-:S03]  /*26a0*/  UIMAD UR9, UR25, UR10, URZ ;  /* 0x0000000a190972a4 */ /* 0x000fc6000f8e023f */
[----:B------:R-:W-:Y:S02]  /*26b0*/  @!P4 LEA.HI.X R25, R8, c[0x0][0x16c], R9, 0x1, P0 ;  /* 0x00005b000819ca11 */ /* 0x000fe400000f0c09 */
[----:B------:R-:W-:Y:S01]  /*26c0*/  @!P3 IADD3 R8, P0, R2, 0x40, RZ ;  /* 0x000000400208b810 */ /* 0x000fe20007f1e0ff */
[----:B------:R-:W-:-:S04]  /*26d0*/  UIMAD UR9, UR24, UR11, UR9 ;  /* 0x0000000b180972a4 */ /* 0x000fc8000f8e0209 */
[----:B------:R-:W-:Y:S02]  /*26e0*/  @!P3 IMAD.X R9, RZ, RZ, R28, P0 ;  /* 0x000000ffff09b224 */ /* 0x000fe400000e061c */
[----:B------:R-:W-:Y:S01]  /*26f0*/  IMAD.U32 R10, RZ, RZ, UR9 ;  /* 0x00000009ff0a7e24 */ /* 0x000fe2000f8e00ff */
[----:B-1----:R-:W-:-:S05]  /*2700*/  @!P1 IADD3 R13, P0, R2, 0x60, RZ ;  /* 0x00000060020d9810 */ /* 0x002fca0007f1e0ff */
[----:B------:R-:W-:Y:S01]  /*2710*/  @!P1 IMAD.X R15, RZ, RZ, R28, P0 ;  /* 0x000000ffff0f9224 */ /* 0x000fe200000e061c */
[----:B------:R-:W-:Y:S01]  /*2720*/  IADD3 R4, P0, R4, UR30, RZ ;  /* 0x0000001e04047c10 */ /* 0x000fe2000ff1e0ff */
[----:B------:R-:W-:-:S03]  /*2730*/  @!P3 IMAD R9, R9, c[0x0][0x198], RZ ;  /* 0x000066000909ba24 */ /* 0x000fc600078e02ff */
[----:B------:R-:W-:Y:S01]  /*2740*/  IADD3.X R5, R5, UR31, R10, P0, !PT ;  /* 0x0000001f05057c10 */ /* 0x000fe200087fe40a */
[----:B------:R-:W-:Y:S01]  /*2750*/  @!P3 IMAD.MOV.U32 R11, RZ, RZ, R7 ;  /* 0x000000ffff0bb224 */ /* 0x000fe200078e0007 */
[----:B------:R-:W-:Y:S01]  /*2760*/  @!P3 MOV R10, R6 ;  /* 0x00000006000ab202 */ /* 0x000fe20000000f00 */
[----:B------:R-:W-:Y:S02]  /*2770*/  IMAD R12, R22, c[0x0][0x1b8], RZ ;  /* 0x00006e00160c7a24 */ /* 0x000fe400078e02ff */
[C---:B------:R-:W-:Y:S02]  /*2780*/  @!P3 IMAD R14, R8.reuse, c[0x0][0x19c], R9 ;  /* 0x00006700080eba24 */ /* 0x040fe400078e0209 */
[----:B------:R-:W-:-:S04]  /*2790*/  @!P3 IMAD.WIDE.U32 R10, R8, c[0x0][0x198], R10 ;  /* 0x00006600080aba25 */ /* 0x000fc800078e000a */
[C---:B------:R-:W-:Y:S02]  /*27a0*/  IMAD R9, R18.reuse, c[0x0][0x1bc], R12 ;  /* 0x00006f0012097a24 */ /* 0x040fe400078e020c */
[----:B------:R-:W-:-:S04]  /*27b0*/  IMAD.WIDE.U32 R4, R18, c[0x0][0x1b8], R4 ;  /* 0x00006e0012047a25 */ /* 0x000fc800078e0004 */
[----:B------:R-:W-:Y:S02]  /*27c0*/  @!P1 IMAD R8, R15, c[0x0][0x198], RZ ;  /* 0x000066000f089a24 */ /* 0x000fe400078e02ff */
[----:B------:R-:W-:Y:S01]  /*27d0*/  @!P3 IMAD.IADD R11, R11, 0x1, R14 ;  /* 0x000000010b0bb824 */ /* 0x000fe200078e020e */
[C---:B------:R-:W-:Y:S01]  /*27e0*/  @!P3 LEA R20, P0, R10.reuse, c[0x0][0x168], 0x1 ;  /* 0x00005a000a14ba11 */ /* 0x040fe200078008ff */
[----:B------:R-:W-:Y:S02]  /*27f0*/  IMAD.IADD R5, R5, 0x1, R9 ;  /* 0x0000000105057824 */ /* 0x000fe400078e0209 */
[C---:B------:R-:W-:Y:S02]  /*2800*/  @!P1 IMAD R14, R13.reuse, c[0x0][0x19c], R8 ;  /* 0x000067000d0e9a24 */ /* 0x040fe400078e0208 */
[----:B------:R-:W-:Y:S01]  /*2810*/  @!P1 IMAD.WIDE.U32 R8, R13, c[0x0][0x198], R6 ;  /* 0x000066000d089a25 */ /* 0x000fe200078e0006 */
[----:B------:R-:W-:-:S03]  /*2820*/  @!P3 LEA.HI.X R21, R10, c[0x0][0x16c], R11, 0x1, P0 ;  /* 0x00005b000a15ba11 */ /* 0x000fc600000f0c0b */
[----:B------:R-:W-:Y:S01]  /*2830*/  @!P5 IMAD R12, R28, c[0x0][0x1a0], RZ ;  /* 0x000068001c0cda24 */ /* 0x000fe200078e02ff */
[----:B------:R-:W-:Y:S01]  /*2840*/  @!P1 IADD3 R9, R9, R14, RZ ;  /* 0x0000000e09099210 */ /* 0x000fe20007ffe0ff */
[----:B------:R-:W-:Y:S01]  /*2850*/  @!P5 IMAD.WIDE.U32 R6, R2, c[0x0][0x1a0], R4 ;  /* 0x000068000206da25 */ /* 0x000fe200078e0004 */
[----:B------:R-:W-:-:S03]  /*2860*/  @!P1 LEA R16, P0, R8, c[0x0][0x168], 0x1 ;  /* 0x00005a0008109a11 */ /* 0x000fc600078008ff */
[----:B------:R-:W-:Y:S01]  /*2870*/  @!P5 IMAD R10, R2, c[0x0][0x1a4], R12 ;  /* 0x00006900020ada24 */ /* 0x000fe200078e020c */
[----:B------:R-:W-:Y:S02]  /*2880*/  @!P1 LEA.HI.X R17, R8, c[0x0][0x16c], R9, 0x1, P0 ;  /* 0x00005b0008119a11 */ /* 0x000fe400000f0c09 */
[----:B------:R-:W-:Y:S01]  /*2890*/  @!P5 LEA R14, P0, R6, c[0x0][0x170], 0x1 ;  /* 0x00005c00060eda11 */ /* 0x000fe200078008ff */
[----:B------:R-:W-:Y:S01]  /*28a0*/  @!P5 IMAD.IADD R10, R7, 0x1, R10 ;  /* 0x00000001070ad824 */ /* 0x000fe200078e020a */
[----:B------:R-:W-:-:S04]  /*28b0*/  @!P6 MOV R7, R239 ;  /* 0x000000ef0007e202 */ /* 0x000fc80000000f00 */
[----:B------:R-:W-:Y:S01]  /*28c0*/  @!P5 LEA.HI.X R15, R6, c[0x0][0x174], R10, 0x1, P0 ;  /* 0x00005d00060fda11 */ /* 0x000fe200000f0c0a */
[----:B------:R-:W-:Y:S01]  /*28d0*/  @!P6 IMAD.MOV.U32 R6, RZ, RZ, R244 ;  /* 0x000000ffff06e224 */ /* 0x000fe200078e00f4 */
[----:B------:R-:W-:Y:S01]  /*28e0*/  @!P4 IADD3 R12, P0, R2, 0x20, RZ ;  /* 0x00000020020cc810 */ /* 0x000fe20007f1e0ff */
[----:B------:R-:W-:Y:S02]  /*28f0*/  @!P6 IMAD.MOV.U32 R8, RZ, RZ, c[0x0][0x194] ;  /* 0x00006500ff08e624 */ /* 0x000fe400078e00ff */
[----:B------:R-:W-:-:S04]  /*2900*/  @!P6 IMAD.WIDE.U32 R10, R31, 0xc0, R6 ;  /* 0x000000c01f0ae825 */ /* 0x000fc800078e0006 */
[----:B------:R-:W-:Y:S01]  /*2910*/  @!P4 IMAD.X R7, RZ, RZ, R28, P0 ;  /* 0x000000ffff07c224 */ /* 0x000fe200000e061c */
[----:B------:R-:W-:Y:S01]  /*2920*/  @!P3 IADD3 R13, P0, R2, 0x40, RZ ;  /* 0x00000040020db810 */ /* 0x000fe20007f1e0ff */
[----:B------:R-:W-:-:S04]  /*2930*/  @!P6 IMAD R6, R8, 0xc0, RZ ;  /* 0x000000c00806e824 */ /* 0x000fc800078e02ff */
[----:B------:R-:W-:Y:S01]  /*2940*/  @!P3 IMAD.X R18, RZ, RZ, R28, P0 ;  /* 0x000000ffff12b224 */ /* 0x000fe200000e061c */
[----:B------:R-:W-:Y:S01]  /*2950*/  @!P1 IADD3 R2, P0, R2, 0x60, RZ ;  /* 0x0000006002029810 */ /* 0x000fe20007f1e0ff */
[----:B------:R-:W-:Y:S02]  /*2960*/  @!P6 IMAD.IADD R11, R11, 0x1, R6 ;  /* 0x000000010b0be824 */ /* 0x000fe400078e0206 */
[----:B------:R-:W-:Y:S02]  /*2970*/  @!P4 IMAD R6, R7, c[0x0][0x1a0], RZ ;  /* 0x000068000706ca24 */ /* 0x000fe400078e02ff */
[----:B------:R-:W-:Y:S02]  /*2980*/  @!P4 IMAD.MOV.U32 R8, RZ, RZ, R4 ;  /* 0x000000ffff08c224 */ /* 0x000fe400078e0004 */
[----:B------:R-:W-:Y:S01]  /*2990*/  @!P4 IMAD.MOV.U32 R9, RZ, RZ, R5 ;  /* 0x000000ffff09c224 */ /* 0x000fe200078e0005 */
[----:B------:R-:W-:Y:S01]  /*29a0*/  @!P1 IADD3.X R19, RZ, R28, RZ, P0, !PT ;  /* 0x0000001cff139210 */ /* 0x000fe200007fe4ff */
[----:B------:R-:W-:Y:S01]  /*29b0*/  @P6 STS [R192+0x3000], RZ ;  /* 0x003000ffc0006388 */ /* 0x000fe20000000800 */
[----:B------:R-:W-:Y:S01]  /*29c0*/  @!P4 IMAD R22, R12, c[0x0][0x1a4], R6 ;  /* 0x000069000c16ca24 */ /* 0x000fe200078e0206 */
[----:B------:R-:W-:-:S02]  /*29d0*/  @!P3 MOV R7, R5 ;  /* 0x000000050007b202 */ /* 0x000fc40000000f00 */
[----:B------:R-:W-:Y:S01]  /*29e0*/  @P6 STS [R192+0x3004], RZ ;  /* 0x003004ffc0006388 */ /* 0x000fe20000000800 */
[----:B------:R-:W-:-:S03]  /*29f0*/  @!P4 IMAD.WIDE.U32 R8, R12, c[0x0][0x1a0], R8 ;  /* 0x000068000c08ca25 */ /* 0x000fc600078e0008 */
[----:B------:R-:W-:Y:S01]  /*2a00*/  @P6 STS [R192+0x3008], RZ ;  /* 0x003008ffc0006388 */ /* 0x000fe20000000800 */
[----:B------:R-:W-:-:S03]  /*2a10*/  @!P3 IMAD R12, R18, c[0x0][0x1a0], RZ ;  /* 0x00006800120cba24 */ /* 0x000fc600078e02ff */
[----:B------:R-:W-:Y:S01]  /*2a20*/  @P6 STS [R192+0x300c], RZ ;  /* 0x00300cffc0006388 */ /* 0x000fe20000000800 */
[----:B------:R-:W-:-:S03]  /*2a30*/  @!P3 IMAD.MOV.U32 R6, RZ, RZ, R4 ;  /* 0x000000ffff06b224 */ /* 0x000fc600078e0004 */
[----:B------:R-:W-:Y:S01]  /*2a40*/  @!PT LDS RZ, [RZ] ;  /* 0x00000000fffff984 */ /* 0x000fe20000000800 */
[----:B------:R-:W-:Y:S01]  /*2a50*/  @!PT LDS RZ, [RZ] ;  /* 0x00000000fffff984 */ /* 0x000fe20000000800 */
[----:B------:R-:W-:Y:S01]  /*2a60*/  @!PT LDS RZ, [RZ] ;  /* 0x00000000fffff984 */ /* 0x000fe20000000800 */
[----:B------:R1:W-:Y:S01]  /*2a70*/  @!P6 LDGSTS.E.BYPASS.LTC128B.128 [R192+0x3000], [R10.64] ;  /* 0x030000000ac0efae */ /* 0x0003e2000b901d52 */
[----:B------:R-:W-:-:S03]  /*2a80*/  @!P1 IMAD R18, R19, c[0x0][0x1a0], RZ ;  /* 0x0000680013129a24 */ /* 0x000fc600078e02ff */
[----:B------:R-:W-:Y:S04]  /*2a90*/  @P5 STS.128 [R0+0xc000], RZ ;  /* 0x00c000ff00005388 */ /* 0x000fe80000000c00 */
[----:B------:R-:W-:Y:S01]  /*2aa0*/  @!PT LDS RZ, [RZ] ;  /* 0x00000000fffff984 */ /* 0x000fe20000000800 */
[----:B------:R-:W-:Y:S01]  /*2ab0*/  @!PT LDS RZ, [RZ] ;  /* 0x00000000fffff984 */ /* 0x000fe20000000800 */
[----:B------:R-:W-:Y:S01]  /*2ac0*/  @!PT LDS RZ, [RZ] ;  /* 0x00000000fffff984 */ /* 0x000fe20000000800 */
[----:B------:R2:W-:Y:S01]  /*2ad0*/  @!P5 LDGSTS.E.BYPASS.LTC128B.128 [R0+0xc000], [R26.64] ;  /* 0x0c0000001a00dfae */ /* 0x0005e2000b901d52 */
[----:B------:R-:W-:-:S03]  /*2ae0*/  @!P3 IMAD R19, R13, c[0x0][0x1a4], R12 ;  /* 0x000069000d13ba24 */ /* 0x000fc600078e020c */
[----:B------:R-:W-:Y:S01]  /*2af0*/  @P4 STS.128 [R0+0xd000], RZ ;  /* 0x00d000ff00004388 */ /* 0x000fe20000000c00 */
[----:B------:R-:W-:-:S03]  /*2b00*/  @!P4 IMAD.IADD R9, R9, 0x1, R22 ;  /* 0x000000010909c824 */ /* 0x000fc600078e0216 */
[----:B------:R-:W-:Y:S01]  /*2b10*/  @!PT LDS RZ, [RZ] ;  /* 0x00000000fffff984 */ /* 0x000fe20000000800 */
[----:B------:R-:W-:Y:S01]  /*2b20*/  @!PT LDS RZ, [RZ] ;  /* 0x00000000fffff984 */ /* 0x000fe20000000800 */
[----:B------:R-:W-:Y:S01]  /*2b30*/  @!PT LDS RZ, [RZ] ;  /* 0x00000000fffff984 */ /* 0x000fe20000000800 */
[----:B------:R2:W-:Y:S01]  /*2b40*/  @!P4 LDGSTS.E.BYPASS.LTC128B.128 [R0+0xd000], [R24.64] ;  /* 0x0d0000001800cfae */ /* 0x0005e2000b901d52 */
[----:B------:R-:W-:Y:S01]  /*2b50*/  @!P3 IMAD.WIDE.U32 R6, R13, c[0x0][0x1a0], R6 ;  /* 0x000068000d06ba25 */ /* 0x000fe200078e0006 */
[----:B------:R-:W-:Y:S02]  /*2b60*/  @!P4 LEA R12, P0, R8, c[0x0][0x170], 0x1 ;  /* 0x00005c00080cca11 */ /* 0x000fe400078008ff */
[----:B------:R-:W-:Y:S01]  /*2b70*/  @P3 STS.128 [R0+0xe000], RZ ;  /* 0x00e000ff00003388 */ /* 0x000fe20000000c00 */
[----:B------:R-:W-:-:S03]  /*2b80*/  @!P1 IMAD R18, R2, c[0x0][0x1a4], R18 ;  /* 0x0000690002129a24 */ /* 0x000fc600078e0212 */
[----:B------:R-:W-:Y:S01]  /*2b90*/  @!PT LDS RZ, [RZ] ;  /* 0x00000000fffff984 */ /* 0x000fe20000000800 */
[----:B------:R-:W-:Y:S01]  /*2ba0*/  @!PT LDS RZ, [RZ] ;  /* 0x00000000fffff984 */ /* 0x000fe20000000800 */
[----:B------:R-:W-:Y:S01]  /*2bb0*/  @!PT LDS RZ, [RZ] ;  /* 0x00000000fffff984 */ /* 0x000fe20000000800 */
[----:B------:R2:W-:Y:S01]  /*2bc0*/  @!P3 LDGSTS.E.BYPASS.LTC128B.128 [R0+0xe000], [R20.64] ;  /* 0x0e0000001400bfae */ /* 0x0005e2000b901d52 */
[----:B------:R-:W-:Y:S01]  /*2bd0*/  @!P1 IMAD.WIDE.U32 R4, R2, c[0x0][0x1a0], R4 ;  /* 0x0000680002049a25 */ /* 0x000fe200078e0004 */
[----:B---3--:R-:W-:Y:S02]  /*2be0*/  IADD3 R2, R33, 0x8, RZ ;  /* 0x0000000821027810 */ /* 0x008fe40007ffe0ff */
[----:B------:R-:W-:Y:S01]  /*2bf0*/  @P1 STS.128 [R0+0xf000], RZ ;  /* 0x00f000ff00001388 */ /* 0x000fe20000000c00 */
[----:B------:R-:W-:-:S03]  /*2c00*/  @!P3 IMAD.IADD R7, R7, 0x1, R19 ;  /* 0x000000010707b824 */ /* 0x000fc600078e0213 */
[----:B------:R-:W-:Y:S01]  /*2c10*/  @!PT LDS RZ, [RZ] ;  /* 0x00000000fffff984 */ /* 0x000fe20000000800 */
[----:B------:R-:W-:Y:S01]  /*2c20*/  @!PT LDS RZ, [RZ] ;  /* 0x00000000fffff984 */ /* 0x000fe20000000800 */
[----:B------:R-:W-:Y:S01]  /*2c30*/  @!PT LDS RZ, [RZ] ;  /* 0x00000000fffff984 */ /* 0x000fe20000000800 */
[----:B------:R2:W-:Y:S01]  /*2c40*/  @!P1 LDGSTS.E.BYPASS.LTC128B.128 [R0+0xf000], [R16.64] ;  /* 0x0f00000010009fae */ /* 0x0005e2000b901d52 */
[----:B------:R-:W-:-:S03]  /*2c50*/  @!P4 LEA.HI.X R13, R8, c[0x0][0x174], R9, 0x1, P0 ;  /* 0x00005d00080dca11 */ /* 0x000fc600000f0c09 */
[----:B------:R-:W-:Y:S01]  /*2c60*/  @P5 STS.128 [R0+0x10000], RZ ;  /* 0x010000ff00005388 */ /* 0x000fe20000000c00 */
[----:B------:R-:W-:Y:S01]  /*2c70*/  IADD3 R9, R33, 0x40, RZ ;  /* 0x0000004021097810 */ /* 0x000fe20007ffe0ff */
[----:B------:R-:W-:Y:S02]  /*2c80*/  @!P1 IMAD.IADD R5, R5, 0x1, R18 ;  /* 0x0000000105059824 */ /* 0x000fe400078e0212 */
[----:B------:R-:W-:Y:S01]  /*2c90*/  @!PT LDS RZ, [RZ] ;  /* 0x00000000fffff984 */ /* 0x000fe20000000800 */
[----:B------:R-:W-:Y:S01]  /*2ca0*/  @!PT LDS RZ, [RZ] ;  /* 0x00000000fffff984 */ /* 0x000fe20000000800 */
[----:B------:R-:W-:Y:S01]  /*2cb0*/  @!PT LDS RZ, [RZ] ;  /* 0x00000000fffff984 */ /* 0x000fe20000000800 */
[----:B------:R2:W-:Y:S01]  /*2cc0*/  @!P5 LDGSTS.E.BYPASS.LTC128B.128 [R0+0x10000], [R14.64] ;  /* 0x100000000e00dfae */ /* 0x0005e2000b901d52 */
[----:B-1----:R-:W-:Y:S02]  /*2cd0*/  @!P3 LEA R10, P5, R6, c[0x0][0x170], 0x1 ;  /* 0x00005c00060aba11 */ /* 0x002fe400078a08ff */
[----:B------:R-:W-:Y:S02]  /*2ce0*/  @!P1 LEA R8, P0, R4, c[0x0][0x170], 0x1 ;  /* 0x00005c0004089a11 */ /* 0x000fe400078008ff */
[----:B------:R-:W-:Y:S02]  /*2cf0*/  ISETP.GE.AND P6, PT, R2, UR8, PT ;  /* 0x0000000802007c0c */ /* 0x000fe4000bfc6270 */
[----:B------:R-:W-:-:S02]  /*2d00*/  IADD3 R2, R33, 0x48, RZ ;  /* 0x0000004821027810 */ /* 0x000fc40007ffe0ff */
[----:B------:R-:W-:Y:S02]  /*2d10*/  @!P3 LEA.HI.X R11, R6, c[0x0][0x174], R7, 0x1, P5 ;  /* 0x00005d00060bba11 */ /* 0x000fe400028f0c07 */
[----:B------:R-:W-:Y:S02]  /*2d20*/  ISETP.GE.AND P5, PT, R9, UR8, PT ;  /* 0x0000000809007c0c */ /* 0x000fe4000bfa6270 */
[----:B------:R-:W-:Y:S02]  /*2d30*/  @!P1 LEA.HI.X R9, R4, c[0x0][0x174], R5, 0x1, P0 ;  /* 0x00005d0004099a11 */ /* 0x000fe400000f0c05 */
[----:B------:R-:W-:Y:S01]  /*2d40*/  ISETP.GE.AND P0, PT, R2, UR8, PT ;  /* 0x0000000802007c0c */ /* 0x000fe2000bf06270 */
[----:B------:R-:W-:Y:S01]  /*2d50*/  @P4 STS.128 [R0+0x11000], RZ ;  /* 0x011000ff00004388 */ /* 0x000fe20000000c00 */
[----:B------:R-:W-:-:S03]  /*2d60*/  UMOV UR9, UR12 ;  /* 0x0000000c00097c82 */ /* 0x000fc60008000000 */
        /* <DEDUP_REMOVED lines=9> */
[----:B------:R-:W-:-:S03]  /*2e00*/  ISETP.GE.AND P4, PT, R33, UR8, PT ;  /* 0x0000000821007c0c */ /* 0x000fc6000bf86270 */
[----:B------:R2:W-:Y:S01]  /*2e10*/  @P1 STS.128 [R0+0x13000], RZ ;  /* 0x013000ff00001388 */ /* 0x0005e20000000c00 */
[----:B------:R-:W-:-:S03]  /*2e20*/  UMOV UR8, UR13 ;  /* 0x0000000d00087c82 */ /* 0x000fc60008000000 */
[----:B------:R-:W-:Y:S01]  /*2e30*/  @!PT LDS RZ, [RZ] ;  /* 0x00000000fffff984 */ /* 0x000fe20000000800 */
[----:B------:R-:W-:Y:S01]  /*2e40*/  @!PT LDS RZ, [RZ] ;  /* 0x00000000fffff984 */ /* 0x000fe20000000800 */
[----:B------:R-:W-:Y:S01]  /*2e50*/  @!PT LDS RZ, [RZ] ;  /* 0x00000000fffff984 */ /* 0x000fe20000000800 */
[----:B------:R2:W-:Y:S01]  /*2e60*/  @!P1 LDGSTS.E.BYPASS.LTC128B.128 [R0+0x13000], [R8.64] ;  /* 0x1300000008009fae */ /* 0x0005e2000b901d52 */
[----:B------:R-:W-:Y:S02]  /*2e70*/  @!P0 LEA R6, P1, R2, UR9, 0x2 ;  /* 0x0000000902068c11 */ /* 0x000fe4000f8210ff */
[----:B------:R-:W-:Y:S01]  /*2e80*/  SHF.L.U32 R4, R33, 0x2, RZ ;  /* 0x0000000221047819 */ /* 0x000fe200000006ff */
[----:B------:R-:W-:Y:S01]  /*2e90*/  IMAD.MOV.U32 R242, RZ, RZ, 0x7f800000 ;  /* 0x7f800000fff27424 */ /* 0x000fe200078e00ff */
[----:B------:R-:W0:Y:S01]  /*2ea0*/  LDGDEPBAR ;  /* 0x00000000000079af */ /* 0x000e220000000000 */
[----:B--2---:R-:W-:-:S04]  /*2eb0*/  SHF.R.S32.HI R0, RZ, 0x1f, R2 ;  /* 0x0000001fff007819 */ /* 0x004fc80000011402 */
[----:B------:R-:W-:Y:S02]  /*2ec0*/  @!P0 LEA.HI.X R7, R2, UR8, R0, 0x2, P1 ;  /* 0x0000000802078c11 */ /* 0x000fe400088f1400 */
[----:B------:R-:W-:-:S03]  /*2ed0*/  LEA.HI R0, R30, R29, RZ, 0x4 ;  /* 0x0000001d1e007211 */ /* 0x000fc600078f20ff */
[----:B------:R1:W5:Y:S01]  /*2ee0*/  @!P0 LDG.E R241, [R6.64] ;  /* 0x0000001206f18981 */ /* 0x000362000c1e1900 */
[----:B------:R-:W-:-:S05]  /*2ef0*/  LOP3.LUT R0, R0, 0xfffffff0, RZ, 0xc0, !PT ;  /* 0xfffffff000007812 */ /* 0x000fca00078ec0ff */
[----:B------:R-:W-:-:S05]  /*2f00*/  IMAD.IADD R0, R29, 0x1, -R0 ;  /* 0x000000011d007824 */ /* 0x000fca00078e0a00 */
[----:B------:R-:W-:-:S04]  /*2f10*/  SHF.R.S32.HI R2, RZ, 0x1f, R0 ;  /* 0x0000001fff027819 */ /* 0x000fc80000011400 */
[----:B------:R-:W-:-:S04]  /*2f20*/  LEA.HI R2, R2, R0, RZ, 0x3 ;  /* 0x0000000002027211 */ /* 0x000fc800078f18ff */
[----:B------:R-:W-:-:S05]  /*2f30*/  LOP3.LUT R2, R2, 0xfffffff8, RZ, 0xc0, !PT ;  /* 0xfffffff802027812 */ /* 0x000fca00078ec0ff */
[----:B------:R-:W-:Y:S01]  /*2f40*/  IMAD.IADD R0, R0, 0x1, -R2 ;  /* 0x0000000100007824 */ /* 0x000fe200078e0a02 */
[----:B------:R-:W-:-:S04]  /*2f50*/  IADD3 R2, R188, 0x2000, RZ ;  /* 0x00002000bc027810 */ /* 0x000fc80007ffe0ff */
[----:B------:R-:W-:Y:S02]  /*2f60*/  SEL R2, R2, R188, !P2 ;  /* 0x000000bc02027207 */ /* 0x000fe40005000000 */
[----:B------:R-:W-:-:S03]  /*2f70*/  LOP3.LUT P0, RZ, R0, 0x2, RZ, 0xc0, !PT ;  /* 0x0000000200ff7812 */ /* 0x000fc6000780c0ff */
[----:B------:R-:W-:Y:S02]  /*2f80*/  IMAD.SHL.U32 R183, R2, 0x2, RZ ;  /* 0x0000000202b77824 */ /* 0x000fe400078e00ff */
[----:B------:R-:W-:Y:S01]  /*2f90*/  IMAD.MOV.U32 R2, RZ, RZ, c[0x0][0x22c] ;  /* 0x00008b00ff027624 */ /* 0x000fe200078e00ff */
[----:B------:R-:W-:Y:S02]  /*2fa0*/  LOP3.LUT P1, RZ, R0, 0x4, RZ, 0xc0, !PT ;  /* 0x0000000400ff7812 */ /* 0x000fe4000782c0ff */
[----:B------:R-:W-:Y:S01]  /*2fb0*/  IADD3 R0, R187, 0x2000, RZ ;  /* 0x00002000bb007810 */ /* 0x000fe20007ffe0ff */
[----:B------:R-:W-:-:S03]  /*2fc0*/  IMAD R2, R2, c[0x0][0x1c0], RZ ;  /* 0x0000700002027a24 */ /* 0x000fc600078e02ff */
[----:B------:R-:W-:Y:S02]  /*2fd0*/  SEL R0, R0, R187, !P2 ;  /* 0x000000bb00007207 */ /* 0x000fe40005000000 */
[C---:B------:R-:W-:Y:S01]  /*2fe0*/  SHF.L.U32 R34, R2.reuse, 0x4, RZ ;  /* 0x0000000402227819 */ /* 0x040fe200000006ff */
[----:B------:R-:W-:Y:S02]  /*2ff0*/  IMAD.SHL.U32 R32, R2, 0x8, RZ ;  /* 0x0000000802207824 */ /* 0x000fe400078e00ff */
[----:B------:R-:W-:Y:S01]  /*3000*/  IMAD.SHL.U32 R176, R0, 0x2, RZ ;  /* 0x0000000200b07824 */ /* 0x000fe200078e00ff */
[----:B------:R-:W-:-:S05]  /*3010*/  IADD3 R0, R34, 0x20, RZ ;  /* 0x0000002022007810 */ /* 0x000fca0007ffe0ff */
[----:B------:R-:W-:-:S04]  /*3020*/  IMAD.IADD R0, R32, 0x1, R0 ;  /* 0x0000000120007824 */ /* 0x000fc800078e0200 */
[----:B------:R-:W-:-:S05]  /*3030*/  IMAD.IADD R0, R32, 0x1, R0 ;  /* 0x0000000120007824 */ /* 0x000fca00078e0200 */
[----:B------:R-:W-:-:S05]  /*3040*/  IADD3 R0, R32, R0, RZ ;  /* 0x0000000020007210 */ /* 0x000fca0007ffe0ff */
[----:B------:R-:W-:-:S05]  /*3050*/  IMAD.IADD R0, R32, 0x1, R0 ;  /* 0x0000000120007824 */ /* 0x000fca00078e0200 */
[----:B------:R2:W-:Y:S01]  /*3060*/  STL [R1+0x8], R0 ;  /* 0x0000080001007387 */ /* 0x0005e20000100800 */
[----:B------:R-:W-:Y:S02]  /*3070*/  SHF.R.S32.HI R8, RZ, 0x1f, R33 ;  /* 0x0000001fff087819 */ /* 0x000fe40000011421 */
[----:B------:R-:W-:Y:S02]  /*3080*/  IADD3 R4, P3, R4, UR9, RZ ;  /* 0x0000000904047c10 */ /* 0x000fe4000ff7e0ff */
[----:B------:R-:W-:Y:S01]  /*3090*/  SHF.L.U64.HI R5, R33, 0x2, R8 ;  /* 0x0000000221057819 */ /* 0x000fe20000010208 */
[----:B------:R-:W-:Y:S02]  /*30a0*/  IMAD.MOV.U32 R243, RZ, RZ, 0x7f800000 ;  /* 0x7f800000fff37424 */ /* 0x000fe400078e00ff */
[----:B------:R-:W-:Y:S02]  /*30b0*/  IMAD.MOV.U32 R240, RZ, RZ, 0x7f800000 ;  /* 0x7f800000fff07424 */ /* 0x000fe400078e00ff */
[----:B--2---:R-:W-:-:S04]  /*30c0*/  IMAD.IADD R0, R32, 0x1, R0 ;  /* 0x0000000120007824 */ /* 0x004fc800078e0200 */
[----:B------:R-:W-:-:S04]  /*30d0*/  IMAD.IADD R2, R32, 0x1, R0 ;  /* 0x0000000120027824 */ /* 0x000fc800078e0200 */
[----:B------:R-:W-:-:S04]  /*30e0*/  IMAD.IADD R252, R32, 0x1, R2 ;  /* 0x0000000120fc7824 */ /* 0x000fc800078e0202 */
[----:B------:R-:W-:Y:S01]  /*30f0*/  IMAD.IADD R251, R32, 0x1, R252 ;  /* 0x0000000120fb7824 */ /* 0x000fe200078e02fc */
[----:B------:R-:W-:-:S04]  /*3100*/  IADD3.X R5, R5, UR8, RZ, P3, !PT ;  /* 0x0000000805057c10 */ /* 0x000fc80009ffe4ff */
[C---:B------:R-:W-:Y:S01]  /*3110*/  IADD3 R250, R32.reuse, R251, RZ ;  /* 0x000000fb20fa7210 */ /* 0x040fe20007ffe0ff */
[----:B------:R2:W5:Y:S04]  /*3120*/  @!P4 LDG.E R242, [R4.64] ;  /* 0x0000001204f2c981 */ /* 0x000568000c1e1900 */
[----:B------:R2:W5:Y:S01]  /*3130*/  @!P6 LDG.E R243, [R4.64+0x20] ;  /* 0x0000201204f3e981 */ /* 0x000562000c1e1900 */
[----:B------:R-:W-:-:S03]  /*3140*/  IMAD.IADD R249, R32, 0x1, R250 ;  /* 0x0000000120f97824 */ /* 0x000fc600078e02fa */
[----:B------:R2:W5:Y:S01]  /*3150*/  @!P5 LDG.E R240, [R4.64+0x100] ;  /* 0x0001001204f0d981 */ /* 0x000562000c1e1900 */
[----:B------:R-:W-:Y:S02]  /*3160*/  IMAD.MOV.U32 R186, RZ, RZ, 0x20 ;  /* 0x00000020ffba7424 */ /* 0x000fe400078e00ff */
[----:B------:R-:W-:Y:S01]  /*3170*/  IMAD.IADD R248, R32, 0x1, R249 ;  /* 0x0000000120f87824 */ /* 0x000fe200078e02f9 */
[----:B------:R3:W-:Y:S01]  /*3180*/  STL [R1+0x4], R0 ;  /* 0x0000040001007387 */ /* 0x0007e20000100800 */
[----:B------:R-:W-:Y:S01]  /*3190*/  UIADD3 UR10, UR24, 0x80, URZ ;  /* 0x00000080180a7890 */ /* 0x000fe2000fffe03f */
[----:B------:R-:W-:Y:S01]  /*31a0*/  SEL R186, R186, 0xffffffe0, !P0 ;  /* 0xffffffe0baba7807 */ /* 0x000fe20004000000 */
[----:B------:R-:W-:Y:S01]  /*31b0*/  IMAD.SHL.U32 R185, R188, 0x2, RZ ;  /* 0x00000002bcb97824 */ /* 0x000fe200078e00ff */
[----:B------:R-:W-:Y:S02]  /*31c0*/  IADD3 R247, R32, R248, RZ ;  /* 0x000000f820f77210 */ /* 0x000fe40007ffe0ff */
[----:B------:R-:W-:Y:S01]  /*31d0*/  MOV R177, 0x40 ;  /* 0x0000004000b17802 */ /* 0x000fe20000000f00 */
[----:B------:R-:W-:Y:S01]  /*31e0*/  CS2R R126, SRZ ;  /* 0x00000000007e7805 */ /* 0x000fe2000001ff00 */
[----:B------:R-:W-:Y:S01]  /*31f0*/  CS2R R124, SRZ ;  /* 0x00000000007c7805 */ /* 0x000fe2000001ff00 */
[----:B--2---:R-:W-:-:S02]  /*3200*/  SHF.L.U64.HI R4, R33, 0x2, R8 ;  /* 0x0000000221047819 */ /* 0x004fc40000010208 */
[----:B---3--:R-:W-:-:S03]  /*3210*/  IADD3 R0, R33, -0x80, RZ ;  /* 0xffffff8021007810 */ /* 0x008fc60007ffe0ff */
[----:B------:R2:W-:Y:S01]  /*3220*/  STL [R1+0x14], R4 ;  /* 0x0000140401007387 */ /* 0x0005e20000100800 */
[----:B------:R-:W-:-:S03]  /*3230*/  SHF.L.U32 R0, R0, 0x2, RZ ;  /* 0x0000000200007819 */ /* 0x000fc600000006ff */
[----:B------:R-:W-:Y:S01]  /*3240*/  STL [R1], R2 ;  /* 0x0000000201007387 */ /* 0x000fe20000100800 */
        /* <DEDUP_REMOVED lines=14> */
[----:B--2---:R-:W-:Y:S01]  /*3330*/  SHF.L.U32 R4, R33, 0x2, RZ ;  /* 0x0000000221047819 */ /* 0x004fe200000006ff */
[----:B------:R-:W-:Y:S01]  /*3340*/  CS2R R94, SRZ ;  /* 0x00000000005e7805 */ /* 0x000fe2000001ff00 */
[----:B------:R-:W-:Y:S01]  /*3350*/  CS2R R92, SRZ ;  /* 0x00000000005c7805 */ /* 0x000fe2000001ff00 */
[----:B------:R-:W-:-:S02]  /*3360*/  CS2R R98, SRZ ;  /* 0x0000000000627805 */ /* 0x000fc4000001ff00 */
[----:B------:R-:W-:Y:S01]  /*3370*/  STL [R1+0x10], R4 ;  /* 0x0000100401007387 */ /* 0x000fe20000100800 */
[----:B------:R-:W-:Y:S01]  /*3380*/  CS2R R96, SRZ ;  /* 0x0000000000607805 */ /* 0x000fe2000001ff00 */
[----:B------:R-:W-:Y:S01]  /*3390*/  CS2R R90, SRZ ;  /* 0x00000000005a7805 */ /* 0x000fe2000001ff00 */
[----:B------:R-:W-:Y:S01]  /*33a0*/  CS2R R88, SRZ ;  /* 0x0000000000587805 */ /* 0x000fe2000001ff00 */
[----:B------:R2:W-:Y:S01]  /*33b0*/  STL [R1+0xc], R0 ;  /* 0x00000c0001007387 */ /* 0x0005e20000100800 */
        /* <DEDUP_REMOVED lines=10> */
[----:B------:R-:W-:Y:S01]  /*3460*/  SEL R177, R177, 0xffffffc0, !P1 ;  /* 0xffffffc0b1b17807 */ /* 0x000fe20004800000 */
[----:B------:R-:W-:-:S02]  /*3470*/  IMAD.SHL.U32 R184, R188, 0x2, RZ ;  /* 0x00000002bcb87824 */ /* 0x000fc400078e00ff */
[----:B------:R-:W-:Y:S01]  /*3480*/  IMAD.IADD R182, R186, 0x1, R185 ;  /* 0x00000001bab67824 */ /* 0x000fe200078e02b9 */
[----:B------:R-:W-:Y:S02]  /*3490*/  UISETP.GE.AND UP0, UPT, UR10, UR4, UPT ;  /* 0x000000040a00728c */ /* 0x000fe4000bf06270 */
[----:B------:R-:W-:Y:S02]  /*34a0*/  UMOV UR11, UR16 ;  /* 0x00000010000b7c82 */ /* 0x000fe40008000000 */
[----:B------:R-:W-:Y:S01]  /*34b0*/  UMOV UR10, UR17 ;  /* 0x00000011000a7c82 */ /* 0x000fe20008000000 */
[----:B-12---:R-:W-:Y:S02]  /*34c0*/  IMAD.IADD R0, R32, 0x1, R247 ;  /* 0x0000000120007824 */ /* 0x006fe400078e02f7 */
.L_x_397:
[----:B------:R-:W0:Y:S01]  /*34d0*/  LDGDEPBAR ;  /* 0x00000000000079af */ /* 0x000e220000000000 */
[C---:B------:R-:W-:Y:S01]  /*34e0*/  IMAD.IADD R0, R183.reuse, 0x1, R186 ;  /* 0x00000001b7007824 */ /* 0x040fe200078e02ba */
[----:B------:R-:W-:Y:S01]  /*34f0*/  PLOP3.LUT P0, PT, PT, PT, UP0, 0x80, 0x0 ;  /* 0x000000000000781c */ /* 0x000fe20003f0f008 */
[--C-:B------:R-:W-:Y:S01]  /*3500*/  IMAD.IADD R156, R183, 0x1, R177.reuse ;  /* 0x00000001b79c7824 */ /* 0x100fe200078e02b1 */
[----:B------:R-:W-:Y:S01]  /*3510*/  PLOP3.LUT P2, PT, PT, PT, UP0, 0x80, 0x0 ;  /* 0x000000000000781c */ /* 0x000fe20003f4f008 */
[----:B------:R-:W-:Y:S01]  /*3520*/  UISETP.GE.AND UP5, UPT, UR5, 0x1, UPT ;  /* 0x000000010500788c */ /* 0x000fe2000bfa6270 */
[----:B------:R-:W-:Y:S02]  /*3530*/  PLOP3.LUT P3, PT, PT, PT, UP0, 0x80, 0x0 ;  /* 0x000000000000781c */ /* 0x000fe40003f6f008 */
[----:B------:R-:W2:Y:S01]  /*3540*/  LDL R2, [R1+0x20] ;  /* 0x0000200001027983 */ /* 0x000ea20000100800 */
[----:B------:R-:W-:Y:S02]  /*3550*/  PLOP3.LUT P6, PT, PT, PT, UP0, 0x80, 0x0 ;  /* 0x000000000000781c */ /* 0x000fe40003fcf008 */
[----:B-----5:R-:W-:Y:S02]  /*3560*/  FSETP.NEU.FTZ.AND P4, PT, R242, -INF , PT ;  /* 0xff800000f200780b */ /* 0x020fe40003f9d000 */
[----:B------:R-:W-:Y:S01]  /*3570*/  FSETP.NEU.FTZ.AND P5, PT, R241, -INF , PT ;  /* 0xff800000f100780b */ /* 0x000fe20003fbd000 */
[----:B------:R-:W-:Y:S04]  /*3580*/  DEPBAR.LE SB0, 0x0 ;  /* 0x000080000000791a */ /* 0x000fe80000000000 */
[----:B------:R-:W-:Y:S08]  /*3590*/  BAR.SYNC.DEFER_BLOCKING 0x0 ;  /* 0x0000000000007b1d */ /* 0x000ff00000010000 */
[----:B------:R-:W-:Y:S08]  /*35a0*/  LDSM.16.M88.4 R64, [R183] ;  /* 0x00000000b740783b */ /* 0x000ff00000000200 */
[----:B------:R-:W1:Y:S08]  /*35b0*/  LDSM.16.M88.4 R16, [R178+0xc000] ;  /* 0x00c00000b210783b */ /* 0x000e700000000200 */
[----:B------:R-:W3:Y:S08]  /*35c0*/  LDSM.16.M88.4 R60, [R183+0x2000] ;  /* 0x00200000b73c783b */ /* 0x000ef00000000200 */
[----:B------:R-:W4:Y:S08]  /*35d0*/  LDSM.16.M88.4 R32, [R178+0xc800] ;  /* 0x00c80000b220783b */ /* 0x000f300000000200 */
[----:B------:R-:W4:Y:S08]  /*35e0*/  LDSM.16.M88.4 R48, [R178+0xd000] ;  /* 0x00d00000b230783b */ /* 0x000f300000000200 */
[----:B------:R-:W4:Y:S01]  /*35f0*/  LDSM.16.M88.4 R132, [R178+0xd800] ;  /* 0x00d80000b284783b */ /* 0x000f220000000200 */
[-C--:B-1----:R-:W-:Y:S07]  /*3600*/  HMMA.16816.F32.BF16 R4, R64, R16.reuse, RZ ;  /* 0x000000104004723c */ /* 0x082fee00000418ff */
[----:B------:R-:W-:Y:S01]  /*3610*/  LDSM.16.M88.4 R136, [R0] ;  /* 0x000000000088783b */ /* 0x000fe20000000200 */
[C---:B---3--:R-:W-:Y:S07]  /*3620*/  HMMA.16816.F32.BF16 R8, R60.reuse, R16, RZ ;  /* 0x000000103c08723c */ /* 0x048fee00000418ff */
[----:B------:R-:W1:Y:S01]  /*3630*/  LDSM.16.M88.4 R140, [R181+0xc000] ;  /* 0x00c00000b58c783b */ /* 0x000e620000000200 */
[-C--:B------:R-:W-:Y:S07]  /*3640*/  HMMA.16816.F32.BF16 R12, R60, R18.reuse, RZ ;  /* 0x000000123c0c723c */ /* 0x080fee00000418ff */
[----:B------:R3:W1:Y:S01]  /*3650*/  LDSM.16.M88.4 R144, [R0+0x2000] ;  /* 0x002000000090783b */ /* 0x0006620000000200 */
[C---:B------:R-:W-:Y:S07]  /*3660*/  HMMA.16816.F32.BF16 R16, R64.reuse, R18, RZ ;  /* 0x000000124010723c */ /* 0x040fee00000418ff */
[----:B------:R-:W1:Y:S01]  /*3670*/  LDSM.16.M88.4 R148, [R181+0xc800] ;  /* 0x00c80000b594783b */ /* 0x000e620000000200 */
[-C--:B----4-:R-:W-:Y:S07]  /*3680*/  HMMA.16816.F32.BF16 R20, R64, R32.reuse, RZ ;  /* 0x000000204014723c */ /* 0x090fee00000418ff */
[----:B------:R-:W4:Y:S01]  /*3690*/  LDSM.16.M88.4 R152, [R181+0xd000] ;  /* 0x00d00000b598783b */ /* 0x000f220000000200 */
[C---:B------:R-:W-:Y:S07]  /*36a0*/  HMMA.16816.F32.BF16 R24, R60.reuse, R32, RZ ;  /* 0x000000203c18723c */ /* 0x040fee00000418ff */
[----:B------:R-:W-:Y:S01]  /*36b0*/  LDSM.16.M88.4 R160, [R179+0xc800] ;  /* 0x00c80000b3a0783b */ /* 0x000fe20000000200 */
[----:B---3--:R-:W-:Y:S01]  /*36c0*/  IMAD.IADD R0, R0, 0x1, R177 ;  /* 0x0000000100007824 */ /* 0x008fe200078e02b1 */
[-C--:B------:R-:W-:Y:S06]  /*36d0*/  HMMA.16816.F32.BF16 R28, R60, R34.reuse, RZ ;  /* 0x000000223c1c723c */ /* 0x080fec00000418ff */
[----:B------:R-:W-:Y:S02]  /*36e0*/  LDSM.16.M88.4 R164, [R179+0xd800] ;  /* 0x00d80000b3a4783b */ /* 0x000fe40000000200 */
[C---:B------:R-:W-:Y:S06]  /*36f0*/  HMMA.16816.F32.BF16 R32, R64.reuse, R34, RZ ;  /* 0x000000224020723c */ /* 0x040fec00000418ff */
[----:B------:R-:W-:Y:S02]  /*3700*/  LDSM.16.M88.4 R168, [R0] ;  /* 0x0000000000a8783b */ /* 0x000fe40000000200 */
[-C--:B------:R-:W-:Y:S06]  /*3710*/  HMMA.16816.F32.BF16 R36, R64, R48.reuse, RZ ;  /* 0x000000304024723c */ /* 0x080fec00000418ff */
[----:B------:R-:W-:Y:S02]  /*3720*/  LDSM.16.M88.4 R172, [R180+0xc000] ;  /* 0x00c00000b4ac783b */ /* 0x000fe40000000200 */
[C---:B------:R-:W-:Y:S08]  /*3730*/  HMMA.16816.F32.BF16 R40, R60.reuse, R48, RZ ;  /* 0x000000303c28723c */ /* 0x040ff000000418ff */
[-C--:B------:R-:W-:Y:S08]  /*3740*/  HMMA.16816.F32.BF16 R44, R60, R50.reuse, RZ ;  /* 0x000000323c2c723c */ /* 0x080ff000000418ff */
[C---:B------:R-:W-:Y:S08]  /*3750*/  HMMA.16816.F32.BF16 R48, R64.reuse, R50, RZ ;  /* 0x000000324030723c */ /* 0x040ff000000418ff */
[-C--:B------:R-:W-:Y:S08]  /*3760*/  HMMA.16816.F32.BF16 R52, R64, R132.reuse, RZ ;  /* 0x000000844034723c */ /* 0x080ff000000418ff */
[C---:B------:R-:W-:Y:S08]  /*3770*/  HMMA.16816.F32.BF16 R56, R60.reuse, R132, RZ ;  /* 0x000000843c38723c */ /* 0x040ff000000418ff */
[-C--:B------:R-:W-:Y:S08]  /*3780*/  HMMA.16816.F32.BF16 R60, R60, R134.reuse, RZ ;  /* 0x000000863c3c723c */ /* 0x080ff000000418ff */
[----:B------:R-:W-:Y:S01]  /*3790*/  HMMA.16816.F32.BF16 R64, R64, R134, RZ ;  /* 0x000000864040723c */ /* 0x000fe200000418ff */
[----:B------:R-:W3:Y:S07]  /*37a0*/  LDSM.16.M88.4 R132, [R181+0xd800] ;  /* 0x00d80000b584783b */ /* 0x000eee0000000200 */
[-C--:B-1----:R-:W-:Y:S08]  /*37b0*/  HMMA.16816.F32.BF16 R4, R136, R140.reuse, R4 ;  /* 0x0000008c8804723c */ /* 0x082ff00000041804 */
[C---:B------:R-:W-:Y:S08]  /*37c0*/  HMMA.16816.F32.BF16 R8, R144.reuse, R140, R8 ;  /* 0x0000008c9008723c */ /* 0x040ff00000041808 */
[-C--:B------:R-:W-:Y:S08]  /*37d0*/  HMMA.16816.F32.BF16 R12, R144, R142.reuse, R12 ;  /* 0x0000008e900c723c */ /* 0x080ff0000004180c */
[C---:B------:R-:W-:Y:S01]  /*37e0*/  HMMA.16816.F32.BF16 R16, R136.reuse, R142, R16 ;  /* 0x0000008e8810723c */ /* 0x040fe20000041810 */
[----:B------:R-:W-:Y:S07]  /*37f0*/  LDSM.16.M88.4 R140, [R156] ;  /* 0x000000009c8c783b */ /* 0x000fee0000000200 */
[-C--:B------:R-:W-:Y:S01]  /*3800*/  HMMA.16816.F32.BF16 R20, R136, R148.reuse, R20 ;  /* 0x000000948814723c */ /* 0x080fe20000041814 */
[----:B------:R-:W-:Y:S07]  /*3810*/  LDSM.16.M88.4 R156, [R156+0x2000] ;  /* 0x002000009c9c783b */ /* 0x000fee0000000200 */
[C---:B------:R-:W-:Y:S08]  /*3820*/  HMMA.16816.F32.BF16 R24, R144.reuse, R148, R24 ;  /* 0x000000949018723c */ /* 0x040ff00000041818 */
[-C--:B------:R-:W-:Y:S08]  /*3830*/  HMMA.16816.F32.BF16 R28, R144, R150.reuse, R28 ;  /* 0x00000096901c723c */ /* 0x080ff0000004181c */
[C---:B------:R-:W-:Y:S01]  /*3840*/  HMMA.16816.F32.BF16 R32, R136.reuse, R150, R32 ;  /* 0x000000968820723c */ /* 0x040fe20000041820 */
[----:B------:R-:W1:Y:S07]  /*3850*/  LDSM.16.M88.4 R148, [R179+0xc000] ;  /* 0x00c00000b394783b */ /* 0x000e6e0000000200 */
[-C--:B----4-:R-:W-:Y:S08]  /*3860*/  HMMA.16816.F32.BF16 R36, R136, R152.reuse, R36 ;  /* 0x000000988824723c */ /* 0x090ff00000041824 */
[C---:B------:R-:W-:Y:S08]  /*3870*/  HMMA.16816.F32.BF16 R40, R144.reuse, R152, R40 ;  /* 0x000000989028723c */ /* 0x040ff00000041828 */
[-C--:B------:R-:W-:Y:S08]  /*3880*/  HMMA.16816.F32.BF16 R44, R144, R154.reuse, R44 ;  /* 0x0000009a902c723c */ /* 0x080ff0000004182c */
[C---:B------:R-:W-:Y:S01]  /*3890*/  HMMA.16816.F32.BF16 R48, R136.reuse, R154, R48 ;  /* 0x0000009a8830723c */ /* 0x040fe20000041830 */
[----:B------:R-:W4:Y:S07]  /*38a0*/  LDSM.16.M88.4 R152, [R179+0xd000] ;  /* 0x00d00000b398783b */ /* 0x000f2e0000000200 */
[-C--:B---3--:R-:W-:Y:S08]  /*38b0*/  HMMA.16816.F32.BF16 R52, R136, R132.reuse, R52 ;  /* 0x000000848834723c */ /* 0x088ff00000041834 */
[C---:B------:R-:W-:Y:S08]  /*38c0*/  HMMA.16816.F32.BF16 R56, R144.reuse, R132, R56 ;  /* 0x000000849038723c */ /* 0x040ff00000041838 */
[-C--:B------:R-:W-:Y:S08]  /*38d0*/  HMMA.16816.F32.BF16 R60, R144, R134.reuse, R60 ;  /* 0x00000086903c723c */ /* 0x080ff0000004183c */
[----:B------:R-:W-:Y:S01]  /*38e0*/  HMMA.16816.F32.BF16 R64, R136, R134, R64 ;  /* 0x000000868840723c */ /* 0x000fe20000041840 */
[----:B------:R3:W4:Y:S06]  /*38f0*/  LDSM.16.M88.4 R132, [R0+0x2000] ;  /* 0x002000000084783b */ /* 0x00072c0000000200 */
[----:B------:R-:W-:Y:S01]  /*3900*/  IMAD.U32 R137, RZ, RZ, UR20 ;  /* 0x00000014ff897e24 */ /* 0x000fe2000f8e00ff */
[-C--:B-1----:R-:W-:Y:S05]  /*3910*/  HMMA.16816.F32.BF16 R4, R140, R148.reuse, R4 ;  /* 0x000000948c04723c */ /* 0x082fea0000041804 */
[----:B--2---:R-:W-:Y:S01]  /*3920*/  @P0 IMAD R137, R137, 0x80, R2 ;  /* 0x0000008089890824 */ /* 0x004fe200078e0202 */
[----:B------:R-:W-:Y:S01]  /*3930*/  PLOP3.LUT P0, PT, PT, PT, UP0, 0x80, 0x0 ;  /* 0x000000000000781c */ /* 0x000fe20003f0f008 */
[----:B------:R-:W-:Y:S01]  /*3940*/  FMUL.FTZ R138, R242, 1.4426950216293334961 ;  /* 0x3fb8aa3bf28a7820 */ /* 0x000fe20000410000 */
[C---:B------:R-:W-:Y:S01]  /*3950*/  HMMA.16816.F32.BF16 R8, R156.reuse, R148, R8 ;  /* 0x000000949c08723c */ /* 0x040fe20000041808 */
[----:B------:R-:W2:Y:S03]  /*3960*/  LDL R148, [R1+0x10] ;  /* 0x0000100001947983 */ /* 0x000ea60000100800 */
[----:B------:R-:W-:Y:S01]  /*3970*/  @P3 ISETP.GE.AND P3, PT, R137, UR4, PT ;  /* 0x0000000489003c0c */ /* 0x000fe2000bf66270 */
[C---:B------:R-:W-:Y:S01]  /*3980*/  FMUL.FTZ R136, R243.reuse, 1.4426950216293334961 ;  /* 0x3fb8aa3bf3887820 */ /* 0x040fe20000410000 */
[----:B------:R-:W-:Y:S01]  /*3990*/  FSEL R138, R138, RZ, P4 ;  /* 0x000000ff8a8a7208 */ /* 0x000fe20002000000 */
[----:B------:R-:W-:Y:S01]  /*39a0*/  FMUL.FTZ R2, R240, 1.4426950216293334961 ;  /* 0x3fb8aa3bf0027820 */ /* 0x000fe20000410000 */
[-C--:B------:R-:W-:Y:S03]  /*39b0*/  HMMA.16816.F32.BF16 R12, R156, R150.reuse, R12 ;  /* 0x000000969c0c723c */ /* 0x080fe6000004180c */
[----:B------:R-:W-:Y:S02]  /*39c0*/  FSETP.NEU.FTZ.AND P4, PT, R243, -INF , PT ;  /* 0xff800000f300780b */ /* 0x000fe40003f9d000 */
[----:B---3--:R-:W-:Y:S02]  /*39d0*/  @P2 IADD3 R0, R137, 0x1, RZ ;  /* 0x0000000189002810 */ /* 0x008fe40007ffe0ff */
[----:B------:R-:W-:Y:S01]  /*39e0*/  FSEL R136, R136, RZ, P4 ;  /* 0x000000ff88887208 */ /* 0x000fe20002000000 */
[C---:B------:R-:W-:Y:S01]  /*39f0*/  HMMA.16816.F32.BF16 R16, R140.reuse, R150, R16 ;  /* 0x000000968c10723c */ /* 0x040fe20000041810 */
[----:B------:R-:W-:Y:S02]  /*3a00*/  PLOP3.LUT P2, PT, PT, PT, UP0, 0x80, 0x0 ;  /* 0x000000000000781c */ /* 0x000fe40003f4f008 */
[----:B------:R-:W-:Y:S02]  /*3a10*/  PLOP3.LUT P4, PT, PT, PT, UP0, 0x80, 0x0 ;  /* 0x000000000000781c */ /* 0x000fe40003f8f008 */
[----:B------:R-:W-:Y:S01]  /*3a20*/  @P6 ISETP.GE.AND P6, PT, R0, UR4, PT ;  /* 0x0000000400006c0c */ /* 0x000fe2000bfc6270 */
[----:B------:R-:W-:Y:S02]  /*3a30*/  FMUL.FTZ R0, R241, 1.4426950216293334961 ;  /* 0x3fb8aa3bf1007820 */ /* 0x000fe40000410000 */
[-C--:B------:R-:W-:Y:S04]  /*3a40*/  HMMA.16816.F32.BF16 R20, R140, R160.reuse, R20 ;  /* 0x000000a08c14723c */ /* 0x080fe80000041814 */
[----:B------:R-:W-:Y:S02]  /*3a50*/  FSEL R0, R0, RZ, P5 ;  /* 0x000000ff00007208 */ /* 0x000fe40002800000 */
[----:B------:R-:W-:Y:S02]  /*3a60*/  PLOP3.LUT P5, PT, PT, PT, UP0, 0x80, 0x0 ;  /* 0x000000000000781c */ /* 0x000fe40003faf008 */
[C---:B------:R-:W-:Y:S08]  /*3a70*/  HMMA.16816.F32.BF16 R24, R156.reuse, R160, R24 ;  /* 0x000000a09c18723c */ /* 0x040ff00000041818 */
[-C--:B------:R-:W-:Y:S08]  /*3a80*/  HMMA.16816.F32.BF16 R28, R156, R162.reuse, R28 ;  /* 0x000000a29c1c723c */ /* 0x080ff0000004181c */
[C---:B------:R-:W-:Y:S08]  /*3a90*/  HMMA.16816.F32.BF16 R32, R140.reuse, R162, R32 ;  /* 0x000000a28c20723c */ /* 0x040ff00000041820 */
[-C--:B----4-:R-:W-:Y:S08]  /*3aa0*/  HMMA.16816.F32.BF16 R36, R140, R152.reuse, R36 ;  /* 0x000000988c24723c */ /* 0x090ff00000041824 */
[C---:B------:R-:W-:Y:S08]  /*3ab0*/  HMMA.16816.F32.BF16 R40, R156.reuse, R152, R40 ;  /* 0x000000989c28723c */ /* 0x040ff00000041828 */
[-C--:B------:R-:W-:Y:S08]  /*3ac0*/  HMMA.16816.F32.BF16 R44, R156, R154.reuse, R44 ;  /* 0x0000009a9c2c723c */ /* 0x080ff0000004182c */
[C---:B------:R-:W-:Y:S08]  /*3ad0*/  HMMA.16816.F32.BF16 R48, R140.reuse, R154, R48 ;  /* 0x0000009a8c30723c */ /* 0x040ff00000041830 */
[-C--:B------:R-:W-:Y:S08]  /*3ae0*/  HMMA.16816.F32.BF16 R52, R140, R164.reuse, R52 ;  /* 0x000000a48c34723c */ /* 0x080ff00000041834 */
[C---:B------:R-:W-:Y:S08]  /*3af0*/  HMMA.16816.F32.BF16 R56, R156.reuse, R164, R56 ;  /* 0x000000a49c38723c */ /* 0x040ff00000041838 */
[-C--:B------:R-:W-:Y:S08]  /*3b00*/  HMMA.16816.F32.BF16 R60, R156, R166.reuse, R60 ;  /* 0x000000a69c3c723c */ /* 0x080ff0000004183c */
[----:B------:R-:W-:Y:S08]  /*3b10*/  HMMA.16816.F32.BF16 R64, R140, R166, R64 ;  /* 0x000000a68c40723c */ /* 0x000ff00000041840 */
[-C--:B------:R-:W-:Y:S08]  /*3b20*/  HMMA.16816.F32.BF16 R4, R168, R172.reuse, R4 ;  /* 0x000000aca804723c */ /* 0x080ff00000041804 */
[C---:B------:R-:W-:Y:S08]  /*3b30*/  HMMA.16816.F32.BF16 R8, R132.reuse, R172, R8 ;  /* 0x000000ac8408723c */ /* 0x040ff00000041808 */
[-C--:B------:R-:W-:Y:S08]  /*3b40*/  HMMA.16816.F32.BF16 R12, R132, R174.reuse, R12 ;  /* 0x000000ae840c723c */ /* 0x080ff0000004180c */
[----:B------:R-:W-:Y:S01]  /*3b50*/  @P2 FSEL R5, R5, -INF , !P6 ;  /* 0xff80000005052808 */ /* 0x000fe20007000000 */
[C---:B------:R-:W-:Y:S01]  /*3b60*/  HMMA.16816.F32.BF16 R16, R168.reuse, R174, R16 ;  /* 0x000000aea810723c */ /* 0x040fe20000041810 */
[----:B------:R-:W-:Y:S03]  /*3b70*/  PLOP3.LUT P2, PT, PT, PT, UP0, 0x80, 0x0 ;  /* 0x000000000000781c */ /* 0x000fe60003f4f008 */
[----:B------:R-:W-:Y:S01]  /*3b80*/  @P0 FSEL R4, R4, -INF , !P3 ;  /* 0xff80000004040808 */ /* 0x000fe20005800000 */
[--C-:B------:R-:W-:Y:S01]  /*3b90*/  FFMA.FTZ R5, R5, c[0x0][0x23c], -R138.reuse ;  /* 0x00008f0005057a23 */ /* 0x100fe2000001088a */
[----:B------:R-:W-:Y:S02]  /*3ba0*/  PLOP3.LUT P0, PT, PT, PT, UP0, 0x80, 0x0 ;  /* 0x000000000000781c */ /* 0x000fe40003f0f008 */
[----:B------:R-:W-:Y:S01]  /*3bb0*/  @P4 FSEL R9, R9, -INF , !P6 ;  /* 0xff80000009094808 */ /* 0x000fe20007000000 */
[----:B------:R-:W-:Y:S01]  /*3bc0*/  MUFU.EX2 R157, R5 ;  /* 0x00000005009d7308 */ /* 0x000fe20000000800 */
[----:B------:R-:W-:Y:S02]  /*3bd0*/  PLOP3.LUT P4, PT, PT, PT, UP0, 0x80, 0x0 ;  /* 0x000000000000781c */ /* 0x000fe40003f8f008 */
[----:B------:R-:W-:Y:S02]  /*3be0*/  FFMA.FTZ R4, R4, c[0x0][0x23c], -R138 ;  /* 0x00008f0004047a23 */ /* 0x000fe4000001088a */
[----:B------:R-:W-:Y:S02]  /*3bf0*/  @P2 FSEL R7, R7, -INF , !P6 ;  /* 0xff80000007072808 */ /* 0x000fe40007000000 */
[----:B------:R-:W-:Y:S03]  /*3c00*/  FSETP.NEU.FTZ.AND P2, PT, R240, -INF , PT ;  /* 0xff800000f000780b */ /* 0x000fe60003f5d000 */
[----:B------:R1:W-:Y:S01]  /*3c10*/  MUFU.EX2 R158, R4 ;  /* 0x00000004009e7308 */ /* 0x0003e20000000800 */
[----:B------:R-:W-:Y:S01]  /*3c20*/  @P0 FSEL R6, R6, -INF , !P3 ;  /* 0xff80000006060808 */ /* 0x000fe20005800000 */
[--C-:B------:R-:W-:Y:S01]  /*3c30*/  FFMA.FTZ R7, R7, c[0x0][0x23c], -R136.reuse ;  /* 0x00008f0007077a23 */ /* 0x100fe20000010888 */
[----:B------:R-:W-:Y:S02]  /*3c40*/  PLOP3.LUT P0, PT, PT, PT, UP0, 0x80, 0x0 ;  /* 0x000000000000781c */ /* 0x000fe40003f0f008 */
[----:B------:R-:W-:Y:S01]  /*3c50*/  FSEL R2, R2, RZ, P2 ;  /* 0x000000ff02027208 */ /* 0x000fe20001000000 */
[----:B------:R-:W-:Y:S01]  /*3c60*/  FFMA.FTZ R6, R6, c[0x0][0x23c], -R136 ;  /* 0x00008f0006067a23 */ /* 0x000fe20000010888 */
[----:B------:R-:W-:Y:S03]  /*3c70*/  PLOP3.LUT P2, PT, PT, PT, UP0, 0x80, 0x0 ;  /* 0x000000000000781c */ /* 0x000fe60003f4f008 */
[----:B------:R-:W-:Y:S01]  /*3c80*/  MUFU.EX2 R156, R6 ;  /* 0x00000006009c7308 */ /* 0x000fe20000000800 */
[--C-:B------:R-:W-:Y:S05]  /*3c90*/  FFMA.FTZ R9, R9, c[0x0][0x23c], -R2.reuse ;  /* 0x00008f0009097a23 */ /* 0x100fea0000010802 */
[----:B------:R-:W-:Y:S02]  /*3ca0*/  @P0 FSEL R8, R8, -INF , !P3 ;  /* 0xff80000008080808 */ /* 0x000fe40005800000 */
[----:B------:R-:W-:Y:S02]  /*3cb0*/  PLOP3.LUT P0, PT, PT, PT, UP0, 0x80, 0x0 ;  /* 0x000000000000781c */ /* 0x000fe40003f0f008 */
[----:B------:R3:W-:Y:S01]  /*3cc0*/  MUFU.EX2 R228, R7 ;  /* 0x0000000700e47308 */ /* 0x0007e20000000800 */
[----:B------:R-:W-:Y:S01]  /*3cd0*/  @P2 FSEL R10, R10, -INF , !P3 ;  /* 0xff8000000a0a2808 */ /* 0x000fe20005800000 */
[----:B------:R-:W-:Y:S01]  /*3ce0*/  FFMA.FTZ R8, R8, c[0x0][0x23c], -R2 ;  /* 0x00008f0008087a23 */ /* 0x000fe20000010802 */
[----:B------:R-:W-:Y:S02]  /*3cf0*/  PLOP3.LUT P3, PT, PT, PT, UP0, 0x80, 0x0 ;  /* 0x000000000000781c */ /* 0x000fe40003f6f008 */
[----:B------:R-:W-:Y:S01]  /*3d00*/  PLOP3.LUT P2, PT, PT, PT, UP0, 0x80, 0x0 ;  /* 0x000000000000781c */ /* 0x000fe20003f4f008 */
[--C-:B------:R-:W-:Y:S04]  /*3d10*/  FFMA.FTZ R10, R10, c[0x0][0x23c], -R0.reuse ;  /* 0x00008f000a0a7a23 */ /* 0x100fe80000010800 */
[----:B------:R4:W-:Y:S01]  /*3d20*/  MUFU.EX2 R234, R8 ;  /* 0x0000000800ea7308 */ /* 0x0009e20000000800 */
[C---:B-1----:R-:W-:Y:S02]  /*3d30*/  @P0 IADD3 R4, R137.reuse, 0x8, RZ ;  /* 0x0000000889040810 */ /* 0x042fe40007ffe0ff */
[----:B------:R-:W-:Y:S02]  /*3d40*/  PLOP3.LUT P0, PT, PT, PT, UP0, 0x80, 0x0 ;  /* 0x000000000000781c */ /* 0x000fe40003f0f008 */
[----:B------:R-:W-:Y:S02]  /*3d50*/  @P4 ISETP.GE.AND P4, PT, R4, UR4, PT ;  /* 0x0000000404004c0c */ /* 0x000fe4000bf86270 */
[----:B------:R-:W-:Y:S02]  /*3d60*/  @P3 IADD3 R4, R137, 0x9, RZ ;  /* 0x0000000989043810 */ /* 0x000fe40007ffe0ff */
[----:B------:R-:W-:Y:S01]  /*3d70*/  @P2 FSEL R11, R11, -INF , !P6 ;  /* 0xff8000000b0b2808 */ /* 0x000fe20007000000 */
[----:B------:R-:W-:Y:S01]  /*3d80*/  MUFU.EX2 R233, R9 ;  /* 0x0000000900e97308 */ /* 0x000fe20000000800 */
[----:B------:R-:W-:Y:S02]  /*3d90*/  @P5 ISETP.GE.AND P5, PT, R4, UR4, PT ;  /* 0x0000000404005c0c */ /* 0x000fe4000bfa6270 */
[----:B------:R-:W-:Y:S01]  /*3da0*/  PLOP3.LUT P2, PT, PT, PT, UP0, 0x80, 0x0 ;  /* 0x000000000000781c */ /* 0x000fe20003f4f008 */
[----:B---3--:R-:W1:Y:S01]  /*3db0*/  LDSM.16.M88.4 R4, [R180+0xc800] ;  /* 0x00c80000b404783b */ /* 0x008e620000000200 */
[----:B------:R-:W-:Y:S01]  /*3dc0*/  PLOP3.LUT P6, PT, PT, PT, UP0, 0x80, 0x0 ;  /* 0x000000000000781c */ /* 0x000fe20003fcf008 */
[----:B------:R-:W-:Y:S01]  /*3dd0*/  FFMA.FTZ R11, R11, c[0x0][0x23c], -R0 ;  /* 0x00008f000b0b7a23 */ /* 0x000fe20000010800 */
[----:B------:R-:W-:Y:S02]  /*3de0*/  PLOP3.LUT P3, PT, PT, PT, UP0, 0x80, 0x0 ;  /* 0x000000000000781c */ /* 0x000fe40003f6f008 */
[----:B------:R-:W-:Y:S01]  /*3df0*/  @P0 FSEL R12, R12, -INF , !P4 ;  /* 0xff8000000c0c0808 */ /* 0x000fe20006000000 */
[----:B------:R-:W-:Y:S01]  /*3e00*/  MUFU.EX2 R238, R10 ;  /* 0x0000000a00ee7308 */ /* 0x000fe20000000800 */
[----:B------:R-:W-:Y:S03]  /*3e10*/  PLOP3.LUT P0, PT, PT, PT, UP0, 0x80, 0x0 ;  /* 0x000000000000781c */ /* 0x000fe60003f0f008 */
[--C-:B------:R-:W-:Y:S02]  /*3e20*/  FFMA.FTZ R12, R12, c[0x0][0x23c], -R2.reuse ;  /* 0x00008f000c0c7a23 */ /* 0x100fe40000010802 */
[----:B------:R-:W-:Y:S02]  /*3e30*/  @P2 FSEL R13, R13, -INF , !P5 ;  /* 0xff8000000d0d2808 */ /* 0x000fe40006800000 */
[----:B------:R-:W-:Y:S02]  /*3e40*/  PLOP3.LUT P2, PT, PT, PT, UP0, 0x80, 0x0 ;  /* 0x000000000000781c */ /* 0x000fe40003f4f008 */
[----:B------:R3:W-:Y:S01]  /*3e50*/  MUFU.EX2 R237, R11 ;  /* 0x0000000b00ed7308 */ /* 0x0007e20000000800 */
[----:B------:R-:W-:Y:S01]  /*3e60*/  @P3 FSEL R18, R18, -INF , !P4 ;  /* 0xff80000012123808 */ /* 0x000fe20006000000 */
[----:B------:R-:W-:Y:S01]  /*3e70*/  FFMA.FTZ R13, R13, c[0x0][0x23c], -R2 ;  /* 0x00008f000d0d7a23 */ /* 0x000fe20000010802 */
[----:B------:R-:W-:Y:S02]  /*3e80*/  PLOP3.LUT P3, PT, PT, PT, UP0, 0x80, 0x0 ;  /* 0x000000000000781c */ /* 0x000fe40003f6f008 */
[----:B------:R-:W-:Y:S01]  /*3e90*/  @P0 FSEL R14, R14, -INF , !P4 ;  /* 0xff8000000e0e0808 */ /* 0x000fe20006000000 */
[----:B------:R-:W-:Y:S01]  /*3ea0*/  FFMA.FTZ R18, R18, c[0x0][0x23c], -R136 ;  /* 0x00008f0012127a23 */ /* 0x000fe20000010888 */
[----:B------:R-:W-:Y:S03]  /*3eb0*/  PLOP3.LUT P0, PT, PT, PT, UP0, 0x80, 0x0 ;  /* 0x000000000000781c */ /* 0x000fe60003f0f008 */
[----:B------:R-:W-:Y:S01]  /*3ec0*/  MUFU.EX2 R222, R18 ;  /* 0x0000001200de7308 */ /* 0x000fe20000000800 */
[--C-:B------:R-:W-:Y:S01]  /*3ed0*/  FFMA.FTZ R14, R14, c[0x0][0x23c], -R0.reuse ;  /* 0x00008f000e0e7a23 */ /* 0x100fe20000010800 */
[----:B------:R-:W-:Y:S02]  /*3ee0*/  @P2 FSEL R15, R15, -INF , !P5 ;  /* 0xff8000000f0f2808 */ /* 0x000fe40006800000 */
[----:B------:R-:W-:Y:S03]  /*3ef0*/  PLOP3.LUT P2, PT, PT, PT, UP0, 0x80, 0x0 ;  /* 0x000000000000781c */ /* 0x000fe60003f4f008 */
[----:B------:R-:W-:Y:S03]  /*3f00*/  FFMA.FTZ R15, R15, c[0x0][0x23c], -R0 ;  /* 0x00008f000f0f7a23 */ /* 0x000fe60000010800 */
[----:B------:R-:W-:Y:S01]  /*3f10*/  @P0 FSEL R16, R16, -INF , !P4 ;  /* 0xff80000010100808 */ /* 0x000fe20006000000 */
[----:B------:R-:W-:Y:S01]  /*3f20*/  MUFU.EX2 R232, R12 ;  /* 0x0000000c00e87308 */ /* 0x000fe20000000800 */
[----:B------:R-:W-:Y:S01]  /*3f30*/  PLOP3.LUT P0, PT, PT, PT, UP0, 0x80, 0x0 ;  /* 0x000000000000781c */ /* 0x000fe20003f0f008 */
[-C--:B-1----:R-:W-:Y:S01]  /*3f40*/  HMMA.16816.F32.BF16 R20, R168, R4.reuse, R20 ;  /* 0x00000004a814723c */ /* 0x082fe20000041814 */
[----:B------:R-:W-:Y:S03]  /*3f50*/  PLOP3.LUT P4, PT, PT, PT, UP0, 0x80, 0x0 ;  /* 0x000000000000781c */ /* 0x000fe60003f8f008 */
[----:B------:R-:W-:Y:S01]  /*3f60*/  @P2 FSEL R17, R17, -INF , !P5 ;  /* 0xff80000011112808 */ /* 0x000fe20006800000 */
[--C-:B------:R-:W-:Y:S01]  /*3f70*/  FFMA.FTZ R16, R16, c[0x0][0x23c], -R138.reuse ;  /* 0x00008f0010107a23 */ /* 0x100fe2000001088a */
[----:B------:R-:W-:Y:S02]  /*3f80*/  PLOP3.LUT P2, PT, PT, PT, UP0, 0x80, 0x0 ;  /* 0x000000000000781c */ /* 0x000fe40003f4f008 */
[----:B------:R-:W-:Y:S01]  /*3f90*/  MUFU.EX2 R231, R13 ;  /* 0x0000000d00e77308 */ /* 0x000fe20000000800 */
[C---:B------:R-:W-:Y:S04]  /*3fa0*/  HMMA.16816.F32.BF16 R24, R132.reuse, R4, R24 ;  /* 0x000000048418723c */ /* 0x040fe80000041818 */
[----:B----4-:R-:W-:Y:S01]  /*3fb0*/  @P0 IADD3 R8, R137, 0x10, RZ ;  /* 0x0000001089080810 */ /* 0x010fe20007ffe0ff */
[----:B------:R-:W-:Y:S01]  /*3fc0*/  FFMA.FTZ R17, R17, c[0x0][0x23c], -R138 ;  /* 0x00008f0011117a23 */ /* 0x000fe2000001088a */
[----:B------:R-:W-:Y:S02]  /*3fd0*/  PLOP3.LUT P0, PT, PT, PT, UP0, 0x80, 0x0 ;  /* 0x000000000000781c */ /* 0x000fe40003f0f008 */
[-C--:B------:R-:W-:Y:S01]  /*3fe0*/  HMMA.16816.F32.BF16 R28, R132, R6.reuse, R28 ;  /* 0x00000006841c723c */ /* 0x080fe2000004181c */
[----:B------:R-:W-:Y:S02]  /*3ff0*/  MUFU.EX2 R152, R16 ;  /* 0x0000001000987308 */ /* 0x000fe40000000800 */
[----:B------:R-:W-:Y:S02]  /*4000*/  @P6 ISETP.GE.AND P6, PT, R8, UR4, PT ;  /* 0x0000000408006c0c */ /* 0x000fe4000bfc6270 */
[----:B------:R-:W-:Y:S02]  /*4010*/  @P3 IADD3 R8, R137, 0x11, RZ ;  /* 0x0000001189083810 */ /* 0x000fe40007ffe0ff */
[----:B------:R-:W-:Y:S01]  /*4020*/  @P2 FSEL R19, R19, -INF , !P5 ;  /* 0xff80000013132808 */ /* 0x000fe20006800000 */
[C---:B------:R-:W-:Y:S01]  /*4030*/  HMMA.16816.F32.BF16 R32, R168.reuse, R6, R32 ;  /* 0x00000006a820723c */ /* 0x040fe20000041820 */
[----:B------:R-:W-:Y:S02]  /*4040*/  PLOP3.LUT P2, PT, PT, PT, UP0, 0x80, 0x0 ;  /* 0x000000000000781c */ /* 0x000fe40003f4f008 */
[----:B------:R-:W-:Y:S01]  /*4050*/  PLOP3.LUT P3, PT, PT, PT, UP0, 0x80, 0x0 ;  /* 0x000000000000781c */ /* 0x000fe20003f6f008 */
[----:B------:R-:W-:Y:S01]  /*4060*/  FFMA.FTZ R19, R19, c[0x0][0x23c], -R136 ;  /* 0x00008f0013137a23 */ /* 0x000fe20000010888 */
[----:B------:R-:W-:Y:S01]  /*4070*/  @P4 ISETP.GE.AND P4, PT, R8, UR4, PT ;  /* 0x0000000408004c0c */ /* 0x000fe2000bf86270 */
[----:B------:R-:W1:Y:S01]  /*4080*/  MUFU.EX2 R213, R17 ;  /* 0x0000001100d57308 */ /* 0x000e620000000800 */
[----:B------:R-:W-:Y:S01]  /*4090*/  PLOP3.LUT P5, PT, PT, PT, UP0, 0x80, 0x0 ;  /* 0x000000000000781c */ /* 0x000fe20003faf008 */
[----:B---3--:R-:W3:Y:S01]  /*40a0*/  LDSM.16.M88.4 R8, [R180+0xd000] ;  /* 0x00d00000b408783b */ /* 0x008ee20000000200 */
[----:B------:R-:W-:Y:S02]  /*40b0*/  @P0 FSEL R20, R20, -INF , !P6 ;  /* 0xff80000014140808 */ /* 0x000fe40007000000 */
[----:B------:R-:W-:Y:S03]  /*40c0*/  PLOP3.LUT P0, PT, PT, PT, UP0, 0x80, 0x0 ;  /* 0x000000000000781c */ /* 0x000fe60003f0f008 */
[----:B------:R-:W-:Y:S02]  /*40d0*/  FFMA.FTZ R20, R20, c[0x0][0x23c], -R138 ;  /* 0x00008f0014147a23 */ /* 0x000fe4000001088a */
[----:B------:R-:W-:Y:S01]  /*40e0*/  @P3 FSEL R26, R26, -INF , !P6 ;  /* 0xff8000001a1a3808 */ /* 0x000fe20007000000 */
[----:B------:R-:W4:Y:S01]  /*40f0*/  MUFU.EX2 R220, R19 ;  /* 0x0000001300dc7308 */ /* 0x000f220000000800 */
[----:B------:R-:W-:Y:S02]  /*4100*/  @P2 FSEL R21, R21, -INF , !P4 ;  /* 0xff80000015152808 */ /* 0x000fe40006000000 */
[----:B------:R-:W-:Y:S01]  /*4110*/  PLOP3.LUT P2, PT, PT, PT, UP0, 0x80, 0x0 ;  /* 0x000000000000781c */ /* 0x000fe20003f4f008 */
[----:B------:R-:W-:Y:S01]  /*4120*/  FFMA.FTZ R26, R26, c[0x0][0x23c], -R0 ;  /* 0x00008f001a1a7a23 */ /* 0x000fe20000010800 */
[----:B------:R-:W-:Y:S01]  /*4130*/  PLOP3.LUT P3, PT, PT, PT, UP0, 0x80, 0x0 ;  /* 0x000000000000781c */ /* 0x000fe20003f6f008 */
[----:B------:R-:W-:Y:S01]  /*4140*/  FFMA.FTZ R21, R21, c[0x0][0x23c], -R138 ;  /* 0x00008f0015157a23 */ /* 0x000fe2000001088a */
[----:B------:R-:W-:Y:S02]  /*4150*/  @P0 FSEL R22, R22, -INF , !P6 ;  /* 0xff80000016160808 */ /* 0x000fe40007000000 */
[----:B------:R-:W-:Y:S01]  /*4160*/  PLOP3.LUT P0, PT, PT, PT, UP0, 0x80, 0x0 ;  /* 0x000000000000781c */ /* 0x000fe20003f0f008 */
[----:B------:R-:W-:Y:S02]  /*4170*/  MUFU.EX2 R236, R14 ;  /* 0x0000000e00ec7308 */ /* 0x000fe40000000800 */
[--C-:B------:R-:W-:Y:S04]  /*4180*/  FFMA.FTZ R22, R22, c[0x0][0x23c], -R136.reuse ;  /* 0x00008f0016167a23 */ /* 0x100fe80000010888 */
[----:B------:R-:W-:Y:S02]  /*4190*/  @P2 FSEL R23, R23, -INF , !P4 ;  /* 0xff80000017172808 */ /* 0x000fe40006000000 */
[----:B------:R-:W-:Y:S02]  /*41a0*/  PLOP3.LUT P2, PT, PT, PT, UP0, 0x80, 0x0 ;  /* 0x000000000000781c */ /* 0x000fe40003f4f008 */
[----:B------:R-:W-:Y:S01]  /*41b0*/  MUFU.EX2 R155, R20 ;  /* 0x00000014009b7308 */ /* 0x000fe20000000800 */
[----:B------:R-:W-:Y:S01]  /*41c0*/  FFMA.FTZ R23, R23, c[0x0][0x23c], -R136 ;  /* 0x00008f0017177a23 */ /* 0x000fe20000010888 */
[----:B------:R-:W-:Y:S02]  /*41d0*/  @P0 FSEL R24, R24, -INF , !P6 ;  /* 0xff80000018180808 */ /* 0x000fe40007000000 */
[----:B------:R-:W-:Y:S02]  /*41e0*/  PLOP3.LUT P0, PT, PT, PT, UP0, 0x80, 0x0 ;  /* 0x000000000000781c */ /* 0x000fe40003f0f008 */
[----:B------:R-:W-:Y:S01]  /*41f0*/  PLOP3.LUT P6, PT, PT, PT, UP0, 0x80, 0x0 ;  /* 0x000000000000781c */ /* 0x000fe20003fcf008 */
[--C-:B------:R-:W-:Y:S03]  /*4200*/  FFMA.FTZ R24, R24, c[0x0][0x23c], -R2.reuse ;  /* 0x00008f0018187a23 */ /* 0x100fe60000010802 */
[----:B------:R-:W-:Y:S01]  /*4210*/  MUFU.EX2 R235, R15 ;  /* 0x0000000f00eb7308 */ /* 0x000fe20000000800 */
[-C--:B---3--:R-:W-:Y:S03]  /*4220*/  HMMA.16816.F32.BF16 R36, R168, R8.reuse, R36 ;  /* 0x00000008a824723c */ /* 0x088fe60000041824 */
[----:B------:R-:W-:Y:S02]  /*4230*/  @P2 FSEL R25, R25, -INF , !P4 ;  /* 0xff80000019192808 */ /* 0x000fe40006000000 */
[----:B------:R-:W-:Y:S02]  /*4240*/  PLOP3.LUT P2, PT, PT, PT, UP0, 0x80, 0x0 ;  /* 0x000000000000781c */ /* 0x000fe40003f4f008 */
[----:B------:R-:W-:Y:S01]  /*4250*/  @P0 IADD3 R4, R137, 0x18, RZ ;  /* 0x0000001889040810 */ /* 0x000fe20007ffe0ff */
[C---:B------:R-:W-:Y:S01]  /*4260*/  HMMA.16816.F32.BF16 R40, R132.reuse, R8, R40 ;  /* 0x000000088428723c */ /* 0x040fe20000041828 */
[----:B------:R-:W-:Y:S01]  /*4270*/  PLOP3.LUT P0, PT, PT, PT, UP0, 0x80, 0x0 ;  /* 0x000000000000781c */ /* 0x000fe20003f0f008 */
[----:B------:R-:W-:Y:S02]  /*4280*/  MUFU.EX2 R151, R21 ;  /* 0x0000001500977308 */ /* 0x000fe40000000800 */
[----:B------:R-:W-:Y:S01]  /*4290*/  @P5 ISETP.GE.AND P5, PT, R4, UR4, PT ;  /* 0x0000000404005c0c */ /* 0x000fe2000bfa6270 */
[----:B------:R-:W-:Y:S01]  /*42a0*/  FFMA.FTZ R25, R25, c[0x0][0x23c], -R2 ;  /* 0x00008f0019197a23 */ /* 0x000fe20000010802 */
[----:B------:R-:W-:Y:S02]  /*42b0*/  @P3 IADD3 R4, R137, 0x19, RZ ;  /* 0x0000001989043810 */ /* 0x000fe40007ffe0ff */
[-C--:B------:R-:W-:Y:S01]  /*42c0*/  HMMA.16816.F32.BF16 R44, R132, R10.reuse, R44 ;  /* 0x0000000a842c723c */ /* 0x080fe2000004182c */
[----:B------:R-:W-:Y:S02]  /*42d0*/  PLOP3.LUT P3, PT, PT, PT, UP0, 0x80, 0x0 ;  /* 0x000000000000781c */ /* 0x000fe40003f6f008 */
[----:B------:R-:W-:Y:S01]  /*42e0*/  @P6 ISETP.GE.AND P6, PT, R4, UR4, PT ;  /* 0x0000000404006c0c */ /* 0x000fe2000bfc6270 */
[----:B------:R-:W-:Y:S01]  /*42f0*/  MUFU.EX2 R225, R24 ;  /* 0x0000001800e17308 */ /* 0x000fe20000000800 */
[----:B------:R-:W-:Y:S02]  /*4300*/  @P2 FSEL R27, R27, -INF , !P4 ;  /* 0xff8000001b1b2808 */ /* 0x000fe40006000000 */
[----:B------:R-:W-:Y:S01]  /*4310*/  PLOP3.LUT P2, PT, PT, PT, UP0, 0x80, 0x0 ;  /* 0x000000000000781c */ /* 0x000fe20003f4f008 */
[C---:B------:R-:W-:Y:S01]  /*4320*/  HMMA.16816.F32.BF16 R48, R168.reuse, R10, R48 ;  /* 0x0000000aa830723c */ /* 0x040fe20000041830 */
[----:B------:R-:W-:Y:S03]  /*4330*/  PLOP3.LUT P4, PT, PT, PT, UP0, 0x80, 0x0 ;  /* 0x000000000000781c */ /* 0x000fe60003f8f008 */
[----:B------:R-:W-:Y:S01]  /*4340*/  @P0 FSEL R28, R28, -INF , !P5 ;  /* 0xff8000001c1c0808 */ /* 0x000fe20006800000 */
[----:B------:R-:W-:Y:S01]  /*4350*/  FFMA.FTZ R27, R27, c[0x0][0x23c], -R0 ;  /* 0x00008f001b1b7a23 */ /* 0x000fe20000010800 */
[----:B------:R-:W-:Y:S01]  /*4360*/  PLOP3.LUT P0, PT, PT, PT, UP0, 0x80, 0x0 ;  /* 0x000000000000781c */ /* 0x000fe20003f0f008 */
[----:B------:R-:W-:Y:S01]  /*4370*/  MUFU.EX2 R217, R22 ;  /* 0x0000001600d97308 */ /* 0x000fe20000000800 */
[----:B------:R-:W-:Y:S01]  /*4380*/  @P3 FSEL R34, R34, -INF , !P5 ;  /* 0xff80000022223808 */ /* 0x000fe20006800000 */
[----:B------:R-:W-:Y:S01]  /*4390*/  FFMA.FTZ R28, R28, c[0x0][0x23c], -R2 ;  /* 0x00008f001c1c7a23 */ /* 0x000fe20000010802 */
[----:B------:R-:W-:Y:S02]  /*43a0*/  PLOP3.LUT P3, PT, PT, PT, UP0, 0x80, 0x0 ;  /* 0x000000000000781c */ /* 0x000fe40003f6f008 */
[----:B------:R-:W-:Y:S01]  /*43b0*/  @P2 FSEL R29, R29, -INF , !P6 ;  /* 0xff8000001d1d2808 */ /* 0x000fe20007000000 */
[----:B------:R-:W-:Y:S01]  /*43c0*/  FFMA.FTZ R34, R34, c[0x0][0x23c], -R136 ;  /* 0x00008f0022227a23 */ /* 0x000fe20000010888 */
[----:B------:R-:W-:Y:S03]  /*43d0*/  PLOP3.LUT P2, PT, PT, PT, UP0, 0x80, 0x0 ;  /* 0x000000000000781c */ /* 0x000fe60003f4f008 */
[----:B------:R-:W-:Y:S01]  /*43e0*/  FFMA.FTZ R29, R29, c[0x0][0x23c], -R2 ;  /* 0x00008f001d1d7a23 */ /* 0x000fe20000010802 */
[----:B------:R-:W-:Y:S01]  /*43f0*/  MUFU.EX2 R216, R23 ;  /* 0x0000001700d87308 */ /* 0x000fe20000000800 */
[----:B------:R-:W-:Y:S02]  /*4400*/  @P0 FSEL R30, R30, -INF , !P5 ;  /* 0xff8000001e1e0808 */ /* 0x000fe40006800000 */
[----:B------:R-:W-:Y:S03]  /*4410*/  PLOP3.LUT P0, PT, PT, PT, UP0, 0x80, 0x0 ;  /* 0x000000000000781c */ /* 0x000fe60003f0f008 */
[--C-:B------:R-:W-:Y:S03]  /*4420*/  FFMA.FTZ R30, R30, c[0x0][0x23c], -R0.reuse ;  /* 0x00008f001e1e7a23 */ /* 0x100fe60000010800 */
[----:B------:R-:W-:Y:S01]  /*4430*/  @P2 FSEL R31, R31, -INF , !P6 ;  /* 0xff8000001f1f2808 */ /* 0x000fe20007000000 */
[----:B------:R-:W-:Y:S01]  /*4440*/  MUFU.EX2 R209, R34 ;  /* 0x0000002200d17308 */ /* 0x000fe20000000800 */
[----:B------:R-:W-:Y:S03]  /*4450*/  PLOP3.LUT P2, PT, PT, PT, UP0, 0x80, 0x0 ;  /* 0x000000000000781c */ /* 0x000fe60003f4f008 */
[----:B------:R-:W-:Y:S02]  /*4460*/  FFMA.FTZ R31, R31, c[0x0][0x23c], -R0 ;  /* 0x00008f001f1f7a23 */ /* 0x000fe40000010800 */
[----:B------:R-:W-:Y:S02]  /*4470*/  @P0 FSEL R32, R32, -INF , !P5 ;  /* 0xff80000020200808 */ /* 0x000fe40006800000 */
[----:B------:R-:W-:Y:S02]  /*4480*/  PLOP3.LUT P0, PT, PT, PT, UP0, 0x80, 0x0 ;  /* 0x000000000000781c */ /* 0x000fe40003f0f008 */
[----:B------:R-:W-:Y:S01]  /*4490*/  PLOP3.LUT P5, PT, PT, PT, UP0, 0x80, 0x0 ;  /* 0x000000000000781c */ /* 0x000fe20003faf008 */
[--C-:B------:R-:W-:Y:S01]  /*44a0*/  FFMA.FTZ R32, R32, c[0x0][0x23c], -R138.reuse ;  /* 0x00008f0020207a23 */ /* 0x100fe2000001088a */
[----:B------:R-:W-:Y:S02]  /*44b0*/  MUFU.EX2 R224, R25 ;  /* 0x0000001900e07308 */ /* 0x000fe40000000800 */
[----:B------:R-:W-:Y:S02]  /*44c0*/  @P2 FSEL R33, R33, -INF , !P6 ;  /* 0xff80000021212808 */ /* 0x000fe40007000000 */
[----:B------:R-:W-:Y:S03]  /*44d0*/  PLOP3.LUT P2, PT, PT, PT, UP0, 0x80, 0x0 ;  /* 0x000000000000781c */ /* 0x000fe60003f4f008 */
[----:B------:R-:W-:Y:S02]  /*44e0*/  FFMA.FTZ R33, R33, c[0x0][0x23c], -R138 ;  /* 0x00008f0021217a23 */ /* 0x000fe4000001088a */
[C---:B------:R-:W-:Y:S01]  /*44f0*/  @P0 IADD3 R4, R137.reuse, 0x20, RZ ;  /* 0x0000002089040810 */ /* 0x040fe20007ffe0ff */
[----:B------:R-:W-:Y:S01]  /*4500*/  MUFU.EX2 R150, R32 ;  /* 0x0000002000967308 */ /* 0x000fe20000000800 */
[----:B------:R-:W-:Y:S02]  /*4510*/  PLOP3.LUT P0, PT, PT, PT, UP0, 0x80, 0x0 ;  /* 0x000000000000781c */ /* 0x000fe40003f0f008 */
[----:B------:R-:W-:Y:S02]  /*4520*/  @P4 ISETP.GE.AND P4, PT, R4, UR4, PT ;  /* 0x0000000404004c0c */ /* 0x000fe4000bf86270 */
[----:B------:R-:W-:Y:S02]  /*4530*/  @P3 IADD3 R4, R137, 0x21, RZ ;  /* 0x0000002189043810 */ /* 0x000fe40007ffe0ff */
[----:B------:R-:W-:Y:S02]  /*4540*/  @P2 FSEL R35, R35, -INF , !P6 ;  /* 0xff80000023232808 */ /* 0x000fe40007000000 */
[----:B------:R-:W-:Y:S01]  /*4550*/  @P5 ISETP.GE.AND P5, PT, R4, UR4, PT ;  /* 0x0000000404005c0c */ /* 0x000fe2000bfa6270 */
[----:B------:R-:W-:Y:S01]  /*4560*/  MUFU.EX2 R202, R33 ;  /* 0x0000002100ca7308 */ /* 0x000fe20000000800 */
[----:B------:R-:W-:Y:S01]  /*4570*/  PLOP3.LUT P2, PT, PT, PT, UP0, 0x80, 0x0 ;  /* 0x000000000000781c */ /* 0x000fe20003f4f008 */
[----:B------:R-:W-:Y:S01]  /*4580*/  FFMA.FTZ R35, R35, c[0x0][0x23c], -R136 ;  /* 0x00008f0023237a23 */ /* 0x000fe20000010888 */
[----:B------:R-:W-:Y:S02]  /*4590*/  PLOP3.LUT P3, PT, PT, PT, UP0, 0x80, 0x0 ;  /* 0x000000000000781c */ /* 0x000fe40003f6f008 */
[----:B------:R-:W-:Y:S02]  /*45a0*/  PLOP3.LUT P6, PT, PT, PT, UP0, 0x80, 0x0 ;  /* 0x000000000000781c */ /* 0x000fe40003fcf008 */
[----:B------:R-:W-:Y:S02]  /*45b0*/  @P0 FSEL R36, R36, -INF , !P4 ;  /* 0xff80000024240808 */ /* 0x000fe40006000000 */
[----:B------:R-:W-:Y:S01]  /*45c0*/  PLOP3.LUT P0, PT, PT, PT, UP0, 0x80, 0x0 ;  /* 0x000000000000781c */ /* 0x000fe20003f0f008 */
[----:B------:R-:W-:Y:S02]  /*45d0*/  MUFU.EX2 R207, R35 ;  /* 0x0000002300cf7308 */ /* 0x000fe40000000800 */
[--C-:B------:R-:W-:Y:S02]  /*45e0*/  FFMA.FTZ R36, R36, c[0x0][0x23c], -R138.reuse ;  /* 0x00008f0024247a23 */ /* 0x100fe4000001088a */
[----:B------:R-:W-:Y:S02]  /*45f0*/  @P2 FSEL R37, R37, -INF , !P5 ;  /* 0xff80000025252808 */ /* 0x000fe40006800000 */
[----:B------:R-:W-:Y:S02]  /*4600*/  PLOP3.LUT P2, PT, PT, PT, UP0, 0x80, 0x0 ;  /* 0x000000000000781c */ /* 0x000fe40003f4f008 */
[----:B------:R-:W-:Y:S01]  /*4610*/  @P3 FSEL R42, R42, -INF , !P4 ;  /* 0xff8000002a2a3808 */ /* 0x000fe20006000000 */
[----:B------:R-:W-:Y:S01]  /*4620*/  FFMA.FTZ R37, R37, c[0x0][0x23c], -R138 ;  /* 0x00008f0025257a23 */ /* 0x000fe2000001088a */
[----:B------:R-:W-:Y:S01]  /*4630*/  PLOP3.LUT P3, PT, PT, PT, UP0, 0x80, 0x0 ;  /* 0x000000000000781c */ /* 0x000fe20003f6f008 */
[----:B------:R-:W-:Y:S01]  /*4640*/  MUFU.EX2 R230, R26 ;  /* 0x0000001a00e67308 */ /* 0x000fe20000000800 */
[----:B------:R-:W-:Y:S01]  /*4650*/  @P0 FSEL R38, R38, -INF , !P4 ;  /* 0xff80000026260808 */ /* 0x000fe20006000000 */
[----:B------:R-:W-:Y:S01]  /*4660*/  FFMA.FTZ R42, R42, c[0x0][0x23c], -R0 ;  /* 0x00008f002a2a7a23 */ /* 0x000fe20000010800 */
[----:B------:R-:W-:Y:S03]  /*4670*/  PLOP3.LUT P0, PT, PT, PT, UP0, 0x80, 0x0 ;  /* 0x000000000000781c */ /* 0x000fe60003f0f008 */
[--C-:B------:R-:W-:Y:S02]  /*4680*/  FFMA.FTZ R38, R38, c[0x0][0x23c], -R136.reuse ;  /* 0x00008f0026267a23 */ /* 0x100fe40000010888 */
[----:B------:R-:W-:Y:S02]  /*4690*/  @P2 FSEL R39, R39, -INF , !P5 ;  /* 0xff80000027272808 */ /* 0x000fe40006800000 */
[----:B------:R-:W-:Y:S01]  /*46a0*/  PLOP3.LUT P2, PT, PT, PT, UP0, 0x80, 0x0 ;  /* 0x000000000000781c */ /* 0x000fe20003f4f008 */
[----:B------:R-:W-:Y:S02]  /*46b0*/  MUFU.EX2 R229, R27 ;  /* 0x0000001b00e57308 */ /* 0x000fe40000000800 */
[----:B------:R-:W-:Y:S03]  /*46c0*/  FFMA.FTZ R39, R39, c[0x0][0x23c], -R136 ;  /* 0x00008f0027277a23 */ /* 0x000fe60000010888 */
[----:B------:R-:W-:Y:S02]  /*46d0*/  @P0 FSEL R40, R40, -INF , !P4 ;  /* 0xff80000028280808 */ /* 0x000fe40006000000 */
[----:B------:R-:W-:Y:S02]  /*46e0*/  PLOP3.LUT P0, PT, PT, PT, UP0, 0x80, 0x0 ;  /* 0x000000000000781c */ /* 0x000fe40003f0f008 */
[----:B------:R-:W-:Y:S01]  /*46f0*/  PLOP3.LUT P4, PT, PT, PT, UP0, 0x80, 0x0 ;  /* 0x000000000000781c */ /* 0x000fe20003f8f008 */
[--C-:B------:R-:W-:Y:S01]  /*4700*/  FFMA.FTZ R40, R40, c[0x0][0x23c], -R2.reuse ;  /* 0x00008f0028287a23 */ /* 0x100fe20000010802 */
[----:B------:R-:W-:Y:S01]  /*4710*/  MUFU.EX2 R223, R28 ;  /* 0x0000001c00df7308 */ /* 0x000fe20000000800 */
[----:B------:R-:W-:Y:S02]  /*4720*/  @P2 FSEL R41, R41, -INF , !P5 ;  /* 0xff80000029292808 */ /* 0x000fe40006800000 */
[----:B------:R-:W-:Y:S03]  /*4730*/  PLOP3.LUT P2, PT, PT, PT, UP0, 0x80, 0x0 ;  /* 0x000000000000781c */ /* 0x000fe60003f4f008 */
[----:B------:R-:W-:Y:S03]  /*4740*/  FFMA.FTZ R41, R41, c[0x0][0x23c], -R2 ;  /* 0x00008f0029297a23 */ /* 0x000fe60000010802 */
        /* <DEDUP_REMOVED lines=9> */
[----:B------:R-:W3:Y:S01]  /*47e0*/  LDSM.16.M88.4 R4, [R180+0xd800] ;  /* 0x00d80000b404783b */ /* 0x000ee20000000200 */
[----:B------:R-:W-:Y:S01]  /*47f0*/  PLOP3.LUT P3, PT, PT, PT, UP0, 0x80, 0x0 ;  /* 0x000000000000781c */ /* 0x000fe20003f6f008 */
[----:B------:R-:W-:Y:S01]  /*4800*/  FFMA.FTZ R43, R43, c[0x0][0x23c], -R0 ;  /* 0x00008f002b2b7a23 */ /* 0x000fe20000010800 */
        /* <DEDUP_REMOVED lines=22> */
[-C--:B---3--:R-:W-:Y:S01]  /*4970*/  HMMA.16816.F32.BF16 R52, R168, R4.reuse, R52 ;  /* 0x00000004a834723c */ /* 0x088fe20000041834 */
[----:B------:R-:W-:Y:S02]  /*4980*/  MUFU.EX2 R212, R40 ;  /* 0x0000002800d47308 */ /* 0x000fe40000000800 */
[----:B------:R-:W-:Y:S01]  /*4990*/  @P2 FSEL R49, R49, -INF , !P4 ;  /* 0xff80000031312808 */ /* 0x000fe20006000000 */
[--C-:B------:R-:W-:Y:S01]  /*49a0*/  FFMA.FTZ R48, R48, c[0x0][0x23c], -R138.reuse ;  /* 0x00008f0030307a23 */ /* 0x100fe2000001088a */
[----:B------:R-:W-:Y:S03]  /*49b0*/  PLOP3.LUT P2, PT, PT, PT, UP0, 0x80, 0x0 ;  /* 0x000000000000781c */ /* 0x000fe60003f4f008 */
[C---:B------:R-:W-:Y:S03]  /*49c0*/  HMMA.16816.F32.BF16 R56, R132.reuse, R4, R56 ;  /* 0x000000048438723c */ /* 0x040fe60000041838 */
[----:B------:R-:W-:Y:S01]  /*49d0*/  MUFU.EX2 R165, R48 ;  /* 0x0000003000a57308 */ /* 0x000fe20000000800 */
[----:B------:R-:W-:Y:S01]  /*49e0*/  @P0 IADD3 R8, R137, 0x30, RZ ;  /* 0x0000003089080810 */ /* 0x000fe20007ffe0ff */
[----:B------:R-:W-:Y:S01]  /*49f0*/  FFMA.FTZ R49, R49, c[0x0][0x23c], -R138 ;  /* 0x00008f0031317a23 */ /* 0x000fe2000001088a */
[----:B------:R-:W-:Y:S02]  /*4a00*/  PLOP3.LUT P0, PT, PT, PT, UP0, 0x80, 0x0 ;  /* 0x000000000000781c */ /* 0x000fe40003f0f008 */
[-C--:B------:R-:W-:Y:S03]  /*4a10*/  HMMA.16816.F32.BF16 R60, R132, R6.reuse, R60 ;  /* 0x00000006843c723c */ /* 0x080fe6000004183c */
[----:B------:R-:W-:Y:S02]  /*4a20*/  @P5 ISETP.GE.AND P5, PT, R8, UR4, PT ;  /* 0x0000000408005c0c */ /* 0x000fe4000bfa6270 */
[----:B------:R-:W-:Y:S01]  /*4a30*/  @P3 IADD3 R8, R137, 0x31, RZ ;  /* 0x0000003189083810 */ /* 0x000fe20007ffe0ff */
[----:B------:R-:W-:Y:S01]  /*4a40*/  MUFU.EX2 R164, R49 ;  /* 0x0000003100a47308 */ /* 0x000fe20000000800 */
[----:B------:R-:W-:Y:S01]  /*4a50*/  @P2 FSEL R51, R51, -INF , !P4 ;  /* 0xff80000033332808 */ /* 0x000fe20006000000 */
[----:B------:R-:W-:Y:S01]  /*4a60*/  HMMA.16816.F32.BF16 R64, R168, R6, R64 ;  /* 0x00000006a840723c */ /* 0x000fe20000041840 */
[----:B------:R-:W-:Y:S01]  /*4a70*/  PLOP3.LUT P2, PT, PT, PT, UP0, 0x80, 0x0 ;  /* 0x000000000000781c */ /* 0x000fe20003f4f008 */
[----:B------:R-:W3:Y:S01]  /*4a80*/  LDL R171, [R1+0x14] ;  /* 0x0000140001ab7983 */ /* 0x000ee20000100800 */
[----:B------:R-:W-:Y:S01]  /*4a90*/  PLOP3.LUT P4, PT, PT, PT, UP0, 0x80, 0x0 ;  /* 0x000000000000781c */ /* 0x000fe20003f8f008 */
[----:B------:R-:W-:Y:S01]  /*4aa0*/  FFMA.FTZ R51, R51, c[0x0][0x23c], -R136 ;  /* 0x00008f0033337a23 */ /* 0x000fe20000010888 */
[----:B------:R-:W-:Y:S02]  /*4ab0*/  @P6 ISETP.GE.AND P6, PT, R8, UR4, PT ;  /* 0x0000000408006c0c */ /* 0x000fe4000bfc6270 */
[----:B------:R-:W-:Y:S01]  /*4ac0*/  PLOP3.LUT P3, PT, PT, PT, UP0, 0x80, 0x0 ;  /* 0x000000000000781c */ /* 0x000fe20003f6f008 */
[----:B------:R-:W-:Y:S01]  /*4ad0*/  MUFU.EX2 R191, R37 ;  /* 0x0000002500bf7308 */ /* 0x000fe20000000800 */
[----:B------:R-:W-:Y:S02]  /*4ae0*/  @P0 FSEL R52, R52, -INF , !P5 ;  /* 0xff80000034340808 */ /* 0x000fe40006800000 */
[----:B------:R-:W-:Y:S02]  /*4af0*/  PLOP3.LUT P0, PT, PT, PT, UP0, 0x80, 0x0 ;  /* 0x000000000000781c */ /* 0x000fe40003f0f008 */
[----:B-1----:R-:W-:Y:S01]  /*4b00*/  F2FP.BF16.PACK_AB R5, R213, R152 ;  /* 0x00000098d505723e */ /* 0x002fe200000010ff */
[--C-:B------:R-:W-:Y:S01]  /*4b10*/  FFMA.FTZ R52, R52, c[0x0][0x23c], -R138.reuse ;  /* 0x00008f0034347a23 */ /* 0x100fe2000001088a */
[----:B------:R-:W-:Y:S02]  /*4b20*/  F2FP.BF16.PACK_AB R6, R233, R234 ;  /* 0x000000eae906723e */ /* 0x000fe400000010ff */
[----:B------:R-:W-:Y:S01]  /*4b30*/  @P4 IADD3 R4, R137, 0x38, RZ ;  /* 0x0000003889044810 */ /* 0x000fe20007ffe0ff */
[----:B------:R-:W-:Y:S01]  /*4b40*/  MUFU.EX2 R206, R38 ;  /* 0x0000002600ce7308 */ /* 0x000fe20000000800 */
[----:B------:R-:W-:Y:S02]  /*4b50*/  @P2 FSEL R53, R53, -INF , !P6 ;  /* 0xff80000035352808 */ /* 0x000fe40007000000 */
[----:B------:R-:W-:Y:S02]  /*4b60*/  PLOP3.LUT P2, PT, PT, PT, UP0, 0x80, 0x0 ;  /* 0x000000000000781c */ /* 0x000fe40003f4f008 */
[----:B------:R-:W-:Y:S01]  /*4b70*/  PLOP3.LUT P4, PT, PT, PT, UP0, 0x80, 0x0 ;  /* 0x000000000000781c */ /* 0x000fe20003f8f008 */
[----:B------:R-:W-:Y:S01]  /*4b80*/  FFMA.FTZ R53, R53, c[0x0][0x23c], -R138 ;  /* 0x00008f0035357a23 */ /* 0x000fe2000001088a */
[----:B------:R-:W-:Y:S02]  /*4b90*/  @P0 FSEL R54, R54, -INF , !P5 ;  /* 0xff80000036360808 */ /* 0x000fe40006800000 */
[----:B------:R-:W-:Y:S01]  /*4ba0*/  PLOP3.LUT P0, PT, PT, PT, UP0, 0x80, 0x0 ;  /* 0x000000000000781c */ /* 0x000fe20003f0f008 */
[----:B------:R-:W-:Y:S01]  /*4bb0*/  MUFU.EX2 R205, R39 ;  /* 0x0000002700cd7308 */ /* 0x000fe20000000800 */
[----:B------:R-:W-:Y:S01]  /*4bc0*/  @P3 FSEL R56, R56, -INF , !P5 ;  /* 0xff80000038383808 */ /* 0x000fe20006800000 */
[----:B------:R-:W-:Y:S01]  /*4bd0*/  FFMA.FTZ R54, R54, c[0x0][0x23c], -R136 ;  /* 0x00008f0036367a23 */ /* 0x000fe20000010888 */
[----:B------:R-:W-:Y:S03]  /*4be0*/  PLOP3.LUT P3, PT, PT, PT, UP0, 0x80, 0x0 ;  /* 0x000000000000781c */ /* 0x000fe60003f6f008 */
[----:B------:R-:W-:Y:S01]  /*4bf0*/  @P2 FSEL R55, R55, -INF , !P6 ;  /* 0xff80000037372808 */ /* 0x000fe20007000000 */
[----:B------:R-:W-:Y:S01]  /*4c00*/  FFMA.FTZ R56, R56, c[0x0][0x23c], -R2 ;  /* 0x00008f0038387a23 */ /* 0x000fe20000010802 */
[----:B------:R-:W-:Y:S02]  /*4c10*/  PLOP3.LUT P2, PT, PT, PT, UP0, 0x80, 0x0 ;  /* 0x000000000000781c */ /* 0x000fe40003f4f008 */
[----:B------:R-:W1:Y:S01]  /*4c20*/  MUFU.EX2 R173, R51 ;  /* 0x0000003300ad7308 */ /* 0x000e620000000800 */
[----:B------:R-:W-:Y:S01]  /*4c30*/  FFMA.FTZ R55, R55, c[0x0][0x23c], -R136 ;  /* 0x00008f0037377a23 */ /* 0x000fe20000010888 */
[----:B------:R-:W-:Y:S02]  /*4c40*/  @P0 FSEL R57, R57, -INF , !P6 ;  /* 0xff80000039390808 */ /* 0x000fe40007000000 */
[----:B------:R-:W-:Y:S03]  /*4c50*/  PLOP3.LUT P0, PT, PT, PT, UP0, 0x80, 0x0 ;  /* 0x000000000000781c */ /* 0x000fe60003f0f008 */
[----:B------:R-:W-:Y:S03]  /*4c60*/  FFMA.FTZ R57, R57, c[0x0][0x23c], -R2 ;  /* 0x00008f0039397a23 */ /* 0x000fe60000010802 */
[----:B------:R-:W-:Y:S01]  /*4c70*/  MUFU.EX2 R211, R41 ;  /* 0x0000002900d37308 */ /* 0x000fe20000000800 */
[----:B------:R-:W-:Y:S02]  /*4c80*/  @P2 FSEL R58, R58, -INF , !P5 ;  /* 0xff8000003a3a2808 */ /* 0x000fe40006800000 */
[----:B------:R-:W-:Y:S02]  /*4c90*/  PLOP3.LUT P2, PT, PT, PT, UP0, 0x80, 0x0 ;  /* 0x000000000000781c */ /* 0x000fe40003f4f008 */
[----:B------:R-:W-:Y:S01]  /*4ca0*/  @P3 ISETP.GE.AND P5, PT, R4, UR4, PT ;  /* 0x0000000404003c0c */ /* 0x000fe2000bfa6270 */
[--C-:B------:R-:W-:Y:S01]  /*4cb0*/  FFMA.FTZ R58, R58, c[0x0][0x23c], -R0.reuse ;  /* 0x00008f003a3a7a23 */ /* 0x100fe20000010800 */
[----:B------:R-:W-:Y:S02]  /*4cc0*/  PLOP3.LUT P3, PT, PT, PT, UP0, 0x80, 0x0 ;  /* 0x000000000000781c */ /* 0x000fe40003f6f008 */
[----:B------:R-:W-:Y:S01]  /*4cd0*/  @P0 FSEL R59, R59, -INF , !P6 ;  /* 0xff8000003b3b0808 */ /* 0x000fe20007000000 */
[----:B------:R-:W-:Y:S01]  /*4ce0*/  MUFU.EX2 R219, R42 ;  /* 0x0000002a00db7308 */ /* 0x000fe20000000800 */
[----:B------:R-:W-:Y:S02]  /*4cf0*/  PLOP3.LUT P0, PT, PT, PT, UP0, 0x80, 0x0 ;  /* 0x000000000000781c */ /* 0x000fe40003f0f008 */
[----:B------:R-:W-:Y:S01]  /*4d00*/  F2FP.BF16.PACK_AB R4, R157, R158 ;  /* 0x0000009e9d04723e */ /* 0x000fe200000010ff */
[----:B------:R-:W-:Y:S02]  /*4d10*/  FFMA.FTZ R59, R59, c[0x0][0x23c], -R0 ;  /* 0x00008f003b3b7a23 */ /* 0x000fe40000010800 */
[----:B------:R-:W-:Y:S02]  /*4d20*/  @P2 IADD3 R137, R137, 0x39, RZ ;  /* 0x0000003989892810 */ /* 0x000fe40007ffe0ff */
[----:B------:R1:W-:Y:S01]  /*4d30*/  STS [R193+0x1c000], R4 ;  /* 0x01c00004c1007388 */ /* 0x0003e20000000800 */
[----:B------:R-:W-:Y:S01]  /*4d40*/  PLOP3.LUT P2, PT, PT, PT, UP0, 0x80, 0x0 ;  /* 0x000000000000781c */ /* 0x000fe20003f4f008 */
[----:B------:R-:W2:Y:S01]  /*4d50*/  MUFU.EX2 R218, R43 ;  /* 0x0000002b00da7308 */ /* 0x000ea20000000800 */
[----:B------:R-:W-:Y:S02]  /*4d60*/  @P4 ISETP.GE.AND P4, PT, R137, UR4, PT ;  /* 0x0000000489004c0c */ /* 0x000fe4000bf86270 */
[----:B------:R-:W-:Y:S05]  /*4d70*/  @P3 FSEL R60, R60, -INF , !P5 ;  /* 0xff8000003c3c3808 */ /* 0x000fea0006800000 */
[----:B------:R-:W-:Y:S02]  /*4d80*/  FFMA.FTZ R60, R60, c[0x0][0x23c], -R2 ;  /* 0x00008f003c3c7a23 */ /* 0x000fe40000010802 */
[----:B------:R-:W-:Y:S02]  /*4d90*/  MUFU.EX2 R210, R44 ;  /* 0x0000002c00d27308 */ /* 0x000fe40000000800 */
[----:B------:R-:W-:Y:S02]  /*4da0*/  @P2 FSEL R62, R62, -INF , !P5 ;  /* 0xff8000003e3e2808 */ /* 0x000fe40006800000 */
[----:B------:R-:W-:Y:S02]  /*4db0*/  @P0 FSEL R61, R61, -INF , !P4 ;  /* 0xff8000003d3d0808 */ /* 0x000fe40006000000 */
[----:B------:R-:W-:Y:S01]  /*4dc0*/  PLOP3.LUT P0, PT, PT, PT, UP0, 0x80, 0x0 ;  /* 0x000000000000781c */ /* 0x000fe20003f0f008 */
[----:B------:R-:W-:Y:S01]  /*4dd0*/  FFMA.FTZ R62, R62, c[0x0][0x23c], -R0 ;  /* 0x00008f003e3e7a23 */ /* 0x000fe20000010800 */
[----:B------:R-:W-:Y:S01]  /*4de0*/  PLOP3.LUT P2, PT, PT, PT, UP0, 0x80, 0x0 ;  /* 0x000000000000781c */ /* 0x000fe20003f4f008 */
[----:B------:R-:W-:Y:S01]  /*4df0*/  FFMA.FTZ R2, R61, c[0x0][0x23c], -R2 ;  /* 0x00008f003d027a23 */ /* 0x000fe20000010802 */
[----:B------:R-:W2:Y:S01]  /*4e00*/  MUFU.EX2 R208, R45 ;  /* 0x0000002d00d07308 */ /* 0x000ea20000000800 */
[----:B-1----:R-:W-:Y:S08]  /*4e10*/  F2FP.BF16.PACK_AB R4, R237, R238 ;  /* 0x000000eeed04723e */ /* 0x002ff000000010ff */
[----:B------:R-:W-:Y:S01]  /*4e20*/  @P0 FSEL R64, R64, -INF , !P5 ;  /* 0xff80000040400808 */ /* 0x000fe20006800000 */
[----:B------:R1:W-:Y:S01]  /*4e30*/  MUFU.EX2 R168, R2 ;  /* 0x0000000200a87308 */ /* 0x0003e20000000800 */
[----:B------:R-:W-:Y:S02]  /*4e40*/  PLOP3.LUT P0, PT, PT, PT, UP0, 0x80, 0x0 ;  /* 0x000000000000781c */ /* 0x000fe40003f0f008 */
[----:B------:R-:W-:Y:S01]  /*4e50*/  @P2 FSEL R65, R65, -INF , !P4 ;  /* 0xff80000041412808 */ /* 0x000fe20006000000 */
[--C-:B------:R-:W-:Y:S01]  /*4e60*/  FFMA.FTZ R64, R64, c[0x0][0x23c], -R138.reuse ;  /* 0x00008f0040407a23 */ /* 0x100fe2000001088a */
[----:B------:R-:W-:Y:S03]  /*4e70*/  PLOP3.LUT P2, PT, PT, PT, UP0, 0x80, 0x0 ;  /* 0x000000000000781c */ /* 0x000fe60003f4f008 */
[----:B------:R-:W-:Y:S02]  /*4e80*/  FFMA.FTZ R138, R65, c[0x0][0x23c], -R138 ;  /* 0x00008f00418a7a23 */ /* 0x000fe4000001088a */
[----:B------:R-:W-:Y:S04]  /*4e90*/  MUFU.EX2 R215, R46 ;  /* 0x0000002e00d77308 */ /* 0x000fe80000000800 */
[----:B------:R-:W-:Y:S02]  /*4ea0*/  @P0 FSEL R66, R66, -INF , !P5 ;  /* 0xff80000042420808 */ /* 0x000fe40006800000 */
[----:B------:R-:W-:Y:S02]  /*4eb0*/  PLOP3.LUT P0, PT, PT, PT, UP0, 0x80, 0x0 ;  /* 0x000000000000781c */ /* 0x000fe40003f0f008 */
[----:B------:R-:W-:Y:S01]  /*4ec0*/  @P2 FSEL R67, R67, -INF , !P4 ;  /* 0xff80000043432808 */ /* 0x000fe20006000000 */
[--C-:B------:R-:W-:Y:S01]  /*4ed0*/  FFMA.FTZ R66, R66, c[0x0][0x23c], -R136.reuse ;  /* 0x00008f0042427a23 */ /* 0x100fe20000010888 */
[----:B------:R-:W-:Y:S03]  /*4ee0*/  MUFU.EX2 R214, R47 ;  /* 0x0000002f00d67308 */ /* 0x000fe60000000800 */
[----:B------:R-:W-:Y:S01]  /*4ef0*/  FFMA.FTZ R136, R67, c[0x0][0x23c], -R136 ;  /* 0x00008f0043887a23 */ /* 0x000fe20000010888 */
[----:B-1----:R-:W-:Y:S05]  /*4f00*/  F2FP.BF16.PACK_AB R2, R228, R156 ;  /* 0x0000009ce402723e */ /* 0x002fea00000010ff */
[----:B------:R4:W-:Y:S01]  /*4f10*/  STS [R193+0x1c400], R2 ;  /* 0x01c40002c1007388 */ /* 0x0009e20000000800 */
[----:B------:R-:W-:Y:S01]  /*4f20*/  @P0 FSEL R63, R63, -INF , !P4 ;  /* 0xff8000003f3f0808 */ /* 0x000fe20006000000 */
[----:B------:R-:W-:Y:S01]  /*4f30*/  MUFU.EX2 R153, R52 ;  /* 0x0000003400997308 */ /* 0x000fe20000000800 */
[----:B--2---:R-:W-:Y:S01]  /*4f40*/  IADD3 R148, P0, R148, UR11, RZ ;  /* 0x0000000b94947c10 */ /* 0x004fe2000ff1e0ff */
[----:B------:R1:W-:Y:S02]  /*4f50*/  STS [R196+0x1c000], R5 ;  /* 0x01c00005c4007388 */ /* 0x0003e40000000800 */
[----:B------:R-:W-:Y:S06]  /*4f60*/  FFMA.FTZ R0, R63, c[0x0][0x23c], -R0 ;  /* 0x00008f003f007a23 */ /* 0x000fec0000010800 */
[----:B------:R2:W-:Y:S10]  /*4f70*/  MUFU.EX2 R166, R0 ;  /* 0x0000000000a67308 */ /* 0x0005f40000000800 */
[----:B------:R-:W-:Y:S01]  /*4f80*/  MUFU.EX2 R163, R53 ;  /* 0x0000003500a37308 */ /* 0x000fe20000000800 */
[----:B----4-:R-:W-:Y:S02]  /*4f90*/  F2FP.BF16.PACK_AB R2, R220, R222 ;  /* 0x000000dedc02723e */ /* 0x010fe400000010ff */
[----:B-1----:R-:W-:Y:S03]  /*4fa0*/  F2FP.BF16.PACK_AB R5, R231, R232 ;  /* 0x000000e8e705723e */ /* 0x002fe600000010ff */
[----:B------:R1:W-:Y:S04]  /*4fb0*/  STS [R196+0x1c400], R2 ;  /* 0x01c40002c4007388 */ /* 0x0003e80000000800 */
[----:B------:R-:W-:Y:S01]  /*4fc0*/  MUFU.EX2 R172, R54 ;  /* 0x0000003600ac7308 */ /* 0x000fe20000000800 */
[----:B------:R4:W-:Y:S01]  /*4fd0*/  STS [R193+0x1e400], R4 ;  /* 0x01e40004c1007388 */ /* 0x0009e20000000800 */
[----:B--2---:R-:W-:Y:S03]  /*4fe0*/  F2FP.BF16.PACK_AB R0, R173, R174 ;  /* 0x000000aead00723e */ /* 0x004fe600000010ff */
[----:B------:R2:W-:Y:S04]  /*4ff0*/  STS [R193+0x1e000], R6 ;  /* 0x01e00006c1007388 */ /* 0x0005e80000000800 */
[----:B------:R2:W-:Y:S01]  /*5000*/  STS [R196+0x1e000], R5 ;  /* 0x01e00005c4007388 */ /* 0x0005e20000000800 */
[----:B------:R-:W-:Y:S10]  /*5010*/  MUFU.EX2 R167, R55 ;  /* 0x0000003700a77308 */ /* 0x000ff40000000800 */
[----:B------:R-:W-:Y:S01]  /*5020*/  MUFU.EX2 R160, R64 ;  /* 0x0000004000a07308 */ /* 0x000fe20000000800 */
[----:B-1----:R-:W-:Y:S02]  /*5030*/  F2FP.BF16.PACK_AB R2, R151, R155 ;  /* 0x0000009b9702723e */ /* 0x002fe400000010ff */
[----:B----4-:R-:W-:Y:S02]  /*5040*/  F2FP.BF16.PACK_AB R4, R235, R236 ;  /* 0x000000eceb04723e */ /* 0x010fe400000010ff */
[----:B--2---:R-:W-:Y:S03]  /*5050*/  F2FP.BF16.PACK_AB R6, R216, R217 ;  /* 0x000000d9d806723e */ /* 0x004fe600000010ff */
[----:B------:R1:W-:Y:S02]  /*5060*/  STS [R196+0x1e400], R4 ;  /* 0x01e40004c4007388 */ /* 0x0003e40000000800 */
[----:B------:R-:W2:Y:S01]  /*5070*/  MUFU.EX2 R159, R138 ;  /* 0x0000008a009f7308 */ /* 0x000ea20000000800 */
[----:B------:R-:W-:Y:S01]  /*5080*/  F2FP.BF16.PACK_AB R5, R224, R225 ;  /* 0x000000e1e005723e */ /* 0x000fe200000010ff */
[----:B------:R4:W-:Y:S04]  /*5090*/  STS [R200+0x1c000], R2 ;  /* 0x01c00002c8007388 */ /* 0x0009e80000000800 */
[----:B------:R2:W-:Y:S04]  /*50a0*/  STS [R200+0x1c400], R6 ;  /* 0x01c40006c8007388 */ /* 0x0005e80000000800 */
[----:B------:R-:W-:Y:S10]  /*50b0*/  MUFU.EX2 R162, R66 ;  /* 0x0000004200a27308 */ /* 0x000ff40000000800 */
[----:B------:R-:W-:Y:S01]  /*50c0*/  MUFU.EX2 R161, R136 ;  /* 0x0000008800a17308 */ /* 0x000fe20000000800 */
[----:B-1----:R-:W-:Y:S02]  /*50d0*/  F2FP.BF16.PACK_AB R4, R202, R150 ;  /* 0x00000096ca04723e */ /* 0x002fe400000010ff */
[----:B----4-:R-:W-:Y:S03]  /*50e0*/  F2FP.BF16.PACK_AB R2, R207, R209 ;  /* 0x000000d1cf02723e */ /* 0x010fe600000010ff */
[----:B------:R1:W-:Y:S04]  /*50f0*/  STS [R199+0x1c000], R4 ;  /* 0x01c00004c7007388 */ /* 0x0003e80000000800 */
[----:B------:R-:W-:Y:S01]  /*5100*/  MUFU.EX2 R201, R56 ;  /* 0x0000003800c97308 */ /* 0x000fe20000000800 */
[----:B--2---:R-:W-:Y:S01]  /*5110*/  F2FP.BF16.PACK_AB R6, R229, R230 ;  /* 0x000000e6e506723e */ /* 0x004fe200000010ff */
[----:B------:R2:W-:Y:S04]  /*5120*/  STS [R199+0x1c400], R2 ;  /* 0x01c40002c7007388 */ /* 0x0005e80000000800 */
[----:B------:R4:W-:Y:S04]  /*5130*/  STS [R200+0x1e000], R5 ;  /* 0x01e00005c8007388 */ /* 0x0009e80000000800 */
[----:B------:R-:W3:Y:S01]  /*5140*/  MUFU.EX2 R175, R57 ;  /* 0x0000003900af7308 */ /* 0x000ee20000000800 */
[----:B------:R4:W-:Y:S09]  /*5150*/  STS [R200+0x1e400], R6 ;  /* 0x01e40006c8007388 */ /* 0x0009f20000000800 */
[----:B------:R-:W-:Y:S01]  /*5160*/  MUFU.EX2 R204, R58 ;  /* 0x0000003a00cc7308 */ /* 0x000fe20000000800 */
[----:B-1----:R-:W-:Y:S02]  /*5170*/  F2FP.BF16.PACK_AB R4, R226, R227 ;  /* 0x000000e3e204723e */ /* 0x002fe400000010ff */
[----:B--2---:R-:W-:Y:S03]  /*5180*/  F2FP.BF16.PACK_AB R2, R191, R154 ;  /* 0x0000009abf02723e */ /* 0x004fe600000010ff */
[----:B------:R1:W-:Y:S04]  /*5190*/  STS [R199+0x1e400], R4 ;  /* 0x01e40004c7007388 */ /* 0x0003e80000000800 */
[----:B------:R-:W2:Y:S01]  /*51a0*/  MUFU.EX2 R203, R59 ;  /* 0x0000003b00cb7308 */ /* 0x000ea20000000800 */
[----:B----4-:R-:W-:Y:S02]  /*51b0*/  F2FP.BF16.PACK_AB R5, R221, R223 ;  /* 0x000000dfdd05723e */ /* 0x010fe400000010ff */
[----:B------:R-:W-:Y:S03]  /*51c0*/  F2FP.BF16.PACK_AB R6, R205, R206 ;  /* 0x000000cecd06723e */ /* 0x000fe600000010ff */
[----:B------:R4:W-:Y:S04]  /*51d0*/  STS [R199+0x1e000], R5 ;  /* 0x01e00005c7007388 */ /* 0x0009e80000000800 */
[----:B------:R-:W2:Y:S01]  /*51e0*/  MUFU.EX2 R169, R60 ;  /* 0x0000003c00a97308 */ /* 0x000ea20000000800 */
[----:B------:R2:W-:Y:S04]  /*51f0*/  STS [R194+0x1c000], R2 ;  /* 0x01c00002c2007388 */ /* 0x0005e80000000800 */
[----:B------:R2:W-:Y:S04]  /*5200*/  STS [R194+0x1c400], R6 ;  /* 0x01c40006c2007388 */ /* 0x0005e80000000800 */
[----:B------:R2:W-:Y:S01]  /*5210*/  STS [R195+0x1c400], R0 ;  /* 0x01c40000c3007388 */ /* 0x0005e20000000800 */
[----:B------:R-:W2:Y:S01]  /*5220*/  MUFU.EX2 R170, R62 ;  /* 0x0000003e00aa7308 */ /* 0x000ea20000000800 */
[----:B-1----:R-:W-:Y:S02]  /*5230*/  F2FP.BF16.PACK_AB R4, R218, R219 ;  /* 0x000000dbda04723e */ /* 0x002fe400000010ff */
[----:B----4-:R-:W-:Y:S02]  /*5240*/  F2FP.BF16.PACK_AB R5, R211, R212 ;  /* 0x000000d4d305723e */ /* 0x010fe400000010ff */
[----:B--2---:R-:W-:Y:S02]  /*5250*/  F2FP.BF16.PACK_AB R2, R164, R165 ;  /* 0x000000a5a402723e */ /* 0x004fe400000010ff */
[----:B------:R-:W-:Y:S03]  /*5260*/  F2FP.BF16.PACK_AB R6, R208, R210 ;  /* 0x000000d2d006723e */ /* 0x000fe600000010ff */
[----:B------:R1:W-:Y:S01]  /*5270*/  STS [R195+0x1c000], R2 ;  /* 0x01c00002c3007388 */ /* 0x0003e20000000800 */
[----:B------:R-:W-:Y:S03]  /*5280*/  F2FP.BF16.PACK_AB R0, R159, R160 ;  /* 0x000000a09f00723e */ /* 0x000fe600000010ff */
[----:B------:R2:W-:Y:S04]  /*5290*/  STS [R194+0x1e000], R5 ;  /* 0x01e00005c2007388 */ /* 0x0005e80000000800 */
[----:B------:R4:W-:Y:S01]  /*52a0*/  STS [R194+0x1e400], R4 ;  /* 0x01e40004c2007388 */ /* 0x0009e20000000800 */
[----:B---3--:R-:W-:Y:S02]  /*52b0*/  IADD3.X R149, R171, UR10, RZ, P0, !PT ;  /* 0x0000000aab957c10 */ /* 0x008fe400087fe4ff */
[----:B------:R-:W-:Y:S01]  /*52c0*/  PLOP3.LUT P0, PT, PT, PT, UP5, 0x80, 0x0 ;  /* 0x000000000000781c */ /* 0x000fe20003f0f058 */
[----:B------:R3:W-:Y:S01]  /*52d0*/  STS [R195+0x1e000], R6 ;  /* 0x01e00006c3007388 */ /* 0x0007e20000000800 */
[----:B-1----:R-:W-:Y:S02]  /*52e0*/  F2FP.BF16.PACK_AB R2, R167, R172 ;  /* 0x000000aca702723e */ /* 0x002fe400000010ff */
[----:B--2---:R-:W-:Y:S02]  /*52f0*/  F2FP.BF16.PACK_AB R5, R214, R215 ;  /* 0x000000d7d605723e */ /* 0x004fe400000010ff */
[----:B----4-:R-:W-:Y:S03]  /*5300*/  F2FP.BF16.PACK_AB R4, R163, R153 ;  /* 0x00000099a304723e */ /* 0x010fe600000010ff */
[----:B------:R1:W-:Y:S01]  /*5310*/  STS [R195+0x1e400], R5 ;  /* 0x01e40005c3007388 */ /* 0x0003e20000000800 */
[----:B---3--:R-:W-:Y:S03]  /*5320*/  F2FP.BF16.PACK_AB R6, R175, R201 ;  /* 0x000000c9af06723e */ /* 0x008fe600000010ff */
[----:B------:R2:W-:Y:S04]  /*5330*/  STS [R198+0x1c000], R4 ;  /* 0x01c00004c6007388 */ /* 0x0005e80000000800 */
[----:B------:R3:W-:Y:S04]  /*5340*/  STS [R198+0x1c400], R2 ;  /* 0x01c40002c6007388 */ /* 0x0007e80000000800 */
[----:B------:R4:W-:Y:S01]  /*5350*/  STS [R197+0x1c000], R0 ;  /* 0x01c00000c5007388 */ /* 0x0009e20000000800 */
[----:B-1----:R-:W-:Y:S02]  /*5360*/  F2FP.BF16.PACK_AB R5, R203, R204 ;  /* 0x000000cccb05723e */ /* 0x002fe400000010ff */
[----:B--2---:R-:W-:Y:S02]  /*5370*/  F2FP.BF16.PACK_AB R4, R161, R162 ;  /* 0x000000a2a104723e */ /* 0x004fe400000010ff */
[----:B---3--:R-:W-:Y:S03]  /*5380*/  F2FP.BF16.PACK_AB R2, R168, R169 ;  /* 0x000000a9a802723e */ /* 0x008fe600000010ff */
[----:B------:R-:W-:Y:S01]  /*5390*/  STS [R197+0x1c400], R4 ;  /* 0x01c40004c5007388 */ /* 0x000fe20000000800 */
[----:B----4-:R-:W-:Y:S03]  /*53a0*/  F2FP.BF16.PACK_AB R0, R166, R170 ;  /* 0x000000aaa600723e */ /* 0x010fe600000010ff */
[----:B------:R-:W-:Y:S04]  /*53b0*/  STS [R198+0x1e000], R6 ;  /* 0x01e00006c6007388 */ /* 0x000fe80000000800 */
[----:B------:R-:W-:Y:S04]  /*53c0*/  STS [R198+0x1e400], R5 ;  /* 0x01e40005c6007388 */ /* 0x000fe80000000800 */
[----:B------:R1:W-:Y:S04]  /*53d0*/  STS [R197+0x1e000], R2 ;  /* 0x01e00002c5007388 */ /* 0x0003e80000000800 */
[----:B------:R-:W-:Y:S04]  /*53e0*/  STS [R197+0x1e400], R0 ;  /* 0x01e40000c5007388 */ /* 0x000fe80000000800 */
[----:B------:R-:W-:Y:S08]  /*53f0*/  LDSM.16.M88.4 R64, [R185+0x8000] ;  /* 0x00800000b940783b */ /* 0x000ff00000000200 */
[----:B------:R-:W2:Y:S08]  /*5400*/  LDSM.16.M88.4 R16, [R178+0x10000] ;  /* 0x01000000b210783b */ /* 0x000eb00000000200 */
[----:B------:R-:W3:Y:S08]  /*5410*/  LDSM.16.M88.4 R60, [R185+0xa000] ;  /* 0x00a00000b93c783b */ /* 0x000ef00000000200 */
[----:B------:R-:W3:Y:S08]  /*5420*/  LDSM.16.M88.4 R32, [R178+0x10800] ;  /* 0x01080000b220783b */ /* 0x000ef00000000200 */
[----:B-1----:R-:W4:Y:S04]  /*5430*/  LDG.E R2, [R148.64+0x120] ;  /* 0x0001201294027981 */ /* 0x002f28000c1e1900 */
[----:B------:R-:W1:Y:S08]  /*5440*/  LDSM.16.M88.4 R48, [R178+0x11000] ;  /* 0x01100000b230783b */ /* 0x000e700000000200 */
[----:B------:R-:W1:Y:S01]  /*5450*/  LDSM.16.M88.4 R132, [R178+0x11800] ;  /* 0x01180000b284783b */ /* 0x000e620000000200 */
[-C--:B--2---:R-:W-:Y:S07]  /*5460*/  HMMA.16816.F32.BF16 R4, R64, R16.reuse, RZ ;  /* 0x000000104004723c */ /* 0x084fee00000418ff */
[----:B------:R-:W-:Y:S01]  /*5470*/  LDSM.16.M88.4 R136, [R182+0x8000] ;  /* 0x00800000b688783b */ /* 0x000fe20000000200 */
[C---:B---3--:R-:W-:Y:S07]  /*5480*/  HMMA.16816.F32.BF16 R8, R60.reuse, R16, RZ ;  /* 0x000000103c08723c */ /* 0x048fee00000418ff */
[----:B------:R-:W2:Y:S01]  /*5490*/  LDSM.16.M88.4 R140, [R181+0x10000] ;  /* 0x01000000b58c783b */ /* 0x000ea20000000200 */
[-C--:B------:R-:W-:Y:S07]  /*54a0*/  HMMA.16816.F32.BF16 R12, R60, R18.reuse, RZ ;  /* 0x000000123c0c723c */ /* 0x080fee00000418ff */
[----:B------:R-:W3:Y:S01]  /*54b0*/  LDSM.16.M88.4 R144, [R182+0xa000] ;  /* 0x00a00000b690783b */ /* 0x000ee20000000200 */
[C---:B------:R-:W-:Y:S08]  /*54c0*/  HMMA.16816.F32.BF16 R16, R64.reuse, R18, RZ ;  /* 0x000000124010723c */ /* 0x040ff000000418ff */
[-C--:B------:R-:W-:Y:S08]  /*54d0*/  HMMA.16816.F32.BF16 R20, R64, R32.reuse, RZ ;  /* 0x000000204014723c */ /* 0x080ff000000418ff */
[C---:B------:R-:W-:Y:S08]  /*54e0*/  HMMA.16816.F32.BF16 R24, R60.reuse, R32, RZ ;  /* 0x000000203c18723c */ /* 0x040ff000000418ff */
[-C--:B------:R-:W-:Y:S08]  /*54f0*/  HMMA.16816.F32.BF16 R28, R60, R34.reuse, RZ ;  /* 0x000000223c1c723c */ /* 0x080ff000000418ff */
[C---:B------:R-:W-:Y:S08]  /*5500*/  HMMA.16816.F32.BF16 R32, R64.reuse, R34, RZ ;  /* 0x000000224020723c */ /* 0x040ff000000418ff */
[-C--:B-1----:R-:W-:Y:S08]  /*5510*/  HMMA.16816.F32.BF16 R36, R64, R48.reuse, RZ ;  /* 0x000000304024723c */ /* 0x082ff000000418ff */
[C---:B------:R-:W-:Y:S08]  /*5520*/  HMMA.16816.F32.BF16 R40, R60.reuse, R48, RZ ;  /* 0x000000303c28723c */ /* 0x040ff000000418ff */
[-C--:B------:R-:W-:Y:S08]  /*5530*/  HMMA.16816.F32.BF16 R44, R60, R50.reuse, RZ ;  /* 0x000000323c2c723c */ /* 0x080ff000000418ff */
[C---:B------:R-:W-:Y:S08]  /*5540*/  HMMA.16816.F32.BF16 R48, R64.reuse, R50, RZ ;  /* 0x000000324030723c */ /* 0x040ff000000418ff */
[-C--:B------:R-:W-:Y:S08]  /*5550*/  HMMA.16816.F32.BF16 R52, R64, R132.reuse, RZ ;  /* 0x000000844034723c */ /* 0x080ff000000418ff */
[C---:B------:R-:W-:Y:S08]  /*5560*/  HMMA.16816.F32.BF16 R56, R60.reuse, R132, RZ ;  /* 0x000000843c38723c */ /* 0x040ff000000418ff */
[-C--:B------:R-:W-:Y:S08]  /*5570*/  HMMA.16816.F32.BF16 R60, R60, R134.reuse, RZ ;  /* 0x000000863c3c723c */ /* 0x080ff000000418ff */
[----:B------:R-:W-:Y:S01]  /*5580*/  HMMA.16816.F32.BF16 R64, R64, R134, RZ ;  /* 0x000000864040723c */ /* 0x000fe200000418ff */
[----:B------:R-:W1:Y:S07]  /*5590*/  LDSM.16.M88.4 R132, [R181+0x10800] ;  /* 0x01080000b584783b */ /* 0x000e6e0000000200 */
[-C--:B--2---:R-:W-:Y:S08]  /*55a0*/  HMMA.16816.F32.BF16 R4, R136, R140.reuse, R4 ;  /* 0x0000008c8804723c */ /* 0x084ff00000041804 */
[C---:B---3--:R-:W-:Y:S08]  /*55b0*/  HMMA.16816.F32.BF16 R8, R144.reuse, R140, R8 ;  /* 0x0000008c9008723c */ /* 0x048ff00000041808 */
[-C--:B------:R-:W-:Y:S08]  /*55c0*/  HMMA.16816.F32.BF16 R12, R144, R142.reuse, R12 ;  /* 0x0000008e900c723c */ /* 0x080ff0000004180c */
[C---:B------:R-:W-:Y:S01]  /*55d0*/  HMMA.16816.F32.BF16 R16, R136.reuse, R142, R16 ;  /* 0x0000008e8810723c */ /* 0x040fe20000041810 */
[----:B------:R-:W2:Y:S07]  /*55e0*/  LDSM.16.M88.4 R140, [R181+0x11000] ;  /* 0x01100000b58c783b */ /* 0x000eae0000000200 */
[-C--:B-1----:R-:W-:Y:S08]  /*55f0*/  HMMA.16816.F32.BF16 R20, R136, R132.reuse, R20 ;  /* 0x000000848814723c */ /* 0x082ff00000041814 */
[C---:B------:R-:W-:Y:S08]  /*5600*/  HMMA.16816.F32.BF16 R24, R144.reuse, R132, R24 ;  /* 0x000000849018723c */ /* 0x040ff00000041818 */
[-C--:B------:R-:W-:Y:S08]  /*5610*/  HMMA.16816.F32.BF16 R28, R144, R134.reuse, R28 ;  /* 0x00000086901c723c */ /* 0x080ff0000004181c */
[C---:B------:R-:W-:Y:S01]  /*5620*/  HMMA.16816.F32.BF16 R32, R136.reuse, R134, R32 ;  /* 0x000000868820723c */ /* 0x040fe20000041820 */
[----:B------:R-:W1:Y:S07]  /*5630*/  LDSM.16.M88.4 R132, [R181+0x11800] ;  /* 0x01180000b584783b */ /* 0x000e6e0000000200 */
[-C--:B--2---:R-:W-:Y:S08]  /*5640*/  HMMA.16816.F32.BF16 R36, R136, R140.reuse, R36 ;  /* 0x0000008c8824723c */ /* 0x084ff00000041824 */
[C---:B------:R-:W-:Y:S08]  /*5650*/  HMMA.16816.F32.BF16 R40, R144.reuse, R140, R40 ;  /* 0x0000008c9028723c */ /* 0x040ff00000041828 */
[-C--:B------:R-:W-:Y:S08]  /*5660*/  HMMA.16816.F32.BF16 R44, R144, R142.reuse, R44 ;  /* 0x0000008e902c723c */ /* 0x080ff0000004182c */
[C---:B------:R-:W-:Y:S08]  /*5670*/  HMMA.16816.F32.BF16 R48, R136.reuse, R142, R48 ;  /* 0x0000008e8830723c */ /* 0x040ff00000041830 */
[-C--:B-1----:R-:W-:Y:S08]  /*5680*/  HMMA.16816.F32.BF16 R52, R136, R132.reuse, R52 ;  /* 0x000000848834723c */ /* 0x082ff00000041834 */
[C---:B------:R-:W-:Y:S08]  /*5690*/  HMMA.16816.F32.BF16 R56, R144.reuse, R132, R56 ;  /* 0x000000849038723c */ /* 0x040ff00000041838 */
[-C--:B------:R-:W-:Y:S01]  /*56a0*/  HMMA.16816.F32.BF16 R60, R144, R134.reuse, R60 ;  /* 0x00000086903c723c */ /* 0x080fe2000004183c */
[----:B------:R-:W2:Y:S04]  /*56b0*/  LDG.E R146, [R148.64] ;  /* 0x0000001294927981 */ /* 0x000ea8000c1e1900 */
[----:B------:R-:W3:Y:S02]  /*56c0*/  LDG.E R144, [R148.64+0x20] ;  /* 0x0000201294907981 */ /* 0x000ee4000c1e1900 */
[----:B------:R-:W-:Y:S01]  /*56d0*/  IMAD.IADD R145, R177, 0x1, R185 ;  /* 0x00000001b1917824 */ /* 0x000fe200078e02b9 */
[----:B------:R-:W-:Y:S01]  /*56e0*/  HMMA.16816.F32.BF16 R64, R136, R134, R64 ;  /* 0x000000868840723c */ /* 0x000fe20000041840 */
[----:B------:R-:W-:Y:S03]  /*56f0*/  LDSM.16.M88.4 R132, [R179+0x10000] ;  /* 0x01000000b384783b */ /* 0x000fe60000000200 */
[----:B------:R-:W-:Y:S05]  /*5700*/  IMAD.IADD R0, R186, 0x1, R145 ;  /* 0x00000001ba007824 */ /* 0x000fea00078e0291 */
[----:B------:R-:W1:Y:S08]  /*5710*/  LDSM.16.M88.4 R140, [R145+0x8000] ;  /* 0x00800000918c783b */ /* 0x000e700000000200 */
[----:B------:R-:W4:Y:S01]  /*5720*/  LDSM.16.M88.4 R136, [R145+0xa000] ;  /* 0x00a000009188783b */ /* 0x000f220000000200 */
[-C--:B-1----:R-:W-:Y:S08]  /*5730*/  HMMA.16816.F32.BF16 R4, R140, R132.reuse, R4 ;  /* 0x000000848c04723c */ /* 0x082ff00000041804 */
[C---:B----4-:R-:W-:Y:S08]  /*5740*/  HMMA.16816.F32.BF16 R8, R136.reuse, R132, R8 ;  /* 0x000000848808723c */ /* 0x050ff00000041808 */
[-C--:B------:R-:W-:Y:S08]  /*5750*/  HMMA.16816.F32.BF16 R12, R136, R134.reuse, R12 ;  /* 0x00000086880c723c */ /* 0x080ff0000004180c */
[C---:B------:R-:W-:Y:S01]  /*5760*/  HMMA.16816.F32.BF16 R16, R140.reuse, R134, R16 ;  /* 0x000000868c10723c */ /* 0x040fe20000041810 */
[----:B------:R-:W1:Y:S07]  /*5770*/  LDSM.16.M88.4 R132, [R179+0x10800] ;  /* 0x01080000b384783b */ /* 0x000e6e0000000200 */
[-C--:B-1----:R-:W-:Y:S08]  /*5780*/  HMMA.16816.F32.BF16 R20, R140, R132.reuse, R20 ;  /* 0x000000848c14723c */ /* 0x082ff00000041814 */
[C---:B------:R-:W-:Y:S08]  /*5790*/  HMMA.16816.F32.BF16 R24, R136.reuse, R132, R24 ;  /* 0x000000848818723c */ /* 0x040ff00000041818 */
        /* <DEDUP_REMOVED lines=10> */
[-C--:B------:R-:W-:Y:S01]  /*5840*/  HMMA.16816.F32.BF16 R60, R136, R134.reuse, R60 ;  /* 0x00000086883c723c */ /* 0x080fe2000004183c */
[----:B------:R-:W-:Y:S07]  /*5850*/  LDSM.16.M88.4 R136, [R180+0x10000] ;  /* 0x01000000b488783b */ /* 0x000fee0000000200 */
[----:B------:R-:W-:Y:S01]  /*5860*/  HMMA.16816.F32.BF16 R64, R140, R134, R64 ;  /* 0x000000868c40723c */ /* 0x000fe20000041840 */
[----:B------:R-:W1:Y:S08]  /*5870*/  LDSM.16.M88.4 R132, [R0+0x8000] ;  /* 0x008000000084783b */ /* 0x000e700000000200 */
[----:B------:R-:W4:Y:S01]  /*5880*/  LDSM.16.M88.4 R140, [R0+0xa000] ;  /* 0x00a00000008c783b */ /* 0x000f220000000200 */
[-C--:B-1----:R-:W-:Y:S08]  /*5890*/  HMMA.16816.F32.BF16 R4, R132, R136.reuse, R4 ;  /* 0x000000888404723c */ /* 0x082ff00000041804 */
[C---:B----4-:R-:W-:Y:S08]  /*58a0*/  HMMA.16816.F32.BF16 R8, R140.reuse, R136, R8 ;  /* 0x000000888c08723c */ /* 0x050ff00000041808 */
[-C--:B------:R-:W-:Y:S08]  /*58b0*/  HMMA.16816.F32.BF16 R12, R140, R138.reuse, R12 ;  /* 0x0000008a8c0c723c */ /* 0x080ff0000004180c */
[----:B--2---:R-:W-:Y:S01]  /*58c0*/  FADD.FTZ R4, -R146, R4 ;  /* 0x0000000492047221 */ /* 0x004fe20000010100 */
[C---:B------:R-:W-:Y:S01]  /*58d0*/  HMMA.16816.F32.BF16 R16, R132.reuse, R138, R16 ;  /* 0x0000008a8410723c */ /* 0x040fe20000041810 */
[----:B------:R-:W1:Y:S03]  /*58e0*/  LDSM.16.M88.4 R136, [R180+0x10800] ;  /* 0x01080000b488783b */ /* 0x000e660000000200 */
[----:B------:R-:W-:Y:S02]  /*58f0*/  FMUL.FTZ R158, R158, R4 ;  /* 0x000000049e9e7220 */ /* 0x000fe40000410000 */
[----:B------:R-:W-:Y:S02]  /*5900*/  FADD.FTZ R5, -R146, R5 ;  /* 0x0000000592057221 */ /* 0x000fe40000010100 */
[C---:B---3--:R-:W-:Y:S01]  /*5910*/  FADD.FTZ R6, -R144.reuse, R6 ;  /* 0x0000000690067221 */ /* 0x048fe20000010100 */
[----:B------:R2:W3:Y:S03]  /*5920*/  LDG.E R4, [R148.64+0x100] ;  /* 0x0001001294047981 */ /* 0x0004e6000c1e1900 */
[----:B------:R-:W-:Y:S02]  /*5930*/  FMUL.FTZ R157, R157, R5 ;  /* 0x000000059d9d7220 */ /* 0x000fe40000410000 */
[----:B------:R-:W-:Y:S02]  /*5940*/  FADD.FTZ R7, -R144, R7 ;  /* 0x0000000790077221 */ /* 0x000fe40000010100 */
[C---:B------:R-:W-:Y:S02]  /*5950*/  FADD.FTZ R10, -R2.reuse, R10 ;  /* 0x0000000a020a7221 */ /* 0x040fe40000010100 */
[C---:B------:R-:W-:Y:S02]  /*5960*/  FADD.FTZ R11, -R2.reuse, R11 ;  /* 0x0000000b020b7221 */ /* 0x040fe40000010100 */
[----:B------:R-:W-:Y:S02]  /*5970*/  FADD.FTZ R15, -R2, R15 ;  /* 0x0000000f020f7221 */ /* 0x000fe40000010100 */
[----:B------:R-:W-:Y:S02]  /*5980*/  FMUL.FTZ R156, R156, R6 ;  /* 0x000000069c9c7220 */ /* 0x000fe40000410000 */
[C---:B------:R-:W-:Y:S02]  /*5990*/  FADD.FTZ R17, -R146.reuse, R17 ;  /* 0x0000001192117221 */ /* 0x040fe40000010100 */
[----:B------:R-:W-:Y:S02]  /*59a0*/  FADD.FTZ R16, -R146, R16 ;  /* 0x0000001092107221 */ /* 0x000fe40000010100 */
[C---:B------:R-:W-:Y:S02]  /*59b0*/  FADD.FTZ R18, -R144.reuse, R18 ;  /* 0x0000001290127221 */ /* 0x040fe40000010100 */
[----:B------:R-:W-:Y:S02]  /*59c0*/  FADD.FTZ R19, -R144, R19 ;  /* 0x0000001390137221 */ /* 0x000fe40000010100 */
[----:B------:R-:W-:Y:S01]  /*59d0*/  FMUL.FTZ R152, R152, R16 ;  /* 0x0000001098987220 */ /* 0x000fe20000410000 */
[-C--:B-1----:R-:W-:Y:S08]  /*59e0*/  HMMA.16816.F32.BF16 R20, R132, R136.reuse, R20 ;  /* 0x000000888414723c */ /* 0x082ff00000041814 */
[C---:B------:R-:W-:Y:S08]  /*59f0*/  HMMA.16816.F32.BF16 R24, R140.reuse, R136, R24 ;  /* 0x000000888c18723c */ /* 0x040ff00000041818 */
[-C--:B------:R-:W-:Y:S08]  /*5a00*/  HMMA.16816.F32.BF16 R28, R140, R138.reuse, R28 ;  /* 0x0000008a8c1c723c */ /* 0x080ff0000004181c */
[----:B------:R-:W-:Y:S01]  /*5a10*/  FADD.FTZ R22, -R144, R22 ;  /* 0x0000001690167221 */ /* 0x000fe20000010100 */
[C---:B------:R-:W-:Y:S01]  /*5a20*/  HMMA.16816.F32.BF16 R32, R132.reuse, R138, R32 ;  /* 0x0000008a8420723c */ /* 0x040fe20000041820 */
[----:B------:R-:W1:Y:S03]  /*5a30*/  LDSM.16.M88.4 R136, [R180+0x11000] ;  /* 0x01100000b488783b */ /* 0x000e660000000200 */
[C---:B------:R-:W-:Y:S02]  /*5a40*/  FADD.FTZ R20, -R146.reuse, R20 ;  /* 0x0000001492147221 */ /* 0x040fe40000010100 */
[----:B------:R-:W-:Y:S02]  /*5a50*/  FADD.FTZ R21, -R146, R21 ;  /* 0x0000001592157221 */ /* 0x000fe40000010100 */
[----:B------:R-:W-:Y:S04]  /*5a60*/  FADD.FTZ R23, -R144, R23 ;  /* 0x0000001790177221 */ /* 0x000fe80000010100 */
[----:B------:R-:W-:Y:S02]  /*5a70*/  FMUL.FTZ R155, R155, R20 ;  /* 0x000000149b9b7220 */ /* 0x000fe40000410000 */
[----:B------:R-:W-:Y:S02]  /*5a80*/  FMUL.FTZ R151, R151, R21 ;  /* 0x0000001597977220 */ /* 0x000fe40000410000 */
[----:B------:R-:W-:Y:S02]  /*5a90*/  FMUL.FTZ R20, R220, R19 ;  /* 0x00000013dc147220 */ /* 0x000fe40000410000 */
[----:B------:R-:W-:Y:S06]  /*5aa0*/  FMUL.FTZ R21, R235, R15 ;  /* 0x0000000feb157220 */ /* 0x000fec0000410000 */
        /* <DEDUP_REMOVED lines=8> */
[C---:B------:R-:W-:Y:S01]  /*5b30*/  FADD.FTZ R36, -R146.reuse, R36 ;  /* 0x0000002492247221 */ /* 0x040fe20000010100 */
[C---:B------:R-:W-:Y:S01]  /*5b40*/  HMMA.16816.F32.BF16 R48, R132.reuse, R138, R48 ;  /* 0x0000008a8430723c */ /* 0x040fe20000041830 */
[----:B------:R-:W1:Y:S03]  /*5b50*/  LDSM.16.M88.4 R136, [R180+0x11800] ;  /* 0x01180000b488783b */ /* 0x000e660000000200 */
[----:B------:R-:W-:Y:S02]  /*5b60*/  FADD.FTZ R37, -R146, R37 ;  /* 0x0000002592257221 */ /* 0x000fe40000010100 */
[----:B------:R-:W-:Y:S02]  /*5b70*/  FMUL.FTZ R154, R154, R36 ;  /* 0x000000249a9a7220 */ /* 0x000fe40000410000 */
[----:B--2---:R-:W-:Y:S04]  /*5b80*/  FMUL.FTZ R149, R191, R37 ;  /* 0x00000025bf957220 */ /* 0x004fe80000410000 */
[C---:B------:R-:W-:Y:S02]  /*5b90*/  FADD.FTZ R38, -R144.reuse, R38 ;  /* 0x0000002690267221 */ /* 0x040fe40000010100 */
[----:B------:R-:W-:Y:S02]  /*5ba0*/  FADD.FTZ R39, -R144, R39 ;  /* 0x0000002790277221 */ /* 0x000fe40000010100 */
[----:B------:R-:W-:Y:S02]  /*5bb0*/  FADD.FTZ R32, -R2, R46 ;  /* 0x0000002e02207221 */ /* 0x000fe40000010100 */
[----:B------:R-:W-:Y:S02]  /*5bc0*/  IMAD.MOV.U32 R191, RZ, RZ, R189 ;  /* 0x000000ffffbf7224 */ /* 0x000fe400078e00bd */
[----:B------:R-:W-:Y:S04]  /*5bd0*/  FMUL.FTZ R32, R215, R32 ;  /* 0x00000020d7207220 */ /* 0x000fe80000410000 */
[----:B------:R-:W-:Y:S02]  /*5be0*/  FADD.FTZ R48, -R146, R48 ;  /* 0x0000003092307221 */ /* 0x000fe40000010100 */
[C---:B------:R-:W-:Y:S02]  /*5bf0*/  FADD.FTZ R50, -R144.reuse, R50 ;  /* 0x0000003290327221 */ /* 0x040fe40000010100 */
[----:B------:R-:W-:Y:S02]  /*5c00*/  FADD.FTZ R51, -R144, R51 ;  /* 0x0000003390337221 */ /* 0x000fe40000010100 */
[----:B------:R-:W-:Y:S02]  /*5c10*/  FADD.FTZ R49, -R146, R49 ;  /* 0x0000003192317221 */ /* 0x000fe40000010100 */
[----:B------:R-:W-:Y:S01]  /*5c20*/  FMUL.FTZ R148, R165, R48 ;  /* 0x00000030a5947220 */ /* 0x000fe20000410000 */
[-C--:B-1----:R-:W-:Y:S08]  /*5c30*/  HMMA.16816.F32.BF16 R52, R132, R136.reuse, R52 ;  /* 0x000000888434723c */ /* 0x082ff00000041834 */
[C---:B------:R-:W-:Y:S07]  /*5c40*/  HMMA.16816.F32.BF16 R56, R140.reuse, R136, R56 ;  /* 0x000000888c38723c */ /* 0x040fee0000041838 */
[----:B------:R-:W-:Y:S01]  /*5c50*/  FMUL.FTZ R137, R209, R34 ;  /* 0x00000022d1897220 */ /* 0x000fe20000410000 */
[-C--:B------:R-:W-:Y:S04]  /*5c60*/  HMMA.16816.F32.BF16 R60, R140, R138.reuse, R60 ;  /* 0x0000008a8c3c723c */ /* 0x080fe8000004183c */
[----:B------:R-:W-:Y:S03]  /*5c70*/  FMUL.FTZ R136, R206, R38 ;  /* 0x00000026ce887220 */ /* 0x000fe60000410000 */
[----:B------:R-:W-:Y:S01]  /*5c80*/  FMUL.FTZ R143, R213, R17 ;  /* 0x00000011d58f7220 */ /* 0x000fe20000410000 */
[----:B------:R-:W-:Y:S04]  /*5c90*/  HMMA.16816.F32.BF16 R64, R132, R138, R64 ;  /* 0x0000008a8440723c */ /* 0x000fe80000041840 */
[C---:B------:R-:W-:Y:S02]  /*5ca0*/  FADD.FTZ R52, -R146.reuse, R52 ;  /* 0x0000003492347221 */ /* 0x040fe40000010100 */
[----:B------:R-:W-:Y:S02]  /*5cb0*/  FADD.FTZ R53, -R146, R53 ;  /* 0x0000003592357221 */ /* 0x000fe40000010100 */
[----:B------:R-:W-:Y:S04]  /*5cc0*/  FMUL.FTZ R142, R202, R33 ;  /* 0x00000021ca8e7220 */ /* 0x000fe80000410000 */
[----:B------:R-:W-:Y:S02]  /*5cd0*/  FMUL.FTZ R153, R153, R52 ;  /* 0x0000003499997220 */ /* 0x000fe40000410000 */
[----:B------:R-:W-:Y:S02]  /*5ce0*/  FMUL.FTZ R147, R163, R53 ;  /* 0x00000035a3937220 */ /* 0x000fe40000410000 */
[----:B------:R-:W-:Y:S02]  /*5cf0*/  FMUL.FTZ R138, R217, R22 ;  /* 0x00000016d98a7220 */ /* 0x000fe40000410000 */
[----:B------:R-:W-:Y:S02]  /*5d00*/  FMUL.FTZ R132, R207, R35 ;  /* 0x00000023cf847220 */ /* 0x000fe40000410000 */
[----:B------:R-:W-:Y:S02]  /*5d10*/  FMUL.FTZ R135, R174, R50 ;  /* 0x00000032ae877220 */ /* 0x000fe40000410000 */
[----:B------:R-:W-:Y:S02]  /*5d20*/  FADD.FTZ R54, -R144, R54 ;  /* 0x0000003690367221 */ /* 0x000fe40000010100 */
[C---:B------:R-:W-:Y:S02]  /*5d30*/  FADD.FTZ R64, -R146.reuse, R64 ;  /* 0x0000004092407221 */ /* 0x040fe40000010100 */
[----:B------:R-:W-:Y:S02]  /*5d40*/  FADD.FTZ R65, -R146, R65 ;  /* 0x0000004192417221 */ /* 0x000fe40000010100 */
[----:B------:R-:W-:Y:S02]  /*5d50*/  FMUL.FTZ R146, R160, R64 ;  /* 0x00000040a0927220 */ /* 0x000fe40000410000 */
[----:B------:R-:W-:Y:S02]  /*5d60*/  FMUL.FTZ R64, R173, R51 ;  /* 0x00000033ad407220 */ /* 0x000fe40000410000 */
        /* <DEDUP_REMOVED lines=25> */
[C---:B---3--:R-:W-:Y:S02]  /*5f00*/  FADD.FTZ R13, -R4.reuse, R13 ;  /* 0x0000000d040d7221 */ /* 0x048fe40000010100 */
[C---:B------:R-:W-:Y:S02]  /*5f10*/  FADD.FTZ R29, -R4.reuse, R29 ;  /* 0x0000001d041d7221 */ /* 0x040fe40000010100 */
[C---:B------:R-:W-:Y:S02]  /*5f20*/  FADD.FTZ R0, -R4.reuse, R44 ;  /* 0x0000002c04007221 */ /* 0x040fe40000010100 */
[C---:B------:R-:W-:Y:S02]  /*5f30*/  FADD.FTZ R8, -R4.reuse, R8 ;  /* 0x0000000804087221 */ /* 0x040fe40000010100 */
[C---:B------:R-:W-:Y:S02]  /*5f40*/  FADD.FTZ R9, -R4.reuse, R9 ;  /* 0x0000000904097221 */ /* 0x040fe40000010100 */
[C---:B------:R-:W-:Y:S02]  /*5f50*/  FADD.FTZ R12, -R4.reuse, R12 ;  /* 0x0000000c040c7221 */ /* 0x040fe40000010100 */
[----:B------:R-:W-:Y:S02]  /*5f60*/  FMUL.FTZ R22, R231, R13 ;  /* 0x0000000de7167220 */ /* 0x000fe40000410000 */
[C---:B------:R-:W-:Y:S02]  /*5f70*/  FADD.FTZ R24, -R4.reuse, R24 ;  /* 0x0000001804187221 */ /* 0x040fe40000010100 */
[C---:B------:R-:W-:Y:S02]  /*5f80*/  FADD.FTZ R25, -R4.reuse, R25 ;  /* 0x0000001904197221 */ /* 0x040fe40000010100 */
[C---:B------:R-:W-:Y:S02]  /*5f90*/  FADD.FTZ R28, -R4.reuse, R28 ;  /* 0x0000001c041c7221 */ /* 0x040fe40000010100 */
        /* <DEDUP_REMOVED lines=37> */
[----:B------:R-:W-:Y:S01]  /*61f0*/  MOV R5, R239 ;  /* 0x000000ef00057202 */ /* 0x000fe20000000f00 */
[----:B------:R-:W-:Y:S01]  /*6200*/  IMAD.MOV.U32 R6, RZ, RZ, c[0x0][0x190] ;  /* 0x00006400ff067624 */ /* 0x000fe200078e00ff */
[----:B------:R-:W-:Y:S01]  /*6210*/  ULOP3.LUT UR12, UR5, 0x1, URZ, 0xc0, !UPT ;  /* 0x00000001050c7892 */ /* 0x000fe2000f8ec03f */
[----:B------:R-:W-:Y:S02]  /*6220*/  IMAD.MOV.U32 R4, RZ, RZ, R244 ;  /* 0x000000ffff047224 */ /* 0x000fe400078e00f4 */
[C---:B------:R-:W-:Y:S01]  /*6230*/  IMAD.U32 R2, R6.reuse, -0x80, RZ ;  /* 0xffffff8006027824 */ /* 0x040fe200078e00ff */
[----:B------:R-:W-:Y:S01]  /*6240*/  UISETP.NE.U32.AND UP1, UPT, UR12, 0x1, UPT ;  /* 0x000000010c00788c */ /* 0x000fe2000bf25070 */
[----:B------:R-:W-:Y:S03]  /*6250*/  IMAD.SHL.U32 R10, R6, 0x40, RZ ;  /* 0x00000040060a7824 */ /* 0x000fe600078e00ff */
[C---:B------:R-:W-:Y:S01]  /*6260*/  LEA R244, P2, R2.reuse, R4, 0x1 ;  /* 0x0000000402f47211 */ /* 0x040fe200078408ff */
[----:B------:R-:W-:Y:S01]  /*6270*/  IMAD.MOV.U32 R4, RZ, RZ, 0x6 ;  /* 0x00000006ff047424 */ /* 0x000fe200078e00ff */
[----:B------:R-:W-:Y:S02]  /*6280*/  USEL UR12, UR41, 0x4000, !UP1 ;  /* 0x00004000290c7887 */ /* 0x000fe4000c800000 */
[----:B------:R-:W-:Y:S02]  /*6290*/  MOV R8, R244 ;  /* 0x000000f400087202 */ /* 0x000fe40000000f00 */
[----:B------:R-:W-:Y:S02]  /*62a0*/  LEA.HI.X.SX32 R239, R2, R5, 0x1, P2 ;  /* 0x0000000502ef7211 */ /* 0x000fe400010f0eff */
[----:B------:R-:W-:Y:S02]  /*62b0*/  SHF.L.U64.HI R2, R6, R4, c[0x0][0x194] ;  /* 0x0000650006027619 */ /* 0x000fe40000010204 */
[-C--:B------:R-:W-:Y:S01]  /*62c0*/  IADD3 R6, P2, R8, R10.reuse, RZ ;  /* 0x0000000a08067210 */ /* 0x080fe20007f5e0ff */
[----:B------:R-:W-:Y:S01]  /*62d0*/  IMAD.MOV.U32 R9, RZ, RZ, R239 ;  /* 0x000000ffff097224 */ /* 0x000fe200078e00ef */
[----:B------:R-:W-:Y:S02]  /*62e0*/  IADD3 R192, R192, UR12, RZ ;  /* 0x0000000cc0c07c10 */ /* 0x000fe4000fffe0ff */
[-C--:B------:R-:W-:Y:S01]  /*62f0*/  IADD3 R4, P3, R6, R10.reuse, RZ ;  /* 0x0000000a06047210 */ /* 0x080fe20007f7e0ff */
[--C-:B------:R-:W-:Y:S01]  /*6300*/  IMAD.X R7, R9, 0x1, R2.reuse, P2 ;  /* 0x0000000109077824 */ /* 0x100fe200010e0602 */
[----:B------:R-:W-:Y:S01]  /*6310*/  IADD3 R183, R183, UR12, RZ ;  /* 0x0000000cb7b77c10 */ /* 0x000fe2000fffe0ff */
[----:B------:R-:W-:Y:S01]  /*6320*/  @!PT LDS RZ, [RZ] ;  /* 0x00000000fffff984 */ /* 0x000fe20000000800 */
[----:B------:R-:W-:Y:S01]  /*6330*/  @!PT LDS RZ, [RZ] ;  /* 0x00000000fffff984 */ /* 0x000fe20000000800 */
[----:B------:R-:W-:Y:S01]  /*6340*/  @!PT LDS RZ, [RZ] ;  /* 0x00000000fffff984 */ /* 0x000fe20000000800 */
[----:B------:R1:W-:Y:S01]  /*6350*/  LDGSTS.E.BYPASS.LTC128B.128 [R192], [R8.64] ;  /* 0x0000000008c07fae */ /* 0x0003e2000b901d46 */
[----:B------:R-:W-:Y:S02]  /*6360*/  IADD3 R10, P2, R4, R10, RZ ;  /* 0x0000000a040a7210 */ /* 0x000fe40007f5e0ff */
[----:B------:R-:W-:Y:S01]  /*6370*/  IADD3.X R5, R7, R2, RZ, P3, !PT ;  /* 0x0000000207057210 */ /* 0x000fe20001ffe4ff */
[----:B------:R1:W-:Y:S04]  /*6380*/  LDGSTS.E.BYPASS.LTC128B.128 [R192+0x1000], [R6.64] ;  /* 0x0100000006c07fae */ /* 0x0003e8000b901d46 */
[----:B------:R1:W-:Y:S01]  /*6390*/  LDGSTS.E.BYPASS.LTC128B.128 [R192+0x2000], [R4.64] ;  /* 0x0200000004c07fae */ /* 0x0003e2000b901d46 */
[----:B------:R-:W-:Y:S05]  /*63a0*/  IMAD.X R11, R5, 0x1, R2, P2 ;  /* 0x00000001050b7824 */ /* 0x000fea00010e0602 */
[----:B------:R1:W-:Y:S04]  /*63b0*/  LDGSTS.E.BYPASS.LTC128B.128 [R192+0x3000], [R10.64] ;  /* 0x030000000ac07fae */ /* 0x0003e8000b901d46 */
[----:B------:R-:W0:Y:S02]  /*63c0*/  LDGDEPBAR ;  /* 0x00000000000079af */ /* 0x000e240000000000 */
.L_x_395:
[----:B------:R-:W-:Y:S01]  /*63d0*/  F2FP.BF16.PACK_AB R28, R157, R158 ;  /* 0x0000009e9d1c723e */ /* 0x000fe200000010ff */
[----:B------:R-:W2:Y:S01]  /*63e0*/  LDL R42, [R1+0x18] ;  /* 0x00001800012a7983 */ /* 0x000ea20000100800 */
        /* <DEDUP_REMOVED lines=24> */
[----:B-1----:R-:W-:Y:S02]  /*6570*/  F2FP.BF16.PACK_AB R11, R65, R136 ;  /* 0x00000088410b723e */ /* 0x002fe400000010ff */
        /* <DEDUP_REMOVED lines=32> */
[----:B------:R1:W-:Y:S04]  /*6780*/  STS [R197+0x14000], R0 ;  /* 0x01400000c5007388 */ /* 0x0003e80000000800 */
[----:B------:R-:W-:Y:S04]  /*6790*/  STS [R197+0x14400], R29 ;  /* 0x0144001dc5007388 */ /* 0x000fe80000000800 */
[----:B------:R-:W-:Y:S04]  /*67a0*/  STS [R198+0x16000], R31 ;  /* 0x0160001fc6007388 */ /* 0x000fe80000000800 */
[----:B------:R-:W-:Y:S04]  /*67b0*/  STS [R198+0x16400], R30 ;  /* 0x0164001ec6007388 */ /* 0x000fe80000000800 */
[----:B------:R-:W-:Y:S04]  /*67c0*/  STS [R197+0x16000], R33 ;  /* 0x01600021c5007388 */ /* 0x000fe80000000800 */
[----:B------:R-:W-:Y:S04]  /*67d0*/  STS [R197+0x16400], R32 ;  /* 0x01640020c5007388 */ /* 0x000fe80000000800 */
[----:B------:R-:W-:Y:S01]  /*67e0*/  BAR.SYNC.DEFER_BLOCKING 0x0 ;  /* 0x0000000000007b1d */ /* 0x000fe20000010000 */
[----:B-1----:R-:W-:Y:S04]  /*67f0*/  IMAD.SHL.U32 R0, R187, 0x2, RZ ;  /* 0x00000002bb007824 */ /* 0x002fe800078e00ff */
[----:B------:R-:W-:Y:S01]  /*6800*/  IMAD.IADD R2, R0, 0x1, R177 ;  /* 0x0000000100027824 */ /* 0x000fe200078e02b1 */
[----:B------:R-:W-:Y:S04]  /*6810*/  LDSM.16.MT88.4 R4, [R3+0x1c000] ;  /* 0x01c000000304783b */ /* 0x000fe80000004200 */
[----:B------:R-:W1:Y:S04]  /*6820*/  LDSM.16.MT88.4 R8, [R0+0x8000] ;  /* 0x008000000008783b */ /* 0x000e680000004200 */
[----:B------:R-:W3:Y:S04]  /*6830*/  LDSM.16.MT88.4 R12, [R3+0x20000] ;  /* 0x02000000030c783b */ /* 0x000ee80000004200 */
[----:B------:R-:W4:Y:S04]  /*6840*/  LDSM.16.MT88.4 R16, [R2+0x8000] ;  /* 0x008000000210783b */ /* 0x000f280000004200 */
[----:B------:R-:W-:Y:S04]  /*6850*/  LDSM.16.MT88.4 R20, [R3+0x1c800] ;  /* 0x01c800000314783b */ /* 0x000fe80000004200 */
[----:B------:R-:W5:Y:S04]  /*6860*/  LDSM.16.MT88.4 R24, [R0+0x8800] ;  /* 0x008800000018783b */ /* 0x000f680000004200 */
[----:B------:R-:W4:Y:S04]  /*6870*/  LDSM.16.MT88.4 R28, [R3+0x20800] ;  /* 0x02080000031c783b */ /* 0x000f280000004200 */
[----:B------:R-:W4:Y:S01]  /*6880*/  LDSM.16.MT88.4 R32, [R2+0x8800] ;  /* 0x008800000220783b */ /* 0x000f220000004200 */
[-C--:B-1----:R-:W-:Y:S08]  /*6890*/  HMMA.16816.F32.BF16 R68, R4, R8.reuse, R68 ;  /* 0x000000080444723c */ /* 0x082ff00000041844 */
[C---:B---3--:R-:W-:Y:S08]  /*68a0*/  HMMA.16816.F32.BF16 R72, R12.reuse, R8, R72 ;  /* 0x000000080c48723c */ /* 0x048ff00000041848 */
[-C--:B------:R-:W-:Y:S08]  /*68b0*/  HMMA.16816.F32.BF16 R76, R12, R10.reuse, R76 ;  /* 0x0000000a0c4c723c */ /* 0x080ff0000004184c */
[C---:B------:R-:W-:Y:S01]  /*68c0*/  HMMA.16816.F32.BF16 R80, R4.reuse, R10, R80 ;  /* 0x0000000a0450723c */ /* 0x040fe20000041850 */
[----:B------:R-:W-:Y:S07]  /*68d0*/  LDSM.16.MT88.4 R8, [R0+0x9000] ;  /* 0x009000000008783b */ /* 0x000fee0000004200 */
[-C--:B----4-:R-:W-:Y:S08]  /*68e0*/  HMMA.16816.F32.BF16 R84, R4, R16.reuse, R84 ;  /* 0x000000100454723c */ /* 0x090ff00000041854 */
[C---:B------:R-:W-:Y:S08]  /*68f0*/  HMMA.16816.F32.BF16 R88, R12.reuse, R16, R88 ;  /* 0x000000100c58723c */ /* 0x040ff00000041858 */
[-C--:B------:R-:W-:Y:S01]  /*6900*/  HMMA.16816.F32.BF16 R92, R12, R18.reuse, R92 ;  /* 0x000000120c5c723c */ /* 0x080fe2000004185c */
[----:B------:R-:W-:Y:S07]  /*6910*/  LDSM.16.MT88.4 R12, [R3+0x21000] ;  /* 0x02100000030c783b */ /* 0x000fee0000004200 */
[----:B------:R-:W-:Y:S01]  /*6920*/  HMMA.16816.F32.BF16 R96, R4, R18, R96 ;  /* 0x000000120460723c */ /* 0x000fe20000041860 */
[----:B------:R-:W1:Y:S04]  /*6930*/  LDSM.16.MT88.4 R4, [R3+0x1d000] ;  /* 0x01d000000304783b */ /* 0x000e680000004200 */
[----:B------:R-:W3:Y:S03]  /*6940*/  LDSM.16.MT88.4 R16, [R2+0x9000] ;  /* 0x009000000210783b */ /* 0x000ee60000004200 */
[-C--:B-----5:R-:W-:Y:S08]  /*6950*/  HMMA.16816.F32.BF16 R68, R20, R24.reuse, R68 ;  /* 0x000000181444723c */ /* 0x0a0ff00000041844 */
[C---:B------:R-:W-:Y:S08]  /*6960*/  HMMA.16816.F32.BF16 R72, R28.reuse, R24, R72 ;  /* 0x000000181c48723c */ /* 0x040ff00000041848 */
[-C--:B------:R-:W-:Y:S08]  /*6970*/  HMMA.16816.F32.BF16 R76, R28, R26.reuse, R76 ;  /* 0x0000001a1c4c723c */ /* 0x080ff0000004184c */
[C---:B------:R-:W-:Y:S01]  /*6980*/  HMMA.16816.F32.BF16 R80, R20.reuse, R26, R80 ;  /* 0x0000001a1450723c */ /* 0x040fe20000041850 */
[----:B------:R-:W-:Y:S07]  /*6990*/  LDSM.16.MT88.4 R24, [R0+0x9800] ;  /* 0x009800000018783b */ /* 0x000fee0000004200 */
[-C--:B------:R-:W-:Y:S04]  /*69a0*/  HMMA.16816.F32.BF16 R84, R20, R32.reuse, R84 ;  /* 0x000000201454723c */ /* 0x080fe80000041854 */
[----:B--2---:R-:W-:Y:S04]  /*69b0*/  IMAD.SHL.U32 R146, R42, 0x2, RZ ;  /* 0x000000022a927824 */ /* 0x004fe800078e00ff */
[C---:B------:R-:W-:Y:S08]  /*69c0*/  HMMA.16816.F32.BF16 R88, R28.reuse, R32, R88 ;  /* 0x000000201c58723c */ /* 0x040ff00000041858 */
[-C--:B------:R-:W-:Y:S01]  /*69d0*/  HMMA.16816.F32.BF16 R92, R28, R34.reuse, R92 ;  /* 0x000000221c5c723c */ /* 0x080fe2000004185c */
[----:B------:R-:W-:Y:S07]  /*69e0*/  LDSM.16.MT88.4 R28, [R3+0x21800] ;  /* 0x02180000031c783b */ /* 0x000fee0000004200 */
[----:B------:R-:W-:Y:S01]  /*69f0*/  HMMA.16816.F32.BF16 R96, R20, R34, R96 ;  /* 0x000000221460723c */ /* 0x000fe20000041860 */
[----:B------:R-:W2:Y:S04]  /*6a00*/  LDSM.16.MT88.4 R20, [R3+0x1d800] ;  /* 0x01d800000314783b */ /* 0x000ea80000004200 */
[----:B------:R-:W4:Y:S03]  /*6a10*/  LDSM.16.MT88.4 R32, [R2+0x9800] ;  /* 0x009800000220783b */ /* 0x000f260000004200 */
[-C--:B-1----:R-:W-:Y:S08]  /*6a20*/  HMMA.16816.F32.BF16 R68, R4, R8.reuse, R68 ;  /* 0x000000080444723c */ /* 0x082ff00000041844 */
[C---:B------:R-:W-:Y:S08]  /*6a30*/  HMMA.16816.F32.BF16 R72, R12.reuse, R8, R72 ;  /* 0x000000080c48723c */ /* 0x040ff00000041848 */
        /* <DEDUP_REMOVED lines=9> */
[----:B------:R-:W3:Y:S03]  /*6ad0*/  LDSM.16.MT88.4 R16, [R2+0xa000] ;  /* 0x00a000000210783b */ /* 0x000ee60000004200 */
[-C--:B--2---:R-:W-:Y:S08]  /*6ae0*/  HMMA.16816.F32.BF16 R68, R20, R24.reuse, R68 ;  /* 0x000000181444723c */ /* 0x084ff00000041844 */
[C---:B------:R-:W-:Y:S08]  /*6af0*/  HMMA.16816.F32.BF16 R72, R28.reuse, R24, R72 ;  /* 0x000000181c48723c */ /* 0x040ff00000041848 */
        /* <DEDUP_REMOVED lines=34> */
[-C--:B-1----:R-:W-:Y:S01]  /*6d20*/  HMMA.16816.F32.BF16 R68, R4, R8.reuse, R68 ;  /* 0x000000080444723c */ /* 0x082fe20000041844 */
[----:B------:R-:W-:Y:S07]  /*6d30*/  BAR.SYNC.DEFER_BLOCKING 0x0 ;  /* 0x0000000000007b1d */ /* 0x000fee0000010000 */
[C---:B------:R-:W-:Y:S08]  /*6d40*/  HMMA.16816.F32.BF16 R72, R12.reuse, R8, R72 ;  /* 0x000000080c48723c */ /* 0x040ff00000041848 */
[-C--:B------:R-:W-:Y:S08]  /*6d50*/  HMMA.16816.F32.BF16 R76, R12, R10.reuse, R76 ;  /* 0x0000000a0c4c723c */ /* 0x080ff0000004184c */
[C---:B------:R-:W-:Y:S08]  /*6d60*/  HMMA.16816.F32.BF16 R80, R4.reuse, R10, R80 ;  /* 0x0000000a0450723c */ /* 0x040ff00000041850 */
[-C--:B---3--:R-:W-:Y:S08]  /*6d70*/  HMMA.16816.F32.BF16 R84, R4, R16.reuse, R84 ;  /* 0x000000100454723c */ /* 0x088ff00000041854 */
[C---:B------:R-:W-:Y:S08]  /*6d80*/  HMMA.16816.F32.BF16 R88, R12.reuse, R16, R88 ;  /* 0x000000100c58723c */ /* 0x040ff00000041858 */
[-C--:B------:R-:W-:Y:S08]  /*6d90*/  HMMA.16816.F32.BF16 R92, R12, R18.reuse, R92 ;  /* 0x000000120c5c723c */ /* 0x080ff0000004185c */
[----:B------:R-:W-:Y:S08]  /*6da0*/  HMMA.16816.F32.BF16 R96, R4, R18, R96 ;  /* 0x000000120460723c */ /* 0x000ff00000041860 */
[-C--:B--2---:R-:W-:Y:S08]  /*6db0*/  HMMA.16816.F32.BF16 R68, R20, R24.reuse, R68 ;  /* 0x000000181444723c */ /* 0x084ff00000041844 */
        /* <DEDUP_REMOVED lines=9> */
[----:B------:R-:W-:Y:S01]  /*6e50*/  MOV R4, R246 ;  /* 0x000000f600047202 */ /* 0x000fe20000000f00 */
[----:B------:R-:W-:Y:S02]  /*6e60*/  IMAD.MOV.U32 R5, RZ, RZ, R245 ;  /* 0x000000ffff057224 */ /* 0x000fe400078e00f5 */
[C---:B------:R-:W-:Y:S02]  /*6e70*/  IMAD.U32 R6, R11.reuse, -0x80, RZ ;  /* 0xffffff800b067824 */ /* 0x040fe400078e00ff */
[C---:B------:R-:W-:Y:S03]  /*6e80*/  IMAD.SHL.U32 R10, R11.reuse, 0x40, RZ ;  /* 0x000000400b0a7824 */ /* 0x040fe600078e00ff */
[C---:B------:R-:W-:Y:S02]  /*6e90*/  LEA R246, P2, R6.reuse, R4, 0x1 ;  /* 0x0000000406f67211 */ /* 0x040fe400078408ff */
[----:B------:R-:W-:Y:S02]  /*6ea0*/  MOV R4, 0x6 ;  /* 0x0000000600047802 */ /* 0x000fe40000000f00 */
[----:B------:R-:W-:Y:S01]  /*6eb0*/  LEA.HI.X.SX32 R245, R6, R5, 0x1, P2 ;  /* 0x0000000506f57211 */ /* 0x000fe200010f0eff */
[----:B------:R-:W-:Y:S01]  /*6ec0*/  IMAD.MOV.U32 R8, RZ, RZ, R246 ;  /* 0x000000ffff087224 */ /* 0x000fe200078e00f6 */
[----:B------:R-:W-:Y:S03]  /*6ed0*/  SHF.L.U64.HI R11, R11, R4, c[0x0][0x374] ;  /* 0x0000dd000b0b7619 */ /* 0x000fe60000010204 */
[----:B------:R-:W-:Y:S01]  /*6ee0*/  IMAD.MOV.U32 R9, RZ, RZ, R245 ;  /* 0x000000ffff097224 */ /* 0x000fe200078e00f5 */
[-C--:B------:R-:W-:Y:S04]  /*6ef0*/  IADD3 R6, P2, R8, R10.reuse, RZ ;  /* 0x0000000a08067210 */ /* 0x080fe80007f5e0ff */
[----:B------:R-:W-:Y:S01]  /*6f00*/  @!PT LDS RZ, [RZ] ;  /* 0x00000000fffff984 */ /* 0x000fe20000000800 */
[----:B------:R-:W-:Y:S01]  /*6f10*/  @!PT LDS RZ, [RZ] ;  /* 0x00000000fffff984 */ /* 0x000fe20000000800 */
[----:B------:R-:W-:Y:S01]  /*6f20*/  @!PT LDS RZ, [RZ] ;  /* 0x00000000fffff984 */ /* 0x000fe20000000800 */
[----:B------:R1:W-:Y:S01]  /*6f30*/  LDGSTS.E.BYPASS.LTC128B.128 [R146+0x8000], [R8.64] ;  /* 0x0800000008927fae */ /* 0x0003e2000b901d46 */
[-C--:B------:R-:W-:Y:S02]  /*6f40*/  IADD3 R4, P3, R6, R10.reuse, RZ ;  /* 0x0000000a06047210 */ /* 0x080fe40007f7e0ff */
[-C--:B------:R-:W-:Y:S02]  /*6f50*/  IADD3.X R7, R9, R11.reuse, RZ, P2, !PT ;  /* 0x0000000b09077210 */ /* 0x080fe400017fe4ff */
[----:B------:R-:W-:Y:S03]  /*6f60*/  IADD3 R10, P2, R4, R10, RZ ;  /* 0x0000000a040a7210 */ /* 0x000fe60007f5e0ff */
[----:B------:R1:W-:Y:S01]  /*6f70*/  LDGSTS.E.BYPASS.LTC128B.128 [R146+0x9000], [R6.64] ;  /* 0x0900000006927fae */ /* 0x0003e2000b901d46 */
[----:B------:R-:W-:Y:S05]  /*6f80*/  IMAD.X R5, R7, 0x1, R11, P3 ;  /* 0x0000000107057824 */ /* 0x000fea00018e060b */
[----:B------:R1:W-:Y:S01]  /*6f90*/  LDGSTS.E.BYPASS.LTC128B.128 [R146+0xa000], [R4.64] ;  /* 0x0a00000004927fae */ /* 0x0003e2000b901d46 */
[----:B------:R-:W-:Y:S05]  /*6fa0*/  IADD3.X R11, R5, R11, RZ, P2, !PT ;  /* 0x0000000b050b7210 */ /* 0x000fea00017fe4ff */
[----:B------:R1:W-:Y:S04]  /*6fb0*/  LDGSTS.E.BYPASS.LTC128B.128 [R146+0xb000], [R10.64] ;  /* 0x0b0000000a927fae */ /* 0x0003e8000b901d46 */
[----:B------:R-:W0:Y:S02]  /*6fc0*/  LDGDEPBAR ;  /* 0x00000000000079af */ /* 0x000e240000000000 */
.L_x_396:
[----:B------:R-:W-:Y:S01]  /*6fd0*/  LDSM.16.M88.4 R32, [R184+0x14000] ;  /* 0x01400000b820783b */ /* 0x000fe20000000200 */
[----:B------:R-:W-:Y:S01]  /*6fe0*/  IMAD.IADD R144, R177, 0x1, R182 ;  /* 0x00000001b1907824 */ /* 0x000fe200078e02b6 */
[----:B------:R-:W-:Y:S01]  /*6ff0*/  ULOP3.LUT UR12, UR5, 0x1, URZ, 0xc0, !UPT ;  /* 0x00000001050c7892 */ /* 0x000fe2000f8ec03f */
[----:B------:R-:W-:Y:S02]  /*7000*/  IMAD.MOV.U32 R150, RZ, RZ, c[0x0][0x22c] ;  /* 0x00008b00ff967624 */ /* 0x000fe400078e00ff */
[----:B------:R-:W2:Y:S01]  /*7010*/  LDSM.16.MT88.4 R16, [R0+0xc000] ;  /* 0x00c000000010783b */ /* 0x000ea20000004200 */
[----:B------:R-:W-:Y:S01]  /*7020*/  IMAD.MOV.U32 R147, RZ, RZ, c[0x0][0x22c] ;  /* 0x00008b00ff937624 */ /* 0x000fe200078e00ff */
[----:B------:R-:W-:Y:S01]  /*7030*/  UISETP.NE.U32.AND UP1, UPT, UR12, 0x1, UPT ;  /* 0x000000010c00788c */ /* 0x000fe2000bf25070 */
[----:B------:R-:W-:Y:S01]  /*7040*/  IMAD R150, R150, c[0x0][0x1c0], RZ ;  /* 0x0000700096967a24 */ /* 0x000fe200078e02ff */
[----:B------:R-:W-:Y:S01]  /*7050*/  UIADD3 UR12, UR5, -0x1, URZ ;  /* 0xffffffff050c7890 */ /* 0x000fe2000fffe03f */
[----:B------:R-:W3:Y:S01]  /*7060*/  LDSM.16.M88.4 R28, [R184+0x16000] ;  /* 0x01600000b81c783b */ /* 0x000ee20000000200 */
[----:B------:R-:W-:Y:S02]  /*7070*/  IMAD R147, R147, c[0x0][0x1c0], RZ ;  /* 0x0000700093937a24 */ /* 0x000fe400078e02ff */
[----:B------:R-:W-:Y:S02]  /*7080*/  IMAD R150, R150, 0x18, RZ ;  /* 0x0000001896967824 */ /* 0x000fe400078e02ff */
[----:B------:R-:W3:Y:S01]  /*7090*/  LDSM.16.MT88.4 R36, [R2+0xc000] ;  /* 0x00c000000224783b */ /* 0x000ee20000004200 */
[----:B------:R-:W-:Y:S04]  /*70a0*/  IMAD.U32 R147, R147, -0x80, RZ ;  /* 0xffffff8093937824 */ /* 0x000fe800078e00ff */
[----:B------:R-:W4:Y:S01]  /*70b0*/  LDL R149, [R1+0xc] ;  /* 0x00000c0001957983 */ /* 0x000f220000100800 */
[C---:B------:R-:W-:Y:S04]  /*70c0*/  LEA R190, P2, R147.reuse, R190, 0x2 ;  /* 0x000000be93be7211 */ /* 0x040fe800078410ff */
[----:B------:R-:W-:Y:S01]  /*70d0*/  LDSM.16.M88.4 R40, [R182+0x14000] ;  /* 0x01400000b628783b */ /* 0x000fe20000000200 */
[----:B------:R-:W-:Y:S01]  /*70e0*/  LEA.HI.X.SX32 R189, R147, R191, 0x2, P2 ;  /* 0x000000bf93bd7211 */ /* 0x000fe200010f16ff */
[----:B------:R-:W-:Y:S03]  /*70f0*/  IMAD.MOV.U32 R147, RZ, RZ, c[0x0][0x22c] ;  /* 0x00008b00ff937624 */ /* 0x000fe600078e00ff */
[----:B------:R-:W4:Y:S01]  /*7100*/  LDL R148, [R1+0x1c] ;  /* 0x00001c0001947983 */ /* 0x000f220000100800 */
[----:B------:R-:W-:Y:S04]  /*7110*/  IMAD R147, R147, c[0x0][0x1c0], RZ ;  /* 0x0000700093937a24 */ /* 0x000fe800078e02ff */
[----:B------:R-:W1:Y:S01]  /*7120*/  LDSM.16.MT88.4 R44, [R0+0xc800] ;  /* 0x00c80000002c783b */ /* 0x000e620000004200 */
[----:B------:R-:W-:Y:S04]  /*7130*/  IMAD.SHL.U32 R147, R147, 0x8, RZ ;  /* 0x0000000893937824 */ /* 0x000fe800078e00ff */
[----:B------:R-:W1:Y:S02]  /*7140*/  LDSM.16.M88.4 R48, [R182+0x16000] ;  /* 0x01600000b630783b */ /* 0x000e640000000200 */
[-C--:B-12---:R-:W-:Y:S03]  /*7150*/  HMMA.16816.F32.BF16 R4, R32, R16.reuse, RZ ;  /* 0x000000102004723c */ /* 0x086fe600000418ff */
[----:B------:R-:W1:Y:S05]  /*7160*/  LDSM.16.MT88.4 R52, [R2+0xc800] ;  /* 0x00c800000234783b */ /* 0x000e6a0000004200 */
[----:B------:R-:W-:Y:S01]  /*7170*/  LDSM.16.M88.4 R56, [R145+0x14000] ;  /* 0x014000009138783b */ /* 0x000fe20000000200 */
[C---:B---3--:R-:W-:Y:S04]  /*7180*/  HMMA.16816.F32.BF16 R8, R28.reuse, R16, RZ ;  /* 0x000000101c08723c */ /* 0x048fe800000418ff */
[----:B------:R-:W2:Y:S04]  /*7190*/  LDSM.16.MT88.4 R60, [R0+0xd000] ;  /* 0x00d00000003c783b */ /* 0x000ea80000004200 */
[-C--:B------:R-:W-:Y:S01]  /*71a0*/  HMMA.16816.F32.BF16 R12, R28, R18.reuse, RZ ;  /* 0x000000121c0c723c */ /* 0x080fe200000418ff */
[----:B------:R-:W3:Y:S05]  /*71b0*/  LDSM.16.M88.4 R64, [R145+0x16000] ;  /* 0x016000009140783b */ /* 0x000eea0000000200 */
[----:B------:R-:W1:Y:S02]  /*71c0*/  LDSM.16.MT88.4 R132, [R2+0xd000] ;  /* 0x00d000000284783b */ /* 0x000e640000004200 */
[C---:B------:R-:W-:Y:S03]  /*71d0*/  HMMA.16816.F32.BF16 R16, R32.reuse, R18, RZ ;  /* 0x000000122010723c */ /* 0x040fe600000418ff */
[----:B------:R-:W-:Y:S05]  /*71e0*/  LDSM.16.M88.4 R136, [R144+0x16000] ;  /* 0x016000009088783b */ /* 0x000fea0000000200 */
[-C--:B------:R-:W-:Y:S01]  /*71f0*/  HMMA.16816.F32.BF16 R20, R32, R36.reuse, RZ ;  /* 0x000000242014723c */ /* 0x080fe200000418ff */
[----:B------:R-:W-:Y:S07]  /*7200*/  LDSM.16.MT88.4 R140, [R2+0xd800] ;  /* 0x00d80000028c783b */ /* 0x000fee0000004200 */
[C---:B------:R-:W-:Y:S08]  /*7210*/  HMMA.16816.F32.BF16 R24, R28.reuse, R36, RZ ;  /* 0x000000241c18723c */ /* 0x040ff000000418ff */
[-C--:B------:R-:W-:Y:S08]  /*7220*/  HMMA.16816.F32.BF16 R28, R28, R38.reuse, RZ ;  /* 0x000000261c1c723c */ /* 0x080ff000000418ff */
[----:B------:R-:W-:Y:S01]  /*7230*/  HMMA.16816.F32.BF16 R32, R32, R38, RZ ;  /* 0x000000262020723c */ /* 0x000fe200000418ff */
[----:B------:R-:W-:Y:S07]  /*7240*/  LDSM.16.M88.4 R36, [R144+0x14000] ;  /* 0x014000009024783b */ /* 0x000fee0000000200 */
[-C--:B------:R-:W-:Y:S08]  /*7250*/  HMMA.16816.F32.BF16 R4, R40, R44.reuse, R4 ;  /* 0x0000002c2804723c */ /* 0x080ff00000041804 */
[C---:B------:R-:W-:Y:S08]  /*7260*/  HMMA.16816.F32.BF16 R8, R48.reuse, R44, R8 ;  /* 0x0000002c3008723c */ /* 0x040ff00000041808 */
[-C--:B------:R-:W-:Y:S08]  /*7270*/  HMMA.16816.F32.BF16 R12, R48, R46.reuse, R12 ;  /* 0x0000002e300c723c */ /* 0x080ff0000004180c */
[C---:B------:R-:W-:Y:S01]  /*7280*/  HMMA.16816.F32.BF16 R16, R40.reuse, R46, R16 ;  /* 0x0000002e2810723c */ /* 0x040fe20000041810 */
[----:B------:R-:W3:Y:S07]  /*7290*/  LDSM.16.MT88.4 R44, [R0+0xd800] ;  /* 0x00d80000002c783b */ /* 0x000eee0000004200 */
[-C--:B-1----:R-:W-:Y:S08]  /*72a0*/  HMMA.16816.F32.BF16 R20, R40, R52.reuse, R20 ;  /* 0x000000342814723c */ /* 0x082ff00000041814 */
[C---:B------:R-:W-:Y:S08]  /*72b0*/  HMMA.16816.F32.BF16 R24, R48.reuse, R52, R24 ;  /* 0x000000343018723c */ /* 0x040ff00000041818 */
[-C--:B------:R-:W-:Y:S01]  /*72c0*/  HMMA.16816.F32.BF16 R28, R48, R54.reuse, R28 ;  /* 0x00000036301c723c */ /* 0x080fe2000004181c */
[----:B------:R-:W-:Y:S07]  /*72d0*/  LDSM.16.MT88.4 R48, [R0+0xe000] ;  /* 0x00e000000030783b */ /* 0x000fee0000004200 */
[----:B------:R-:W-:Y:S01]  /*72e0*/  HMMA.16816.F32.BF16 R32, R40, R54, R32 ;  /* 0x000000362820723c */ /* 0x000fe20000041820 */
[----:B------:R-:W1:Y:S05]  /*72f0*/  LDSM.16.M88.4 R40, [R184+0x18000] ;  /* 0x01800000b828783b */ /* 0x000e6a0000000200 */
[----:B------:R-:W1:Y:S02]  /*7300*/  LDSM.16.M88.4 R52, [R184+0x1a000] ;  /* 0x01a00000b834783b */ /* 0x000e640000000200 */
[-C--:B--2---:R-:W-:Y:S08]  /*7310*/  HMMA.16816.F32.BF16 R4, R56, R60.reuse, R4 ;  /* 0x0000003c3804723c */ /* 0x084ff00000041804 */
[C---:B---3--:R-:W-:Y:S08]  /*7320*/  HMMA.16816.F32.BF16 R8, R64.reuse, R60, R8 ;  /* 0x0000003c4008723c */ /* 0x048ff00000041808 */
[-C--:B------:R-:W-:Y:S08]  /*7330*/  HMMA.16816.F32.BF16 R12, R64, R62.reuse, R12 ;  /* 0x0000003e400c723c */ /* 0x080ff0000004180c */
[C---:B------:R-:W-:Y:S01]  /*7340*/  HMMA.16816.F32.BF16 R16, R56.reuse, R62, R16 ;  /* 0x0000003e3810723c */ /* 0x040fe20000041810 */
[----:B------:R-:W2:Y:S07]  /*7350*/  LDSM.16.MT88.4 R60, [R2+0xe000] ;  /* 0x00e00000023c783b */ /* 0x000eae0000004200 */
[-C--:B------:R-:W-:Y:S08]  /*7360*/  HMMA.16816.F32.BF16 R20, R56, R132.reuse, R20 ;  /* 0x000000843814723c */ /* 0x080ff00000041814 */
[C---:B------:R-:W-:Y:S08]  /*7370*/  HMMA.16816.F32.BF16 R24, R64.reuse, R132, R24 ;  /* 0x000000844018723c */ /* 0x040ff00000041818 */
[-C--:B------:R-:W-:Y:S01]  /*7380*/  HMMA.16816.F32.BF16 R28, R64, R134.reuse, R28 ;  /* 0x00000086401c723c */ /* 0x080fe2000004181c */
[----:B------:R-:W-:Y:S07]  /*7390*/  LDSM.16.M88.4 R64, [R182+0x1a000] ;  /* 0x01a00000b640783b */ /* 0x000fee0000000200 */
[----:B------:R-:W-:Y:S01]  /*73a0*/  HMMA.16816.F32.BF16 R32, R56, R134, R32 ;  /* 0x000000863820723c */ /* 0x000fe20000041820 */
[----:B------:R-:W-:Y:S05]  /*73b0*/  LDSM.16.MT88.4 R56, [R0+0xe800] ;  /* 0x00e800000038783b */ /* 0x000fea0000004200 */
[----:B------:R-:W-:Y:S02]  /*73c0*/  LDSM.16.MT88.4 R132, [R2+0xe800] ;  /* 0x00e800000284783b */ /* 0x000fe40000004200 */
[-C--:B------:R-:W-:Y:S08]  /*73d0*/  HMMA.16816.F32.BF16 R4, R36, R44.reuse, R4 ;  /* 0x0000002c2404723c */ /* 0x080ff00000041804 */
[C---:B------:R-:W-:Y:S08]  /*73e0*/  HMMA.16816.F32.BF16 R8, R136.reuse, R44, R8 ;  /* 0x0000002c8808723c */ /* 0x040ff00000041808 */
[-C--:B------:R-:W-:Y:S08]  /*73f0*/  HMMA.16816.F32.BF16 R12, R136, R46.reuse, R12 ;  /* 0x0000002e880c723c */ /* 0x080ff0000004180c */
[C---:B------:R-:W-:Y:S01]  /*7400*/  HMMA.16816.F32.BF16 R16, R36.reuse, R46, R16 ;  /* 0x0000002e2410723c */ /* 0x040fe20000041810 */
[----:B------:R-:W3:Y:S07]  /*7410*/  LDSM.16.M88.4 R44, [R182+0x18000] ;  /* 0x01800000b62c783b */ /* 0x000eee0000000200 */
[-C--:B------:R-:W-:Y:S08]  /*7420*/  HMMA.16816.F32.BF16 R20, R36, R140.reuse, R20 ;  /* 0x0000008c2414723c */ /* 0x080ff00000041814 */
[C---:B------:R-:W-:Y:S08]  /*7430*/  HMMA.16816.F32.BF16 R24, R136.reuse, R140, R24 ;  /* 0x0000008c8818723c */ /* 0x040ff00000041818 */
[-C--:B------:R-:W-:Y:S01]  /*7440*/  HMMA.16816.F32.BF16 R28, R136, R142.reuse, R28 ;  /* 0x0000008e881c723c */ /* 0x080fe2000004181c */
[----:B------:R-:W-:Y:S07]  /*7450*/  LDSM.16.M88.4 R136, [R145+0x1a000] ;  /* 0x01a000009188783b */ /* 0x000fee0000000200 */
[----:B------:R-:W-:Y:S01]  /*7460*/  HMMA.16816.F32.BF16 R32, R36, R142, R32 ;  /* 0x0000008e2420723c */ /* 0x000fe20000041820 */
[----:B------:R-:W-:Y:S05]  /*7470*/  LDSM.16.M88.4 R36, [R145+0x18000] ;  /* 0x018000009124783b */ /* 0x000fea0000000200 */
[----:B------:R-:W-:Y:S02]  /*7480*/  LDSM.16.MT88.4 R140, [R2+0xf000] ;  /* 0x00f00000028c783b */ /* 0x000fe40000004200 */
        /* <DEDUP_REMOVED lines=8> */
[----:B------:R2:W-:Y:S07]  /*7510*/  LDSM.16.MT88.4 R52, [R0+0xf800] ;  /* 0x00f800000034783b */ /* 0x0005ee0000004200 */
[----:B------:R-:W-:Y:S01]  /*7520*/  HMMA.16816.F32.BF16 R32, R40, R62, R32 ;  /* 0x0000003e2820723c */ /* 0x000fe20000041820 */
[----:B------:R-:W1:Y:S05]  /*7530*/  LDSM.16.M88.4 R40, [R144+0x18000] ;  /* 0x018000009028783b */ /* 0x000e6a0000000200 */
[----:B------:R4:W-:Y:S02]  /*7540*/  LDSM.16.MT88.4 R60, [R2+0xf800] ;  /* 0x00f80000023c783b */ /* 0x0009e40000004200 */
[-C--:B---3--:R-:W-:Y:S08]  /*7550*/  HMMA.16816.F32.BF16 R4, R44, R56.reuse, R4 ;  /* 0x000000382c04723c */ /* 0x088ff00000041804 */
[C---:B------:R-:W-:Y:S01]  /*7560*/  HMMA.16816.F32.BF16 R8, R64.reuse, R56, R8 ;  /* 0x000000384008723c */ /* 0x040fe20000041808 */
[----:B--2---:R-:W-:Y:S04]  /*7570*/  IMAD.MOV.U32 R0, RZ, RZ, c[0x0][0x22c] ;  /* 0x00008b00ff007624 */ /* 0x004fe800078e00ff */
[----:B------:R-:W-:Y:S03]  /*7580*/  IMAD R0, R0, c[0x0][0x1c0], RZ ;  /* 0x0000700000007a24 */ /* 0x000fe600078e02ff */
[-C--:B------:R-:W-:Y:S04]  /*7590*/  HMMA.16816.F32.BF16 R12, R64, R58.reuse, R12 ;  /* 0x0000003a400c723c */ /* 0x080fe8000004180c */
[----:B------:R-:W-:Y:S02]  /*75a0*/  IMAD R0, R0, 0x28, RZ ;  /* 0x0000002800007824 */ /* 0x000fe400078e02ff */
[----:B----4-:R-:W-:Y:S02]  /*75b0*/  IMAD.MOV.U32 R2, RZ, RZ, c[0x0][0x22c] ;  /* 0x00008b00ff027624 */ /* 0x010fe400078e00ff */
[C---:B------:R-:W-:Y:S01]  /*75c0*/  HMMA.16816.F32.BF16 R16, R44.reuse, R58, R16 ;  /* 0x0000003a2c10723c */ /* 0x040fe20000041810 */
[----:B------:R-:W2:Y:S03]  /*75d0*/  LDSM.16.M88.4 R56, [R144+0x1a000] ;  /* 0x01a000009038783b */ /* 0x000ea60000000200 */
[----:B------:R-:W-:Y:S04]  /*75e0*/  IMAD R2, R2, c[0x0][0x1c0], RZ ;  /* 0x0000700002027a24 */ /* 0x000fe800078e02ff */
[-C--:B------:R-:W-:Y:S04]  /*75f0*/  HMMA.16816.F32.BF16 R20, R44, R132.reuse, R20 ;  /* 0x000000842c14723c */ /* 0x080fe80000041814 */
[----:B------:R-:W-:Y:S04]  /*7600*/  IMAD.SHL.U32 R2, R2, 0x40, RZ ;  /* 0x0000004002027824 */ /* 0x000fe800078e00ff */
[C---:B------:R-:W-:Y:S08]  /*7610*/  HMMA.16816.F32.BF16 R24, R64.reuse, R132, R24 ;  /* 0x000000844018723c */ /* 0x040ff00000041818 */
[-C--:B------:R-:W-:Y:S08]  /*7620*/  HMMA.16816.F32.BF16 R28, R64, R134.reuse, R28 ;  /* 0x00000086401c723c */ /* 0x080ff0000004181c */
[----:B------:R-:W-:Y:S08]  /*7630*/  HMMA.16816.F32.BF16 R32, R44, R134, R32 ;  /* 0x000000862c20723c */ /* 0x000ff00000041820 */
[-C--:B-1----:R-:W-:Y:S08]  /*7640*/  HMMA.16816.F32.BF16 R4, R36, R48.reuse, R4 ;  /* 0x000000302404723c */ /* 0x082ff00000041804 */
[C---:B------:R-:W-:Y:S07]  /*7650*/  HMMA.16816.F32.BF16 R8, R136.reuse, R48, R8 ;  /* 0x000000308808723c */ /* 0x040fee0000041808 */
[----:B------:R-:W-:Y:S01]  /*7660*/  IMAD.MOV.U32 R48, RZ, RZ, c[0x0][0x22c] ;  /* 0x00008b00ff307624 */ /* 0x000fe200078e00ff */
[-C--:B------:R-:W-:Y:S01]  /*7670*/  HMMA.16816.F32.BF16 R12, R136, R50.reuse, R12 ;  /* 0x00000032880c723c */ /* 0x080fe2000004180c */
[----:B------:R-:W-:Y:S03]  /*7680*/  IMAD.MOV.U32 R49, RZ, RZ, c[0x0][0x22c] ;  /* 0x00008b00ff317624 */ /* 0x000fe600078e00ff */
[----:B------:R-:W-:Y:S02]  /*7690*/  IMAD R48, R48, c[0x0][0x1c0], RZ ;  /* 0x0000700030307a24 */ /* 0x000fe400078e02ff */
[----:B------:R-:W-:Y:S02]  /*76a0*/  IMAD R49, R49, c[0x0][0x1c0], RZ ;  /* 0x0000700031317a24 */ /* 0x000fe400078e02ff */
[C---:B------:R-:W-:Y:S04]  /*76b0*/  HMMA.16816.F32.BF16 R16, R36.reuse, R50, R16 ;  /* 0x000000322410723c */ /* 0x040fe80000041810 */
[----:B------:R-:W-:Y:S02]  /*76c0*/  IMAD R48, R48, 0x30, RZ ;  /* 0x0000003030307824 */ /* 0x000fe400078e02ff */
[----:B------:R-:W-:Y:S02]  /*76d0*/  IMAD R49, R49, 0x48, RZ ;  /* 0x0000004831317824 */ /* 0x000fe400078e02ff */
[-C--:B------:R-:W-:Y:S01]  /*76e0*/  HMMA.16816.F32.BF16 R20, R36, R140.reuse, R20 ;  /* 0x0000008c2414723c */ /* 0x080fe20000041814 */
[----:B------:R-:W-:Y:S04]  /*76f0*/  IMAD.MOV.U32 R50, RZ, RZ, c[0x0][0x22c] ;  /* 0x00008b00ff327624 */ /* 0x000fe800078e00ff */
[----:B------:R-:W-:Y:S03]  /*7700*/  IMAD R50, R50, c[0x0][0x1c0], RZ ;  /* 0x0000700032327a24 */ /* 0x000fe600078e02ff */
[C---:B------:R-:W-:Y:S04]  /*7710*/  HMMA.16816.F32.BF16 R24, R136.reuse, R140, R24 ;  /* 0x0000008c8818723c */ /* 0x040fe80000041818 */
[----:B------:R-:W-:Y:S04]  /*7720*/  IMAD R50, R50, 0x58, RZ ;  /* 0x0000005832327824 */ /* 0x000fe800078e02ff */
[-C--:B------:R-:W-:Y:S08]  /*7730*/  HMMA.16816.F32.BF16 R28, R136, R142.reuse, R28 ;  /* 0x0000008e881c723c */ /* 0x080ff0000004181c */
[----:B------:R-:W-:Y:S07]  /*7740*/  HMMA.16816.F32.BF16 R32, R36, R142, R32 ;  /* 0x0000008e2420723c */ /* 0x000fee0000041820 */
[----:B------:R-:W-:Y:S01]  /*7750*/  @P0 IADD3 R38, P3, R149, UR9, RZ ;  /* 0x0000000995260c10 */ /* 0x000fe2000ff7e0ff */
[-C--:B------:R-:W-:Y:S01]  /*7760*/  HMMA.16816.F32.BF16 R4, R40, R52.reuse, R4 ;  /* 0x000000342804723c */ /* 0x080fe20000041804 */
[----:B------:R-:W-:Y:S01]  /*7770*/  IMAD.MOV.U32 R149, RZ, RZ, c[0x0][0x22c] ;  /* 0x00008b00ff957624 */ /* 0x000fe200078e00ff */
[----:B------:R-:W-:Y:S03]  /*7780*/  @UP5 UIADD3 UR9, UP4, UR9, -0x200, URZ ;  /* 0xfffffe0009095890 */ /* 0x000fe6000ff9e03f */
[----:B------:R-:W-:Y:S01]  /*7790*/  @P0 IADD3.X R39, R148, UR8, RZ, P3, !PT ;  /* 0x0000000894270c10 */ /* 0x000fe20009ffe4ff */
[----:B------:R-:W-:Y:S01]  /*77a0*/  IMAD.MOV.U32 R36, RZ, RZ, R190 ;  /* 0x000000ffff247224 */ /* 0x000fe200078e00be */
[----:B------:R-:W-:Y:S01]  /*77b0*/  @UP5 UIADD3.X UR8, UR8, -0x1, URZ, UP4, !UPT ;  /* 0xffffffff08085890 */ /* 0x000fe2000a7fe43f */
[C---:B--2---:R-:W-:Y:S01]  /*77c0*/  HMMA.16816.F32.BF16 R8, R56.reuse, R52, R8 ;  /* 0x000000343808723c */ /* 0x044fe20000041808 */
[----:B------:R-:W2:Y:S03]  /*77d0*/  LDL R52, [R1+0x8] ;  /* 0x0000080001347983 */ /* 0x000ea60000100800 */
[-C--:B------:R-:W-:Y:S01]  /*77e0*/  LEA R44, P2, R147, R36.reuse, 0x2 ;  /* 0x00000024932c7211 */ /* 0x080fe200078410ff */
[----:B------:R-:W-:Y:S01]  /*77f0*/  IMAD.MOV.U32 R37, RZ, RZ, R189 ;  /* 0x000000ffff257224 */ /* 0x000fe200078e00bd */
[----:B------:R1:W5:Y:S01]  /*7800*/  @P0 LDG.E R242, [R38.64] ;  /* 0x0000000626f20981 */ /* 0x000362000c1e1900 */
[----:B------:R-:W-:Y:S01]  /*7810*/  IMAD R149, R149, c[0x0][0x1c0], RZ ;  /* 0x0000700095957a24 */ /* 0x000fe200078e02ff */
[-C--:B------:R-:W-:Y:S01]  /*7820*/  HMMA.16816.F32.BF16 R12, R56, R54.reuse, R12 ;  /* 0x00000036380c723c */ /* 0x080fe2000004180c */
[----:B------:R-:W-:Y:S02]  /*7830*/  IMAD.MOV.U32 R148, RZ, RZ, c[0x0][0x22c] ;  /* 0x00008b00ff947624 */ /* 0x000fe400078e00ff */
[----:B------:R1:W5:Y:S01]  /*7840*/  @P0 LDG.E R243, [R38.64+0x20] ;  /* 0x0000200626f30981 */ /* 0x000362000c1e1900 */
[-C--:B------:R-:W-:Y:S01]  /*7850*/  LEA.HI.X.SX32 R45, R147, R37.reuse, 0x2, P2 ;  /* 0x00000025932d7211 */ /* 0x080fe200010f16ff */
[----:B------:R-:W-:Y:S02]  /*7860*/  IMAD.SHL.U32 R149, R149, 0x10, RZ ;  /* 0x0000001095957824 */ /* 0x000fe400078e00ff */
[----:B------:R-:W-:Y:S01]  /*7870*/  IMAD R148, R148, c[0x0][0x1c0], RZ ;  /* 0x0000700094947a24 */ /* 0x000fe200078e02ff */
[C---:B------:R-:W-:Y:S01]  /*7880*/  HMMA.16816.F32.BF16 R16, R40.reuse, R54, R16 ;  /* 0x000000362810723c */ /* 0x040fe20000041810 */
[----:B------:R1:W5:Y:S03]  /*7890*/  @P0 LDG.E R240, [R38.64+0x100] ;  /* 0x0001000626f00981 */ /* 0x000366000c1e1900 */
[----:B------:R-:W-:Y:S01]  /*78a0*/  IMAD.SHL.U32 R148, R148, 0x20, RZ ;  /* 0x0000002094947824 */ /* 0x000fe200078e00ff */
[C---:B------:R-:W-:Y:S01]  /*78b0*/  IADD3 R53, R149.reuse, 0x20, RZ ;  /* 0x0000002095357810 */ /* 0x040fe20007ffe0ff */
[----:B------:R1:W5:Y:S01]  /*78c0*/  @P0 LDG.E R241, [R38.64+0x120] ;  /* 0x0001200626f10981 */ /* 0x000362000c1e1900 */
[CC--:B------:R-:W-:Y:S01]  /*78d0*/  LEA R46, P0, R149.reuse, R36.reuse, 0x2 ;  /* 0x00000024952e7211 */ /* 0x0c0fe200078010ff */
[-C--:B------:R-:W-:Y:S03]  /*78e0*/  HMMA.16816.F32.BF16 R20, R40, R60.reuse, R20 ;  /* 0x0000003c2814723c */ /* 0x080fe60000041814 */
[----:B------:R3:W-:Y:S01]  /*78f0*/  RED.E.ADD.F32.FTZ.RN.STRONG.GPU [R36.64], R4 ;  /* 0x000000042400798e */ /* 0x0007e2000c10e786 */
[CC--:B------:R-:W-:Y:S02]  /*7900*/  LEA.HI.X.SX32 R47, R149.reuse, R37.reuse, 0x2, P0 ;  /* 0x00000025952f7211 */ /* 0x0c0fe400000f16ff */
[C---:B------:R-:W-:Y:S02]  /*7910*/  IADD3 R55, R149.reuse, 0x20, RZ ;  /* 0x0000002095377810 */ /* 0x040fe40007ffe0ff */
[C---:B------:R-:W-:Y:S01]  /*7920*/  HMMA.16816.F32.BF16 R24, R56.reuse, R60, R24 ;  /* 0x0000003c3818723c */ /* 0x040fe20000041818 */
[----:B------:R4:W-:Y:S03]  /*7930*/  RED.E.ADD.F32.FTZ.RN.STRONG.GPU [R44.64], R5 ;  /* 0x000000052c00798e */ /* 0x0009e6000c10e786 */
[C---:B------:R-:W-:Y:S02]  /*7940*/  IADD3 R54, R149.reuse, 0x20, RZ ;  /* 0x0000002095367810 */ /* 0x040fe40007ffe0ff */
[----:B------:R1:W-:Y:S02]  /*7950*/  RED.E.ADD.F32.FTZ.RN.STRONG.GPU [R46.64], R6 ;  /* 0x000000062e00798e */ /* 0x0003e4000c10e786 */
[-C--:B------:R-:W-:Y:S07]  /*7960*/  HMMA.16816.F32.BF16 R28, R56, R62.reuse, R28 ;  /* 0x0000003e381c723c */ /* 0x080fee000004181c */
[----:B------:R-:W-:Y:S01]  /*7970*/  IADD3 R56, R149, 0x20, RZ ;  /* 0x0000002095387810 */ /* 0x000fe20007ffe0ff */
[----:B------:R-:W-:Y:S04]  /*7980*/  HMMA.16816.F32.BF16 R32, R40, R62, R32 ;  /* 0x0000003e2820723c */ /* 0x000fe80000041820 */
[-C--:B---3--:R-:W-:Y:S03]  /*7990*/  LEA R4, P0, R148, R36.reuse, 0x2 ;  /* 0x0000002494047211 */ /* 0x088fe600078010ff */
[----:B------:R-:W-:Y:S01]  /*79a0*/  IMAD.MOV.U32 R43, RZ, RZ, c[0x0][0x22c] ;  /* 0x00008b00ff2b7624 */ /* 0x000fe200078e00ff */
[CC--:B------:R-:W-:Y:S01]  /*79b0*/  LEA R40, P2, R150.reuse, R36.reuse, 0x2 ;  /* 0x0000002496287211 */ /* 0x0c0fe200078410ff */
[----:B------:R-:W-:Y:S03]  /*79c0*/  IMAD.MOV.U32 R42, RZ, RZ, c[0x0][0x22c] ;  /* 0x00008b00ff2a7624 */ /* 0x000fe600078e00ff */
[-C--:B------:R-:W-:Y:S01]  /*79d0*/  LEA.HI.X.SX32 R41, R150, R37.reuse, 0x2, P2 ;  /* 0x0000002596297211 */ /* 0x080fe200010f16ff */
[----:B------:R-:W-:Y:S01]  /*79e0*/  IMAD R43, R43, c[0x0][0x1c0], RZ ;  /* 0x000070002b2b7a24 */ /* 0x000fe200078e02ff */
[-C--:B----4-:R-:W-:Y:S01]  /*79f0*/  LEA.HI.X.SX32 R5, R148, R37.reuse, 0x2, P0 ;  /* 0x0000002594057211 */ /* 0x090fe200000f16ff */
[----:B------:R-:W-:Y:S01]  /*7a00*/  IMAD R42, R42, c[0x0][0x1c0], RZ ;  /* 0x000070002a2a7a24 */ /* 0x000fe200078e02ff */
[-C--:B-1----:R-:W-:Y:S01]  /*7a10*/  LEA R38, P2, R0, R36.reuse, 0x2 ;  /* 0x0000002400267211 */ /* 0x082fe200078410ff */
[----:B------:R1:W-:Y:S01]  /*7a20*/  RED.E.ADD.F32.FTZ.RN.STRONG.GPU [R40.64], R7 ;  /* 0x000000072800798e */ /* 0x0003e2000c10e786 */
[-C--:B------:R-:W-:Y:S01]  /*7a30*/  LEA R6, P0, R48, R36.reuse, 0x2 ;  /* 0x0000002430067211 */ /* 0x080fe200078010ff */
[----:B------:R-:W-:Y:S01]  /*7a40*/  IMAD R43, R43, 0x70, RZ ;  /* 0x000000702b2b7824 */ /* 0x000fe200078e02ff */
[-C--:B------:R-:W-:Y:S01]  /*7a50*/  LEA.HI.X.SX32 R39, R0, R37.reuse, 0x2, P2 ;  /* 0x0000002500277211 */ /* 0x080fe200010f16ff */
[----:B------:R-:W-:Y:S01]  /*7a60*/  IMAD.MOV.U32 R0, RZ, RZ, c[0x0][0x22c] ;  /* 0x00008b00ff007624 */ /* 0x000fe200078e00ff */
[----:B------:R3:W-:Y:S01]  /*7a70*/  RED.E.ADD.F32.FTZ.RN.STRONG.GPU [R4.64], R8 ;  /* 0x000000080400798e */ /* 0x0007e2000c10e786 */
[----:B------:R-:W-:Y:S02]  /*7a80*/  IMAD R42, R42, 0x78, RZ ;  /* 0x000000782a2a7824 */ /* 0x000fe400078e02ff */
[----:B------:R-:W-:Y:S02]  /*7a90*/  IMAD R0, R0, c[0x0][0x1c0], RZ ;  /* 0x0000700000007a24 */ /* 0x000fe400078e02ff */
[----:B------:R4:W-:Y:S01]  /*7aa0*/  RED.E.ADD.F32.FTZ.RN.STRONG.GPU [R38.64], R9 ;  /* 0x000000092600798e */ /* 0x0009e2000c10e786 */
[----:B------:R-:W-:Y:S02]  /*7ab0*/  IMAD.MOV.U32 R148, RZ, RZ, c[0x0][0x22c] ;  /* 0x00008b00ff947624 */ /* 0x000fe400078e00ff */
[----:B------:R-:W-:Y:S02]  /*7ac0*/  IMAD R0, R0, 0x38, RZ ;  /* 0x0000003800007824 */ /* 0x000fe400078e02ff */
[----:B------:R-:W-:Y:S04]  /*7ad0*/  IMAD R148, R148, c[0x0][0x1c0], RZ ;  /* 0x0000700094947a24 */ /* 0x000fe800078e02ff */
[----:B------:R-:W-:Y:S04]  /*7ae0*/  IMAD.SHL.U32 R148, R148, 0x8, RZ ;  /* 0x0000000894947824 */ /* 0x000fe800078e00ff */
[C---:B------:R-:W-:Y:S02]  /*7af0*/  IMAD.IADD R55, R148.reuse, 0x1, R55 ;  /* 0x0000000194377824 */ /* 0x040fe400078e0237 */
[----:B------:R-:W-:Y:S01]  /*7b00*/  IMAD.IADD R54, R148, 0x1, R54 ;  /* 0x0000000194367824 */ /* 0x000fe200078e0236 */
[-C--:B-1----:R-:W-:Y:S01]  /*7b10*/  LEA.HI.X.SX32 R7, R48, R37.reuse, 0x2, P0 ;  /* 0x0000002530077211 */ /* 0x082fe200000f16ff */
[----:B------:R-:W-:Y:S02]  /*7b20*/  IMAD.MOV.U32 R48, RZ, RZ, c[0x0][0x22c] ;  /* 0x00008b00ff307624 */ /* 0x000fe400078e00ff */
[----:B------:R-:W-:Y:S01]  /*7b30*/  IMAD.IADD R53, R148, 0x1, R53 ;  /* 0x0000000194357824 */ /* 0x000fe200078e0235 */
[-C--:B---3--:R-:W-:Y:S01]  /*7b40*/  LEA R4, P2, R0, R36.reuse, 0x2 ;  /* 0x0000002400047211 */ /* 0x088fe200078410ff */
[----:B------:R1:W-:Y:S01]  /*7b50*/  RED.E.ADD.F32.FTZ.RN.STRONG.GPU [R6.64], R10 ;  /* 0x0000000a0600798e */ /* 0x0003e2000c10e786 */
[-C--:B------:R-:W-:Y:S01]  /*7b60*/  LEA R8, P0, R2, R36.reuse, 0x2 ;  /* 0x0000002402087211 */ /* 0x080fe200078010ff */
[----:B------:R-:W-:Y:S01]  /*7b70*/  IMAD R48, R48, c[0x0][0x1c0], RZ ;  /* 0x0000700030307a24 */ /* 0x000fe200078e02ff */
[-C--:B------:R-:W-:Y:S01]  /*7b80*/  LEA.HI.X.SX32 R5, R0, R37.reuse, 0x2, P2 ;  /* 0x0000002500057211 */ /* 0x080fe200010f16ff */
[----:B------:R-:W-:Y:S01]  /*7b90*/  IMAD.IADD R54, R148, 0x1, R54 ;  /* 0x0000000194367824 */ /* 0x000fe200078e0236 */
[----:B------:R-:W3:Y:S01]  /*7ba0*/  LDL R0, [R1+0x4] ;  /* 0x0000040001007983 */ /* 0x000ee20000100800 */
[-C--:B----4-:R-:W-:Y:S01]  /*7bb0*/  LEA.HI.X.SX32 R9, R2, R37.reuse, 0x2, P0 ;  /* 0x0000002502097211 */ /* 0x090fe200000f16ff */
[----:B------:R-:W-:Y:S02]  /*7bc0*/  IMAD R48, R48, 0x50, RZ ;  /* 0x0000005030307824 */ /* 0x000fe400078e02ff */
[----:B------:R-:W-:Y:S01]  /*7bd0*/  IMAD.IADD R53, R148, 0x1, R53 ;  /* 0x0000000194357824 */ /* 0x000fe200078e0235 */
[----:B------:R-:W4:Y:S01]  /*7be0*/  LDL R2, [R1] ;  /* 0x0000000001027983 */ /* 0x000f220000100800 */
[-C--:B------:R-:W-:Y:S02]  /*7bf0*/  LEA R46, P6, R54, R36.reuse, 0x2 ;  /* 0x00000024362e7211 */ /* 0x080fe400078c10ff */
[----:B------:R-:W-:Y:S02]  /*7c00*/  IMAD.IADD R53, R148, 0x1, R53 ;  /* 0x0000000194357824 */ /* 0x000fe400078e0235 */
[----:B------:R1:W-:Y:S01]  /*7c10*/  RED.E.ADD.F32.FTZ.RN.STRONG.GPU [R4.64], R11 ;  /* 0x0000000b0400798e */ /* 0x0003e2000c10e786 */
[-C--:B------:R-:W-:Y:S04]  /*7c20*/  LEA.HI.X.SX32 R47, R54, R37.reuse, 0x2, P6 ;  /* 0x00000025362f7211 */ /* 0x080fe800030f16ff */
[----:B------:R1:W-:Y:S02]  /*7c30*/  RED.E.ADD.F32.FTZ.RN.STRONG.GPU [R8.64], R16 ;  /* 0x000000100800798e */ /* 0x0003e4000c10e786 */
[CC--:B-1----:R-:W-:Y:S04]  /*7c40*/  LEA R6, P2, R49.reuse, R36.reuse, 0x2 ;  /* 0x0000002431067211 */ /* 0x0c2fe800078410ff */
[-C--:B------:R-:W-:Y:S01]  /*7c50*/  LEA.HI.X.SX32 R7, R49, R37.reuse, 0x2, P2 ;  /* 0x0000002531077211 */ /* 0x080fe200010f16ff */
[----:B------:R-:W-:Y:S04]  /*7c60*/  IMAD.MOV.U32 R49, RZ, RZ, c[0x0][0x22c] ;  /* 0x00008b00ff317624 */ /* 0x000fe800078e00ff */
[----:B------:R1:W-:Y:S01]  /*7c70*/  RED.E.ADD.F32.FTZ.RN.STRONG.GPU [R6.64], R17 ;  /* 0x000000110600798e */ /* 0x0003e2000c10e786 */
[----:B------:R-:W-:Y:S04]  /*7c80*/  IMAD R49, R49, c[0x0][0x1c0], RZ ;  /* 0x0000700031317a24 */ /* 0x000fe800078e02ff */
[----:B------:R-:W-:Y:S01]  /*7c90*/  IMAD R49, R49, 0x60, RZ ;  /* 0x0000006031317824 */ /* 0x000fe200078e02ff */
[CC--:B------:R-:W-:Y:S04]  /*7ca0*/  LEA R4, P0, R48.reuse, R36.reuse, 0x2 ;  /* 0x0000002430047211 */ /* 0x0c0fe800078010ff */
[-C--:B------:R-:W-:Y:S01]  /*7cb0*/  LEA.HI.X.SX32 R5, R48, R37.reuse, 0x2, P0 ;  /* 0x0000002530057211 */ /* 0x080fe200000f16ff */
[----:B------:R-:W-:Y:S01]  /*7cc0*/  IMAD.MOV.U32 R48, RZ, RZ, c[0x0][0x22c] ;  /* 0x00008b00ff307624 */ /* 0x000fe200078e00ff */
[-C--:B------:R-:W-:Y:S02]  /*7cd0*/  LEA R16, P2, R50, R36.reuse, 0x2 ;  /* 0x0000002432107211 */ /* 0x080fe400078410ff */
[CC--:B------:R-:W-:Y:S01]  /*7ce0*/  LEA R10, P0, R49.reuse, R36.reuse, 0x2 ;  /* 0x00000024310a7211 */ /* 0x0c0fe200078010ff */
[----:B------:R1:W-:Y:S01]  /*7cf0*/  RED.E.ADD.F32.FTZ.RN.STRONG.GPU [R4.64], R18 ;  /* 0x000000120400798e */ /* 0x0003e2000c10e786 */
[----:B------:R-:W-:Y:S02]  /*7d00*/  IMAD R48, R48, c[0x0][0x1c0], RZ ;  /* 0x0000700030307a24 */ /* 0x000fe400078e02ff */
[-C--:B------:R-:W-:Y:S02]  /*7d10*/  LEA.HI.X.SX32 R11, R49, R37.reuse, 0x2, P0 ;  /* 0x00000025310b7211 */ /* 0x080fe400000f16ff */
[----:B------:R-:W-:Y:S05]  /*7d20*/  IMAD R48, R48, 0x68, RZ ;  /* 0x0000006830307824 */ /* 0x000fea00078e02ff */
[-C--:B------:R-:W-:Y:S02]  /*7d30*/  LEA R8, P3, R48, R36.reuse, 0x2 ;  /* 0x0000002430087211 */ /* 0x080fe400078610ff */
[-C--:B-1----:R-:W-:Y:S02]  /*7d40*/  LEA.HI.X.SX32 R17, R50, R37.reuse, 0x2, P2 ;  /* 0x0000002532117211 */ /* 0x082fe400010f16ff */
[-C--:B------:R-:W-:Y:S02]  /*7d50*/  LEA.HI.X.SX32 R9, R48, R37.reuse, 0x2, P3 ;  /* 0x0000002530097211 */ /* 0x080fe400018f16ff */
[CC--:B------:R-:W-:Y:S01]  /*7d60*/  LEA R6, P2, R43.reuse, R36.reuse, 0x2 ;  /* 0x000000242b067211 */ /* 0x0c0fe200078410ff */
[----:B------:R1:W-:Y:S03]  /*7d70*/  RED.E.ADD.F32.FTZ.RN.STRONG.GPU [R16.64], R19 ;  /* 0x000000131000798e */ /* 0x0003e6000c10e786 */
[-C--:B------:R-:W-:Y:S02]  /*7d80*/  LEA.HI.X.SX32 R7, R43, R37.reuse, 0x2, P2 ;  /* 0x000000252b077211 */ /* 0x080fe400010f16ff */
[----:B------:R1:W-:Y:S01]  /*7d90*/  RED.E.ADD.F32.FTZ.RN.STRONG.GPU [R10.64], R12 ;  /* 0x0000000c0a00798e */ /* 0x0003e2000c10e786 */
[-C--:B------:R-:W-:Y:S04]  /*7da0*/  LEA R50, P2, R56, R36.reuse, 0x2 ;  /* 0x0000002438327211 */ /* 0x080fe800078410ff */
[----:B------:R1:W-:Y:S01]  /*7db0*/  RED.E.ADD.F32.FTZ.RN.STRONG.GPU [R8.64], R13 ;  /* 0x0000000d0800798e */ /* 0x0003e2000c10e786 */
[-C--:B------:R-:W-:Y:S02]  /*7dc0*/  LEA R4, P0, R42, R36.reuse, 0x2 ;  /* 0x000000242a047211 */ /* 0x080fe400078010ff */
[-C--:B------:R-:W-:Y:S02]  /*7dd0*/  LEA.HI.X.SX32 R51, R56, R37.reuse, 0x2, P2 ;  /* 0x0000002538337211 */ /* 0x080fe400010f16ff */
[----:B------:R1:W-:Y:S01]  /*7de0*/  RED.E.ADD.F32.FTZ.RN.STRONG.GPU [R6.64], R14 ;  /* 0x0000000e0600798e */ /* 0x0003e2000c10e786 */
[-C--:B------:R-:W-:Y:S02]  /*7df0*/  LEA.HI.X.SX32 R5, R42, R37.reuse, 0x2, P0 ;  /* 0x000000252a057211 */ /* 0x080fe400000f16ff */
[-C--:B------:R-:W-:Y:S02]  /*7e00*/  LEA R48, P0, R55, R36.reuse, 0x2 ;  /* 0x0000002437307211 */ /* 0x080fe400078010ff */
[-C--:B------:R-:W-:Y:S01]  /*7e10*/  LEA R42, P5, R53, R36.reuse, 0x2 ;  /* 0x00000024352a7211 */ /* 0x080fe200078a10ff */
[----:B------:R1:W-:Y:S01]  /*7e20*/  RED.E.ADD.F32.FTZ.RN.STRONG.GPU [R4.64], R15 ;  /* 0x0000000f0400798e */ /* 0x0003e2000c10e786 */
[-C--:B------:R-:W-:Y:S02]  /*7e30*/  LEA.HI.X.SX32 R49, R55, R37.reuse, 0x2, P0 ;  /* 0x0000002537317211 */ /* 0x080fe400000f16ff */
[-C--:B------:R-:W-:Y:S02]  /*7e40*/  LEA.HI.X.SX32 R43, R53, R37.reuse, 0x2, P5 ;  /* 0x00000025352b7211 */ /* 0x080fe400028f16ff */
[----:B------:R-:W-:Y:S01]  /*7e50*/  RED.E.ADD.F32.FTZ.RN.STRONG.GPU [R36.64+0x80], R20 ;  /* 0x000080142400798e */ /* 0x000fe2000c10e786 */
[CC--:B-1----:R-:W-:Y:S04]  /*7e60*/  LEA R16, P0, R252.reuse, R36.reuse, 0x2 ;  /* 0x00000024fc107211 */ /* 0x0c2fe800078010ff */
[----:B------:R-:W-:Y:S01]  /*7e70*/  RED.E.ADD.F32.FTZ.RN.STRONG.GPU [R44.64+0x80], R21 ;  /* 0x000080152c00798e */ /* 0x000fe2000c10e786 */
[-C--:B------:R-:W-:Y:S02]  /*7e80*/  LEA.HI.X.SX32 R17, R252, R37.reuse, 0x2, P0 ;  /* 0x00000025fc117211 */ /* 0x080fe400000f16ff */
[CC--:B------:R-:W-:Y:S02]  /*7e90*/  LEA R12, P5, R250.reuse, R36.reuse, 0x2 ;  /* 0x00000024fa0c7211 */ /* 0x0c0fe400078a10ff */
[----:B------:R-:W-:Y:S02]  /*7ea0*/  RED.E.ADD.F32.FTZ.RN.STRONG.GPU [R50.64], R22 ;  /* 0x000000163200798e */ /* 0x000fe4000c10e786 */
[-C--:B------:R-:W-:Y:S03]  /*7eb0*/  LEA.HI.X.SX32 R13, R250, R37.reuse, 0x2, P5 ;  /* 0x00000025fa0d7211 */ /* 0x080fe600028f16ff */
[----:B------:R-:W-:Y:S01]  /*7ec0*/  RED.E.ADD.F32.FTZ.RN.STRONG.GPU [R48.64], R23 ;  /* 0x000000173000798e */ /* 0x000fe2000c10e786 */
[CC--:B------:R-:W-:Y:S04]  /*7ed0*/  LEA R14, P6, R251.reuse, R36.reuse, 0x2 ;  /* 0x00000024fb0e7211 */ /* 0x0c0fe800078c10ff */
[----:B------:R-:W-:Y:S01]  /*7ee0*/  RED.E.ADD.F32.FTZ.RN.STRONG.GPU [R46.64], R24 ;  /* 0x000000182e00798e */ /* 0x000fe2000c10e786 */
[-C--:B------:R-:W-:Y:S04]  /*7ef0*/  LEA.HI.X.SX32 R15, R251, R37.reuse, 0x2, P6 ;  /* 0x00000025fb0f7211 */ /* 0x080fe800030f16ff */
[----:B------:R-:W-:Y:S05]  /*7f00*/  RED.E.ADD.F32.FTZ.RN.STRONG.GPU [R42.64], R25 ;  /* 0x000000192a00798e */ /* 0x000fea000c10e786 */
[----:B------:R-:W-:Y:S01]  /*7f10*/  LDSM.16.MT88.4 R20, [R3+0x14800] ;  /* 0x014800000314783b */ /* 0x000fe20000004200 */
[CC--:B--2---:R-:W-:Y:S04]  /*7f20*/  LEA R40, P4, R52.reuse, R36.reuse, 0x2 ;  /* 0x0000002434287211 */ /* 0x0c4fe800078810ff */
[-C--:B------:R-:W-:Y:S02]  /*7f30*/  LEA.HI.X.SX32 R41, R52, R37.reuse, 0x2, P4 ;  /* 0x0000002534297211 */ /* 0x080fe400020f16ff */
[CC--:B------:R-:W-:Y:S03]  /*7f40*/  LEA R10, P4, R249.reuse, R36.reuse, 0x2 ;  /* 0x00000024f90a7211 */ /* 0x0c0fe600078810ff */
[----:B------:R-:W-:Y:S01]  /*7f50*/  RED.E.ADD.F32.FTZ.RN.STRONG.GPU [R40.64], R26 ;  /* 0x0000001a2800798e */ /* 0x000fe2000c10e786 */
[-C--:B------:R-:W-:Y:S02]  /*7f60*/  LEA.HI.X.SX32 R11, R249, R37.reuse, 0x2, P4 ;  /* 0x00000025f90b7211 */ /* 0x080fe400020f16ff */
[CC--:B---3--:R-:W-:Y:S04]  /*7f70*/  LEA R38, P3, R0.reuse, R36.reuse, 0x2 ;  /* 0x0000002400267211 */ /* 0x0c8fe800078610ff */
[-C--:B------:R-:W-:Y:S01]  /*7f80*/  LEA.HI.X.SX32 R39, R0, R37.reuse, 0x2, P3 ;  /* 0x0000002500277211 */ /* 0x080fe200018f16ff */
[----:B------:R-:W-:Y:S01]  /*7f90*/  IMAD.IADD R0, R147, 0x1, R247 ;  /* 0x0000000193007824 */ /* 0x000fe200078e02f7 */
[-C--:B----4-:R-:W-:Y:S02]  /*7fa0*/  LEA R18, P2, R2, R36.reuse, 0x2 ;  /* 0x0000002402127211 */ /* 0x090fe400078410ff */
[-C--:B------:R-:W-:Y:S01]  /*7fb0*/  LEA R8, P3, R248, R36.reuse, 0x2 ;  /* 0x00000024f8087211 */ /* 0x080fe200078610ff */
[----:B------:R-:W-:Y:S01]  /*7fc0*/  RED.E.ADD.F32.FTZ.RN.STRONG.GPU [R38.64], R27 ;  /* 0x0000001b2600798e */ /* 0x000fe2000c10e786 */
[-C--:B------:R-:W-:Y:S02]  /*7fd0*/  LEA.HI.X.SX32 R19, R2, R37.reuse, 0x2, P2 ;  /* 0x0000002502137211 */ /* 0x080fe400010f16ff */
[-C--:B------:R-:W-:Y:S02]  /*7fe0*/  LEA.HI.X.SX32 R9, R248, R37.reuse, 0x2, P3 ;  /* 0x00000025f8097211 */ /* 0x080fe400018f16ff */
[CC--:B------:R-:W-:Y:S01]  /*7ff0*/  LEA R6, P2, R247.reuse, R36.reuse, 0x2 ;  /* 0x00000024f7067211 */ /* 0x0c0fe200078410ff */
[----:B------:R-:W-:Y:S01]  /*8000*/  RED.E.ADD.F32.FTZ.RN.STRONG.GPU [R18.64], R32 ;  /* 0x000000201200798e */ /* 0x000fe2000c10e786 */
[C---:B------:R-:W-:Y:S02]  /*8010*/  LEA R4, P0, R0.reuse, R36, 0x2 ;  /* 0x0000002400047211 */ /* 0x040fe400078010ff */
[-C--:B------:R-:W-:Y:S02]  /*8020*/  LEA.HI.X.SX32 R7, R247, R37.reuse, 0x2, P2 ;  /* 0x00000025f7077211 */ /* 0x080fe400010f16ff */
[----:B------:R-:W-:Y:S01]  /*8030*/  RED.E.ADD.F32.FTZ.RN.STRONG.GPU [R16.64], R33 ;  /* 0x000000211000798e */ /* 0x000fe2000c10e786 */
[----:B------:R-:W-:Y:S01]  /*8040*/  LEA.HI.X.SX32 R5, R0, R37, 0x2, P0 ;  /* 0x0000002500057211 */ /* 0x000fe200000f16ff */
[----:B------:R-:W-:Y:S01]  /*8050*/  IMAD.MOV.U32 R0, RZ, RZ, 0x40 ;  /* 0x00000040ff007424 */ /* 0x000fe200078e00ff */
[----:B------:R-:W-:Y:S01]  /*8060*/  PLOP3.LUT P0, PT, PT, PT, UP1, 0x80, 0x0 ;  /* 0x000000000000781c */ /* 0x000fe20003f0f018 */
[----:B------:R-:W-:Y:S01]  /*8070*/  @UP5 UIADD3 UR11, UP1, UR11, -0x200, URZ ;  /* 0xfffffe000b0b5890 */ /* 0x000fe2000ff3e03f */
[----:B------:R-:W-:Y:S01]  /*8080*/  RED.E.ADD.F32.FTZ.RN.STRONG.GPU [R14.64], R34 ;  /* 0x000000220e00798e */ /* 0x000fe2000c10e786 */
[----:B------:R-:W-:Y:S01]  /*8090*/  ISETP.LT.AND P2, PT, RZ, UR5, PT ;  /* 0x00000005ff007c0c */ /* 0x000fe2000bf41270 */
[----:B------:R-:W-:Y:S01]  /*80a0*/  UMOV UR5, UR12 ;  /* 0x0000000c00057c82 */ /* 0x000fe20008000000 */
[----:B------:R-:W-:Y:S01]  /*80b0*/  SEL R177, R0, 0xffffffc0, !P1 ;  /* 0xffffffc000b17807 */ /* 0x000fe20004800000 */
[----:B------:R-:W-:Y:S01]  /*80c0*/  @UP5 UIADD3.X UR10, UR10, -0x1, URZ, UP1, !UPT ;  /* 0xffffffff0a0a5890 */ /* 0x000fe20008ffe43f */
[----:B------:R-:W-:Y:S03]  /*80d0*/  RED.E.ADD.F32.FTZ.RN.STRONG.GPU [R12.64], R35 ;  /* 0x000000230c00798e */ /* 0x000fe6000c10e786 */
[----:B------:R-:W-:Y:S02]  /*80e0*/  IMAD.IADD R0, R177, 0x1, R176 ;  /* 0x00000001b1007824 */ /* 0x000fe400078e02b0 */
[----:B------:R-:W-:Y:S05]  /*80f0*/  RED.E.ADD.F32.FTZ.RN.STRONG.GPU [R10.64], R28 ;  /* 0x0000001c0a00798e */ /* 0x000fea000c10e786 */
[----:B------:R-:W-:Y:S05]  /*8100*/  RED.E.ADD.F32.FTZ.RN.STRONG.GPU [R8.64], R29 ;  /* 0x0000001d0800798e */ /* 0x000fea000c10e786 */
[----:B------:R-:W-:Y:S05]  /*8110*/  RED.E.ADD.F32.FTZ.RN.STRONG.GPU [R6.64], R30 ;  /* 0x0000001e0600798e */ /* 0x000fea000c10e786 */
[----:B------:R-:W-:Y:S05]  /*8120*/  LDSM.16.MT88.4 R8, [R176] ;  /* 0x00000000b008783b */ /* 0x000fea0000004200 */
[----:B------:R-:W-:Y:S05]  /*8130*/  RED.E.ADD.F32.FTZ.RN.STRONG.GPU [R4.64], R31 ;  /* 0x0000001f0400798e */ /* 0x000fea000c10e786 */
[----:B------:R-:W1:Y:S05]  /*8140*/  LDSM.16.MT88.4 R4, [R3+0x14000] ;  /* 0x014000000304783b */ /* 0x000e6a0000004200 */
[----:B------:R-:W2:Y:S05]  /*8150*/  LDSM.16.MT88.4 R12, [R3+0x18000] ;  /* 0x01800000030c783b */ /* 0x000eaa0000004200 */
[----:B------:R-:W3:Y:S05]  /*8160*/  LDSM.16.MT88.4 R16, [R0] ;  /* 0x000000000010783b */ /* 0x000eea0000004200 */
[----:B------:R-:W4:Y:S05]  /*8170*/  LDSM.16.MT88.4 R24, [R176+0x800] ;  /* 0x00080000b018783b */ /* 0x000f2a0000004200 */
[----:B------:R-:W3:Y:S05]  /*8180*/  LDSM.16.MT88.4 R32, [R3+0x18800] ;  /* 0x018800000320783b */ /* 0x000eea0000004200 */
[----:B------:R-:W3:Y:S05]  /*8190*/  LDSM.16.MT88.4 R28, [R0+0x800] ;  /* 0x00080000001c783b */ /* 0x000eea0000004200 */
[----:B------:R-:W-:Y:S05]  /*81a0*/  LDSM.16.MT88.4 R36, [R3+0x19000] ;  /* 0x019000000324783b */ /* 0x000fea0000004200 */
[----:B------:R-:W-:Y:S01]  /*81b0*/  LDSM.16.MT88.4 R40, [R0+0x1000] ;  /* 0x001000000028783b */ /* 0x000fe20000004200 */
        /* <DEDUP_REMOVED lines=10> */
[----:B------:R-:W-:Y:S05]  /*8260*/  LDSM.16.MT88.4 R4, [R3+0x15800] ;  /* 0x015800000304783b */ /* 0x000fea0000004200 */
[----:B------:R-:W2:Y:S02]  /*8270*/  LDSM.16.MT88.4 R16, [R176+0x1800] ;  /* 0x00180000b010783b */ /* 0x000ea40000004200 */
        /* <DEDUP_REMOVED lines=10> */
[----:B------:R-:W-:Y:S05]  /*8320*/  LDSM.16.MT88.4 R20, [R176+0x2000] ;  /* 0x00200000b014783b */ /* 0x000fea0000004200 */
[----:B------:R-:W-:Y:S02]  /*8330*/  LDSM.16.MT88.4 R28, [R3+0x1a000] ;  /* 0x01a00000031c783b */ /* 0x000fe40000004200 */
[-C--:B-1----:R-:W-:Y:S08]  /*8340*/  HMMA.16816.F32.BF16 R100, R8, R12.reuse, R100 ;  /* 0x0000000c0864723c */ /* 0x082ff00000041864 */
[C---:B------:R-:W-:Y:S08]  /*8350*/  HMMA.16816.F32.BF16 R104, R36.reuse, R12, R104 ;  /* 0x0000000c2468723c */ /* 0x040ff00000041868 */
[-C--:B------:R-:W-:Y:S08]  /*8360*/  HMMA.16816.F32.BF16 R108, R36, R14.reuse, R108 ;  /* 0x0000000e246c723c */ /* 0x080ff0000004186c */
[C---:B------:R-:W-:Y:S01]  /*8370*/  HMMA.16816.F32.BF16 R112, R8.reuse, R14, R112 ;  /* 0x0000000e0870723c */ /* 0x040fe20000041870 */
[----:B------:R-:W1:Y:S07]  /*8380*/  LDSM.16.MT88.4 R12, [R3+0x16000] ;  /* 0x01600000030c783b */ /* 0x000e6e0000004200 */
[-C--:B------:R-:W-:Y:S08]  /*8390*/  HMMA.16816.F32.BF16 R116, R8, R40.reuse, R116 ;  /* 0x000000280874723c */ /* 0x080ff00000041874 */
[C---:B------:R-:W-:Y:S08]  /*83a0*/  HMMA.16816.F32.BF16 R120, R36.reuse, R40, R120 ;  /* 0x000000282478723c */ /* 0x040ff00000041878 */
[-C--:B------:R-:W-:Y:S01]  /*83b0*/  HMMA.16816.F32.BF16 R124, R36, R42.reuse, R124 ;  /* 0x0000002a247c723c */ /* 0x080fe2000004187c */
[----:B------:R-:W1:Y:S07]  /*83c0*/  LDSM.16.MT88.4 R36, [R0+0x2000] ;  /* 0x002000000024783b */ /* 0x000e6e0000004200 */
[----:B------:R-:W-:Y:S01]  /*83d0*/  HMMA.16816.F32.BF16 R128, R8, R42, R128 ;  /* 0x0000002a0880723c */ /* 0x000fe20000041880 */
[----:B------:R-:W-:Y:S05]  /*83e0*/  LDSM.16.MT88.4 R8, [R3+0x16800] ;  /* 0x016800000308783b */ /* 0x000fea0000004200 */
[----:B------:R-:W-:Y:S02]  /*83f0*/  LDSM.16.MT88.4 R40, [R0+0x2800] ;  /* 0x002800000028783b */ /* 0x000fe40000004200 */
[-C--:B--2---:R-:W-:Y:S08]  /*8400*/  HMMA.16816.F32.BF16 R100, R4, R16.reuse, R100 ;  /* 0x000000100464723c */ /* 0x084ff00000041864 */
[C---:B---3--:R-:W-:Y:S08]  /*8410*/  HMMA.16816.F32.BF16 R104, R24.reuse, R16, R104 ;  /* 0x000000101868723c */ /* 0x048ff00000041868 */
[-C--:B------:R-:W-:Y:S08]  /*8420*/  HMMA.16816.F32.BF16 R108, R24, R18.reuse, R108 ;  /* 0x00000012186c723c */ /* 0x080ff0000004186c */
[C---:B------:R-:W-:Y:S01]  /*8430*/  HMMA.16816.F32.BF16 R112, R4.reuse, R18, R112 ;  /* 0x000000120470723c */ /* 0x040fe20000041870 */
[----:B------:R-:W2:Y:S07]  /*8440*/  LDSM.16.MT88.4 R16, [R176+0x2800] ;  /* 0x00280000b010783b */ /* 0x000eae0000004200 */
[-C--:B----4-:R-:W-:Y:S08]  /*8450*/  HMMA.16816.F32.BF16 R116, R4, R32.reuse, R116 ;  /* 0x000000200474723c */ /* 0x090ff00000041874 */
[C---:B------:R-:W-:Y:S08]  /*8460*/  HMMA.16816.F32.BF16 R120, R24.reuse, R32, R120 ;  /* 0x000000201878723c */ /* 0x040ff00000041878 */
[-C--:B------:R-:W-:Y:S01]  /*8470*/  HMMA.16816.F32.BF16 R124, R24, R34.reuse, R124 ;  /* 0x00000022187c723c */ /* 0x080fe2000004187c */
[----:B------:R-:W3:Y:S07]  /*8480*/  LDSM.16.MT88.4 R24, [R3+0x1a800] ;  /* 0x01a800000318783b */ /* 0x000eee0000004200 */
        /* <DEDUP_REMOVED lines=11> */
[----:B------:R-:W4:Y:S07]  /*8540*/  LDSM.16.MT88.4 R28, [R3+0x1b000] ;  /* 0x01b00000031c783b */ /* 0x000f2e0000004200 */
[----:B------:R-:W-:Y:S01]  /*8550*/  HMMA.16816.F32.BF16 R128, R12, R38, R128 ;  /* 0x000000260c80723c */ /* 0x000fe20000041880 */
[----:B------:R-:W-:Y:S05]  /*8560*/  LDSM.16.MT88.4 R12, [R3+0x17800] ;  /* 0x01780000030c783b */ /* 0x000fea0000004200 */
[----:B------:R1:W-:Y:S02]  /*8570*/  LDSM.16.MT88.4 R36, [R0+0x3800] ;  /* 0x003800000024783b */ /* 0x0003e40000004200 */
[-C--:B--2---:R-:W-:Y:S08]  /*8580*/  HMMA.16816.F32.BF16 R100, R8, R16.reuse, R100 ;  /* 0x000000100864723c */ /* 0x084ff00000041864 */
[C---:B---3--:R-:W-:Y:S08]  /*8590*/  HMMA.16816.F32.BF16 R104, R24.reuse, R16, R104 ;  /* 0x000000101868723c */ /* 0x048ff00000041868 */
[-C--:B------:R-:W-:Y:S04]  /*85a0*/  HMMA.16816.F32.BF16 R108, R24, R18.reuse, R108 ;  /* 0x00000012186c723c */ /* 0x080fe8000004186c */
[C---:B-1----:R-:W-:Y:S02]  /*85b0*/  IADD3 R0, R176.reuse, -0x4000, RZ ;  /* 0xffffc000b0007810 */ /* 0x042fe40007ffe0ff */
[----:B------:R-:W-:Y:S02]  /*85c0*/  @P0 IADD3 R0, R176, 0x4000, RZ ;  /* 0x00004000b0000810 */ /* 0x000fe40007ffe0ff */
[C---:B------:R-:W-:Y:S01]  /*85d0*/  HMMA.16816.F32.BF16 R112, R8.reuse, R18, R112 ;  /* 0x000000120870723c */ /* 0x040fe20000041870 */
[----:B------:R1:W2:Y:S07]  /*85e0*/  LDSM.16.MT88.4 R16, [R176+0x3800] ;  /* 0x00380000b010783b */ /* 0x0002ae0000004200 */
[-C--:B------:R-:W-:Y:S08]  /*85f0*/  HMMA.16816.F32.BF16 R116, R8, R40.reuse, R116 ;  /* 0x000000280874723c */ /* 0x080ff00000041874 */
[C---:B------:R-:W-:Y:S08]  /*8600*/  HMMA.16816.F32.BF16 R120, R24.reuse, R40, R120 ;  /* 0x000000281878723c */ /* 0x040ff00000041878 */
[-C--:B------:R-:W-:Y:S01]  /*8610*/  HMMA.16816.F32.BF16 R124, R24, R42.reuse, R124 ;  /* 0x0000002a187c723c */ /* 0x080fe2000004187c */
[----:B------:R-:W3:Y:S03]  /*8620*/  LDSM.16.MT88.4 R24, [R3+0x1b800] ;  /* 0x01b800000318783b */ /* 0x000ee60000004200 */
[----:B-1----:R-:W-:Y:S04]  /*8630*/  IMAD.MOV.U32 R176, RZ, RZ, R0 ;  /* 0x000000ffffb07224 */ /* 0x002fe800078e0000 */
[----:B------:R-:W-:Y:S08]  /*8640*/  HMMA.16816.F32.BF16 R128, R8, R42, R128 ;  /* 0x0000002a0880723c */ /* 0x000ff00000041880 */
[-C--:B------:R-:W-:Y:S08]  /*8650*/  HMMA.16816.F32.BF16 R100, R4, R20.reuse, R100 ;  /* 0x000000140464723c */ /* 0x080ff00000041864 */
[C---:B----4-:R-:W-:Y:S08]  /*8660*/  HMMA.16816.F32.BF16 R104, R28.reuse, R20, R104 ;  /* 0x000000141c68723c */ /* 0x050ff00000041868 */
        /* <DEDUP_REMOVED lines=15> */
[----:B------:R-:W2:Y:S04]  /*8760*/  LDL R54, [R1+0x28] ;  /* 0x0000280001367983 */ /* 0x000ea80000100800 */
[----:B------:R-:W3:Y:S04]  /*8770*/  LDL R56, [R1+0x58] ;  /* 0x0000580001387983 */ /* 0x000ee80000100800 */
[----:B------:R-:W4:Y:S04]  /*8780*/  LDL R55, [R1+0x44] ;  /* 0x0000440001377983 */ /* 0x000f280000100800 */
        /* <DEDUP_REMOVED lines=9> */
[----:B------:R-:W4:Y:S01]  /*8820*/  LDL R44, [R1+0x48] ;  /* 0x00004800012c7983 */ /* 0x000f220000100800 */
[----:B------:R-:W-:-:S02]  /*8830*/  FMUL.FTZ R100, R100, c[0x0][0x2e0] ;  /* 0x0000b80064647a20 */ /* 0x000fc40000410000 */
[----:B------:R-:W-:Y:S02]  /*8840*/  FMUL.FTZ R17, R101, c[0x0][0x2e0] ;  /* 0x0000b80065117a20 */ /* 0x000fe40000410000 */
[----:B------:R-:W-:Y:S02]  /*8850*/  FMUL.FTZ R102, R102, c[0x0][0x2e0] ;  /* 0x0000b80066667a20 */ /* 0x000fe40000410000 */
[----:B------:R-:W-:Y:S02]  /*8860*/  FMUL.FTZ R16, R103, c[0x0][0x2e0] ;  /* 0x0000b80067107a20 */ /* 0x000fe40000410000 */
[----:B------:R-:W-:Y:S02]  /*8870*/  FMUL.FTZ R112, R112, c[0x0][0x2e0] ;  /* 0x0000b80070707a20 */ /* 0x000fe40000410000 */
[----:B------:R-:W-:Y:S02]  /*8880*/  FMUL.FTZ R13, R113, c[0x0][0x2e0] ;  /* 0x0000b800710d7a20 */ /* 0x000fe40000410000 */
[----:B------:R-:W-:-:S02]  /*8890*/  FMUL.FTZ R114, R114, c[0x0][0x2e0] ;  /* 0x0000b80072727a20 */ /* 0x000fc40000410000 */
[----:B------:R-:W-:Y:S01]  /*88a0*/  FMUL.FTZ R12, R115, c[0x0][0x2e0] ;  /* 0x0000b800730c7a20 */ /* 0x000fe20000410000 */
[----:B------:R-:W-:Y:S01]  /*88b0*/  F2FP.BF16.PACK_AB R17, R17, R100 ;  /* 0x000000641111723e */ /* 0x000fe200000010ff */
[----:B------:R-:W-:Y:S01]  /*88c0*/  BAR.SYNC.DEFER_BLOCKING 0x0 ;  /* 0x0000000000007b1d */ /* 0x000fe20000010000 */
[----:B------:R-:W-:Y:S02]  /*88d0*/  FMUL.FTZ R104, R104, c[0x0][0x2e0] ;  /* 0x0000b80068687a20 */ /* 0x000fe40000410000 */
[----:B------:R-:W-:Y:S01]  /*88e0*/  FMUL.FTZ R15, R105, c[0x0][0x2e0] ;  /* 0x0000b800690f7a20 */ /* 0x000fe20000410000 */
[----:B------:R-:W-:Y:S01]  /*88f0*/  F2FP.BF16.PACK_AB R16, R16, R102 ;  /* 0x000000661010723e */ /* 0x000fe200000010ff */
[----:B------:R-:W-:Y:S02]  /*8900*/  FMUL.FTZ R106, R106, c[0x0][0x2e0] ;  /* 0x0000b8006a6a7a20 */ /* 0x000fe40000410000 */
[----:B------:R-:W-:Y:S01]  /*8910*/  FMUL.FTZ R14, R107, c[0x0][0x2e0] ;  /* 0x0000b8006b0e7a20 */ /* 0x000fe20000410000 */
[----:B------:R-:W-:Y:S01]  /*8920*/  F2FP.BF16.PACK_AB R13, R13, R112 ;  /* 0x000000700d0d723e */ /* 0x000fe200000010ff */
[----:B------:R-:W-:-:S02]  /*8930*/  FMUL.FTZ R108, R108, c[0x0][0x2e0] ;  /* 0x0000b8006c6c7a20 */ /* 0x000fc40000410000 */
[----:B------:R-:W-:Y:S01]  /*8940*/  FMUL.FTZ R11, R109, c[0x0][0x2e0] ;  /* 0x0000b8006d0b7a20 */ /* 0x000fe20000410000 */
[----:B------:R-:W-:Y:S01]  /*8950*/  F2FP.BF16.PACK_AB R12, R12, R114 ;  /* 0x000000720c0c723e */ /* 0x000fe200000010ff */
        /* <DEDUP_REMOVED lines=26> */
[----:B------:R-:W-:Y:S02]  /*8b00*/  F2FP.BF16.PACK_AB R7, R7, R120 ;  /* 0x000000780707723e */ /* 0x000fe400000010ff */
[----:B------:R-:W-:Y:S02]  /*8b10*/  F2FP.BF16.PACK_AB R68, R69, R68 ;  /* 0x000000444544723e */ /* 0x000fe400000010ff */
[----:B------:R-:W-:Y:S02]  /*8b20*/  F2FP.BF16.PACK_AB R70, R71, R70 ;  /* 0x000000464746723e */ /* 0x000fe400000010ff */
[----:B------:R-:W-:Y:S02]  /*8b30*/  F2FP.BF16.PACK_AB R80, R81, R80 ;  /* 0x000000505150723e */ /* 0x000fe400000010ff */
[----:B------:R-:W-:Y:S02]  /*8b40*/  F2FP.BF16.PACK_AB R82, R83, R82 ;  /* 0x000000525352723e */ /* 0x000fe400000010ff */
[----:B------:R-:W-:-:S02]  /*8b50*/  F2FP.BF16.PACK_AB R72, R73, R72 ;  /* 0x000000484948723e */ /* 0x000fc400000010ff */
        /* <DEDUP_REMOVED lines=8> */
[----:B------:R-:W-:Y:S01]  /*8be0*/  F2FP.BF16.PACK_AB R90, R91, R90 ;  /* 0x0000005a5b5a723e */ /* 0x000fe200000010ff */
[----:B------:R-:W-:Y:S01]  /*8bf0*/  UISETP.NE.AND UP0, UPT, UR22, -0x1, UPT ;  /* 0xffffffff1600788c */ /* 0x000fe2000bf05270 */
[----:B------:R-:W-:Y:S01]  /*8c00*/  F2FP.BF16.PACK_AB R6, R6, R122 ;  /* 0x0000007a0606723e */ /* 0x000fe200000010ff */
[----:B------:R-:W-:Y:S01]  /*8c10*/  ULDC.64 UR10, c[0x0][0x3a0] ;  /* 0x0000e800000a7ab9 */ /* 0x000fe20000000a00 */
[----:B------:R-:W-:Y:S02]  /*8c20*/  F2FP.BF16.PACK_AB R2, R2, R124 ;  /* 0x0000007c0202723e */ /* 0x000fe400000010ff */
[----:B------:R-:W-:-:S02]  /*8c30*/  F2FP.BF16.PACK_AB R0, R0, R126 ;  /* 0x0000007e0000723e */ /* 0x000fc400000010ff */
[----:B------:R-:W-:Y:S02]  /*8c40*/  F2FP.BF16.PACK_AB R92, R93, R92 ;  /* 0x0000005c5d5c723e */ /* 0x000fe400000010ff */
[----:B------:R-:W-:Y:S02]  /*8c50*/  F2FP.BF16.PACK_AB R94, R95, R94 ;  /* 0x0000005e5f5e723e */ /* 0x000fe400000010ff */
[----:B------:R-:W-:Y:S01]  /*8c60*/  PLOP3.LUT P0, PT, PT, PT, UP0, 0x80, 0x0 ;  /* 0x000000000000781c */ /* 0x000fe20003f0f008 */
[----:B------:R-:W-:-:S04]  /*8c70*/  @UP0 UIADD3 UR5, UR14, UR22, URZ ;  /* 0x000000160e050290 */ /* 0x000fc8000fffe03f */
[----:B------:R-:W-:-:S04]  /*8c80*/  @UP0 UIMAD.WIDE.U32 UR8, UR5, UR10, URZ ;  /* 0x0000000a050802a5 */ /* 0x000fc8000f8e003f */
[----:B------:R-:W-:-:S03]  /*8c90*/  @UP0 UIMAD UR16, UR5, UR11, UR9 ;  /* 0x0000000b051002a4 */ /* 0x000fc6000f8e0209 */
[----:B------:R-:W-:Y:S01]  /*8ca0*/  @UP0 UMOV UR15, UR8 ;  /* 0x00000008000f0c82 */ /* 0x000fe20008000000 */
[----:B--2---:R1:W-:Y:S04]  /*8cb0*/  STS [R54], R17 ;  /* 0x0000001136007388 */ /* 0x0043e80000000800 */
[----:B------:R1:W-:Y:S04]  /*8cc0*/  STS [R54+0x400], R16 ;  /* 0x0004001036007388 */ /* 0x0003e80000000800 */
[----:B---3--:R1:W-:Y:S04]  /*8cd0*/  STS [R56], R13 ;  /* 0x0000000d38007388 */ /* 0x0083e80000000800 */
[----:B----4-:R1:W-:Y:S04]  /*8ce0*/  STS [R55], R12 ;  /* 0x0000000c37007388 */ /* 0x0103e80000000800 */
[----:B------:R1:W-:Y:S04]  /*8cf0*/  STS [R54+0x2000], R15 ;  /* 0x0020000f36007388 */ /* 0x0003e80000000800 */
[----:B------:R1:W-:Y:S04]  /*8d00*/  STS [R54+0x2400], R14 ;  /* 0x0024000e36007388 */ /* 0x0003e80000000800 */
[----:B------:R1:W-:Y:S04]  /*8d10*/  STS [R53], R11 ;  /* 0x0000000b35007388 */ /* 0x0003e80000000800 */
        /* <DEDUP_REMOVED lines=26> */
[----:B------:R-:W-:Y:S02]  /*8ec0*/  USHF.R.S32.HI UR5, URZ, 0x1f, UR14 ;  /* 0x0000001f3f057899 */ /* 0x000fe4000801140e */
[----:B------:R-:W-:-:S02]  /*8ed0*/  ULDC.64 UR10, c[0x0][0x3a0] ;  /* 0x0000e800000a7ab9 */ /* 0x000fc40000000a00 */
[----:B------:R-:W-:Y:S02]  /*8ee0*/  UIMAD UR5, UR5, UR10, URZ ;  /* 0x0000000a050572a4 */ /* 0x000fe4000f8e023f */
[----:B------:R-:W-:Y:S02]  /*8ef0*/  UIMAD.WIDE.U32 UR8, UR14, UR10, URZ ;  /* 0x0000000a0e0872a5 */ /* 0x000fe4000f8e003f */
[----:B------:R-:W-:Y:S02]  /*8f00*/  UIMAD UR11, UR14, UR11, UR5 ;  /* 0x0000000b0e0b72a4 */ /* 0x000fe4000f8e0205 */
[----:B------:R-:W-:Y:S02]  /*8f10*/  USHF.R.S32.HI UR15, URZ, 0x1f, UR32 ;  /* 0x0000001f3f0f7899 */ /* 0x000fe40008011420 */
[----:B------:R-:W-:Y:S02]  /*8f20*/  UIADD3 UR9, UR9, UR11, URZ ;  /* 0x0000000b09097290 */ /* 0x000fe4000fffe03f */
[----:B------:R-:W-:-:S02]  /*8f30*/  ULDC.64 UR12, c[0x0][0x388] ;  /* 0x0000e200000c7ab9 */ /* 0x000fc40000000a00 */
[----:B------:R-:W-:Y:S02]  /*8f40*/  UIMAD UR5, UR15, UR12, URZ ;  /* 0x0000000c0f0572a4 */ /* 0x000fe4000f8e023f */
[----:B------:R-:W-:Y:S02]  /*8f50*/  UIMAD.WIDE.U32 UR8, UR32, UR12, UR8 ;  /* 0x0000000c200872a5 */ /* 0x000fe4000f8e0008 */
[----:B------:R-:W-:-:S04]  /*8f60*/  UIMAD UR5, UR32, UR13, UR5 ;  /* 0x0000000d200572a4 */ /* 0x000fc8000f8e0205 */
[----:B------:R-:W-:Y:S02]  /*8f70*/  UIADD3 UR16, UR9, UR5, URZ ;  /* 0x0000000509107290 */ /* 0x000fe4000fffe03f */
[----:B------:R-:W-:Y:S02]  /*8f80*/  UMOV UR15, UR8 ;  /* 0x00000008000f7c82 */ /* 0x000fe40008000000 */
.L_x_398:
        /* <DEDUP_REMOVED lines=9> */
[----:B------:R-:W-:Y:S02]  /*9020*/  UIMAD.WIDE.U32 UR8, UR14, UR10, URZ ;  /* 0x0000000a0e0872a5 */ /* 0x000fe4000f8e003f */
[----:B------:R-:W-:Y:S02]  /*9030*/  UIMAD UR11, UR14, UR11, UR5 ;  /* 0x0000000b0e0b72a4 */ /* 0x000fe4000f8e0205 */
[----:B------:R-:W-:-:S02]  /*9040*/  USHF.R.S32.HI UR17, URZ, 0x1f, UR32 ;  /* 0x0000001f3f117899 */ /* 0x000fc40008011420 */
[----:B------:R-:W-:Y:S02]  /*9050*/  UIADD3 UR9, UR9, UR11, URZ ;  /* 0x0000000b09097290 */ /* 0x000fe4000fffe03f */
[----:B------:R-:W-:Y:S02]  /*9060*/  ULDC.64 UR12, c[0x0][0x390] ;  /* 0x0000e400000c7ab9 */ /* 0x000fe40000000a00 */
[----:B------:R-:W-:Y:S02]  /*9070*/  UIMAD UR5, UR17, UR12, URZ ;  /* 0x0000000c110572a4 */ /* 0x000fe4000f8e023f */
[----:B------:R-:W-:Y:S02]  /*9080*/  UIMAD.WIDE.U32 UR8, UR32, UR12, UR8 ;  /* 0x0000000c200872a5 */ /* 0x000fe4000f8e0008 */
[----:B------:R-:W-:-:S04]  /*9090*/  UIMAD UR5, UR32, UR13, UR5 ;  /* 0x0000000d200572a4 */ /* 0x000fc8000f8e0205 */
[----:B------:R-:W-:Y:S02]  /*90a0*/  UIADD3 UR12, UR9, UR5, URZ ;  /* 0x00000005090c7290 */ /* 0x000fe4000fffe03f */
[----:B------:R-:W-:Y:S02]  /*90b0*/  UMOV UR11, UR8 ;  /* 0x00000008000b7c82 */ /* 0x000fe40008000000 */
.L_x_399:
[----:B-1----:R-:W1:Y:S01]  /*90c0*/  S2R R4, SR_TID.X ;  /* 0x0000000000047919 */ /* 0x002e620000002100 */
[----:B------:R-:W-:Y:S01]  /*90d0*/  USHF.L.U32 UR5, UR20, 0x7, URZ ;  /* 0x0000000714057899 */ /* 0x000fe2000800063f */
[----:B------:R-:W-:Y:S01]  /*90e0*/  BSSY B0, `(.L_x_400) ;  /* 0x000002e000007945 */ /* 0x000fe20003800000 */
[----:B------:R-:W-:Y:S01]  /*90f0*/  ULDC.64 UR8, c[0x0][0x3a0] ;  /* 0x0000e80000087ab9 */ /* 0x000fe20000000a00 */
[----:B------:R-:W-:Y:S01]  /*9100*/  BAR.SYNC.DEFER_BLOCKING 0x0 ;  /* 0x0000000000007b1d */ /* 0x000fe20000010000 */
[----:B------:R-:W-:Y:S02]  /*9110*/  USHF.R.S32.HI UR10, URZ, 0x1f, UR5 ;  /* 0x0000001f3f0a7899 */ /* 0x000fe40008011405 */
[----:B------:R-:W-:Y:S01]  /*9120*/  IMAD.U32 R13, RZ, RZ, UR5 ;  /* 0x00000005ff0d7e24 */ /* 0x000fe2000f8e00ff */
[----:B------:R-:W-:-:S02]  /*9130*/  UIMAD UR4, UR20, -0x80, UR4 ;  /* 0xffffff80140478a4 */ /* 0x000fc4000f8e0204 */
[----:B------:R-:W-:Y:S02]  /*9140*/  UIMAD UR8, UR10, UR8, URZ ;  /* 0x000000080a0872a4 */ /* 0x000fe4000f8e023f */
[----:B------:R-:W-:Y:S02]  /*9150*/  USHF.R.S32.HI UR13, URZ, 0x1f, UR37 ;  /* 0x0000001f3f0d7899 */ /* 0x000fe40008011425 */
[----:B------:R-:W-:Y:S01]  /*9160*/  UIMAD UR8, UR5, UR9, UR8 ;  /* 0x00000009050872a4 */ /* 0x000fe2000f8e0208 */
[----:B-1----:R-:W-:-:S04]  /*9170*/  SHF.R.S32.HI R2, RZ, 0x1f, R4 ;  /* 0x0000001fff027819 */ /* 0x002fc80000011404 */
[----:B------:R-:W-:Y:S01]  /*9180*/  LEA.HI R2, R2, R4, RZ, 0x3 ;  /* 0x0000000402027211 */ /* 0x000fe200078f18ff */
[----:B------:R1:W2:Y:S03]  /*9190*/  LDS.128 R20, [R146+0xd000] ;  /* 0x00d0000092147984 */ /* 0x0002a60000000c00 */
[----:B------:R-:W-:Y:S01]  /*91a0*/  LOP3.LUT R0, R2, 0xfffffff8, RZ, 0xc0, !PT ;  /* 0xfffffff802007812 */ /* 0x000fe200078ec0ff */
[----:B------:R1:W3:Y:S04]  /*91b0*/  LDS.128 R24, [R146+0xe000] ;  /* 0x00e0000092187984 */ /* 0x0002e80000000c00 */
[----:B------:R-:W-:Y:S01]  /*91c0*/  IMAD.IADD R0, R4, 0x1, -R0 ;  /* 0x0000000104007824 */ /* 0x000fe200078e0a00 */
[----:B------:R1:W4:Y:S03]  /*91d0*/  LDS.128 R28, [R146+0xf000] ;  /* 0x00f00000921c7984 */ /* 0x0003260000000c00 */
[----:B------:R-:W-:Y:S01]  /*91e0*/  IMAD.SHL.U32 R6, R0, 0x8, RZ ;  /* 0x0000000800067824 */ /* 0x000fe200078e00ff */
[----:B------:R1:W1:Y:S01]  /*91f0*/  LDS.128 R32, [R146+0x10000] ;  /* 0x0100000092207984 */ /* 0x0002620000000c00 */
[----:B------:R-:W-:Y:S01]  /*9200*/  IMAD.U32 R0, RZ, RZ, UR8 ;  /* 0x00000008ff007e24 */ /* 0x000fe2000f8e00ff */
[----:B------:R-:W-:-:S02]  /*9210*/  ULDC.64 UR8, c[0x0][0x3b8] ;  /* 0x0000ee0000087ab9 */ /* 0x000fc40000000a00 */
[----:B------:R1:W1:Y:S01]  /*9220*/  LDS.128 R36, [R146+0x11000] ;  /* 0x0110000092247984 */ /* 0x0002620000000c00 */
[--C-:B------:R-:W-:Y:S01]  /*9230*/  SHF.R.S32.HI R7, RZ, 0x1f, R6.reuse ;  /* 0x0000001fff077819 */ /* 0x100fe20000011406 */
[----:B------:R-:W-:Y:S02]  /*9240*/  UIMAD UR8, UR13, UR8, URZ ;  /* 0x000000080d0872a4 */ /* 0x000fe4000f8e023f */
[----:B------:R1:W1:Y:S02]  /*9250*/  LDS.128 R40, [R146+0x12000] ;  /* 0x0120000092287984 */ /* 0x0002640000000c00 */
[----:B------:R-:W-:Y:S01]  /*9260*/  IMAD.WIDE.U32 R4, R13, c[0x0][0x3a0], R6 ;  /* 0x0000e8000d047a25 */ /* 0x000fe200078e0006 */
[----:B------:R-:W-:Y:S01]  /*9270*/  UIMAD UR8, UR37, UR9, UR8 ;  /* 0x00000009250872a4 */ /* 0x000fe2000f8e0208 */
[----:B------:R1:W1:Y:S03]  /*9280*/  LDS.128 R44, [R146+0x13000] ;  /* 0x01300000922c7984 */ /* 0x0002660000000c00 */
[----:B------:R-:W-:-:S04]  /*9290*/  IADD3 R4, P0, R4, UR15, RZ ;  /* 0x0000000f04047c10 */ /* 0x000fc8000ff1e0ff */
[----:B------:R-:W-:Y:S02]  /*92a0*/  IADD3.X R5, R5, UR16, R0, P0, !PT ;  /* 0x0000001005057c10 */ /* 0x000fe400087fe400 */
[----:B------:R-:W-:Y:S01]  /*92b0*/  SHF.R.S32.HI R0, RZ, 0x3, R2 ;  /* 0x00000003ff007819 */ /* 0x000fe20000011402 */
[----:B------:R-:W-:-:S03]  /*92c0*/  IMAD.U32 R2, RZ, RZ, UR37 ;  /* 0x00000025ff027e24 */ /* 0x000fc6000f8e00ff */
[----:B------:R-:W-:Y:S01]  /*92d0*/  ISETP.GE.AND P4, PT, R0, UR4, PT ;  /* 0x0000000400007c0c */ /* 0x000fe2000bf86270 */
[----:B------:R-:W-:Y:S01]  /*92e0*/  IMAD.WIDE.U32 R4, R2, c[0x0][0x3b8], R4 ;  /* 0x0000ee0002047a25 */ /* 0x000fe200078e0004 */
[----:B------:R-:W-:-:S04]  /*92f0*/  SHF.R.S32.HI R14, RZ, 0x1f, R0 ;  /* 0x0000001fff0e7819 */ /* 0x000fc80000011400 */
[----:B------:R-:W-:-:S07]  /*9300*/  IADD3 R12, R5, UR8, RZ ;  /* 0x00000008050c7c10 */ /* 0x000fce000fffe0ff */
[----:B------:R-:W-:Y:S05]  /*9310*/  @P4 BRA `(.L_x_401) ;  /* 0x000000a000004947 */ /* 0x000fea0003800000 */
[----:B--234-:R-:W2:Y:S01]  /*9320*/  LDS.128 R16, [R146+0xc000] ;  /* 0x00c0000092107984 */ /* 0x01cea20000000c00 */
        /* <DEDUP_REMOVED lines=9> */
.L_x_401:
[----:B--234-:R-:W-:Y:S05]  /*93c0*/  BSYNC B0 ;  /* 0x0000000000007941 */ /* 0x01cfea0003800000 */
.L_x_400:
[----:B------:R-:W-:Y:S01]  /*93d0*/  IADD3 R2, R0, 0x20, RZ ;  /* 0x0000002000027810 */ /* 0x000fe20007ffe0ff */
[----:B------:R-:W-:Y:S03]  /*93e0*/  BSSY B0, `(.L_x_402) ;  /* 0x000000e000007945 */ /* 0x000fe60003800000 */
[----:B------:R-:W-:-:S13]  /*93f0*/  ISETP.GE.AND P3, PT, R2, UR4, PT ;  /* 0x0000000402007c0c */ /* 0x000fda000bf66270 */
[----:B------:R-:W-:Y:S05]  /*9400*/  @P3 BRA `(.L_x_403) ;  /* 0x000000b000003947 */ /* 0x000fea0003800000 */
[----:B------:R-:W-:Y:S02]  /*9410*/  IADD3 R2, P0, R0, 0x20, RZ ;  /* 0x0000002000027810 */ /* 0x000fe40007f1e0ff */
[----:B------:R-:W-:-:S03]  /*9420*/  MOV R9, R12 ;  /* 0x0000000c00097202 */ /* 0x000fc60000000f00 */
[----:B------:R-:W-:-:S04]  /*9430*/  IMAD.X R8, RZ, RZ, R14, P0 ;  /* 0x000000ffff087224 */ /* 0x000fc800000e060e */
[----:B------:R-:W-:Y:S02]  /*9440*/  IMAD R10, R8, c[0x0][0x3a0], RZ ;  /* 0x0000e800080a7a24 */ /* 0x000fe400078e02ff */
[----:B------:R-:W-:-:S04]  /*9450*/  IMAD.MOV.U32 R8, RZ, RZ, R4 ;  /* 0x000000ffff087224 */ /* 0x000fc800078e0004 */
[----:B------:R-:W-:-:S04]  /*9460*/  IMAD.WIDE.U32 R8, R2, c[0x0][0x3a0], R8 ;  /* 0x0000e80002087a25 */ /* 0x000fc800078e0008 */
[----:B------:R-:W-:Y:S01]  /*9470*/  IMAD R2, R2, c[0x0][0x3a4], R10 ;  /* 0x0000e90002027a24 */ /* 0x000fe200078e020a */
[----:B------:R-:W-:-:S04]  /*9480*/  LEA R10, P0, R8, c[0x0][0x340], 0x1 ;  /* 0x0000d000080a7a11 */ /* 0x000fc800078008ff */
[----:B------:R-:W-:-:S04]  /*9490*/  IADD3 R2, R9, R2, RZ ;  /* 0x0000000209027210 */ /* 0x000fc80007ffe0ff */
[----:B------:R-:W-:-:S05]  /*94a0*/  LEA.HI.X R11, R8, c[0x0][0x344], R2, 0x1, P0 ;  /* 0x0000d100080b7a11 */ /* 0x000fca00000f0c02 */
[----:B------:R2:W-:Y:S02]  /*94b0*/  STG.E.128 [R10.64], R20 ;  /* 0x000000140a007986 */ /* 0x0005e4000c101d06 */
.L_x_403:
[----:B------:R-:W-:Y:S05]  /*94c0*/  BSYNC B0 ;  /* 0x0000000000007941 */ /* 0x000fea0003800000 */
.L_x_402:
[----:B------:R-:W-:Y:S01]  /*94d0*/  IADD3 R2, R0, 0x40, RZ ;  /* 0x0000004000027810 */ /* 0x000fe20007ffe0ff */
[----:B------:R-:W-:Y:S03]  /*94e0*/  BSSY B0, `(.L_x_404) ;  /* 0x000000e000007945 */ /* 0x000fe60003800000 */
[----:B------:R-:W-:-:S13]  /*94f0*/  ISETP.GE.AND P2, PT, R2, UR4, PT ;  /* 0x0000000402007c0c */ /* 0x000fda000bf46270 */
[----:B------:R-:W-:Y:S05]  /*9500*/  @P2 BRA `(.L_x_405) ;  /* 0x000000b000002947 */ /* 0x000fea0003800000 */
[----:B------:R-:W-:Y:S02]  /*9510*/  IADD3 R2, P0, R0, 0x40, RZ ;  /* 0x0000004000027810 */ /* 0x000fe40007f1e0ff */
[----:B------:R-:W-:-:S03]  /*9520*/  MOV R9, R12 ;  /* 0x0000000c00097202 */ /* 0x000fc60000000f00 */
[----:B------:R-:W-:-:S04]  /*9530*/  IMAD.X R8, RZ, RZ, R14, P0 ;  /* 0x000000ffff087224 */ /* 0x000fc800000e060e */
[----:B--2---:R-:W-:Y:S02]  /*9540*/  IMAD R10, R8, c[0x0][0x3a0], RZ ;  /* 0x0000e800080a7a24 */ /* 0x004fe400078e02ff */
[----:B------:R-:W-:-:S04]  /*9550*/  IMAD.MOV.U32 R8, RZ, RZ, R4 ;  /* 0x000000ffff087224 */ /* 0x000fc800078e0004 */
[----:B------:R-:W-:-:S04]  /*9560*/  IMAD.WIDE.U32 R8, R2, c[0x0][0x3a0], R8 ;  /* 0x0000e80002087a25 */ /* 0x000fc800078e0008 */
[----:B------:R-:W-:Y:S01]  /*9570*/  IMAD R2, R2, c[0x0][0x3a4], R10 ;  /* 0x0000e90002027a24 */ /* 0x000fe200078e020a */
[----:B------:R-:W-:-:S04]  /*9580*/  LEA R10, P0, R8, c[0x0][0x340], 0x1 ;  /* 0x0000d000080a7a11 */ /* 0x000fc800078008ff */
[----:B------:R-:W-:-:S04]  /*9590*/  IADD3 R2, R9, R2, RZ ;  /* 0x0000000209027210 */ /* 0x000fc80007ffe0ff */
[----:B------:R-:W-:-:S05]  /*95a0*/  LEA.HI.X R11, R8, c[0x0][0x344], R2, 0x1, P0 ;  /* 0x0000d100080b7a11 */ /* 0x000fca00000f0c02 */
[----:B------:R2:W-:Y:S02]  /*95b0*/  STG.E.128 [R10.64], R24 ;  /* 0x000000180a007986 */ /* 0x0005e4000c101d06 */
.L_x_405:
[----:B------:R-:W-:Y:S05]  /*95c0*/  BSYNC B0 ;  /* 0x0000000000007941 */ /* 0x000fea0003800000 */
.L_x_404:
[----:B------:R-:W-:Y:S01]  /*95d0*/  IADD3 R2, R0, 0x60, RZ ;  /* 0x0000006000027810 */ /* 0x000fe20007ffe0ff */
[----:B------:R-:W-:Y:S03]  /*95e0*/  BSSY B0, `(.L_x_406) ;  /* 0x000000d000007945 */ /* 0x000fe60003800000 */
[----:B------:R-:W-:-:S13]  /*95f0*/  ISETP.GE.AND P1, PT, R2, UR4, PT ;  /* 0x0000000402007c0c */ /* 0x000fda000bf26270 */
[----:B------:R-:W-:Y:S05]  /*9600*/  @P1 BRA `(.L_x_407) ;  /* 0x000000a000001947 */ /* 0x000fea0003800000 */
[----:B------:R-:W-:-:S04]  /*9610*/  IADD3 R2, P0, R0, 0x60, RZ ;  /* 0x0000006000027810 */ /* 0x000fc80007f1e0ff */
[----:B------:R-:W-:-:S05]  /*9620*/  IADD3.X R5, RZ, R14, RZ, P0, !PT ;  /* 0x0000000eff057210 */ /* 0x000fca00007fe4ff */
[----:B--2---:R-:W-:Y:S01]  /*9630*/  IMAD R10, R5, c[0x0][0x3a0], RZ ;  /* 0x0000e800050a7a24 */ /* 0x004fe200078e02ff */
[----:B------:R-:W-:-:S05]  /*9640*/  MOV R5, R12 ;  /* 0x0000000c00057202 */ /* 0x000fca0000000f00 */
[----:B------:R-:W-:-:S04]  /*9650*/  IMAD.WIDE.U32 R8, R2, c[0x0][0x3a0], R4 ;  /* 0x0000e80002087a25 */ /* 0x000fc800078e0004 */
[----:B------:R-:W-:Y:S01]  /*9660*/  IMAD R2, R2, c[0x0][0x3a4], R10 ;  /* 0x0000e90002027a24 */ /* 0x000fe200078e020a */
[----:B------:R-:W-:-:S04]  /*9670*/  LEA R4, P0, R8, c[0x0][0x340], 0x1 ;  /* 0x0000d00008047a11 */ /* 0x000fc800078008ff */
[----:B------:R-:W-:-:S04]  /*9680*/  IADD3 R2, R9, R2, RZ ;  /* 0x0000000209027210 */ /* 0x000fc80007ffe0ff */
[----:B------:R-:W-:-:S05]  /*9690*/  LEA.HI.X R5, R8, c[0x0][0x344], R2, 0x1, P0 ;  /* 0x0000d10008057a11 */ /* 0x000fca00000f0c02 */
[----:B------:R2:W-:Y:S02]  /*96a0*/  STG.E.128 [R4.64], R28 ;  /* 0x0000001c04007986 */ /* 0x0005e4000c101d06 */
.L_x_407:
[----:B------:R-:W-:Y:S05]  /*96b0*/  BSYNC B0 ;  /* 0x0000000000007941 */ /* 0x000fea0003800000 */
.L_x_406:
[----:B------:R-:W-:Y:S01]  /*96c0*/  ULDC.64 UR8, c[0x0][0x3a8] ;  /* 0x0000ea0000087ab9 */ /* 0x000fe20000000a00 */
[----:B------:R-:W-:Y:S01]  /*96d0*/  IMAD.WIDE.U32 R6, R13, c[0x0][0x3a8], R6 ;  /* 0x0000ea000d067a25 */ /* 0x000fe200078e0006 */
[----:B------:R-:W-:Y:S01]  /*96e0*/  UIMAD UR4, UR10, UR8, URZ ;  /* 0x000000080a0472a4 */ /* 0x000fe2000f8e023f */
[----:B------:R-:W-:Y:S01]  /*96f0*/  BSSY B0, `(.L_x_408) ;  /* 0x0000016000007945 */ /* 0x000fe20003800000 */
[----:B------:R-:W-:Y:S02]  /*9700*/  USHF.R.S32.HI UR13, URZ, 0x1f, UR37 ;  /* 0x0000001f3f0d7899 */ /* 0x000fe40008011425 */
[----:B------:R-:W-:Y:S01]  /*9710*/  UIMAD UR5, UR5, UR9, UR4 ;  /* 0x00000009050572a4 */ /* 0x000fe2000f8e0204 */
[----:B--2---:R-:W-:-:S05]  /*9720*/  IADD3 R4, P0, R6, UR11, RZ ;  /* 0x0000000b06047c10 */ /* 0x004fca000ff1e0ff */
[----:B------:R-:W-:Y:S01]  /*9730*/  IMAD.U32 R2, RZ, RZ, UR5 ;  /* 0x00000005ff027e24 */ /* 0x000fe2000f8e00ff */
[----:B------:R-:W-:Y:S02]  /*9740*/  ULDC.64 UR4, c[0x0][0x3c0] ;  /* 0x0000f00000047ab9 */ /* 0x000fe40000000a00 */
[----:B------:R-:W-:Y:S02]  /*9750*/  UIMAD UR4, UR13, UR4, URZ ;  /* 0x000000040d0472a4 */ /* 0x000fe4000f8e023f */
[----:B------:R-:W-:Y:S02]  /*9760*/  IADD3.X R5, R7, UR12, R2, P0, !PT ;  /* 0x0000000c07057c10 */ /* 0x000fe400087fe402 */
[----:B------:R-:W-:Y:S01]  /*9770*/  MOV R2, UR37 ;  /* 0x0000002500027c02 */ /* 0x000fe20008000f00 */
[----:B------:R-:W-:-:S04]  /*9780*/  UIMAD UR4, UR37, UR5, UR4 ;  /* 0x00000005250472a4 */ /* 0x000fc8000f8e0204 */
[----:B------:R-:W-:-:S05]  /*9790*/  IMAD.WIDE.U32 R4, R2, c[0x0][0x3c0], R4 ;  /* 0x0000f00002047a25 */ /* 0x000fca00078e0004 */
[----:B------:R-:W-:Y:S01]  /*97a0*/  IADD3 R10, R5, UR4, RZ ;  /* 0x00000004050a7c10 */ /* 0x000fe2000fffe0ff */
        /* <DEDUP_REMOVED lines=10> */
.L_x_409:
[----:B------:R-:W-:Y:S05]  /*9850*/  BSYNC B0 ;  /* 0x0000000000007941 */ /* 0x000fea0003800000 */
.L_x_408:
[----:B------:R-:W-:Y:S01]  /*9860*/  BSSY B0, `(.L_x_410) ;  /* 0x000000d000007945 */ /* 0x000fe20003800000 */
[----:B------:R-:W-:Y:S05]  /*9870*/  @P3 BRA `(.L_x_411) ;  /* 0x000000b000003947 */ /* 0x000fea0003800000 */
[----:B------:R-:W-:Y:S02]  /*9880*/  IADD3 R2, P0, R0, 0x20, RZ ;  /* 0x0000002000027810 */ /* 0x000fe40007f1e0ff */
[----:B------:R-:W-:-:S03]  /*9890*/  MOV R7, R10 ;  /* 0x0000000a00077202 */ /* 0x000fc60000000f00 */
[----:B------:R-:W-:-:S04]  /*98a0*/  IMAD.X R6, RZ, RZ, R14, P0 ;  /* 0x000000ffff067224 */ /* 0x000fc800000e060e */
[----:B-1----:R-:W-:Y:S02]  /*98b0*/  IMAD R8, R6, c[0x0][0x3a8], RZ ;  /* 0x0000ea0006087a24 */ /* 0x002fe400078e02ff */
[----:B------:R-:W-:-:S04]  /*98c0*/  IMAD.MOV.U32 R6, RZ, RZ, R4 ;  /* 0x000000ffff067224 */ /* 0x000fc800078e0004 */
[----:B------:R-:W-:-:S04]  /*98d0*/  IMAD.WIDE.U32 R6, R2, c[0x0][0x3a8], R6 ;  /* 0x0000ea0002067a25 */ /* 0x000fc800078e0006 */
[----:B------:R-:W-:Y:S01]  /*98e0*/  IMAD R2, R2, c[0x0][0x3ac], R8 ;  /* 0x0000eb0002027a24 */ /* 0x000fe200078e0208 */
[----:B------:R-:W-:-:S04]  /*98f0*/  LEA R8, P0, R6, c[0x0][0x348], 0x1 ;  /* 0x0000d20006087a11 */ /* 0x000fc800078008ff */
[----:B------:R-:W-:-:S04]  /*9900*/  IADD3 R2, R7, R2, RZ ;  /* 0x0000000207027210 */ /* 0x000fc80007ffe0ff */
[----:B------:R-:W-:-:S05]  /*9910*/  LEA.HI.X R9, R6, c[0x0][0x34c], R2, 0x1, P0 ;  /* 0x0000d30006097a11 */ /* 0x000fca00000f0c02 */
[----:B------:R1:W-:Y:S02]  /*9920*/  STG.E.128 [R8.64], R36 ;  /* 0x0000002408007986 */ /* 0x0003e4000c101d06 */
.L_x_411:
[----:B------:R-:W-:Y:S05]  /*9930*/  BSYNC B0 ;  /* 0x0000000000007941 */ /* 0x000fea0003800000 */
.L_x_410:
        /* <DEDUP_REMOVED lines=13> */
.L_x_413:
[----:B------:R-:W-:Y:S05]  /*9a10*/  BSYNC B0 ;  /* 0x0000000000007941 */ /* 0x000fea0003800000 */
.L_x_412:
        /* <DEDUP_REMOVED lines=10> */
[----:B-1----:R1:W-:Y:S01]  /*9ac0*/  STG.E.128 [R4.64], R44 ;  /* 0x0000002c04007986 */ /* 0x0023e2000c101d06 */
[----:B------:R-:W-:Y:S05]  /*9ad0*/  BRA `(.L_x_414) ;  /* 0x00000b8000007947 */ /* 0x000fea0003800000 */
.L_x_394:
[----:B------:R-:W-:Y:S02]  /*9ae0*/  UISETP.NE.AND UP0, UPT, UR22, -0x1, UPT ;  /* 0xffffffff1600788c */ /* 0x000fe4000bf05270 */
[----:B------:R-:W-:-:S04]  /*9af0*/  ULDC.64 UR10, c[0x0][0x3a0] ;  /* 0x0000e800000a7ab9 */ /* 0x000fc80000000a00 */
[----:B------:R-:W-:-:S05]  /*9b00*/  PLOP3.LUT P0, PT, PT, PT, UP0, 0x80, 0x0 ;  /* 0x000000000000781c */ /* 0x000fca0003f0f008 */
[----:B------:R-:W-:-:S04]  /*9b10*/  @UP0 UIADD3 UR5, UR14, UR22, URZ ;  /* 0x000000160e050290 */ /* 0x000fc8000fffe03f */
        /* <DEDUP_REMOVED lines=9> */
[----:B------:R-:W-:-:S02]  /*9bb0*/  ULDC.64 UR12, c[0x0][0x388] ;  /* 0x0000e200000c7ab9 */ /* 0x000fc40000000a00 */
[----:B------:R-:W-:Y:S02]  /*9bc0*/  UIADD3 UR9, UR9, UR11, URZ ;  /* 0x0000000b09097290 */ /* 0x000fe4000fffe03f */
[----:B------:R-:W-:Y:S02]  /*9bd0*/  UIMAD UR5, UR61, UR12, URZ ;  /* 0x0000000c3d0572a4 */ /* 0x000fe4000f8e023f */
[----:B------:R-:W-:Y:S02]  /*9be0*/  UIMAD.WIDE.U32 UR8, UR32, UR12, UR8 ;  /* 0x0000000c200872a5 */ /* 0x000fe4000f8e0008 */
[----:B------:R-:W-:-:S04]  /*9bf0*/  UIMAD UR5, UR32, UR13, UR5 ;  /* 0x0000000d200572a4 */ /* 0x000fc8000f8e0205 */
[----:B------:R-:W-:Y:S02]  /*9c00*/  UIADD3 UR16, UR9, UR5, URZ ;  /* 0x0000000509107290 */ /* 0x000fe4000fffe03f */
[----:B------:R-:W-:Y:S02]  /*9c10*/  UMOV UR15, UR8 ;  /* 0x00000008000f7c82 */ /* 0x000fe40008000000 */
.L_x_415:
        /* <DEDUP_REMOVED lines=18> */
.L_x_416:
[----:B------:R-:W1:Y:S01]  /*9d40*/  S2R R8, SR_TID.X ;  /* 0x0000000000087919 */ /* 0x000e620000002100 */
[----:B------:R-:W-:Y:S01]  /*9d50*/  USHF.L.U32 UR5, UR20, 0x7, URZ ;  /* 0x0000000714057899 */ /* 0x000fe2000800063f */
[----:B------:R-:W-:Y:S01]  /*9d60*/  BSSY B0, `(.L_x_417) ;  /* 0x0000020000007945 */ /* 0x000fe20003800000 */
[----:B------:R-:W-:Y:S02]  /*9d70*/  ULDC.64 UR8, c[0x0][0x3a0] ;  /* 0x0000e80000087ab9 */ /* 0x000fe40000000a00 */
[----:B------:R-:W-:Y:S02]  /*9d80*/  USHF.R.S32.HI UR10, URZ, 0x1f, UR5 ;  /* 0x0000001f3f0a7899 */ /* 0x000fe40008011405 */
[----:B------:R-:W-:Y:S01]  /*9d90*/  IMAD.U32 R13, RZ, RZ, UR5 ;  /* 0x00000005ff0d7e24 */ /* 0x000fe2000f8e00ff */
[----:B------:R-:W-:-:S02]  /*9da0*/  UIMAD UR4, UR20, -0x80, UR4 ;  /* 0xffffff80140478a4 */ /* 0x000fc4000f8e0204 */
[----:B------:R-:W-:Y:S01]  /*9db0*/  UIMAD UR8, UR10, UR8, URZ ;  /* 0x000000080a0872a4 */ /* 0x000fe2000f8e023f */
[----:B------:R-:W-:-:S03]  /*9dc0*/  IMAD.WIDE.U32 R6, R13, c[0x0][0x3a0], R4 ;  /* 0x0000e8000d067a25 */ /* 0x000fc600078e0004 */
[----:B------:R-:W-:Y:S02]  /*9dd0*/  UIMAD UR8, UR5, UR9, UR8 ;  /* 0x00000009050872a4 */ /* 0x000fe4000f8e0208 */
[----:B------:R-:W-:-:S04]  /*9de0*/  IADD3 R6, P0, R6, UR15, RZ ;  /* 0x0000000f06067c10 */ /* 0x000fc8000ff1e0ff */
[----:B------:R-:W-:Y:S01]  /*9df0*/  IMAD.U32 R2, RZ, RZ, UR8 ;  /* 0x00000008ff027e24 */ /* 0x000fe2000f8e00ff */
[----:B------:R-:W-:Y:S02]  /*9e00*/  ULDC.64 UR8, c[0x0][0x3b8] ;  /* 0x0000ee0000087ab9 */ /* 0x000fe40000000a00 */
[----:B------:R-:W-:Y:S01]  /*9e10*/  UIMAD UR8, UR60, UR8, URZ ;  /* 0x000000083c0872a4 */ /* 0x000fe2000f8e023f */
[----:B-1----:R-:W-:Y:S02]  /*9e20*/  SHF.R.S32.HI R0, RZ, 0x1f, R8 ;  /* 0x0000001fff007819 */ /* 0x002fe40000011408 */
[----:B------:R-:W-:Y:S01]  /*9e30*/  IADD3.X R7, R7, UR16, R2, P0, !PT ;  /* 0x0000001007077c10 */ /* 0x000fe200087fe402 */
[----:B------:R-:W-:Y:S01]  /*9e40*/  IMAD.U32 R2, RZ, RZ, UR37 ;  /* 0x00000025ff027e24 */ /* 0x000fe2000f8e00ff */
[----:B------:R-:W-:Y:S01]  /*9e50*/  LEA.HI R0, R0, R8, RZ, 0x3 ;  /* 0x0000000800007211 */ /* 0x000fe200078f18ff */
[----:B------:R-:W-:Y:S02]  /*9e60*/  UIMAD UR8, UR37, UR9, UR8 ;  /* 0x00000009250872a4 */ /* 0x000fe4000f8e0208 */
[----:B------:R-:W-:Y:S01]  /*9e70*/  IMAD.WIDE.U32 R6, R2, c[0x0][0x3b8], R6 ;  /* 0x0000ee0002067a25 */ /* 0x000fe200078e0006 */
[----:B------:R-:W-:-:S04]  /*9e80*/  SHF.R.S32.HI R0, RZ, 0x3, R0 ;  /* 0x00000003ff007819 */ /* 0x000fc80000011400 */
[----:B------:R-:W-:Y:S02]  /*9e90*/  ISETP.GE.AND P4, PT, R0, UR4, PT ;  /* 0x0000000400007c0c */ /* 0x000fe4000bf86270 */
[----:B------:R-:W-:Y:S02]  /*9ea0*/  IADD3 R12, R7, UR8, RZ ;  /* 0x00000008070c7c10 */ /* 0x000fe4000fffe0ff */
[----:B------:R-:W-:-:S09]  /*9eb0*/  SHF.R.S32.HI R14, RZ, 0x1f, R0 ;  /* 0x0000001fff0e7819 */ /* 0x000fd20000011400 */
        /* <DEDUP_REMOVED lines=10> */
.L_x_418:
[----:B------:R-:W-:Y:S05]  /*9f60*/  BSYNC B0 ;  /* 0x0000000000007941 */ /* 0x000fea0003800000 */
.L_x_417:
[----:B------:R-:W-:Y:S01]  /*9f70*/  IADD3 R2, R0, 0x20, RZ ;  /* 0x0000002000027810 */ /* 0x000fe20007ffe0ff */
[----:B------:R-:W-:Y:S03]  /*9f80*/  BSSY B0, `(.L_x_419) ;  /* 0x000000e000007945 */ /* 0x000fe60003800000 */
[----:B------:R-:W-:-:S13]  /*9f90*/  ISETP.GE.AND P3, PT, R2, UR4, PT ;  /* 0x0000000402007c0c */ /* 0x000fda000bf66270 */
        /* <DEDUP_REMOVED lines=11> */
[----:B------:R1:W-:Y:S02]  /*a050*/  STG.E.128 [R10.64], RZ ;  /* 0x000000ff0a007986 */ /* 0x0003e4000c101d2c */
.L_x_420:
[----:B------:R-:W-:Y:S05]  /*a060*/  BSYNC B0 ;  /* 0x0000000000007941 */ /* 0x000fea0003800000 */
.L_x_419:
        /* <DEDUP_REMOVED lines=15> */
.L_x_422:
[----:B------:R-:W-:Y:S05]  /*a160*/  BSYNC B0 ;  /* 0x0000000000007941 */ /* 0x000fea0003800000 */
.L_x_421:
[----:B------:R-:W-:Y:S01]  /*a170*/  IADD3 R2, R0, 0x60, RZ ;  /* 0x0000006000027810 */ /* 0x000fe20007ffe0ff */
[----:B------:R-:W-:Y:S03]  /*a180*/  BSSY B0, `(.L_x_423) ;  /* 0x000000d000007945 */ /* 0x000fe60003800000 */
[----:B------:R-:W-:-:S13]  /*a190*/  ISETP.GE.AND P1, PT, R2, UR4, PT ;  /* 0x0000000402007c0c */ /* 0x000fda000bf26270 */
[----:B------:R-:W-:Y:S05]  /*a1a0*/  @P1 BRA `(.L_x_424) ;  /* 0x000000a000001947 */ /* 0x000fea0003800000 */
[----:B------:R-:W-:-:S04]  /*a1b0*/  IADD3 R2, P0, R0, 0x60, RZ ;  /* 0x0000006000027810 */ /* 0x000fc80007f1e0ff */
[----:B------:R-:W-:-:S05]  /*a1c0*/  IADD3.X R7, RZ, R14, RZ, P0, !PT ;  /* 0x0000000eff077210 */ /* 0x000fca00007fe4ff */
[----:B-1----:R-:W-:Y:S01]  /*a1d0*/  IMAD R10, R7, c[0x0][0x3a0], RZ ;  /* 0x0000e800070a7a24 */ /* 0x002fe200078e02ff */
[----:B------:R-:W-:-:S05]  /*a1e0*/  MOV R7, R12 ;  /* 0x0000000c00077202 */ /* 0x000fca0000000f00 */
[----:B------:R-:W-:-:S04]  /*a1f0*/  IMAD.WIDE.U32 R8, R2, c[0x0][0x3a0], R6 ;  /* 0x0000e80002087a25 */ /* 0x000fc800078e0006 */
[----:B------:R-:W-:Y:S01]  /*a200*/  IMAD R2, R2, c[0x0][0x3a4], R10 ;  /* 0x0000e90002027a24 */ /* 0x000fe200078e020a */
[----:B------:R-:W-:-:S04]  /*a210*/  LEA R6, P0, R8, c[0x0][0x340], 0x1 ;  /* 0x0000d00008067a11 */ /* 0x000fc800078008ff */
[----:B------:R-:W-:-:S04]  /*a220*/  IADD3 R2, R2, R9, RZ ;  /* 0x0000000902027210 */ /* 0x000fc80007ffe0ff */
[----:B------:R-:W-:-:S05]  /*a230*/  LEA.HI.X R7, R8, c[0x0][0x344], R2, 0x1, P0 ;  /* 0x0000d10008077a11 */ /* 0x000fca00000f0c02 */
[----:B------:R1:W-:Y:S02]  /*a240*/  STG.E.128 [R6.64], RZ ;  /* 0x000000ff06007986 */ /* 0x0003e4000c101d2c */
.L_x_424:
[----:B------:R-:W-:Y:S05]  /*a250*/  BSYNC B0 ;  /* 0x0000000000007941 */ /* 0x000fea0003800000 */
.L_x_423:
[----:B------:R-:W-:Y:S01]  /*a260*/  ULDC.64 UR8, c[0x0][0x3a8] ;  /* 0x0000ea0000087ab9 */ /* 0x000fe20000000a00 */
[----:B------:R-:W-:Y:S01]  /*a270*/  IMAD.WIDE.U32 R4, R13, c[0x0][0x3a8], R4 ;  /* 0x0000ea000d047a25 */ /* 0x000fe200078e0004 */
[----:B------:R-:W-:Y:S01]  /*a280*/  UIMAD UR4, UR10, UR8, URZ ;  /* 0x000000080a0472a4 */ /* 0x000fe2000f8e023f */
[----:B------:R-:W-:Y:S03]  /*a290*/  BSSY B0, `(.L_x_425) ;  /* 0x0000015000007945 */ /* 0x000fe60003800000 */
[----:B------:R-:W-:Y:S01]  /*a2a0*/  UIMAD UR5, UR5, UR9, UR4 ;  /* 0x00000009050572a4 */ /* 0x000fe2000f8e0204 */
[----:B------:R-:W-:-:S05]  /*a2b0*/  IADD3 R4, P0, R4, UR11, RZ ;  /* 0x0000000b04047c10 */ /* 0x000fca000ff1e0ff */
[----:B------:R-:W-:Y:S01]  /*a2c0*/  IMAD.U32 R2, RZ, RZ, UR5 ;  /* 0x00000005ff027e24 */ /* 0x000fe2000f8e00ff */
[----:B------:R-:W-:Y:S02]  /*a2d0*/  ULDC.64 UR4, c[0x0][0x3c0] ;  /* 0x0000f00000047ab9 */ /* 0x000fe40000000a00 */
[----:B------:R-:W-:Y:S02]  /*a2e0*/  UIMAD UR4, UR60, UR4, URZ ;  /* 0x000000043c0472a4 */ /* 0x000fe4000f8e023f */
[----:B------:R-:W-:Y:S02]  /*a2f0*/  IADD3.X R5, R5, UR12, R2, P0, !PT ;  /* 0x0000000c05057c10 */ /* 0x000fe400087fe402 */
[----:B------:R-:W-:Y:S01]  /*a300*/  MOV R2, UR37 ;  /* 0x0000002500027c02 */ /* 0x000fe20008000f00 */
[----:B------:R-:W-:-:S04]  /*a310*/  UIMAD UR4, UR37, UR5, UR4 ;  /* 0x00000005250472a4 */ /* 0x000fc8000f8e0204 */
[----:B------:R-:W-:-:S05]  /*a320*/  IMAD.WIDE.U32 R4, R2, c[0x0][0x3c0], R4 ;  /* 0x0000f00002047a25 */ /* 0x000fca00078e0004 */
[----:B-1----:R-:W-:Y:S01]  /*a330*/  IADD3 R10, R5, UR4, RZ ;  /* 0x00000004050a7c10 */ /* 0x002fe2000fffe0ff */
        /* <DEDUP_REMOVED lines=10> */
.L_x_426:
[----:B------:R-:W-:Y:S05]  /*a3e0*/  BSYNC B0 ;  /* 0x0000000000007941 */ /* 0x000fea0003800000 */
.L_x_425:
        /* <DEDUP_REMOVED lines=13> */
.L_x_428:
[----:B------:R-:W-:Y:S05]  /*a4c0*/  BSYNC B0 ;  /* 0x0000000000007941 */ /* 0x000fea0003800000 */
.L_x_427:
        /* <DEDUP_REMOVED lines=13> */
.L_x_430:
[----:B------:R-:W-:Y:S05]  /*a5a0*/  BSYNC B0 ;  /* 0x0000000000007941 */ /* 0x000fea0003800000 */
.L_x_429:
        /* <DEDUP_REMOVED lines=11> */
.L_x_414:
[----:B------:R-:W-:Y:S05]  /*a660*/  BSYNC B1 ;  /* 0x0000000000017941 */ /* 0x000fea0003800000 */
.L_x_389:
        /* <DEDUP_REMOVED lines=11> */
.L_x_431:
[----:B------:R-:W-:Y:S05]  /*a720*/  EXIT ;  /* 0x000000000000794d */ /* 0x000fea0003800000 */
.L_x_433:
        /* <DEDUP_REMOVED lines=13> */
.L_x_2458:


//--------------------- .text._ZN5flash44flash_bwd_dq_dk_dv_loop_seqk_parallel_kernelI23Flash_bwd_kernel_traitsILi64ELi128ELi128ELi8ELi4ELi4ELi4ELb0ELb0EN7cutlass10bfloat16_tE19Flash_kernel_traitsILi64ELi128ELi128ELi8ES3_EELb0ELb0ELb0ELb0ELb0ELb0ELb0EEEvNS_16Flash_bwd_paramsE --------------------------
	.section	.text._ZN5flash44flash_bwd_dq_dk_dv_loop_seqk_parallel_kernelI23Flash_bwd_kernel_traitsILi64ELi128ELi128ELi8ELi4ELi4ELi4ELb0ELb0EN7cutlass10bfloat16_tE19Flash_kernel_traitsILi64ELi128ELi128ELi8ES3_EELb0ELb0ELb0ELb0ELb0ELb0ELb0EEEvNS_16Flash_bwd_paramsE,"ax",@progbits
	.sectioninfo	@"SHI_REGISTERS=255"
	.align	128
        .global         _ZN5flash44flash_bwd_dq_dk_dv_loop_seqk_parallel_kernelI23Flash_bwd_kernel_traitsILi64ELi128ELi128ELi8ELi4ELi4ELi4ELb0ELb0EN7cutlass10bfloat16_tE19Flash_kernel_traitsILi64ELi128ELi128ELi8ES3_EELb0ELb0ELb0ELb0ELb0ELb0ELb0EEEvNS_16Flash_bwd_paramsE
        .type           _ZN5flash44flash_bwd_dq_dk_dv_loop_seqk_parallel_kernelI23Flash_bwd_kernel_traitsILi64ELi128ELi128ELi8ELi4ELi4ELi4ELb0ELb0EN7cutlass10bfloat16_tE19Flash_kernel_traitsILi64ELi128ELi128ELi8ES3_EELb0ELb0ELb0ELb0ELb0ELb0ELb0EEEvNS_16Flash_bwd_paramsE,@function
        .size           _ZN5flash44flash_bwd_dq_dk_dv_loop_seqk_parallel_kernelI23Flash_bwd_kernel_traitsILi64ELi128ELi128ELi8ELi4ELi4ELi4ELb0ELb0EN7cutlass10bfloat16_tE19Flash_kernel_traitsILi64ELi128ELi128ELi8ES3_EELb0ELb0ELb0ELb0ELb0ELb0ELb0EEEvNS_16Flash_bwd_paramsE,(.L_x_2459 - _ZN5flash44flash_bwd_dq_dk_dv_loop_seqk_parallel_kernelI23Flash_bwd_kernel_traitsILi64ELi128ELi128ELi8ELi4ELi4ELi4ELb0ELb0EN7cutlass10bfloat16_tE19Flash_kernel_traitsILi64ELi128ELi128ELi8ES3_EELb0ELb0ELb0ELb0ELb0ELb0ELb0EEEvNS_16Flash_bwd_paramsE)
        .other          _ZN5flash44flash_bwd_dq_dk_dv_loop_seqk_parallel_kernelI23Flash_bwd_kernel_traitsILi64ELi128ELi128ELi8ELi4ELi4ELi4ELb0ELb0EN7cutlass10bfloat16_tE19Flash_kernel_traitsILi64ELi128ELi128ELi8ES3_EELb0ELb0ELb0ELb0ELb0ELb0ELb0EEEvNS_16Flash_bwd_paramsE,@"STO_CUDA_ENTRY STV_DEFAULT"
_ZN5flash44flash_bwd_dq_dk_dv_loop_seqk_parallel_kernelI23Flash_bwd_kernel_traitsILi64ELi128ELi128ELi8ELi4ELi4ELi4ELb0ELb0EN7cutlass10bfloat16_tE19Flash_kernel_traitsILi64ELi128ELi128ELi8ES3_EELb0ELb0ELb0ELb0ELb0ELb0ELb0EEEvNS_16Flash_bwd_paramsE:
.text._ZN5flash44flash_bwd_dq_dk_dv_loop_seqk_parallel_kernelI23Flash_bwd_kernel_traitsILi64ELi128ELi128ELi8ELi4ELi4ELi4ELb0ELb0EN7cutlass10bfloat16_tE19Flash_kernel_traitsILi64ELi128ELi128ELi8ES3_EELb0ELb0ELb0ELb0ELb0ELb0ELb0EEEvNS_16Flash_bwd_paramsE:
        /* <DEDUP_REMOVED lines=15> */
[----:B------:R-:W-:Y:S01]  /*00f0*/  USHF.R.S32.HI UR5, URZ, 0x1f, UR14 ;  /* 0x0000001f3f057899 */ /* 0x000fe2000801140e */
[----:B------:R-:W-:Y:S01]  /*0100*/  IMAD.MOV.U32 R194, RZ, RZ, -0x10 ;  /* 0xfffffff0ffc27424 */ /* 0x000fe200078e00ff */
[----:B------:R-:W-:Y:S02]  /*0110*/  UMOV UR8, 0x80 ;  /* 0x0000008000087882 */ /* 0x000fe40000000000 */
[----:B------:R-:W-:Y:S01]  /*0120*/  ULDC UR4, c[0x0][0x210] ;  /* 0x0000840000047ab9 */ /* 0x000fe20000000800 */
[----:B------:R-:W3:Y:S01]  /*0130*/  S2UR UR34, SR_CTAID.Y ;  /* 0x00000000002279c3 */ /* 0x000ee20000002600 */
[----:B------:R-:W-:-:S02]  /*0140*/  ULDC UR58, c[0x0][0x234] ;  /* 0x00008d00003a7ab9 */ /* 0x000fc40000000800 */
[----:B------:R-:W-:Y:S02]  /*0150*/  UIMAD UR58, UR8, UR4, UR58 ;  /* 0x00000004083a72a4 */ /* 0x000fe4000f8e023a */
[----:B------:R-:W-:Y:S02]  /*0160*/  ULDC.U8 UR9, c[0x0][0x328] ;  /* 0x0000ca0000097ab9 */ /* 0x000fe40000000000 */
[----:B------:R-:W-:Y:S02]  /*0170*/  UISETP.NE.AND UP2, UPT, UR9, URZ, UPT ;  /* 0x0000003f0900728c */ /* 0x000fe4000bf45270 */
[----:B------:R-:W-:Y:S02]  /*0180*/  ULDC UR49, c[0x0][0x22c] ;  /* 0x00008b0000317ab9 */ /* 0x000fe40000000800 */
[----:B------:R-:W-:Y:S02]  /*0190*/  ULDC UR38, c[0x0][0x1c0] ;  /* 0x0000700000267ab9 */ /* 0x000fe40000000800 */
[----:B------:R-:W-:Y:S01]  /*01a0*/  ULDC UR12, c[0x0][0x1c0] ;  /* 0x00007000000c7ab9 */ /* 0x000fe20000000800 */
[----:B-1----:R-:W-:Y:S01]  /*01b0*/  SHF.R.S32.HI R11, RZ, 0x1f, R13 ;  /* 0x0000001fff0b7819 */ /* 0x002fe2000001140d */
[----:B--2---:R-:W-:-:S02]  /*01c0*/  USHF.R.S32.HI UR15, URZ, 0x1f, UR37 ;  /* 0x0000001f3f0f7899 */ /* 0x004fc40008011425 */
[----:B------:R-:W-:Y:S01]  /*01d0*/  USHF.R.S32.HI UR9, URZ, 0x1f, UR37 ;  /* 0x0000001f3f097899 */ /* 0x000fe20008011425 */
[CC--:B------:R-:W-:Y:S01]  /*01e0*/  LEA.HI R6, R11.reuse, R13.reuse, RZ, 0x4 ;  /* 0x0000000d0b067211 */ /* 0x0c0fe200078f20ff */
[----:B------:R-:W-:Y:S01]  /*01f0*/  UIMAD.WIDE UR38, UR49, UR38, URZ ;  /* 0x00000026312672a5 */ /* 0x000fe2000f8e023f */
[C---:B------:R-:W-:Y:S01]  /*0200*/  LEA.HI R4, R11.reuse, R13, RZ, 0x5 ;  /* 0x0000000d0b047211 */ /* 0x040fe200078f28ff */
[----:B------:R-:W-:Y:S01]  /*0210*/  UIMAD UR50, UR37, UR49, URZ ;  /* 0x00000031253272a4 */ /* 0x000fe2000f8e023f */
[----:B------:R-:W-:Y:S01]  /*0220*/  SHF.R.S32.HI R3, RZ, 0x4, R6 ;  /* 0x00000004ff037819 */ /* 0x000fe20000011406 */
[----:B---3--:R-:W-:Y:S01]  /*0230*/  UIMAD.WIDE.U32 UR46, UR34, UR14, URZ ;  /* 0x0000000e222e72a5 */ /* 0x008fe2000f8e003f */
[--C-:B------:R-:W-:Y:S01]  /*0240*/  SHF.R.S32.HI R5, RZ, 0x5, R4.reuse ;  /* 0x00000005ff057819 */ /* 0x100fe20000011404 */
[----:B------:R-:W-:Y:S01]  /*0250*/  USHF.L.U32 UR14, UR34, 0x7, URZ ;  /* 0x00000007220e7899 */ /* 0x000fe2000800063f */
[----:B------:R-:W-:Y:S01]  /*0260*/  LEA.HI R0, R6, R3, RZ, 0x1 ;  /* 0x0000000306007211 */ /* 0x000fe200078f08ff */
[----:B------:R-:W-:Y:S01]  /*0270*/  USHF.R.S32.HI UR8, URZ, 0x1f, UR34 ;  /* 0x0000001f3f087899 */ /* 0x000fe20008011422 */
[----:B------:R-:W-:Y:S01]  /*0280*/  SHF.R.S32.HI R2, RZ, 0x1f, R4 ;  /* 0x0000001fff027819 */ /* 0x000fe20000011404 */
[----:B------:R-:W-:Y:S01]  /*0290*/  UIMAD UR49, UR49, UR12, URZ ;  /* 0x0000000c313172a4 */ /* 0x000fe2000f8e023f */
[----:B------:R-:W-:Y:S01]  /*02a0*/  LOP3.LUT R0, R0, 0xfffffffe, RZ, 0xc0, !PT ;  /* 0xfffffffe00007812 */ /* 0x000fe200078ec0ff */
[----:B------:R-:W-:Y:S01]  /*02b0*/  ULDC UR13, c[0x0][0x1c0] ;  /* 0x00007000000d7ab9 */ /* 0x000fe20000000800 */
[----:B------:R-:W-:Y:S01]  /*02c0*/  LEA.HI R2, R2, R5, RZ, 0x2 ;  /* 0x0000000502027211 */ /* 0x000fe200078f10ff */
[----:B------:R-:W-:Y:S01]  /*02d0*/  ULDC UR11, c[0x0][0x1c0] ;  /* 0x00007000000b7ab9 */ /* 0x000fe20000000800 */
[-C--:B------:R-:W-:Y:S01]  /*02e0*/  LEA.HI R15, R11, R13.reuse, RZ, 0x2 ;  /* 0x0000000d0b0f7211 */ /* 0x080fe200078f10ff */
[----:B------:R-:W-:Y:S01]  /*02f0*/  IMAD.IADD R188, R3, 0x1, -R0 ;  /* 0x0000000103bc7824 */ /* 0x000fe200078e0a00 */
[----:B------:R-:W-:Y:S01]  /*0300*/  LOP3.LUT R0, R2, 0xfffffffc, RZ, 0xc0, !PT ;  /* 0xfffffffc02007812 */ /* 0x000fe200078ec0ff */
[----:B------:R-:W-:Y:S01]  /*0310*/  UIMAD UR55, UR5, UR34, URZ ;  /* 0x00000022053772a4 */ /* 0x000fe2000f8e023f */
[--C-:B------:R-:W-:Y:S01]  /*0320*/  SHF.R.S32.HI R2, RZ, 0x1f, R15.reuse ;  /* 0x0000001fff027819 */ /* 0x100fe2000001140f */
[----:B------:R-:W-:Y:S01]  /*0330*/  UIMAD UR4, UR34, UR11, UR37 ;  /* 0x0000000b220472a4 */ /* 0x000fe2000f8e0225 */
[----:B------:R-:W-:Y:S01]  /*0340*/  LEA.HI R14, R11, R13, RZ, 0x3 ;  /* 0x0000000d0b0e7211 */ /* 0x000fe200078f18ff */
[----:B------:R-:W-:Y:S01]  /*0350*/  IMAD.IADD R8, R5, 0x1, -R0 ;  /* 0x0000000105087824 */ /* 0x000fe200078e0a00 */
[----:B------:R-:W-:Y:S01]  /*0360*/  LOP3.LUT R0, R4, 0xffffffe0, RZ, 0xc0, !PT ;  /* 0xffffffe004007812 */ /* 0x000fe200078ec0ff */
[----:B------:R-:W-:Y:S01]  /*0370*/  @!UP2 UIMAD UR5, UR34, UR13, UR37 ;  /* 0x0000000d2205a2a4 */ /* 0x000fe2000f8e0225 */
[----:B------:R-:W-:Y:S01]  /*0380*/  SHF.R.S32.HI R5, RZ, 0x2, R15 ;  /* 0x00000002ff057819 */ /* 0x000fe2000001140f */
[----:B------:R-:W-:Y:S01]  /*0390*/  USHF.L.U32 UR48, UR49, 0x7, URZ ;  /* 0x0000000731307899 */ /* 0x000fe2000800063f */
[----:B------:R-:W-:Y:S01]  /*03a0*/  LOP3.LUT R4, R6, 0xfffffff0, RZ, 0xc0, !PT ;  /* 0xfffffff006047812 */ /* 0x000fe200078ec0ff */
[----:B------:R-:W-:Y:S01]  /*03b0*/  IMAD.IADD R0, R13, 0x1, -R0 ;  /* 0x000000010d007824 */ /* 0x000fe200078e0a00 */
[----:B------:R-:W-:Y:S01]  /*03c0*/  LEA.HI R2, R2, R5, RZ, 0x3 ;  /* 0x0000000502027211 */ /* 0x000fe200078f18ff */
[----:B------:R-:W-:-:S02]  /*03d0*/  ULDC UR52, c[0x0][0x214] ;  /* 0x0000850000347ab9 */ /* 0x000fc40000000800 */
[----:B------:R-:W-:Y:S01]  /*03e0*/  ULDC UR59, c[0x0][0x1c8] ;  /* 0x00007200003b7ab9 */ /* 0x000fe20000000800 */
[----:B------:R-:W-:Y:S01]  /*03f0*/  SHF.R.S32.HI R3, RZ, 0x1f, R0 ;  /* 0x0000001fff037819 */ /* 0x000fe20000011400 */
[----:B------:R-:W-:Y:S01]  /*0400*/  ULDC.U8 UR10, c[0x0][0x3d0] ;  /* 0x0000f400000a7ab9 */ /* 0x000fe20000000000 */
[----:B------:R-:W-:Y:S01]  /*0410*/  LOP3.LUT R2, R2, 0xfffffff8, RZ, 0xc0, !PT ;  /* 0xfffffff802027812 */ /* 0x000fe200078ec0ff */
[----:B------:R-:W-:Y:S01]  /*0420*/  ULDC UR53, c[0x0][0x224] ;  /* 0x0000890000357ab9 */ /* 0x000fe20000000800 */
[----:B------:R-:W-:Y:S01]  /*0430*/  LEA.HI R10, R3, R0, RZ, 0x2 ;  /* 0x00000000030a7211 */ /* 0x000fe200078f10ff */
[----:B------:R-:W-:Y:S01]  /*0440*/  ULDC UR61, c[0x0][0x374] ;  /* 0x0000dd00003d7ab9 */ /* 0x000fe20000000800 */
[----:B------:R-:W-:Y:S01]  /*0450*/  SHF.R.S32.HI R0, RZ, 0x3, R14 ;  /* 0x00000003ff007819 */ /* 0x000fe2000001140e */
[----:B------:R-:W-:Y:S01]  /*0460*/  IMAD.IADD R7, R5, 0x1, -R2 ;  /* 0x0000000105077824 */ /* 0x000fe200078e0a02 */
[----:B------:R-:W-:Y:S01]  /*0470*/  LOP3.LUT R3, R14, 0xfffffff8, RZ, 0xc0, !PT ;  /* 0xfffffff80e037812 */ /* 0x000fe200078ec0ff */
[----:B------:R-:W-:-:S02]  /*0480*/  ULDC UR60, c[0x0][0x194] ;  /* 0x00006500003c7ab9 */ /* 0x000fc40000000800 */
[----:B------:R-:W-:Y:S01]  /*0490*/  IMAD.SHL.U32 R2, R0, 0x40, RZ ;  /* 0x0000004000027824 */ /* 0x000fe200078e00ff */
[----:B------:R-:W-:Y:S01]  /*04a0*/  @UP2 UIMAD UR57, UR34, UR52, URZ ;  /* 0x00000034223922a4 */ /* 0x000fe2000f8e023f */
[C---:B------:R-:W-:Y:S01]  /*04b0*/  IMAD.IADD R0, R13.reuse, 0x1, -R3 ;  /* 0x000000010d007824 */ /* 0x040fe200078e0a03 */
[----:B------:R-:W-:Y:S02]  /*04c0*/  ULDC.64 UR6, c[0x0][0x118] ;  /* 0x0000460000067ab9 */ /* 0x000fe40000000a00 */
[----:B------:R-:W-:Y:S01]  /*04d0*/  LOP3.LUT R3, R2, 0x1c0, RZ, 0xc0, !PT ;  /* 0x000001c002037812 */ /* 0x000fe200078ec0ff */
[----:B------:R-:W-:Y:S01]  /*04e0*/  IMAD.IADD R2, R13, 0x1, -R4 ;  /* 0x000000010d027824 */ /* 0x000fe200078e0a04 */
[C---:B------:R-:W-:Y:S01]  /*04f0*/  LOP3.LUT P4, RZ, R0.reuse, 0x2, RZ, 0xc0, !PT ;  /* 0x0000000200ff7812 */ /* 0x040fe2000788c0ff */
[C---:B------:R-:W-:Y:S01]  /*0500*/  IMAD.SHL.U32 R200, R0.reuse, 0x8, RZ ;  /* 0x0000000800c87824 */ /* 0x040fe200078e00ff */
[----:B------:R-:W-:Y:S01]  /*0510*/  SHF.R.U32.HI R4, RZ, 0x3, R3 ;  /* 0x00000003ff047819 */ /* 0x000fe20000011603 */
[----:B------:R-:W-:Y:S01]  /*0520*/  UMOV UR41, 0xffffc000 ;  /* 0xffffc00000297882 */ /* 0x000fe20000000000 */
[----:B------:R-:W-:Y:S01]  /*0530*/  SHF.R.S32.HI R5, RZ, 0x1f, R2 ;  /* 0x0000001fff057819 */ /* 0x000fe20000011402 */
[----:B------:R-:W-:Y:S01]  /*0540*/  ULOP3.LUT UR59, UR37, UR59, URZ, 0x3c, !UPT ;  /* 0x0000003b253b7292 */ /* 0x000fe2000f8e3c3f */
[----:B------:R-:W-:Y:S01]  /*0550*/  LOP3.LUT R3, R3, 0x38, R200, 0xf8, !PT ;  /* 0x0000003803037812 */ /* 0x000fe200078ef8c8 */
[----:B------:R-:W-:Y:S01]  /*0560*/  UISETP.NE.AND UP3, UPT, UR10, URZ, UPT ;  /* 0x0000003f0a00728c */ /* 0x000fe2000bf65270 */
[----:B------:R-:W-:Y:S01]  /*0570*/  LEA.HI R9, R5, R2, RZ, 0x3 ;  /* 0x0000000205097211 */ /* 0x000fe200078f18ff */
[----:B------:R-:W-:Y:S01]  /*0580*/  UIMAD UR61, UR61, 0xc0, URZ ;  /* 0x000000c03d3d78a4 */ /* 0x000fe2000f8e023f */
[-C--:B------:R-:W-:Y:S01]  /*0590*/  LEA.HI R5, R11, R13.reuse, RZ, 0x6 ;  /* 0x0000000d0b057211 */ /* 0x080fe200078f30ff */
[----:B------:R-:W-:Y:S01]  /*05a0*/  UIMAD UR60, UR60, 0xc0, URZ ;  /* 0x000000c03c3c78a4 */ /* 0x000fe2000f8e023f */
[----:B------:R-:W-:Y:S01]  /*05b0*/  LOP3.LUT R4, R3, R4, RZ, 0x3c, !PT ;  /* 0x0000000403047212 */ /* 0x000fe200078e3cff */
[----:B------:R-:W-:Y:S01]  /*05c0*/  UIMAD.WIDE.U32 UR42, UR38, UR46, URZ ;  /* 0x0000002e262a72a5 */ /* 0x000fe2000f8e003f */
[----:B------:R-:W-:Y:S01]  /*05d0*/  LOP3.LUT R3, R9, 0xfffffff8, RZ, 0xc0, !PT ;  /* 0xfffffff809037812 */ /* 0x000fe200078ec0ff */
[----:B------:R-:W-:Y:S01]  /*05e0*/  IMAD.SHL.U32 R5, R5, 0x8, RZ ;  /* 0x0000000805057824 */ /* 0x000fe200078e00ff */
[C---:B------:R-:W-:Y:S01]  /*05f0*/  LOP3.LUT P3, RZ, R0.reuse, 0x4, RZ, 0xc0, !PT ;  /* 0x0000000400ff7812 */ /* 0x040fe2000786c0ff */
[----:B------:R-:W-:Y:S01]  /*0600*/  IMAD.SHL.U32 R0, R0, 0x40, RZ ;  /* 0x0000004000007824 */ /* 0x000fe200078e00ff */
[----:B------:R-:W-:Y:S01]  /*0610*/  SEL R180, R196, 0xffffffe0, !P4 ;  /* 0xffffffe0c4b47807 */ /* 0x000fe20006000000 */
[----:B------:R-:W-:Y:S01]  /*0620*/  IMAD.IADD R12, R2, 0x1, -R3 ;  /* 0x00000001020c7824 */ /* 0x000fe200078e0a03 */
[----:B------:R-:W-:Y:S01]  /*0630*/  LOP3.LUT R2, R4, 0xfffffe00, R5, 0xf8, !PT ;  /* 0xfffffe0004027812 */ /* 0x000fe200078ef805 */
[----:B------:R-:W-:Y:S01]  /*0640*/  IMAD.U32 R3, RZ, RZ, UR15 ;  /* 0x0000000fff037e24 */ /* 0x000fe2000f8e00ff */
[----:B------:R-:W-:Y:S01]  /*0650*/  LEA.HI R3, R11, R13, RZ, 0x7 ;  /* 0x0000000d0b037211 */ /* 0x000fe200078f38ff */
[----:B------:R-:W-:Y:S01]  /*0660*/  IMAD.SHL.U32 R5, R188, 0x200, RZ ;  /* 0x00000200bc057824 */ /* 0x000fe200078e00ff */
[----:B------:R-:W-:Y:S01]  /*0670*/  LOP3.LUT R0, R0, 0x1c0, RZ, 0xc0, !PT ;  /* 0x000001c000007812 */ /* 0x000fe200078ec0ff */
[----:B------:R1:W-:Y:S01]  /*0680*/  STL [R1+0x24], R2 ;  /* 0x0000240201007387 */ /* 0x0003e20000100800 */
[----:B------:R-:W-:-:S02]  /*0690*/  UIMAD UR54, UR39, UR46, URZ ;  /* 0x0000002e273672a4 */ /* 0x000fc4000f8e023f */
[----:B------:R-:W-:Y:S01]  /*06a0*/  LOP3.LUT R178, R0, 0x8, R14, 0xf8, !PT ;  /* 0x0000000800b27812 */ /* 0x000fe200078ef80e */
[----:B------:R-:W-:Y:S01]  /*06b0*/  USHF.R.S32.HI UR56, URZ, 0x1f, UR50 ;  /* 0x0000001f3f387899 */ /* 0x000fe20008011432 */
[----:B------:R-:W-:Y:S01]  /*06c0*/  SHF.R.U32.HI R4, RZ, 0x3, R0 ;  /* 0x00000003ff047819 */ /* 0x000fe20000011600 */
[----:B------:R-:W-:Y:S02]  /*06d0*/  UIMAD UR53, UR4, UR53, URZ ;  /* 0x00000035043572a4 */ /* 0x000fe4000f8e023f */
[----:B------:R-:W-:Y:S01]  /*06e0*/  @!UP2 UIMAD UR52, UR5, UR52, URZ ;  /* 0x000000340534a2a4 */ /* 0x000fe2000f8e023f */
[----:B------:R-:W-:Y:S01]  /*06f0*/  LOP3.LUT R178, R178, R4, RZ, 0x3c, !PT ;  /* 0x00000004b2b27212 */ /* 0x000fe200078e3cff */
[----:B------:R-:W-:Y:S02]  /*0700*/  USHF.R.S32.HI UR51, URZ, 0x1f, UR48 ;  /* 0x0000001f3f337899 */ /* 0x000fe40008011430 */
[----:B------:R-:W-:Y:S01]  /*0710*/  ULDC.64 UR44, c[0x0][0x118] ;  /* 0x00004600002c7ab9 */ /* 0x000fe20000000a00 */
[----:B-1----:R-:W-:-:S04]  /*0720*/  LOP3.LUT R2, R7, 0x1, RZ, 0xc0, !PT ;  /* 0x0000000107027812 */ /* 0x002fc800078ec0ff */
[----:B------:R-:W-:Y:S02]  /*0730*/  ISETP.NE.U32.AND P0, PT, R2, 0x1, PT ;  /* 0x000000010200780c */ /* 0x000fe40003f05070 */
[----:B------:R-:W-:Y:S01]  /*0740*/  SHF.R.S32.HI R2, RZ, 0x7, R3 ;  /* 0x00000007ff027819 */ /* 0x000fe20000011403 */
[----:B------:R-:W-:Y:S01]  /*0750*/  IMAD.SHL.U32 R3, R8, 0x10, RZ ;  /* 0x0000001008037824 */ /* 0x000fe200078e00ff */
[----:B------:R-:W-:Y:S02]  /*0760*/  R2P PR, R7, 0x6 ;  /* 0x0000000607007804 */ /* 0x000fe40000000000 */
[----:B------:R-:W-:Y:S02]  /*0770*/  SEL R194, R194, 0x10, !P0 ;  /* 0x00000010c2c27807 */ /* 0x000fe40004000000 */
[----:B------:R-:W-:Y:S01]  /*0780*/  LOP3.LUT R6, R0, 0x30, R3, 0xf8, !PT ;  /* 0x0000003000067812 */ /* 0x000fe200078ef803 */
[----:B------:R-:W-:Y:S01]  /*0790*/  IMAD R0, R2, 0x1000, R5 ;  /* 0x0000100002007824 */ /* 0x000fe200078e0205 */
[----:B------:R-:W-:Y:S01]  /*07a0*/  LEA.HI.SX32 R16, R10, R3, 0x1e ;  /* 0x000000030a107211 */ /* 0x000fe200078ff2ff */
[----:B------:R-:W-:Y:S01]  /*07b0*/  IMAD.U32 R10, RZ, RZ, UR14 ;  /* 0x0000000eff0a7e24 */ /* 0x000fe2000f8e00ff */
[----:B------:R-:W-:Y:S01]  /*07c0*/  LOP3.LUT R3, R6, 0x8, R14, 0xf8, !PT ;  /* 0x0000000806037812 */ /* 0x000fe200078ef80e */
[----:B------:R-:W-:Y:S01]  /*07d0*/  IMAD.IADD R178, R0, 0x1, R178 ;  /* 0x0000000100b27824 */ /* 0x000fe200078e02b2 */
[----:B------:R-:W-:Y:S01]  /*07e0*/  LOP3.LUT R0, R15, 0x7ffffffc, RZ, 0xc0, !PT ;  /* 0x7ffffffc0f007812 */ /* 0x000fe200078ec0ff */
[----:B------:R-:W-:Y:S01]  /*07f0*/  IMAD.SHL.U32 R10, R13, 0x2, RZ ;  /* 0x000000020d0a7824 */ /* 0x000fe200078e00ff */
[----:B------:R-:W-:Y:S01]  /*0800*/  LOP3.LUT R3, R5, R3, R4, 0xf6, !PT ;  /* 0x0000000305037212 */ /* 0x000fe200078ef604 */
[----:B------:R-:W-:Y:S01]  /*0810*/  IMAD.SHL.U32 R4, R2, 0x8, RZ ;  /* 0x0000000802047824 */ /* 0x000fe200078e00ff */
[----:B------:R-:W-:Y:S01]  /*0820*/  STL [R1+0x30], R16 ;  /* 0x0000301001007387 */ /* 0x000fe20000100800 */
[----:B------:R-:W-:Y:S01]  /*0830*/  IMAD.IADD R6, R13, 0x1, -R0 ;  /* 0x000000010d067824 */ /* 0x000fe200078e0a00 */
[----:B------:R-:W-:Y:S01]  /*0840*/  LOP3.LUT R10, R10, 0x6, RZ, 0xc0, !PT ;  /* 0x000000060a0a7812 */ /* 0x000fe200078ec0ff */
[----:B------:R-:W-:Y:S01]  /*0850*/  IMAD.SHL.U32 R0, R7, 0x40, RZ ;  /* 0x0000004007007824 */ /* 0x000fe200078e00ff */
[----:B------:R-:W-:Y:S01]  /*0860*/  LOP3.LUT R4, R4, 0x8, RZ, 0xc0, !PT ;  /* 0x0000000804047812 */ /* 0x000fe200078ec0ff */
[----:B------:R-:W-:Y:S01]  /*0870*/  IMAD.SHL.U32 R6, R6, 0x2, RZ ;  /* 0x0000000206067824 */ /* 0x000fe200078e00ff */
[----:B------:R-:W-:Y:S01]  /*0880*/  SEL R196, R196, 0xffffffe0, !P1 ;  /* 0xffffffe0c4c47807 */ /* 0x000fe20004800000 */
[----:B------:R-:W-:Y:S01]  /*0890*/  IMAD.SHL.U32 R7, R188, 0x10, RZ ;  /* 0x00000010bc077824 */ /* 0x000fe200078e00ff */
[----:B------:R-:W-:Y:S01]  /*08a0*/  LOP3.LUT R0, R0, 0x1c0, RZ, 0xc0, !PT ;  /* 0x000001c000007812 */ /* 0x000fe200078ec0ff */
[----:B------:R-:W-:-:S02]  /*08b0*/  IMAD R10, R2, 0x40, R10 ;  /* 0x00000040020a7824 */ /* 0x000fc400078e020a */
[----:B------:R-:W-:Y:S01]  /*08c0*/  IMAD R2, R2, 0x2000, R6 ;  /* 0x0000200002027824 */ /* 0x000fe200078e0206 */
[----:B------:R-:W-:Y:S01]  /*08d0*/  SHF.R.U32.HI R5, RZ, 0x3, R0 ;  /* 0x00000003ff057819 */ /* 0x000fe20000011600 */
[----:B------:R-:W-:Y:S01]  /*08e0*/  IMAD.SHL.U32 R188, R188, 0x8, RZ ;  /* 0x00000008bcbc7824 */ /* 0x000fe200078e00ff */
[----:B------:R-:W-:Y:S01]  /*08f0*/  LOP3.LUT R7, R4, 0x10, R7, 0xf8, !PT ;  /* 0x0000001004077812 */ /* 0x000fe200078ef807 */
[C---:B------:R-:W-:Y:S01]  /*0900*/  IMAD R2, R8.reuse, 0x400, R2 ;  /* 0x0000040008027824 */ /* 0x040fe200078e0202 */
[CC--:B------:R-:W-:Y:S01]  /*0910*/  LOP3.LUT R4, R5.reuse, R0.reuse, R4, 0x1e, !PT ;  /* 0x0000000005047212 */ /* 0x0c0fe200078e1e04 */
[----:B------:R1:W-:Y:S01]  /*0920*/  STL [R1+0x2c], R10 ;  /* 0x00002c0a01007387 */ /* 0x0003e20000100800 */
[----:B------:R-:W-:Y:S01]  /*0930*/  LOP3.LUT R5, R5, R0, RZ, 0xfc, !PT ;  /* 0x0000000005057212 */ /* 0x000fe200078efcff */
[----:B------:R-:W-:Y:S02]  /*0940*/  IMAD R0, R8, 0x400, R6 ;  /* 0x0000040008007824 */ /* 0x000fe400078e0206 */
[----:B------:R-:W-:-:S02]  /*0950*/  IMAD.SHL.U32 R178, R178, 0x2, RZ ;  /* 0x00000002b2b27824 */ /* 0x000fc400078e00ff */
[----:B------:R-:W-:Y:S02]  /*0960*/  IMAD.IADD R192, R5, 0x1, R2 ;  /* 0x0000000105c07824 */ /* 0x000fe400078e0202 */
[----:B------:R-:W-:Y:S02]  /*0970*/  IMAD.U32 R2, RZ, RZ, UR8 ;  /* 0x00000008ff027e24 */ /* 0x000fe4000f8e00ff */
[----:B------:R-:W-:Y:S02]  /*0980*/  IMAD.SHL.U32 R2, R12, 0x40, RZ ;  /* 0x000000400c027824 */ /* 0x000fe400078e00ff */
[----:B------:R-:W-:Y:S01]  /*0990*/  IMAD.U32 R5, RZ, RZ, UR8 ;  /* 0x00000008ff057e24 */ /* 0x000fe2000f8e00ff */
[----:B------:R-:W-:Y:S01]  /*09a0*/  USHF.R.S32.HI UR8, URZ, 0x1f, UR37 ;  /* 0x0000001f3f087899 */ /* 0x000fe20008011425 */
[----:B------:R-:W-:Y:S01]  /*09b0*/  IMAD.SHL.U32 R192, R192, 0x2, RZ ;  /* 0x00000002c0c07824 */ /* 0x000fe200078e00ff */
[----:B------:R-:W-:Y:S01]  /*09c0*/  LOP3.LUT R2, R2, 0x1c0, RZ, 0xc0, !PT ;  /* 0x000001c002027812 */ /* 0x000fe200078ec0ff */
[----:B------:R-:W-:-:S02]  /*09d0*/  IMAD.IADD R181, R178, 0x1, R180 ;  /* 0x00000001b2b57824 */ /* 0x000fc400078e02b4 */
[C---:B------:R-:W-:Y:S01]  /*09e0*/  IMAD.IADD R195, R192.reuse, 0x1, R194 ;  /* 0x00000001c0c37824 */ /* 0x040fe200078e02c2 */
[----:B------:R-:W-:Y:S01]  /*09f0*/  SHF.R.U32.HI R5, RZ, 0x3, R2 ;  /* 0x00000003ff057819 */ /* 0x000fe20000011602 */
[----:B------:R-:W-:Y:S01]  /*0a00*/  IMAD.IADD R199, R192, 0x1, R196 ;  /* 0x00000001c0c77824 */ /* 0x000fe200078e02c4 */
[----:B------:R-:W-:Y:S01]  /*0a10*/  LOP3.LUT R188, R2, 0x8, R188, 0xf8, !PT ;  /* 0x0000000802bc7812 */ /* 0x000fe200078ef8bc */
[----:B------:R-:W-:Y:S01]  /*0a20*/  IMAD.IADD R198, R195, 0x1, R196 ;  /* 0x00000001c3c67824 */ /* 0x000fe200078e02c4 */
[----:B------:R-:W-:Y:S01]  /*0a30*/  LOP3.LUT R2, R5, R7, R2, 0x1e, !PT ;  /* 0x0000000705027212 */ /* 0x000fe200078e1e02 */
[----:B------:R-:W-:Y:S01]  /*0a40*/  IMAD.SHL.U32 R3, R3, 0x2, RZ ;  /* 0x0000000203037824 */ /* 0x000fe200078e00ff */
[----:B------:R-:W-:Y:S01]  /*0a50*/  LOP3.LUT R188, R188, R5, RZ, 0x3c, !PT ;  /* 0x00000005bcbc7212 */ /* 0x000fe200078e3cff */
[----:B-1----:R-:W-:Y:S02]  /*0a60*/  IMAD.IADD R10, R0, 0x1, R4 ;  /* 0x00000001000a7824 */ /* 0x002fe400078e0204 */
[----:B------:R-:W-:Y:S01]  /*0a70*/  IMAD.U32 R4, RZ, RZ, UR9 ;  /* 0x00000009ff047e24 */ /* 0x000fe2000f8e00ff */
[----:B------:R-:W-:Y:S01]  /*0a80*/  IADD3 R4, R16, -0x80, RZ ;  /* 0xffffff8010047810 */ /* 0x000fe20007ffe0ff */
[----:B------:R-:W-:Y:S01]  /*0a90*/  IMAD.SHL.U32 R0, R9, 0x40, RZ ;  /* 0x0000004009007824 */ /* 0x000fe200078e00ff */
[----:B------:R-:W-:Y:S01]  /*0aa0*/  LEA R10, R10, 0xc000, 0x1 ;  /* 0x0000c0000a0a7811 */ /* 0x000fe200078e08ff */
[----:B------:R-:W-:Y:S01]  /*0ab0*/  IMAD.U32 R9, RZ, RZ, UR8 ;  /* 0x00000008ff097e24 */ /* 0x000fe2000f8e00ff */
[----:B------:R-:W-:-:S02]  /*0ac0*/  SHF.R.S32.HI R6, RZ, 0x1f, R4 ;  /* 0x0000001fff067819 */ /* 0x000fc40000011404 */
[----:B------:R-:W-:Y:S01]  /*0ad0*/  LOP3.LUT R0, R0, 0xfffffe00, RZ, 0xc0, !PT ;  /* 0xfffffe0000007812 */ /* 0x000fe200078ec0ff */
[----:B------:R-:W-:Y:S01]  /*0ae0*/  IMAD.IADD R5, R196, 0x1, R10 ;  /* 0x00000001c4057824 */ /* 0x000fe200078e020a */
[----:B------:R-:W-:Y:S02]  /*0af0*/  SHF.L.U64.HI R6, R4, 0x2, R6 ;  /* 0x0000000204067819 */ /* 0x000fe40000010206 */
[----:B------:R-:W-:Y:S01]  /*0b00*/  LOP3.LUT R187, R2, R0, RZ, 0xfc, !PT ;  /* 0x0000000002bb7212 */ /* 0x000fe200078efcff */
[----:B------:R-:W-:Y:S01]  /*0b10*/  IMAD R4, R8, 0x400, R0 ;  /* 0x0000040008047824 */ /* 0x000fe200078e0200 */
[C---:B------:R-:W-:Y:S01]  /*0b20*/  IADD3 R13, R10.reuse, 0x420, RZ ;  /* 0x000004200a0d7810 */ /* 0x040fe20007ffe0ff */
[----:B------:R-:W-:Y:S01]  /*0b30*/  IMAD.MOV.U32 R0, RZ, RZ, 0x40 ;  /* 0x00000040ff007424 */ /* 0x000fe200078e00ff */
[----:B------:R1:W-:Y:S01]  /*0b40*/  STL [R1+0x28], R6 ;  /* 0x0000280601007387 */ /* 0x0003e20000100800 */
[----:B------:R-:W-:Y:S01]  /*0b50*/  IMAD.MOV.U32 R2, RZ, RZ, 0x440 ;  /* 0x00000440ff027424 */ /* 0x000fe200078e00ff */
[----:B------:R-:W-:Y:S01]  /*0b60*/  IADD3 R9, R10, 0x2020, RZ ;  /* 0x000020200a097810 */ /* 0x000fe20007ffe0ff */
[----:B------:R-:W-:Y:S01]  /*0b70*/  IMAD.IADD R188, R4, 0x1, R188 ;  /* 0x0000000104bc7824 */ /* 0x000fe200078e02bc */
[C---:B------:R-:W-:Y:S01]  /*0b80*/  SEL R179, R0.reuse, 0xffffffc0, !P3 ;  /* 0xffffffc000b37807 */ /* 0x040fe20005800000 */
[----:B------:R-:W-:Y:S01]  /*0b90*/  STL [R1+0x34], R10 ;  /* 0x0000340a01007387 */ /* 0x000fe20000100800 */
[----:B------:R-:W-:-:S02]  /*0ba0*/  SEL R0, R0, 0xffffffc0, !P2 ;  /* 0xffffffc000007807 */ /* 0x000fc40005000000 */
[----:B------:R-:W-:Y:S01]  /*0bb0*/  SEL R2, R2, 0x3c0, !P2 ;  /* 0x000003c002027807 */ /* 0x000fe20005000000 */
[----:B------:R-:W-:Y:S01]  /*0bc0*/  IMAD.IADD R179, R178, 0x1, R179 ;  /* 0x00000001b2b37824 */ /* 0x000fe200078e02b3 */
[----:B------:R-:W-:Y:S01]  /*0bd0*/  @P1 IADD3 R13, R10, 0x3e0, RZ ;  /* 0x000003e00a0d1810 */ /* 0x000fe20007ffe0ff */
[----:B------:R-:W-:Y:S01]  /*0be0*/  IMAD.IADD R11, R0, 0x1, R10 ;  /* 0x00000001000b7824 */ /* 0x000fe200078e020a */
[C---:B------:R-:W-:Y:S01]  /*0bf0*/  IADD3 R12, R10.reuse, 0x2420, RZ ;  /* 0x000024200a0c7810 */ /* 0x040fe20007ffe0ff */
[C---:B------:R-:W-:Y:S01]  /*0c00*/  IMAD.IADD R4, R10.reuse, 0x1, R2 ;  /* 0x000000010a047824 */ /* 0x040fe200078e0202 */
[----:B------:R-:W-:Y:S01]  /*0c10*/  @P1 IADD3 R9, R10, 0x1fe0, RZ ;  /* 0x00001fe00a091810 */ /* 0x000fe20007ffe0ff */
[----:B------:R-:W-:Y:S01]  /*0c20*/  IMAD.IADD R193, R192, 0x1, R0 ;  /* 0x00000001c0c17824 */ /* 0x000fe200078e0200 */
[----:B------:R-:W-:Y:S01]  /*0c30*/  STL [R1+0x48], R11 ;  /* 0x0000480b01007387 */ /* 0x000fe20000100800 */
[----:B------:R-:W-:Y:S01]  /*0c40*/  @P1 IADD3 R12, R10, 0x23e0, RZ ;  /* 0x000023e00a0c1810 */ /* 0x000fe20007ffe0ff */
[----:B------:R-:W-:-:S02]  /*0c50*/  IMAD.IADD R180, R180, 0x1, R179 ;  /* 0x00000001b4b47824 */ /* 0x000fc400078e02b3 */
[----:B------:R2:W-:Y:S01]  /*0c60*/  STL [R1+0x64], R5 ;  /* 0x0000640501007387 */ /* 0x0005e20000100800 */
[--C-:B------:R-:W-:Y:S02]  /*0c70*/  IMAD.IADD R194, R194, 0x1, R193.reuse ;  /* 0x00000001c2c27824 */ /* 0x100fe400078e02c1 */
[----:B------:R-:W-:Y:S01]  /*0c80*/  IMAD.IADD R197, R196, 0x1, R193 ;  /* 0x00000001c4c57824 */ /* 0x000fe200078e02c1 */
[----:B------:R-:W-:Y:S01]  /*0c90*/  STL [R1+0x44], R4 ;  /* 0x0000440401007387 */ /* 0x000fe20000100800 */
[C---:B-1----:R-:W-:Y:S02]  /*0ca0*/  IADD3 R6, R10.reuse, 0x2040, RZ ;  /* 0x000020400a067810 */ /* 0x042fe40007ffe0ff */
[C---:B------:R-:W-:Y:S01]  /*0cb0*/  @P2 IADD3 R6, R10.reuse, 0x1fc0, RZ ;  /* 0x00001fc00a062810 */ /* 0x040fe20007ffe0ff */
[----:B------:R-:W-:Y:S04]  /*0cc0*/  STL [R1+0x50], R13 ;  /* 0x0000500d01007387 */ /* 0x000fe80000100800 */
[----:B------:R-:W-:Y:S04]  /*0cd0*/  STL [R1+0x38], R9 ;  /* 0x0000380901007387 */ /* 0x000fe80000100800 */
[----:B------:R-:W-:Y:S04]  /*0ce0*/  STL [R1+0x4c], R12 ;  /* 0x00004c0c01007387 */ /* 0x000fe80000100800 */
[----:B------:R1:W-:Y:S01]  /*0cf0*/  STL [R1+0x40], R6 ;  /* 0x0000400601007387 */ /* 0x0003e20000100800 */
[----:B--2---:R-:W-:-:S02]  /*0d00*/  IADD3 R5, R10, 0x2440, RZ ;  /* 0x000024400a057810 */ /* 0x004fc40007ffe0ff */
[----:B------:R-:W-:-:S05]  /*0d10*/  @P2 IADD3 R5, R10, 0x23c0, RZ ;  /* 0x000023c00a052810 */ /* 0x000fca0007ffe0ff */
[----:B------:R2:W-:Y:S01]  /*0d20*/  STL [R1+0x3c], R5 ;  /* 0x00003c0501007387 */ /* 0x0005e20000100800 */
[----:B-1----:R-:W-:-:S05]  /*0d30*/  IMAD.IADD R6, R196, 0x1, R11 ;  /* 0x00000001c4067824 */ /* 0x002fca00078e020b */
[----:B------:R1:W-:Y:S01]  /*0d40*/  STL [R1+0x60], R6 ;  /* 0x0000600601007387 */ /* 0x0003e20000100800 */
[----:B--2---:R-:W-:Y:S02]  /*0d50*/  IMAD.IADD R5, R196, 0x1, R4 ;  /* 0x00000001c4057824 */ /* 0x004fe400078e0204 */
[--C-:B------:R-:W-:Y:S02]  /*0d60*/  IMAD.IADD R4, R0, 0x1, R9.reuse ;  /* 0x0000000100047824 */ /* 0x100fe400078e0209 */
[----:B------:R-:W-:Y:S01]  /*0d70*/  IMAD.IADD R0, R2, 0x1, R9 ;  /* 0x0000000102007824 */ /* 0x000fe200078e0209 */
[----:B------:R1:W-:Y:S01]  /*0d80*/  STL [R1+0x5c], R5 ;  /* 0x00005c0501007387 */ /* 0x0003e20000100800 */
[----:B------:R-:W-:-:S03]  /*0d90*/  IMAD.IADD R196, R196, 0x1, R194 ;  /* 0x00000001c4c47824 */ /* 0x000fc600078e02c2 */
[----:B------:R1:W-:Y:S04]  /*0da0*/  STL [R1+0x58], R4 ;  /* 0x0000580401007387 */ /* 0x0003e80000100800 */
[----:B------:R1:W-:Y:S02]  /*0db0*/  STL [R1+0x54], R0 ;  /* 0x0000540001007387 */ /* 0x0003e40000100800 */
.L_x_510:
        /* <DEDUP_REMOVED lines=22> */
[----:B---3--:R1:W3:Y:S01]  /*0f20*/  @P2 LDG.E R2, [R4.64+0x4] ;  /* 0x0000041204022981 */ /* 0x0082e2000c1e1900 */
[----:B------:R-:W-:Y:S01]  /*0f30*/  UISETP.EQ.U32.AND UP1, UPT, URZ, UR8, UPT ;  /* 0x000000083f00728c */ /* 0x000fe2000bf22070 */
[----:B------:R-:W-:-:S03]  /*0f40*/  MOV R6, UR4 ;  /* 0x0000000400067c02 */ /* 0x000fc60008000f00 */
[----:B------:R-:W-:Y:S01]  /*0f50*/  IMAD.U32 R7, RZ, RZ, UR5 ;  /* 0x00000005ff077e24 */ /* 0x000fe2000f8e00ff */
[----:B------:R-:W-:Y:S02]  /*0f60*/  UISETP.EQ.OR.EX UP1, UPT, URZ, UR9, !UP5, UP1 ;  /* 0x000000093f00728c */ /* 0x000fe4000ef22710 */
[----:B------:R-:W-:Y:S02]  /*0f70*/  UIADD3 UR8, UP0, UR15, UR8, URZ ;  /* 0x000000080f087290 */ /* 0x000fe4000ff1e03f */
[----:B----4-:R-:W4:Y:S02]  /*0f80*/  @P0 LDG.E R6, [R6.64] ;  /* 0x0000001206060981 */ /* 0x010f24000c1e1900 */
        /* <DEDUP_REMOVED lines=25> */
.L_x_434:
        /* <DEDUP_REMOVED lines=23> */
[----:B------:R-:W-:Y:S02]  /*1290*/  UISETP.NE.AND UP1, UPT, UR14, -0x1, UPT ;  /* 0xffffffff0e00788c */ /* 0x000fe4000bf25270 */
[----:B------:R-:W-:Y:S02]  /*12a0*/  UIMAD.WIDE.U32 UR10, UR34, UR8, URZ ;  /* 0x00000008220a72a5 */ /* 0x000fe4000f8e003f */
[----:B------:R-:W-:Y:S02]  /*12b0*/  UIMAD UR9, UR34, UR9, UR5 ;  /* 0x00000009220972a4 */ /* 0x000fe4000f8e0205 */
[----:B------:R-:W-:-:S02]  /*12c0*/  ULDC.64 UR12, c[0x0][0x190] ;  /* 0x00006400000c7ab9 */ /* 0x000fc40000000a00 */
[----:B------:R-:W-:Y:S02]  /*12d0*/  UIADD3 UR36, UR11, UR9, URZ ;  /* 0x000000090b247290 */ /* 0x000fe4000fffe03f */
[----:B------:R-:W-:Y:S02]  /*12e0*/  UIMAD.WIDE.U32 UR8, UR14, UR12, URZ ;  /* 0x0000000c0e0872a5 */ /* 0x000fe4000f8e003f */
[----:B------:R-:W-:Y:S02]  /*12f0*/  UIMAD UR5, UR14, UR13, URZ ;  /* 0x0000000d0e0572a4 */ /* 0x000fe4000f8e023f */
[----:B-1----:R-:W-:Y:S02]  /*1300*/  UISETP.NE.AND UP0, UPT, UR23, -0x1, UPT ;  /* 0xffffffff1700788c */ /* 0x002fe4000bf05270 */
[----:B------:R-:W-:Y:S02]  /*1310*/  @UP1 UIADD3 UR36, UR9, UR5, URZ ;  /* 0x0000000509241290 */ /* 0x000fe4000fffe03f */
[----:B------:R-:W-:-:S02]  /*1320*/  UIADD3 UR5, UR32, 0x7f, URZ ;  /* 0x0000007f20057890 */ /* 0x000fc4000fffe03f */
[----:B------:R-:W-:Y:S01]  /*1330*/  USEL UR40, UR10, UR8, !UP1 ;  /* 0x000000080a287287 */ /* 0x000fe2000c800000 */
[----:B------:R-:W-:Y:S01]  /*1340*/  PLOP3.LUT P0, PT, PT, PT, UP0, 0x80, 0x0 ;  /* 0x000000000000781c */ /* 0x000fe20003f0f008 */
[----:B------:R-:W-:Y:S02]  /*1350*/  USHF.R.S32.HI UR8, URZ, 0x1f, UR5 ;  /* 0x0000001f3f087899 */ /* 0x000fe40008011405 */
[----:B------:R-:W-:Y:S02]  /*1360*/  ULDC.64 UR10, c[0x0][0x198] ;  /* 0x00006600000a7ab9 */ /* 0x000fe40000000a00 */
[----:B------:R-:W-:Y:S02]  /*1370*/  ULEA.HI UR35, UR8, UR5, URZ, 0x7 ;  /* 0x0000000508237291 */ /* 0x000fe4000f8f383f */
[----:B------:R-:W-:Y:S02]  /*1380*/  @UP0 UIADD3 UR12, UR16, UR23, URZ ;  /* 0x00000017100c0290 */ /* 0x000fe4000fffe03f */
[----:B------:R-:W-:-:S02]  /*1390*/  ULOP3.LUT UR5, UR35, 0xffffff80, URZ, 0xc0, !UPT ;  /* 0xffffff8023057892 */ /* 0x000fc4000f8ec03f */
[----:B------:R-:W-:Y:S02]  /*13a0*/  @UP0 UIMAD.WIDE.U32 UR8, UR12, UR10, URZ ;  /* 0x0000000a0c0802a5 */ /* 0x000fe4000f8e003f */
[----:B------:R-:W-:Y:S02]  /*13b0*/  UIADD3 UR21, UR5, -0x80, URZ ;  /* 0xffffff8005157890 */ /* 0x000fe4000fffe03f */
[----:B------:R-:W-:Y:S02]  /*13c0*/  @UP0 UIMAD UR30, UR12, UR11, UR9 ;  /* 0x0000000b0c1e02a4 */ /* 0x000fe4000f8e0209 */
[----:B------:R-:W-:Y:S02]  /*13d0*/  USHF.R.S32.HI UR33, URZ, 0x1f, UR21 ;  /* 0x0000001f3f217899 */ /* 0x000fe40008011415 */
[----:B------:R-:W-:Y:S01]  /*13e0*/  @UP0 UMOV UR29, UR8 ;  /* 0x00000008001d0c82 */ /* 0x000fe20008000000 */
[----:B------:R-:W-:Y:S05]  /*13f0*/  @P0 BRA `(.L_x_436) ;  /* 0x000000c000000947 */ /* 0x000fea0003800000 */
[----:B------:R-:W-:Y:S02]  /*1400*/  USHF.R.S32.HI UR5, URZ, 0x1f, UR16 ;  /* 0x0000001f3f057899 */ /* 0x000fe40008011410 */
[----:B------:R-:W-:-:S02]  /*1410*/  ULDC.64 UR8, c[0x0][0x198] ;  /* 0x0000660000087ab9 */ /* 0x000fc40000000a00 */
[----:B------:R-:W-:Y:S02]  /*1420*/  UIMAD UR5, UR5, UR8, URZ ;  /* 0x00000008050572a4 */ /* 0x000fe4000f8e023f */
[----:B------:R-:W-:Y:S02]  /*1430*/  ULDC.64 UR10, c[0x0][0x180] ;  /* 0x00006000000a7ab9 */ /* 0x000fe40000000a00 */
[----:B------:R-:W-:Y:S02]  /*1440*/  UIMAD UR12, UR16, UR9, UR5 ;  /* 0x00000009100c72a4 */ /* 0x000fe4000f8e0205 */
[----:B------:R-:W-:Y:S02]  /*1450*/  UIMAD.WIDE.U32 UR8, UR16, UR8, URZ ;  /* 0x00000008100872a5 */ /* 0x000fe4000f8e003f */
[----:B------:R-:W-:Y:S02]  /*1460*/  UIMAD UR5, UR20, UR10, URZ ;  /* 0x0000000a140572a4 */ /* 0x000fe4000f8e023f */
[----:B------:R-:W-:-:S02]  /*1470*/  UIADD3 UR9, UR9, UR12, URZ ;  /* 0x0000000c09097290 */ /* 0x000fc4000fffe03f */
[----:B------:R-:W-:Y:S02]  /*1480*/  UIMAD UR5, UR34, UR11, UR5 ;  /* 0x0000000b220572a4 */ /* 0x000fe4000f8e0205 */
[----:B------:R-:W-:-:S04]  /*1490*/  UIMAD.WIDE.U32 UR8, UR34, UR10, UR8 ;  /* 0x0000000a220872a5 */ /* 0x000fc8000f8e0008 */
[----:B------:R-:W-:-:S03]  /*14a0*/  UIADD3 UR30, UR9, UR5, URZ ;  /* 0x00000005091e7290 */ /* 0x000fc6000fffe03f */
[----:B------:R-:W-:Y:S02]  /*14b0*/  UMOV UR29, UR8 ;  /* 0x00000008001d7c82 */ /* 0x000fe40008000000 */
.L_x_436:
        /* <DEDUP_REMOVED lines=18> */
.L_x_437:
        /* <DEDUP_REMOVED lines=71> */
.L_x_438:
[----:B------:R-:W-:Y:S02]  /*1a50*/  UMOV UR12, UR53 ;  /* 0x00000035000c7c82 */ /* 0x000fe40008000000 */
.L_x_439:
[----:B------:R-:W1:Y:S01]  /*1a60*/  S2R R19, SR_TID.X ;  /* 0x0000000000137919 */ /* 0x000e620000002100 */
[----:B------:R-:W-:Y:S01]  /*1a70*/  UIADD3 UR8, UP5, UP4, UR8, UR48, UR50 ;  /* 0x0000003008087290 */ /* 0x000fe2000fcbe032 */
[----:B------:R-:W-:Y:S01]  /*1a80*/  SHF.R.S32.HI R201, RZ, 0x1f, R200 ;  /* 0x0000001fffc97819 */ /* 0x000fe200000114c8 */
[----:B------:R-:W-:Y:S01]  /*1a90*/  USHF.R.S32.HI UR14, URZ, 0x1f, UR37 ;  /* 0x0000001f3f0e7899 */ /* 0x000fe20008011425 */
[----:B------:R-:W-:Y:S01]  /*1aa0*/  IMAD.U32 R9, RZ, RZ, UR21 ;  /* 0x00000015ff097e24 */ /* 0x000fe2000f8e00ff */
[----:B------:R-:W-:Y:S01]  /*1ab0*/  UIADD3 UR22, UP1, UP0, UR22, UR8, UR25 ;  /* 0x0000000816167290 */ /* 0x000fe2000f83e019 */
[----:B------:R-:W-:Y:S01]  /*1ac0*/  IMAD.U32 R14, RZ, RZ, UR7 ;  /* 0x00000007ff0e7e24 */ /* 0x000fe2000f8e00ff */
[----:B------:R-:W-:Y:S01]  /*1ad0*/  UIADD3.X UR5, UR10, UR51, UR56, UP5, UP4 ;  /* 0x000000330a057290 */ /* 0x000fe2000afe8438 */
[----:B------:R-:W-:Y:S01]  /*1ae0*/  IMAD.U32 R13, RZ, RZ, UR6 ;  /* 0x00000006ff0d7e24 */ /* 0x000fe2000f8e00ff */
[----:B------:R-:W-:Y:S01]  /*1af0*/  ULDC.64 UR8, c[0x0][0x1a8] ;  /* 0x00006a0000087ab9 */ /* 0x000fe20000000a00 */
[----:B------:R-:W-:Y:S01]  /*1b00*/  BSSY B1, `(.L_x_435) ;  /* 0x0000970000017945 */ /* 0x000fe20003800000 */
[----:B------:R-:W-:-:S02]  /*1b10*/  UIADD3.X UR13, UR11, UR5, UR13, UP1, UP0 ;  /* 0x000000050b0d7290 */ /* 0x000fc40008fe040d */
[----:B------:R-:W-:Y:S02]  /*1b20*/  UIMAD UR5, UR14, UR8, URZ ;  /* 0x000000080e0572a4 */ /* 0x000fe4000f8e023f */
[----:B------:R-:W-:Y:S02]  /*1b30*/  UISETP.GE.AND UP0, UPT, UR32, 0x1, UPT ;  /* 0x000000012000788c */ /* 0x000fe4000bf06270 */
[----:B------:R-:W-:Y:S02]  /*1b40*/  UIMAD UR11, UR37, UR9, UR5 ;  /* 0x00000009250b72a4 */ /* 0x000fe4000f8e0205 */
[----:B------:R-:W-:Y:S02]  /*1b50*/  UIADD3 UR12, UR21, UR12, URZ ;  /* 0x0000000c150c7290 */ /* 0x000fe4000fffe03f */
[----:B------:R-:W-:Y:S02]  /*1b60*/  ULDC.64 UR8, c[0x0][0x378] ;  /* 0x0000de0000087ab9 */ /* 0x000fe40000000a00 */
[----:B------:R-:W-:Y:S01]  /*1b70*/  UIMAD UR5, UR14, UR8, URZ ;  /* 0x000000080e0572a4 */ /* 0x000fe2000f8e023f */
[----:B-1----:R-:W-:Y:S01]  /*1b80*/  SHF.R.S32.HI R20, RZ, 0x1f, R19 ;  /* 0x0000001fff147819 */ /* 0x002fe20000011413 */
[----:B------:R-:W-:-:S02]  /*1b90*/  ULDC.64 UR6, c[0x0][0x200] ;  /* 0x0000800000067ab9 */ /* 0x000fc40000000a00 */
[----:B------:R-:W-:Y:S01]  /*1ba0*/  UIMAD UR10, UR37, UR9, UR5 ;  /* 0x00000009250a72a4 */ /* 0x000fe2000f8e0205 */
[CC--:B------:R-:W-:Y:S01]  /*1bb0*/  LEA.HI R2, R20.reuse, R19.reuse, RZ, 0x3 ;  /* 0x0000001314027211 */ /* 0x0c0fe200078f18ff */
[----:B------:R-:W-:Y:S01]  /*1bc0*/  UMOV UR14, 0x4 ;  /* 0x00000004000e7882 */ /* 0x000fe20000000000 */
[----:B------:R-:W-:Y:S01]  /*1bd0*/  LEA.HI R8, R20, R19, RZ, 0x5 ;  /* 0x0000001314087211 */ /* 0x000fe200078f28ff */
[----:B------:R-:W-:Y:S01]  /*1be0*/  ULDC.64 UR8, c[0x0][0x370] ;  /* 0x0000dc0000087ab9 */ /* 0x000fe20000000a00 */
[----:B------:R-:W-:Y:S01]  /*1bf0*/  SHF.R.S32.HI R2, RZ, 0x3, R2 ;  /* 0x00000003ff027819 */ /* 0x000fe20000011402 */
[----:B------:R-:W-:Y:S02]  /*1c00*/  UIMAD UR5, UR33, UR8, URZ ;  /* 0x00000008210572a4 */ /* 0x000fe4000f8e023f */
[----:B------:R-:W-:Y:S01]  /*1c10*/  UIADD3 UR8, UR21, UR15, URZ ;  /* 0x0000000f15087290 */ /* 0x000fe2000fffe03f */
[----:B------:R-:W-:Y:S01]  /*1c20*/  SHF.R.S32.HI R18, RZ, 0x1f, R2 ;  /* 0x0000001fff127819 */ /* 0x000fe20000011402 */
[----:B------:R-:W-:Y:S01]  /*1c30*/  UIMAD UR5, UR21, UR9, UR5 ;  /* 0x00000009150572a4 */ /* 0x000fe2000f8e0205 */
[----:B------:R-:W-:Y:S01]  /*1c40*/  IADD3 R0, P0, R2, UR21, RZ ;  /* 0x0000001502007c10 */ /* 0x000fe2000ff1e0ff */
[----:B------:R-:W-:Y:S01]  /*1c50*/  UIMAD.WIDE UR8, UR8, UR14, UR6 ;  /* 0x0000000e080872a5 */ /* 0x000fe2000f8e0206 */
[----:B------:R1:W2:Y:S02]  /*1c60*/  R2UR UR7, R14 ;  /* 0x000000000e0773c2 */ /* 0x0002a400000e0000 */
[----:B------:R-:W-:Y:S01]  /*1c70*/  IADD3.X R7, R18, UR33, RZ, P0, !PT ;  /* 0x0000002112077c10 */ /* 0x000fe200087fe4ff */
[----:B------:R-:W-:-:S04]  /*1c80*/  IMAD.WIDE.U32 R4, R0, c[0x0][0x190], R200 ;  /* 0x0000640000047a25 */ /* 0x000fc800078e00c8 */
[----:B------:R-:W-:Y:S01]  /*1c90*/  IMAD R7, R7, c[0x0][0x190], RZ ;  /* 0x0000640007077a24 */ /* 0x000fe200078e02ff */
[----:B------:R-:W-:Y:S01]  /*1ca0*/  IADD3 R6, P0, R4, UR40, RZ ;  /* 0x0000002804067c10 */ /* 0x000fe2000ff1e0ff */
[----:B------:R1:W3:Y:S02]  /*1cb0*/  R2UR UR6, R13 ;  /* 0x000000000d0673c2 */ /* 0x0002e400000e0000 */
[----:B------:R-:W-:-:S05]  /*1cc0*/  IMAD R0, R0, c[0x0][0x194], R7 ;  /* 0x0000650000007a24 */ /* 0x000fca00078e0207 */
[----:B------:R-:W-:Y:S02]  /*1cd0*/  IADD3.X R7, R5, UR36, R0, P0, !PT ;  /* 0x0000002405077c10 */ /* 0x000fe400087fe400 */
[----:B------:R-:W-:Y:S02]  /*1ce0*/  LOP3.LUT R0, R8, 0xffffffe0, RZ, 0xc0, !PT ;  /* 0xffffffe008007812 */ /* 0x000fe400078ec0ff */
[----:B------:R-:W-:Y:S02]  /*1cf0*/  IADD3 R4, P0, R200, UR28, RZ ;  /* 0x0000001cc8047c10 */ /* 0x000fe4000ff1e0ff */
[----:B------:R-:W-:Y:S01]  /*1d00*/  SHF.R.S32.HI R8, RZ, 0x5, R8 ;  /* 0x00000005ff087819 */ /* 0x000fe20000011408 */
[----:B------:R-:W-:Y:S01]  /*1d10*/  IMAD.IADD R0, R19, 0x1, -R0 ;  /* 0x0000000113007824 */ /* 0x000fe200078e0a00 */
[----:B------:R-:W-:-:S03]  /*1d20*/  IADD3.X R5, R201, UR31, RZ, P0, !PT ;  /* 0x0000001fc9057c10 */ /* 0x000fc600087fe4ff */
[----:B------:R-:W-:Y:S02]  /*1d30*/  IMAD R0, R8, UR49, R0 ;  /* 0x0000003108007c24 */ /* 0x000fe4000f8e0200 */
[----:B------:R-:W-:-:S03]  /*1d40*/  IMAD.WIDE.U32 R4, R9, c[0x0][0x370], R4 ;  /* 0x0000dc0009047a25 */ /* 0x000fc600078e0004 */
[C---:B------:R-:W-:Y:S02]  /*1d50*/  IADD3 R8, P0, R0.reuse, UR22, RZ ;  /* 0x0000001600087c10 */ /* 0x040fe4000ff1e0ff */
[----:B------:R-:W-:Y:S01]  /*1d60*/  IADD3 R5, R5, UR5, RZ ;  /* 0x0000000505057c10 */ /* 0x000fe2000fffe0ff */
[----:B------:R-:W-:Y:S01]  /*1d70*/  ULEA.HI.SX32 UR5, UR35, 0xffffffff, 0x19 ;  /* 0xffffffff23057891 */ /* 0x000fe2000f8fca3f */
[----:B------:R-:W-:Y:S01]  /*1d80*/  LEA.HI.X.SX32 R11, R0, UR13, 0x1, P0 ;  /* 0x0000000d000b7c11 */ /* 0x000fe200080f0eff */
[----:B------:R-:W-:Y:S01]  /*1d90*/  IMAD.U32 R0, RZ, RZ, UR37 ;  /* 0x00000025ff007e24 */ /* 0x000fe2000f8e00ff */
[----:B------:R-:W-:-:S03]  /*1da0*/  LEA R9, P0, R8, c[0x0][0x350], 0x2 ;  /* 0x0000d40008097a11 */ /* 0x000fc600078010ff */
[----:B------:R-:W-:Y:S01]  /*1db0*/  IMAD.WIDE.U32 R4, R0, c[0x0][0x378], R4 ;  /* 0x0000de0000047a25 */ /* 0x000fe200078e0004 */
[----:B------:R-:W-:Y:S02]  /*1dc0*/  LEA.HI.X R8, R8, c[0x0][0x354], R11, 0x2, P0 ;  /* 0x0000d50008087a11 */ /* 0x000fe400000f140b */
[----:B------:R-:W-:Y:S01]  /*1dd0*/  PLOP3.LUT P0, PT, PT, PT, UP0, 0x80, 0x0 ;  /* 0x000000000000781c */ /* 0x000fe20003f0f008 */
[----:B------:R-:W-:Y:S01]  /*1de0*/  IMAD.WIDE.U32 R6, R0, c[0x0][0x1a8], R6 ;  /* 0x00006a0000067a25 */ /* 0x000fe200078e0006 */
[----:B------:R-:W-:-:S03]  /*1df0*/  IADD3 R5, R5, UR10, RZ ;  /* 0x0000000a05057c10 */ /* 0x000fc6000fffe0ff */
[----:B------:R-:W-:Y:S01]  /*1e00*/  IMAD R0, R18, c[0x0][0x370], RZ ;  /* 0x0000dc0012007a24 */ /* 0x000fe200078e02ff */
[----:B------:R-:W-:Y:S01]  /*1e10*/  IADD3 R10, R7, UR11, RZ ;  /* 0x0000000b070a7c10 */ /* 0x000fe2000fffe0ff */
[C---:B------:R-:W-:Y:S01]  /*1e20*/  IMAD.WIDE.U32 R4, R2.reuse, c[0x0][0x370], R4 ;  /* 0x0000dc0002047a25 */ /* 0x040fe200078e0004 */
[----:B------:R-:W-:Y:S02]  /*1e30*/  ULDC.64 UR10, c[0x0][0x3c8] ;  /* 0x0000f200000a7ab9 */ /* 0x000fe40000000a00 */
[----:B------:R-:W-:Y:S01]  /*1e40*/  UIMAD.WIDE UR12, UR12, UR14, UR10 ;  /* 0x0000000e0c0c72a5 */ /* 0x000fe2000f8e020a */
[----:B------:R-:W-:Y:S01]  /*1e50*/  IMAD R0, R2, c[0x0][0x374], R0 ;  /* 0x0000dd0002007a24 */ /* 0x000fe200078e0200 */
[----:B------:R-:W-:-:S03]  /*1e60*/  LEA R7, P1, R4, c[0x0][0x330], 0x1 ;  /* 0x0000cc0004077a11 */ /* 0x000fc600078208ff */
[----:B------:R-:W-:Y:S01]  /*1e70*/  IMAD.IADD R0, R5, 0x1, R0 ;  /* 0x0000000105007824 */ /* 0x000fe200078e0200 */
[----:B------:R-:W-:-:S04]  /*1e80*/  LEA R5, P2, R6, c[0x0][0x160], 0x1 ;  /* 0x0000580006057a11 */ /* 0x000fc800078408ff */
[----:B------:R-:W-:Y:S02]  /*1e90*/  LEA.HI.X R4, R4, c[0x0][0x334], R0, 0x1, P1 ;  /* 0x0000cd0004047a11 */ /* 0x000fe400008f0c00 */
[----:B------:R-:W-:Y:S01]  /*1ea0*/  LEA.HI.X R6, R6, c[0x0][0x164], R10, 0x1, P2 ;  /* 0x0000590006067a11 */ /* 0x000fe200010f0c0a */
[----:B-123--:R-:W-:Y:S05]  /*1eb0*/  @!P0 BRA `(.L_x_440) ;  /* 0x0000877000008947 */ /* 0x00efea0003800000 */
[----:B------:R-:W2:Y:S01]  /*1ec0*/  LDL R21, [R1+0x24] ;  /* 0x0000240001157983 */ /* 0x000ea20000100800 */
[----:B------:R-:W-:Y:S01]  /*1ed0*/  PLOP3.LUT P1, PT, PT, PT, UP3, 0x80, 0x0 ;  /* 0x000000000000781c */ /* 0x000fe20003f2f038 */
[----:B------:R-:W-:Y:S01]  /*1ee0*/  UMOV UR10, UR8 ;  /* 0x00000008000a7c82 */ /* 0x000fe20008000000 */
[----:B------:R-:W-:Y:S01]  /*1ef0*/  BSSY B0, `(.L_x_441) ;  /* 0x000001c000007945 */ /* 0x000fe20003800000 */
[----:B------:R-:W-:Y:S01]  /*1f00*/  UMOV UR8, UR5 ;  /* 0x0000000500087c82 */ /* 0x000fe20008000000 */
[----:B------:R-:W-:Y:S01]  /*1f10*/  MOV R203, R5 ;  /* 0x0000000500cb7202 */ /* 0x000fe20000000f00 */
[----:B------:R-:W-:Y:S01]  /*1f20*/  ULEA.HI UR5, UR8, UR8, URZ, 0x1 ;  /* 0x0000000808057291 */ /* 0x000fe2000f8f083f */
[----:B------:R-:W-:Y:S01]  /*1f30*/  IMAD.MOV.U32 R204, RZ, RZ, R6 ;  /* 0x000000ffffcc7224 */ /* 0x000fe200078e0006 */
[----:B------:R-:W-:Y:S01]  /*1f40*/  UMOV UR11, UR13 ;  /* 0x0000000d000b7c82 */ /* 0x000fe20008000000 */
[----:B------:R-:W-:Y:S01]  /*1f50*/  MOV R205, R7 ;  /* 0x0000000700cd7202 */ /* 0x000fe20000000f00 */
[----:B------:R-:W-:Y:S01]  /*1f60*/  ULOP3.LUT UR5, UR5, 0xfffffffe, URZ, 0xc0, !UPT ;  /* 0xfffffffe05057892 */ /* 0x000fe2000f8ec03f */
[----:B------:R-:W-:Y:S01]  /*1f70*/  IMAD.MOV.U32 R206, RZ, RZ, R4 ;  /* 0x000000ffffce7224 */ /* 0x000fe200078e0004 */
[----:B------:R-:W-:Y:S01]  /*1f80*/  MOV R191, R9 ;  /* 0x0000000900bf7202 */ /* 0x000fe20000000f00 */
[----:B------:R-:W-:Y:S01]  /*1f90*/  IMAD.MOV.U32 R190, RZ, RZ, R8 ;  /* 0x000000ffffbe7224 */ /* 0x000fe200078e0008 */
[----:B------:R-:W-:-:S04]  /*1fa0*/  UIADD3 UR5, UR8, -UR5, URZ ;  /* 0x8000000508057290 */ /* 0x000fc8000fffe03f */
[----:B------:R-:W-:Y:S02]  /*1fb0*/  UISETP.NE.AND UP0, UPT, UR5, 0x1, UPT ;  /* 0x000000010500788c */ /* 0x000fe4000bf05270 */
[----:B------:R-:W-:Y:S01]  /*1fc0*/  UIMAD UR5, UR8, -0x80, UR32 ;  /* 0xffffff80080578a4 */ /* 0x000fe2000f8e0220 */
[----:B------:R-:W-:Y:S05]  /*1fd0*/  @P1 BAR.SYNC.DEFER_BLOCKING 0x0 ;  /* 0x0000000000001b1d */ /* 0x000fea0000010000 */
[----:B------:R-:W-:Y:S01]  /*1fe0*/  ISETP.GE.AND P0, PT, R2, UR5, PT ;  /* 0x0000000502007c0c */ /* 0x000fe2000bf06270 */
[----:B--2---:R-:W-:-:S12]  /*1ff0*/  IMAD.SHL.U32 R0, R21, 0x2, RZ ;  /* 0x0000000215007824 */ /* 0x004fd800078e00ff */
[----:B------:R1:W-:Y:S01]  /*2000*/  @P0 STS.128 [R0+0x8000], RZ ;  /* 0x008000ff00000388 */ /* 0x0003e20000000c00 */
[----:B------:R-:W-:Y:S05]  /*2010*/  @P0 BRA `(.L_x_442) ;  /* 0x0000009000000947 */ /* 0x000fea0003800000 */
[----:B------:R-:W-:-:S13]  /*2020*/  ISETP.GE.AND P1, PT, R200, c[0x0][0x220], PT ;  /* 0x00008800c8007a0c */ /* 0x000fda0003f26270 */
[----:B------:R2:W-:Y:S01]  /*2030*/  @P1 STS.128 [R0+0x8000], RZ ;  /* 0x008000ff00001388 */ /* 0x0005e20000000c00 */
[----:B------:R-:W-:Y:S05]  /*2040*/  @P1 BRA `(.L_x_442) ;  /* 0x0000006000001947 */ /* 0x000fea0003800000 */
[----:B------:R-:W-:Y:S02]  /*2050*/  MOV R4, R205 ;  /* 0x000000cd00047202 */ /* 0x000fe40000000f00 */
[----:B------:R-:W-:-:S05]  /*2060*/  MOV R5, R206 ;  /* 0x000000ce00057202 */ /* 0x000fca0000000f00 */
[----:B------:R-:W-:Y:S01]  /*2070*/  @!PT LDS RZ, [RZ] ;  /* 0x00000000fffff984 */ /* 0x000fe20000000800 */
[----:B------:R-:W-:Y:S01]  /*2080*/  @!PT LDS RZ, [RZ] ;  /* 0x00000000fffff984 */ /* 0x000fe20000000800 */
[----:B------:R-:W-:Y:S01]  /*2090*/  @!PT LDS RZ, [RZ] ;  /* 0x00000000fffff984 */ /* 0x000fe20000000800 */
[----:B------:R3:W-:Y:S02]  /*20a0*/  LDGSTS.E.BYPASS.LTC128B.128 [R0+0x8000], [R4.64] ;  /* 0x0800000004007fae */ /* 0x0007e4000b901d52 */
.L_x_442:
[----:B------:R-:W-:Y:S05]  /*20b0*/  BSYNC B0 ;  /* 0x0000000000007941 */ /* 0x000fea0003800000 */
.L_x_441:
[----:B------:R-:W-:Y:S01]  /*20c0*/  IADD3 R11, R2, 0x20, RZ ;  /* 0x00000020020b7810 */ /* 0x000fe20007ffe0ff */
[----:B------:R-:W-:Y:S03]  /*20d0*/  BSSY B0, `(.L_x_443) ;  /* 0x000000f000007945 */ /* 0x000fe60003800000 */
[----:B------:R-:W-:-:S13]  /*20e0*/  ISETP.GE.AND P4, PT, R11, UR5, PT ;  /* 0x000000050b007c0c */ /* 0x000fda000bf86270 */
        /* <DEDUP_REMOVED lines=13> */
.L_x_444:
[----:B------:R-:W-:Y:S05]  /*21c0*/  BSYNC B0 ;  /* 0x0000000000007941 */ /* 0x000fea0003800000 */
.L_x_443:
        /* <DEDUP_REMOVED lines=16> */
.L_x_446:
[----:B------:R-:W-:Y:S05]  /*22d0*/  BSYNC B0 ;  /* 0x0000000000007941 */ /* 0x000fea0003800000 */
.L_x_445:
        /* <DEDUP_REMOVED lines=8> */
[----:B------:R-:W-:Y:S02]  /*2360*/  MOV R6, c[0x0][0x370] ;  /* 0x0000dc0000067a02 */ /* 0x000fe40000000f00 */
[----:B---3--:R-:W-:Y:S02]  /*2370*/  MOV R4, R205 ;  /* 0x000000cd00047202 */ /* 0x008fe40000000f00 */
[----:B------:R-:W-:-:S05]  /*2380*/  MOV R5, R206 ;  /* 0x000000ce00057202 */ /* 0x000fca0000000f00 */
[----:B------:R-:W-:-:S05]  /*2390*/  IMAD.WIDE.U32 R4, R6, 0xc0, R4 ;  /* 0x000000c006047825 */ /* 0x000fca00078e0004 */
[----:B------:R-:W-:-:S05]  /*23a0*/  IADD3 R5, R5, UR61, RZ ;  /* 0x0000003d05057c10 */ /* 0x000fca000fffe0ff */
[----:B------:R-:W-:Y:S01]  /*23b0*/  @!PT LDS RZ, [RZ] ;  /* 0x00000000fffff984 */ /* 0x000fe20000000800 */
[----:B------:R-:W-:Y:S01]  /*23c0*/  @!PT LDS RZ, [RZ] ;  /* 0x00000000fffff984 */ /* 0x000fe20000000800 */
[----:B------:R-:W-:Y:S01]  /*23d0*/  @!PT LDS RZ, [RZ] ;  /* 0x00000000fffff984 */ /* 0x000fe20000000800 */
[----:B------:R3:W-:Y:S02]  /*23e0*/  LDGSTS.E.BYPASS.LTC128B.128 [R0+0xb000], [R4.64] ;  /* 0x0b00000004007fae */ /* 0x0007e4000b901d52 */
.L_x_448:
[----:B------:R-:W-:Y:S05]  /*23f0*/  BSYNC B0 ;  /* 0x0000000000007941 */ /* 0x000fea0003800000 */
.L_x_447:
[----:B------:R-:W-:Y:S01]  /*2400*/  PLOP3.LUT P2, PT, PT, PT, UP0, 0x80, 0x0 ;  /* 0x000000000000781c */ /* 0x000fe20003f4f008 */
[----:B------:R-:W-:Y:S01]  /*2410*/  BSSY B0, `(.L_x_449) ;  /* 0x0000015000007945 */ /* 0x000fe20003800000 */
[----:B---3--:R-:W-:-:S04]  /*2420*/  IADD3 R4, R21, 0x2000, RZ ;  /* 0x0000200015047810 */ /* 0x008fc80007ffe0ff */
        /* <DEDUP_REMOVED lines=13> */
[----:B------:R-:W-:Y:S02]  /*2500*/  MOV R4, R203 ;  /* 0x000000cb00047202 */ /* 0x000fe40000000f00 */
[----:B------:R-:W-:-:S05]  /*2510*/  MOV R5, R204 ;  /* 0x000000cc00057202 */ /* 0x000fca0000000f00 */
[----:B------:R-:W-:Y:S01]  /*2520*/  @!PT LDS RZ, [RZ] ;  /* 0x00000000fffff984 */ /* 0x000fe20000000800 */
[----:B------:R-:W-:Y:S01]  /*2530*/  @!PT LDS RZ, [RZ] ;  /* 0x00000000fffff984 */ /* 0x000fe20000000800 */
[----:B------:R-:W-:Y:S01]  /*2540*/  @!PT LDS RZ, [RZ] ;  /* 0x00000000fffff984 */ /* 0x000fe20000000800 */
[----:B------:R1:W-:Y:S02]  /*2550*/  LDGSTS.E.BYPASS.LTC128B.128 [R189], [R4.64] ;  /* 0x0000000004bd7fae */ /* 0x0003e4000b901d52 */
.L_x_450:
[----:B------:R-:W-:Y:S05]  /*2560*/  BSYNC B0 ;  /* 0x0000000000007941 */ /* 0x000fea0003800000 */
.L_x_449:
        /* <DEDUP_REMOVED lines=20> */
.L_x_452:
[----:B------:R-:W-:Y:S05]  /*26b0*/  BSYNC B0 ;  /* 0x0000000000007941 */ /* 0x000fea0003800000 */
.L_x_451:
        /* <DEDUP_REMOVED lines=20> */
.L_x_454:
[----:B------:R-:W-:Y:S05]  /*2800*/  BSYNC B0 ;  /* 0x0000000000007941 */ /* 0x000fea0003800000 */
.L_x_453:
        /* <DEDUP_REMOVED lines=12> */
[----:B------:R-:W-:Y:S02]  /*28d0*/  MOV R6, c[0x0][0x190] ;  /* 0x0000640000067a02 */ /* 0x000fe40000000f00 */
[----:B-1----:R-:W-:-:S02]  /*28e0*/  MOV R4, R203 ;  /* 0x000000cb00047202 */ /* 0x002fc40000000f00 */
[----:B------:R-:W-:-:S05]  /*28f0*/  MOV R5, R204 ;  /* 0x000000cc00057202 */ /* 0x000fca0000000f00 */
[----:B------:R-:W-:-:S05]  /*2900*/  IMAD.WIDE.U32 R4, R6, 0xc0, R4 ;  /* 0x000000c006047825 */ /* 0x000fca00078e0004 */
[----:B------:R-:W-:-:S05]  /*2910*/  IADD3 R5, R5, UR60, RZ ;  /* 0x0000003c05057c10 */ /* 0x000fca000fffe0ff */
[----:B------:R-:W-:Y:S01]  /*2920*/  @!PT LDS RZ, [RZ] ;  /* 0x00000000fffff984 */ /* 0x000fe20000000800 */
[----:B------:R-:W-:Y:S01]  /*2930*/  @!PT LDS RZ, [RZ] ;  /* 0x00000000fffff984 */ /* 0x000fe20000000800 */
[----:B------:R-:W-:Y:S01]  /*2940*/  @!PT LDS RZ, [RZ] ;  /* 0x00000000fffff984 */ /* 0x000fe20000000800 */
[----:B------:R1:W-:Y:S02]  /*2950*/  LDGSTS.E.BYPASS.LTC128B.128 [R189+0x3000], [R4.64] ;  /* 0x0300000004bd7fae */ /* 0x0003e4000b901d52 */
.L_x_456:
[----:B------:R-:W-:Y:S05]  /*2960*/  BSYNC B0 ;  /* 0x0000000000007941 */ /* 0x000fea0003800000 */
.L_x_455:
[----:B--2---:R-:W2:Y:S01]  /*2970*/  LDL R21, [R1+0x30] ;  /* 0x0000300001157983 */ /* 0x004ea20000100800 */
[----:B------:R-:W-:Y:S01]  /*2980*/  ULDC.64 UR14, c[0x0][0x198] ;  /* 0x00006600000e7ab9 */ /* 0x000fe20000000a00 */
[----:B------:R-:W-:Y:S01]  /*2990*/  IMAD.U32 R13, RZ, RZ, UR24 ;  /* 0x00000018ff0d7e24 */ /* 0x000fe2000f8e00ff */
[----:B------:R-:W-:Y:S01]  /*29a0*/  UIMAD UR13, UR20, UR14, URZ ;  /* 0x0000000e140d72a4 */ /* 0x000fe2000f8e023f */
[----:B------:R-:W-:Y:S02]  /*29b0*/  IMAD.MOV.U32 R247, RZ, RZ, 0x7f800000 ;  /* 0x7f800000fff77424 */ /* 0x000fe400078e00ff */
[----:B-1----:R-:W-:Y:S01]  /*29c0*/  IMAD.WIDE.U32 R4, R13, c[0x0][0x198], R200 ;  /* 0x000066000d047a25 */ /* 0x002fe200078e00c8 */
[----:B------:R-:W-:-:S03]  /*29d0*/  UIMAD UR13, UR24, UR15, UR13 ;  /* 0x0000000f180d72a4 */ /* 0x000fc6000f8e020d */
[----:B------:R-:W-:Y:S01]  /*29e0*/  IMAD.MOV.U32 R248, RZ, RZ, 0x7f800000 ;  /* 0x7f800000fff87424 */ /* 0x000fe200078e00ff */
[----:B------:R-:W-:Y:S01]  /*29f0*/  IADD3 R6, P0, R4, UR29, RZ ;  /* 0x0000001d04067c10 */ /* 0x000fe2000ff1e0ff */
[----:B------:R-:W-:Y:S02]  /*2a00*/  IMAD.MOV.U32 R249, RZ, RZ, 0x7f800000 ;  /* 0x7f800000fff97424 */ /* 0x000fe400078e00ff */
[----:B------:R-:W-:Y:S02]  /*2a10*/  IMAD.U32 R4, RZ, RZ, UR13 ;  /* 0x0000000dff047e24 */ /* 0x000fe4000f8e00ff */
[----:B------:R-:W-:-:S03]  /*2a20*/  IMAD.MOV.U32 R246, RZ, RZ, 0x7f800000 ;  /* 0x7f800000fff67424 */ /* 0x000fc600078e00ff */
[----:B------:R-:W-:Y:S02]  /*2a30*/  IADD3.X R7, R5, UR30, R4, P0, !PT ;  /* 0x0000001e05077c10 */ /* 0x000fe400087fe404 */
[C---:B--2---:R-:W-:Y:S01]  /*2a40*/  IADD3 R4, R21.reuse, 0x48, RZ ;  /* 0x0000004815047810 */ /* 0x044fe20007ffe0ff */
[C---:B------:R-:W-:Y:S01]  /*2a50*/  IMAD.SHL.U32 R10, R21.reuse, 0x4, RZ ;  /* 0x00000004150a7824 */ /* 0x040fe200078e00ff */
[C---:B------:R-:W-:Y:S02]  /*2a60*/  IADD3 R8, R21.reuse, 0x8, RZ ;  /* 0x0000000815087810 */ /* 0x040fe40007ffe0ff */
[----:B------:R-:W-:Y:S02]  /*2a70*/  ISETP.GE.AND P1, PT, R4, UR5, PT ;  /* 0x0000000504007c0c */ /* 0x000fe4000bf26270 */
[----:B------:R-:W-:Y:S02]  /*2a80*/  IADD3 R5, R21, 0x40, RZ ;  /* 0x0000004015057810 */ /* 0x000fe40007ffe0ff */
[----:B------:R-:W-:-:S02]  /*2a90*/  ISETP.GE.AND P4, PT, R8, UR5, PT ;  /* 0x0000000508007c0c */ /* 0x000fc4000bf86270 */
[----:B------:R-:W-:Y:S02]  /*2aa0*/  ISETP.GE.AND P3, PT, R5, UR5, PT ;  /* 0x0000000505007c0c */ /* 0x000fe4000bf66270 */
[----:B------:R-:W-:Y:S02]  /*2ab0*/  SHF.R.S32.HI R5, RZ, 0x1f, R4 ;  /* 0x0000001fff057819 */ /* 0x000fe40000011404 */
[----:B------:R-:W-:Y:S02]  /*2ac0*/  ISETP.GE.AND P5, PT, R21, UR5, PT ;  /* 0x0000000515007c0c */ /* 0x000fe4000bfa6270 */
[----:B------:R-:W-:Y:S02]  /*2ad0*/  SHF.R.S32.HI R14, RZ, 0x1f, R21 ;  /* 0x0000001fff0e7819 */ /* 0x000fe40000011415 */
[----:B------:R-:W-:-:S04]  /*2ae0*/  @!P1 LEA R8, P0, R4, UR10, 0x2 ;  /* 0x0000000a04089c11 */ /* 0x000fc8000f8010ff */
[----:B------:R-:W-:Y:S02]  /*2af0*/  @!P1 LEA.HI.X R9, R4, UR9, R5, 0x2, P0 ;  /* 0x0000000904099c11 */ /* 0x000fe400080f1405 */
[----:B------:R-:W-:Y:S02]  /*2b00*/  IADD3 R4, P0, R10, UR10, RZ ;  /* 0x0000000a0a047c10 */ /* 0x000fe4000ff1e0ff */
[----:B------:R-:W-:Y:S01]  /*2b10*/  SHF.L.U64.HI R5, R21, 0x2, R14 ;  /* 0x0000000215057819 */ /* 0x000fe2000001020e */
[----:B------:R1:W5:Y:S01]  /*2b20*/  @!P1 LDG.E R247, [R8.64] ;  /* 0x0000001208f79981 */ /* 0x000362000c1e1900 */
[----:B------:R-:W-:Y:S02]  /*2b30*/  UIMAD UR5, UR17, -0x80, UR4 ;  /* 0xffffff80110578a4 */ /* 0x000fe4000f8e0204 */
[----:B------:R-:W-:-:S05]  /*2b40*/  IADD3.X R5, R5, UR9, RZ, P0, !PT ;  /* 0x0000000905057c10 */ /* 0x000fca00087fe4ff */
[----:B------:R2:W5:Y:S01]  /*2b50*/  @!P5 LDG.E R248, [R4.64] ;  /* 0x0000001204f8d981 */ /* 0x000562000c1e1900 */
[----:B------:R-:W-:-:S03]  /*2b60*/  ISETP.GE.AND P5, PT, R2, UR5, PT ;  /* 0x0000000502007c0c */ /* 0x000fc6000bfa6270 */
[----:B------:R2:W5:Y:S04]  /*2b70*/  @!P4 LDG.E R249, [R4.64+0x20] ;  /* 0x0000201204f9c981 */ /* 0x000568000c1e1900 */
[----:B------:R2:W5:Y:S06]  /*2b80*/  @!P3 LDG.E R246, [R4.64+0x100] ;  /* 0x0001001204f6b981 */ /* 0x00056c000c1e1900 */
[----:B------:R1:W-:Y:S01]  /*2b90*/  @P5 STS.128 [R0+0xc000], RZ ;  /* 0x00c000ff00005388 */ /* 0x0003e20000000c00 */
[----:B------:R-:W-:Y:S01]  /*2ba0*/  BSSY B0, `(.L_x_457) ;  /* 0x0000015000007945 */ /* 0x000fe20003800000 */
[----:B--2---:R-:W-:-:S04]  /*2bb0*/  IMAD R4, R15, c[0x0][0x1b0], RZ ;  /* 0x00006c000f047a24 */ /* 0x004fc800078e02ff */
        /* <DEDUP_REMOVED lines=19> */
.L_x_458:
[----:B-1----:R-:W-:Y:S05]  /*2cf0*/  BSYNC B0 ;  /* 0x0000000000007941 */ /* 0x002fea0003800000 */
.L_x_457:
[----:B------:R-:W-:Y:S01]  /*2d00*/  ISETP.GE.AND P4, PT, R11, UR5, PT ;  /* 0x000000050b007c0c */ /* 0x000fe2000bf86270 */
[----:B------:R-:W-:-:S12]  /*2d10*/  BSSY B0, `(.L_x_459) ;  /* 0x0000014000007945 */ /* 0x000fd80003800000 */
[----:B------:R1:W-:Y:S01]  /*2d20*/  @P4 STS.128 [R0+0xd000], RZ ;  /* 0x00d000ff00004388 */ /* 0x0003e20000000c00 */
[----:B------:R-:W-:Y:S05]  /*2d30*/  @P4 BRA `(.L_x_460) ;  /* 0x0000011000004947 */ /* 0x000fea0003800000 */
[----:B------:R-:W-:-:S13]  /*2d40*/  ISETP.GE.AND P0, PT, R200, c[0x0][0x220], PT ;  /* 0x00008800c8007a0c */ /* 0x000fda0003f06270 */
[----:B------:R1:W-:Y:S01]  /*2d50*/  @P0 STS.128 [R0+0xd000], RZ ;  /* 0x00d000ff00000388 */ /* 0x0003e20000000c00 */
[----:B------:R-:W-:Y:S05]  /*2d60*/  @P0 BRA `(.L_x_460) ;  /* 0x000000e000000947 */ /* 0x000fea0003800000 */
[----:B--2---:R-:W-:Y:S02]  /*2d70*/  IADD3 R8, P0, R2, 0x20, RZ ;  /* 0x0000002002087810 */ /* 0x004fe40007f1e0ff */
[----:B------:R-:W-:-:S03]  /*2d80*/  MOV R7, R10 ;  /* 0x0000000a00077202 */ /* 0x000fc60000000f00 */
[----:B------:R-:W-:-:S04]  /*2d90*/  IMAD.X R6, RZ, RZ, R18, P0 ;  /* 0x000000ffff067224 */ /* 0x000fc800000e0612 */
[----:B------:R-:W-:Y:S02]  /*2da0*/  IMAD R9, R6, c[0x0][0x198], RZ ;  /* 0x0000660006097a24 */ /* 0x000fe400078e02ff */
[----:B------:R-:W-:Y:S02]  /*2db0*/  IMAD.MOV.U32 R6, RZ, RZ, R4 ;  /* 0x000000ffff067224 */ /* 0x000fe400078e0004 */
[C---:B------:R-:W-:Y:S02]  /*2dc0*/  IMAD R9, R8.reuse, c[0x0][0x19c], R9 ;  /* 0x0000670008097a24 */ /* 0x040fe400078e0209 */
[----:B------:R-:W-:-:S05]  /*2dd0*/  IMAD.WIDE.U32 R6, R8, c[0x0][0x198], R6 ;  /* 0x0000660008067a25 */ /* 0x000fca00078e0006 */
[----:B------:R-:W-:Y:S02]  /*2de0*/  LEA R8, P0, R6, c[0x0][0x168], 0x1 ;  /* 0x00005a0006087a11 */ /* 0x000fe400078008ff */
[----:B------:R-:W-:-:S04]  /*2df0*/  IADD3 R9, R7, R9, RZ ;  /* 0x0000000907097210 */ /* 0x000fc80007ffe0ff */
[----:B------:R-:W-:-:S05]  /*2e00*/  LEA.HI.X R9, R6, c[0x0][0x16c], R9, 0x1, P0 ;  /* 0x00005b0006097a11 */ /* 0x000fca00000f0c09 */
[----:B------:R-:W-:Y:S01]  /*2e10*/  @!PT LDS RZ, [RZ] ;  /* 0x00000000fffff984 */ /* 0x000fe20000000800 */
[----:B------:R-:W-:Y:S01]  /*2e20*/  @!PT LDS RZ, [RZ] ;  /* 0x00000000fffff984 */ /* 0x000fe20000000800 */
[----:B------:R-:W-:Y:S01]  /*2e30*/  @!PT LDS RZ, [RZ] ;  /* 0x00000000fffff984 */ /* 0x000fe20000000800 */
[----:B------:R2:W-:Y:S02]  /*2e40*/  LDGSTS.E.BYPASS.LTC128B.128 [R0+0xd000], [R8.64] ;  /* 0x0d00000008007fae */ /* 0x0005e4000b901d52 */
.L_x_460:
[----:B------:R-:W-:Y:S05]  /*2e50*/  BSYNC B0 ;  /* 0x0000000000007941 */ /* 0x000fea0003800000 */
.L_x_459:
        /* <DEDUP_REMOVED lines=21> */
.L_x_462:
[----:B------:R-:W-:Y:S05]  /*2fb0*/  BSYNC B0 ;  /* 0x0000000000007941 */ /* 0x000fea0003800000 */
.L_x_461:
[----:B------:R-:W-:Y:S01]  /*2fc0*/  ISETP.GE.AND P1, PT, R17, UR5, PT ;  /* 0x0000000511007c0c */ /* 0x000fe2000bf26270 */
[----:B------:R-:W-:-:S12]  /*2fd0*/  BSSY B0, `(.L_x_463) ;  /* 0x0000014000007945 */ /* 0x000fd80003800000 */
        /* <DEDUP_REMOVED lines=19> */
.L_x_464:
[----:B------:R-:W-:Y:S05]  /*3110*/  BSYNC B0 ;  /* 0x0000000000007941 */ /* 0x000fea0003800000 */
.L_x_463:
[----:B------:R-:W-:Y:S01]  /*3120*/  ULDC.64 UR14, c[0x0][0x1a0] ;  /* 0x00006800000e7ab9 */ /* 0x000fe20000000a00 */
[----:B------:R1:W-:Y:S01]  /*3130*/  @P5 STS.128 [R0+0x10000], RZ ;  /* 0x010000ff00005388 */ /* 0x0003e20000000c00 */
[----:B------:R-:W-:Y:S01]  /*3140*/  UIMAD UR5, UR20, UR14, URZ ;  /* 0x0000000e140572a4 */ /* 0x000fe2000f8e023f */
[----:B-1----:R-:W-:Y:S01]  /*3150*/  IMAD.WIDE.U32 R4, R13, c[0x0][0x1a0], R200 ;  /* 0x000068000d047a25 */ /* 0x002fe200078e00c8 */
[----:B------:R-:W-:Y:S02]  /*3160*/  BSSY B0, `(.L_x_465) ;  /* 0x0000019000007945 */ /* 0x000fe40003800000 */
[----:B------:R-:W-:Y:S01]  /*3170*/  UIMAD UR5, UR24, UR15, UR5 ;  /* 0x0000000f180572a4 */ /* 0x000fe2000f8e0205 */
[----:B------:R-:W-:Y:S01]  /*3180*/  IMAD R10, R15, c[0x0][0x1b8], RZ ;  /* 0x00006e000f0a7a24 */ /* 0x000fe200078e02ff */
[----:B------:R-:W-:-:S03]  /*3190*/  IADD3 R4, P0, R4, UR26, RZ ;  /* 0x0000001a04047c10 */ /* 0x000fc6000ff1e0ff */
[----:B------:R-:W-:Y:S01]  /*31a0*/  IMAD R10, R12, c[0x0][0x1bc], R10 ;  /* 0x00006f000c0a7a24 */ /* 0x000fe200078e020a */
[----:B------:R-:W-:-:S04]  /*31b0*/  MOV R6, UR5 ;  /* 0x0000000500067c02 */ /* 0x000fc80008000f00 */
[----:B------:R-:W-:-:S05]  /*31c0*/  IADD3.X R5, R5, UR27, R6, P0, !PT ;  /* 0x0000001b05057c10 */ /* 0x000fca00087fe406 */
[----:B------:R-:W-:-:S05]  /*31d0*/  IMAD.WIDE.U32 R4, R12, c[0x0][0x1b8], R4 ;  /* 0x00006e000c047a25 */ /* 0x000fca00078e0004 */
[----:B------:R-:W-:Y:S01]  /*31e0*/  IADD3 R10, R5, R10, RZ ;  /* 0x0000000a050a7210 */ /* 0x000fe20007ffe0ff */
[----:B------:R-:W-:Y:S05]  /*31f0*/  @P5 BRA `(.L_x_466) ;  /* 0x000000f000005947 */ /* 0x000fea0003800000 */
[----:B------:R-:W-:-:S13]  /*3200*/  ISETP.GE.AND P0, PT, R200, c[0x0][0x220], PT ;  /* 0x00008800c8007a0c */ /* 0x000fda0003f06270 */
[----:B------:R1:W-:Y:S01]  /*3210*/  @P0 STS.128 [R0+0x10000], RZ ;  /* 0x010000ff00000388 */ /* 0x0003e20000000c00 */
[----:B------:R-:W-:Y:S05]  /*3220*/  @P0 BRA `(.L_x_466) ;  /* 0x000000c000000947 */ /* 0x000fea0003800000 */
[----:B------:R-:W-:Y:S01]  /*3230*/  MOV R6, R4 ;  /* 0x0000000400067202 */ /* 0x000fe20000000f00 */
[----:B--2---:R-:W-:Y:S01]  /*3240*/  IMAD R8, R18, c[0x0][0x1a0], RZ ;  /* 0x0000680012087a24 */ /* 0x004fe200078e02ff */
        /* <DEDUP_REMOVED lines=10> */
.L_x_466:
[----:B------:R-:W-:Y:S05]  /*32f0*/  BSYNC B0 ;  /* 0x0000000000007941 */ /* 0x000fea0003800000 */
.L_x_465:
[----:B------:R1:W-:Y:S01]  /*3300*/  @P4 STS.128 [R0+0x11000], RZ ;  /* 0x011000ff00004388 */ /* 0x0003e20000000c00 */
[----:B------:R-:W-:Y:S01]  /*3310*/  BSSY B0, `(.L_x_467) ;  /* 0x0000013000007945 */ /* 0x000fe20003800000 */
        /* <DEDUP_REMOVED lines=18> */
.L_x_468:
[----:B------:R-:W-:Y:S05]  /*3440*/  BSYNC B0 ;  /* 0x0000000000007941 */ /* 0x000fea0003800000 */
.L_x_467:
        /* <DEDUP_REMOVED lines=20> */
.L_x_470:
[----:B------:R-:W-:Y:S05]  /*3590*/  BSYNC B0 ;  /* 0x0000000000007941 */ /* 0x000fea0003800000 */
.L_x_469:
[----:B------:R1:W-:Y:S01]  /*35a0*/  @P1 STS.128 [R0+0x13000], RZ ;  /* 0x013000ff00001388 */ /* 0x0003e20000000c00 */
[----:B------:R-:W-:Y:S01]  /*35b0*/  BSSY B0, `(.L_x_471) ;  /* 0x0000012000007945 */ /* 0x000fe20003800000 */
[----:B------:R-:W-:Y:S05]  /*35c0*/  @P1 BRA `(.L_x_472) ;  /* 0x0000010000001947 */ /* 0x000fea0003800000 */
[----:B------:R-:W-:-:S13]  /*35d0*/  ISETP.GE.AND P0, PT, R200, c[0x0][0x220], PT ;  /* 0x00008800c8007a0c */ /* 0x000fda0003f06270 */
[----:B------:R1:W-:Y:S01]  /*35e0*/  @P0 STS.128 [R0+0x13000], RZ ;  /* 0x013000ff00000388 */ /* 0x0003e20000000c00 */
[----:B------:R-:W-:Y:S05]  /*35f0*/  @P0 BRA `(.L_x_472) ;  /* 0x000000d000000947 */ /* 0x000fea0003800000 */
[----:B------:R-:W-:-:S04]  /*3600*/  IADD3 R2, P0, R2, 0x60, RZ ;  /* 0x0000006002027810 */ /* 0x000fc80007f1e0ff */
[----:B------:R-:W-:-:S05]  /*3610*/  IADD3.X R5, RZ, R18, RZ, P0, !PT ;  /* 0x00000012ff057210 */ /* 0x000fca00007fe4ff */
[----:B------:R-:W-:Y:S01]  /*3620*/  IMAD R6, R5, c[0x0][0x1a0], RZ ;  /* 0x0000680005067a24 */ /* 0x000fe200078e02ff */
[----:B------:R-:W-:-:S05]  /*3630*/  MOV R5, R10 ;  /* 0x0000000a00057202 */ /* 0x000fca0000000f00 */
[----:B--2---:R-:W-:-:S04]  /*3640*/  IMAD.WIDE.U32 R8, R2, c[0x0][0x1a0], R4 ;  /* 0x0000680002087a25 */ /* 0x004fc800078e0004 */
        /* <DEDUP_REMOVED lines=8> */
.L_x_472:
[----:B------:R-:W-:Y:S05]  /*36d0*/  BSYNC B0 ;  /* 0x0000000000007941 */ /* 0x000fea0003800000 */
.L_x_471:
[----:B-12-4-:R-:W-:Y:S01]  /*36e0*/  LEA.HI R0, R20, R19, RZ, 0x4 ;  /* 0x0000001314007211 */ /* 0x016fe200078f20ff */
[----:B------:R-:W0:Y:S01]  /*36f0*/  LDGDEPBAR ;  /* 0x00000000000079af */ /* 0x000e220000000000 */
[----:B------:R-:W-:Y:S01]  /*3700*/  IMAD.MOV.U32 R186, RZ, RZ, 0x20 ;  /* 0x00000020ffba7424 */ /* 0x000fe200078e00ff */
[----:B------:R-:W-:Y:S01]  /*3710*/  SHF.L.U32 R185, R188, 0x1, RZ ;  /* 0x00000001bcb97819 */ /* 0x000fe200000006ff */
[----:B------:R-:W-:Y:S01]  /*3720*/  UIADD3 UR5, UR24, 0x80, URZ ;  /* 0x0000008018057890 */ /* 0x000fe2000fffe03f */
[----:B------:R-:W-:Y:S01]  /*3730*/  LOP3.LUT R0, R0, 0xfffffff0, RZ, 0xc0, !PT ;  /* 0xfffffff000007812 */ /* 0x000fe200078ec0ff */
[----:B------:R-:W-:Y:S01]  /*3740*/  IMAD.MOV.U32 R202, RZ, RZ, R189 ;  /* 0x000000ffffca7224 */ /* 0x000fe200078e00bd */
[----:B------:R-:W-:Y:S01]  /*3750*/  MOV R177, 0x40 ;  /* 0x0000004000b17802 */ /* 0x000fe20000000f00 */
        /* <DEDUP_REMOVED lines=21> */
[----:B------:R-:W-:Y:S01]  /*38b0*/  IADD3 R2, R188, 0x2000, RZ ;  /* 0x00002000bc027810 */ /* 0x000fe20007ffe0ff */
[----:B------:R-:W-:Y:S01]  /*38c0*/  CS2R R94, SRZ ;  /* 0x00000000005e7805 */ /* 0x000fe2000001ff00 */
[----:B------:R-:W-:Y:S01]  /*38d0*/  CS2R R92, SRZ ;  /* 0x00000000005c7805 */ /* 0x000fe2000001ff00 */
[----:B------:R-:W-:Y:S01]  /*38e0*/  CS2R R98, SRZ ;  /* 0x0000000000627805 */ /* 0x000fe2000001ff00 */
[----:B------:R-:W-:Y:S01]  /*38f0*/  SEL R2, R2, R188, !P2 ;  /* 0x000000bc02027207 */ /* 0x000fe20005000000 */
[----:B------:R-:W-:Y:S01]  /*3900*/  CS2R R96, SRZ ;  /* 0x0000000000607805 */ /* 0x000fe2000001ff00 */
[C---:B------:R-:W-:Y:S01]  /*3910*/  LOP3.LUT P0, RZ, R0.reuse, 0x2, RZ, 0xc0, !PT ;  /* 0x0000000200ff7812 */ /* 0x040fe2000780c0ff */
[----:B------:R-:W-:Y:S01]  /*3920*/  CS2R R90, SRZ ;  /* 0x00000000005a7805 */ /* 0x000fe2000001ff00 */
[----:B------:R-:W-:Y:S01]  /*3930*/  LOP3.LUT P1, RZ, R0, 0x4, RZ, 0xc0, !PT ;  /* 0x0000000400ff7812 */ /* 0x000fe2000782c0ff */
[----:B------:R-:W-:Y:S01]  /*3940*/  IMAD.SHL.U32 R183, R2, 0x2, RZ ;  /* 0x0000000202b77824 */ /* 0x000fe200078e00ff */
[----:B------:R-:W-:Y:S01]  /*3950*/  MOV R2, c[0x0][0x22c] ;  /* 0x00008b0000027a02 */ /* 0x000fe20000000f00 */
[----:B------:R-:W-:Y:S01]  /*3960*/  CS2R R88, SRZ ;  /* 0x0000000000587805 */ /* 0x000fe2000001ff00 */
[----:B------:R-:W-:Y:S01]  /*3970*/  IADD3 R0, R187, 0x2000, RZ ;  /* 0x00002000bb007810 */ /* 0x000fe20007ffe0ff */
[----:B------:R-:W-:Y:S01]  /*3980*/  CS2R R86, SRZ ;  /* 0x0000000000567805 */ /* 0x000fe2000001ff00 */
[----:B------:R-:W-:Y:S01]  /*3990*/  SEL R186, R186, 0xffffffe0, !P0 ;  /* 0xffffffe0baba7807 */ /* 0x000fe20004000000 */
[----:B------:R-:W-:Y:S01]  /*39a0*/  IMAD R2, R2, c[0x0][0x1c0], RZ ;  /* 0x0000700002027a24 */ /* 0x000fe200078e02ff */
[----:B------:R-:W-:Y:S01]  /*39b0*/  SEL R0, R0, R187, !P2 ;  /* 0x000000bb00007207 */ /* 0x000fe20005000000 */
[----:B------:R-:W-:Y:S01]  /*39c0*/  CS2R R84, SRZ ;  /* 0x0000000000547805 */ /* 0x000fe2000001ff00 */
[----:B------:R-:W-:Y:S01]  /*39d0*/  CS2R R78, SRZ ;  /* 0x00000000004e7805 */ /* 0x000fe2000001ff00 */
[----:B------:R-:W-:Y:S01]  /*39e0*/  IMAD.SHL.U32 R5, R2, 0x10, RZ ;  /* 0x0000001002057824 */ /* 0x000fe200078e00ff */
[----:B------:R-:W-:Y:S01]  /*39f0*/  CS2R R76, SRZ ;  /* 0x00000000004c7805 */ /* 0x000fe2000001ff00 */
[----:B------:R-:W-:Y:S01]  /*3a00*/  IMAD.SHL.U32 R176, R0, 0x2, RZ ;  /* 0x0000000200b07824 */ /* 0x000fe200078e00ff */
[----:B------:R-:W-:Y:S01]  /*3a10*/  CS2R R82, SRZ ;  /* 0x0000000000527805 */ /* 0x000fe2000001ff00 */
[----:B------:R-:W-:Y:S01]  /*3a20*/  IMAD.SHL.U32 R4, R2, 0x8, RZ ;  /* 0x0000000802047824 */ /* 0x000fe200078e00ff */
[----:B------:R-:W-:Y:S01]  /*3a30*/  IADD3 R0, R5, 0x20, RZ ;  /* 0x0000002005007810 */ /* 0x000fe20007ffe0ff */
[----:B------:R-:W-:Y:S01]  /*3a40*/  CS2R R80, SRZ ;  /* 0x0000000000507805 */ /* 0x000fe2000001ff00 */
[----:B------:R-:W-:Y:S01]  /*3a50*/  SHF.L.U64.HI R5, R21, 0x2, R14 ;  /* 0x0000000215057819 */ /* 0x000fe2000001020e */
[----:B------:R-:W-:Y:S01]  /*3a60*/  CS2R R74, SRZ ;  /* 0x00000000004a7805 */ /* 0x000fe2000001ff00 */
[----:B------:R-:W-:Y:S01]  /*3a70*/  CS2R R72, SRZ ;  /* 0x0000000000487805 */ /* 0x000fe2000001ff00 */
[----:B------:R-:W-:Y:S01]  /*3a80*/  IMAD.IADD R0, R4, 0x1, R0 ;  /* 0x0000000104007824 */ /* 0x000fe200078e0200 */
[----:B------:R-:W-:Y:S01]  /*3a90*/  CS2R R70, SRZ ;  /* 0x0000000000467805 */ /* 0x000fe2000001ff00 */
[----:B------:R-:W-:Y:S01]  /*3aa0*/  CS2R R68, SRZ ;  /* 0x0000000000447805 */ /* 0x000fe2000001ff00 */
[----:B------:R-:W-:Y:S01]  /*3ab0*/  SEL R177, R177, 0xffffffc0, !P1 ;  /* 0xffffffc0b1b17807 */ /* 0x000fe20004800000 */
[----:B------:R-:W-:Y:S01]  /*3ac0*/  IMAD.SHL.U32 R184, R188, 0x2, RZ ;  /* 0x00000002bcb87824 */ /* 0x000fe200078e00ff */
[----:B------:R-:W-:Y:S01]  /*3ad0*/  IADD3 R0, R4, R0, RZ ;  /* 0x0000000004007210 */ /* 0x000fe20007ffe0ff */
[----:B------:R-:W-:Y:S01]  /*3ae0*/  IMAD.IADD R182, R186, 0x1, R185 ;  /* 0x00000001bab67824 */ /* 0x000fe200078e02b9 */
[----:B------:R-:W-:-:S03]  /*3af0*/  UISETP.GE.AND UP0, UPT, UR5, UR4, UPT ;  /* 0x000000040500728c */ /* 0x000fc6000bf06270 */
[----:B------:R-:W-:-:S04]  /*3b00*/  IMAD.IADD R0, R4, 0x1, R0 ;  /* 0x0000000104007824 */ /* 0x000fc800078e0200 */
[----:B------:R-:W-:-:S05]  /*3b10*/  IMAD.IADD R0, R4, 0x1, R0 ;  /* 0x0000000104007824 */ /* 0x000fca00078e0200 */
[----:B------:R1:W-:Y:S02]  /*3b20*/  STL [R1+0x14], R0 ;  /* 0x0000140001007387 */ /* 0x0003e40000100800 */
[----:B-1----:R-:W-:-:S05]  /*3b30*/  IADD3 R0, R4, R0, RZ ;  /* 0x0000000004007210 */ /* 0x002fca0007ffe0ff */
[----:B------:R-:W-:Y:S01]  /*3b40*/  IMAD.IADD R2, R4, 0x1, R0 ;  /* 0x0000000104027824 */ /* 0x000fe200078e0200 */
[----:B------:R1:W-:Y:S04]  /*3b50*/  STL [R1+0x10], R0 ;  /* 0x0000100001007387 */ /* 0x0003e80000100800 */
[----:B------:R2:W-:Y:S04]  /*3b60*/  STL [R1+0x20], R5 ;  /* 0x0000200501007387 */ /* 0x0005e80000100800 */
[----:B------:R4:W-:Y:S01]  /*3b70*/  STL [R1+0xc], R2 ;  /* 0x00000c0201007387 */ /* 0x0009e20000100800 */
[C---:B-1----:R-:W-:Y:S01]  /*3b80*/  IADD3 R0, R21.reuse, -0x80, RZ ;  /* 0xffffff8015007810 */ /* 0x042fe20007ffe0ff */
[----:B--2---:R-:W-:-:S03]  /*3b90*/  IMAD.SHL.U32 R5, R21, 0x4, RZ ;  /* 0x0000000415057824 */ /* 0x004fc600078e00ff */
[----:B------:R-:W-:Y:S01]  /*3ba0*/  SHF.L.U32 R0, R0, 0x2, RZ ;  /* 0x0000000200007819 */ /* 0x000fe200000006ff */
[C---:B----4-:R-:W-:Y:S01]  /*3bb0*/  IMAD.IADD R2, R4.reuse, 0x1, R2 ;  /* 0x0000000104027824 */ /* 0x050fe200078e0202 */
[----:B------:R1:W-:Y:S04]  /*3bc0*/  STL [R1+0x1c], R5 ;  /* 0x00001c0501007387 */ /* 0x0003e80000100800 */
[----:B------:R-:W-:Y:S04]  /*3bd0*/  STL [R1+0x8], R2 ;  /* 0x0000080201007387 */ /* 0x000fe80000100800 */
[----:B------:R2:W-:Y:S01]  /*3be0*/  STL [R1+0x18], R0 ;  /* 0x0000180001007387 */ /* 0x0005e20000100800 */
[----:B-1----:R-:W-:-:S05]  /*3bf0*/  IMAD.IADD R5, R4, 0x1, R2 ;  /* 0x0000000104057824 */ /* 0x002fca00078e0202 */
[----:B------:R-:W-:Y:S01]  /*3c00*/  STL [R1+0x4], R5 ;  /* 0x0000040501007387 */ /* 0x000fe20000100800 */
[----:B--2---:R-:W-:-:S05]  /*3c10*/  IADD3 R0, R4, R5, RZ ;  /* 0x0000000504007210 */ /* 0x004fca0007ffe0ff */
[C---:B------:R-:W-:Y:S01]  /*3c20*/  IMAD.IADD R252, R4.reuse, 0x1, R0 ;  /* 0x0000000104fc7824 */ /* 0x040fe200078e0200 */
[----:B------:R1:W-:Y:S03]  /*3c30*/  STL [R1], R0 ;  /* 0x0000000001007387 */ /* 0x0003e60000100800 */
[----:B------:R-:W-:-:S05]  /*3c40*/  IMAD.IADD R251, R4, 0x1, R252 ;  /* 0x0000000104fb7824 */ /* 0x000fca00078e02fc */
[----:B------:R-:W-:-:S05]  /*3c50*/  IADD3 R250, R4, R251, RZ ;  /* 0x000000fb04fa7210 */ /* 0x000fca0007ffe0ff */
[----:B-1----:R-:W-:Y:S02]  /*3c60*/  IMAD.IADD R0, R4, 0x1, R250 ;  /* 0x0000000104007824 */ /* 0x002fe400078e02fa */
.L_x_475:
        /* <DEDUP_REMOVED lines=15> */
[----:B------:R-:W4:Y:S08]  /*3d60*/  LDSM.16.M88.4 R60, [R183+0x2000] ;  /* 0x00200000b73c783b */ /* 0x000f300000000200 */
[----:B------:R-:W3:Y:S08]  /*3d70*/  LDSM.16.M88.4 R32, [R178+0xc800] ;  /* 0x00c80000b220783b */ /* 0x000ef00000000200 */
[----:B------:R-:W3:Y:S08]  /*3d80*/  LDSM.16.M88.4 R48, [R178+0xd000] ;  /* 0x00d00000b230783b */ /* 0x000ef00000000200 */
[----:B------:R-:W3:Y:S01]  /*3d90*/  LDSM.16.M88.4 R132, [R178+0xd800] ;  /* 0x00d80000b284783b */ /* 0x000ee20000000200 */
[-C--:B-1----:R-:W-:Y:S07]  /*3da0*/  HMMA.16816.F32.BF16 R4, R64, R16.reuse, RZ ;  /* 0x000000104004723c */ /* 0x082fee00000418ff */
[----:B------:R-:W-:Y:S01]  /*3db0*/  LDSM.16.M88.4 R136, [R0] ;  /* 0x000000000088783b */ /* 0x000fe20000000200 */
[C---:B----4-:R-:W-:Y:S07]  /*3dc0*/  HMMA.16816.F32.BF16 R8, R60.reuse, R16, RZ ;  /* 0x000000103c08723c */ /* 0x050fee00000418ff */
[----:B------:R-:W1:Y:S01]  /*3dd0*/  LDSM.16.M88.4 R140, [R181+0xc000] ;  /* 0x00c00000b58c783b */ /* 0x000e620000000200 */
[-C--:B------:R-:W-:Y:S07]  /*3de0*/  HMMA.16816.F32.BF16 R12, R60, R18.reuse, RZ ;  /* 0x000000123c0c723c */ /* 0x080fee00000418ff */
[----:B------:R4:W1:Y:S01]  /*3df0*/  LDSM.16.M88.4 R144, [R0+0x2000] ;  /* 0x002000000090783b */ /* 0x0008620000000200 */
[C---:B------:R-:W-:Y:S07]  /*3e00*/  HMMA.16816.F32.BF16 R16, R64.reuse, R18, RZ ;  /* 0x000000124010723c */ /* 0x040fee00000418ff */
[----:B------:R-:W1:Y:S01]  /*3e10*/  LDSM.16.M88.4 R148, [R181+0xc800] ;  /* 0x00c80000b594783b */ /* 0x000e620000000200 */
[-C--:B---3--:R-:W-:Y:S07]  /*3e20*/  HMMA.16816.F32.BF16 R20, R64, R32.reuse, RZ ;  /* 0x000000204014723c */ /* 0x088fee00000418ff */
[----:B------:R-:W3:Y:S01]  /*3e30*/  LDSM.16.M88.4 R152, [R181+0xd000] ;  /* 0x00d00000b598783b */ /* 0x000ee20000000200 */
[C---:B------:R-:W-:Y:S07]  /*3e40*/  HMMA.16816.F32.BF16 R24, R60.reuse, R32, RZ ;  /* 0x000000203c18723c */ /* 0x040fee00000418ff */
[----:B------:R-:W-:Y:S01]  /*3e50*/  LDSM.16.M88.4 R160, [R179+0xc800] ;  /* 0x00c80000b3a0783b */ /* 0x000fe20000000200 */
[----:B----4-:R-:W-:Y:S01]  /*3e60*/  IMAD.IADD R0, R0, 0x1, R177 ;  /* 0x0000000100007824 */ /* 0x010fe200078e02b1 */
        /* <DEDUP_REMOVED lines=13> */
[----:B------:R-:W4:Y:S07]  /*3f40*/  LDSM.16.M88.4 R132, [R181+0xd800] ;  /* 0x00d80000b584783b */ /* 0x000f2e0000000200 */
        /* <DEDUP_REMOVED lines=11> */
[-C--:B---3--:R-:W-:Y:S08]  /*4000*/  HMMA.16816.F32.BF16 R36, R136, R152.reuse, R36 ;  /* 0x000000988824723c */ /* 0x088ff00000041824 */
[C---:B------:R-:W-:Y:S08]  /*4010*/  HMMA.16816.F32.BF16 R40, R144.reuse, R152, R40 ;  /* 0x000000989028723c */ /* 0x040ff00000041828 */
[-C--:B------:R-:W-:Y:S08]  /*4020*/  HMMA.16816.F32.BF16 R44, R144, R154.reuse, R44 ;  /* 0x0000009a902c723c */ /* 0x080ff0000004182c */
[C---:B------:R-:W-:Y:S01]  /*4030*/  HMMA.16816.F32.BF16 R48, R136.reuse, R154, R48 ;  /* 0x0000009a8830723c */ /* 0x040fe20000041830 */
[----:B------:R-:W3:Y:S07]  /*4040*/  LDSM.16.M88.4 R152, [R179+0xd000] ;  /* 0x00d00000b398783b */ /* 0x000eee0000000200 */
[-C--:B----4-:R-:W-:Y:S08]  /*4050*/  HMMA.16816.F32.BF16 R52, R136, R132.reuse, R52 ;  /* 0x000000848834723c */ /* 0x090ff00000041834 */
[C---:B------:R-:W-:Y:S08]  /*4060*/  HMMA.16816.F32.BF16 R56, R144.reuse, R132, R56 ;  /* 0x000000849038723c */ /* 0x040ff00000041838 */
[-C--:B------:R-:W-:Y:S08]  /*4070*/  HMMA.16816.F32.BF16 R60, R144, R134.reuse, R60 ;  /* 0x00000086903c723c */ /* 0x080ff0000004183c */
[----:B------:R-:W-:Y:S01]  /*4080*/  HMMA.16816.F32.BF16 R64, R136, R134, R64 ;  /* 0x000000868840723c */ /* 0x000fe20000041840 */
[----:B------:R4:W3:Y:S06]  /*4090*/  LDSM.16.M88.4 R132, [R0+0x2000] ;  /* 0x002000000084783b */ /* 0x0008ec0000000200 */
        /* <DEDUP_REMOVED lines=13> */
[----:B----4-:R-:W-:Y:S02]  /*4170*/  @P2 IADD3 R0, R137, 0x1, RZ ;  /* 0x0000000189002810 */ /* 0x010fe40007ffe0ff */
        /* <DEDUP_REMOVED lines=12> */
[-C--:B---3--:R-:W-:Y:S08]  /*4240*/  HMMA.16816.F32.BF16 R36, R140, R152.reuse, R36 ;  /* 0x000000988c24723c */ /* 0x088ff00000041824 */
        /* <DEDUP_REMOVED lines=488> */
[----:B------:R-:W-:Y:S02]  /*60d0*/  FADD.FTZ R7, -R144, R7 ;  /* 0x0000000790077221 */ /* 0x000fe40000010100 */
[C---:B------:R-:W-:Y:S02]  /*60e0*/  FADD.FTZ R10, -R2.reuse, R10 ;  /* 0x0000000a020a7221 */ /* 0x040fe40000010100 */
        /* <DEDUP_REMOVED lines=8> */
[----:B------:R-:W-:Y:S02]  /*6170*/  FMUL.FTZ R156, R156, R6 ;  /* 0x000000069c9c7220 */ /* 0x000fe40000410000 */
[----:B------:R-:W-:Y:S02]  /*6180*/  FMUL.FTZ R152, R152, R16 ;  /* 0x0000001098987220 */ /* 0x000fe40000410000 */
[----:B------:R-:W-:Y:S02]  /*6190*/  FMUL.FTZ R16, R245, R10 ;  /* 0x0000000af5107220 */ /* 0x000fe40000410000 */
        /* <DEDUP_REMOVED lines=8> */
[C---:B------:R-:W-:Y:S02]  /*6220*/  FADD.FTZ R22, -R144.reuse, R22 ;  /* 0x0000001690167221 */ /* 0x040fe40000010100 */
[----:B------:R-:W-:Y:S04]  /*6230*/  FADD.FTZ R23, -R144, R23 ;  /* 0x0000001790177221 */ /* 0x000fe80000010100 */
[C---:B------:R-:W-:Y:S02]  /*6240*/  FADD.FTZ R26, -R2.reuse, R26 ;  /* 0x0000001a021a7221 */ /* 0x040fe40000010100 */
[----:B------:R-:W-:Y:S02]  /*6250*/  FMUL.FTZ R155, R155, R20 ;  /* 0x000000149b9b7220 */ /* 0x000fe40000410000 */
[----:B------:R-:W-:Y:S02]  /*6260*/  FADD.FTZ R30, -R2, R30 ;  /* 0x0000001e021e7221 */ /* 0x000fe40000010100 */
[----:B------:R-:W-:Y:S02]  /*6270*/  FMUL.FTZ R151, R151, R21 ;  /* 0x0000001597977220 */ /* 0x000fe40000410000 */
[----:B------:R-:W-:Y:S02]  /*6280*/  FMUL.FTZ R21, R242, R15 ;  /* 0x0000000ff2157220 */ /* 0x000fe40000410000 */
[----:B------:R-:W-:Y:S02]  /*6290*/  FMUL.FTZ R30, R234, R30 ;  /* 0x0000001eea1e7220 */ /* 0x000fe40000410000 */
[----:B------:R-:W-:Y:S02]  /*62a0*/  FADD.FTZ R33, -R146, R33 ;  /* 0x0000002192217221 */ /* 0x000fe40000010100 */
[C---:B------:R-:W-:Y:S02]  /*62b0*/  FADD.FTZ R34, -R144.reuse, R34 ;  /* 0x0000002290227221 */ /* 0x040fe40000010100 */
[----:B------:R-:W-:Y:S02]  /*62c0*/  FADD.FTZ R35, -R144, R35 ;  /* 0x0000002390237221 */ /* 0x000fe40000010100 */
[----:B------:R-:W-:Y:S04]  /*62d0*/  FADD.FTZ R32, -R146, R32 ;  /* 0x0000002092207221 */ /* 0x000fe80000010100 */
        /* <DEDUP_REMOVED lines=11> */
[----:B------:R-:W-:Y:S02]  /*6390*/  FMUL.FTZ R154, R154, R36 ;  /* 0x000000249a9a7220 */ /* 0x000fe40000410000 */
[----:B--2---:R-:W-:Y:S10]  /*63a0*/  FMUL.FTZ R149, R207, R37 ;  /* 0x00000025cf957220 */ /* 0x004ff40000410000 */
[C---:B------:R-:W-:Y:S02]  /*63b0*/  FADD.FTZ R48, -R146.reuse, R48 ;  /* 0x0000003092307221 */ /* 0x040fe40000010100 */
[----:B------:R-:W-:Y:S02]  /*63c0*/  FADD.FTZ R49, -R146, R49 ;  /* 0x0000003192317221 */ /* 0x000fe40000010100 */
[----:B------:R-:W-:Y:S02]  /*63d0*/  FMUL.FTZ R148, R165, R48 ;  /* 0x00000030a5947220 */ /* 0x000fe40000410000 */
[C---:B------:R-:W-:Y:S02]  /*63e0*/  FADD.FTZ R50, -R144.reuse, R50 ;  /* 0x0000003290327221 */ /* 0x040fe40000010100 */
[----:B------:R-:W-:Y:S01]  /*63f0*/  FADD.FTZ R51, -R144, R51 ;  /* 0x0000003390337221 */ /* 0x000fe20000010100 */
[-C--:B-1----:R-:W-:Y:S08]  /*6400*/  HMMA.16816.F32.BF16 R52, R132, R136.reuse, R52 ;  /* 0x000000888434723c */ /* 0x082ff00000041834 */
[C---:B------:R-:W-:Y:S07]  /*6410*/  HMMA.16816.F32.BF16 R56, R140.reuse, R136, R56 ;  /* 0x000000888c38723c */ /* 0x040fee0000041838 */
[----:B------:R-:W-:Y:S01]  /*6420*/  FMUL.FTZ R136, R216, R34 ;  /* 0x00000022d8887220 */ /* 0x000fe20000410000 */
[-C--:B------:R-:W-:Y:S04]  /*6430*/  HMMA.16816.F32.BF16 R60, R140, R138.reuse, R60 ;  /* 0x0000008a8c3c723c */ /* 0x080fe8000004183c */
[----:B------:R-:W-:Y:S02]  /*6440*/  FADD.FTZ R34, -R2, R46 ;  /* 0x0000002e02227221 */ /* 0x000fe40000010100 */
[----:B------:R-:W-:Y:S02]  /*6450*/  FMUL.FTZ R137, R224, R22 ;  /* 0x00000016e0897220 */ /* 0x000fe40000410000 */
[----:B------:R-:W-:Y:S01]  /*6460*/  FADD.FTZ R53, -R146, R53 ;  /* 0x0000003592357221 */ /* 0x000fe20000010100 */
[----:B------:R-:W-:Y:S04]  /*6470*/  HMMA.16816.F32.BF16 R64, R132, R138, R64 ;  /* 0x0000008a8440723c */ /* 0x000fe80000041840 */
[----:B------:R-:W-:Y:S02]  /*6480*/  FMUL.FTZ R142, R220, R17 ;  /* 0x00000011dc8e7220 */ /* 0x000fe40000410000 */
[----:B------:R-:W-:Y:S02]  /*6490*/  FMUL.FTZ R141, R209, R33 ;  /* 0x00000021d18d7220 */ /* 0x000fe40000410000 */
[----:B------:R-:W-:Y:S04]  /*64a0*/  FADD.FTZ R52, -R146, R52 ;  /* 0x0000003492347221 */ /* 0x000fe80000010100 */
[----:B------:R-:W-:Y:S02]  /*64b0*/  FMUL.FTZ R147, R163, R53 ;  /* 0x00000035a3937220 */ /* 0x000fe40000410000 */
[----:B------:R-:W-:Y:S02]  /*64c0*/  FMUL.FTZ R135, R213, R38 ;  /* 0x00000026d5877220 */ /* 0x000fe40000410000 */
[----:B------:R-:W-:Y:S02]  /*64d0*/  FMUL.FTZ R53, R212, R39 ;  /* 0x00000027d4357220 */ /* 0x000fe40000410000 */
[C---:B------:R-:W-:Y:S02]  /*64e0*/  FADD.FTZ R54, -R144.reuse, R54 ;  /* 0x0000003690367221 */ /* 0x040fe40000010100 */
[----:B------:R-:W-:Y:S02]  /*64f0*/  FADD.FTZ R55, -R144, R55 ;  /* 0x0000003790377221 */ /* 0x000fe40000010100 */
[----:B------:R-:W-:Y:S02]  /*6500*/  FADD.FTZ R17, -R2, R27 ;  /* 0x0000001b02117221 */ /* 0x000fe40000010100 */
[C---:B------:R-:W-:Y:S02]  /*6510*/  FADD.FTZ R64, -R146.reuse, R64 ;  /* 0x0000004092407221 */ /* 0x040fe40000010100 */
[----:B------:R-:W-:Y:S02]  /*6520*/  FADD.FTZ R65, -R146, R65 ;  /* 0x0000004192417221 */ /* 0x000fe40000010100 */
[----:B------:R-:W-:Y:S02]  /*6530*/  FMUL.FTZ R143, R160, R64 ;  /* 0x00000040a08f7220 */ /* 0x000fe40000410000 */
[----:B------:R-:W-:Y:S02]  /*6540*/  FMUL.FTZ R64, R214, R35 ;  /* 0x00000023d6407220 */ /* 0x000fe40000410000 */
        /* <DEDUP_REMOVED lines=29> */
[----:B------:R-:W-:Y:S02]  /*6720*/  IMAD.MOV.U32 R160, RZ, RZ, R191 ;  /* 0x000000ffffa07224 */ /* 0x000fe400078e00bf */
[----:B------:R-:W-:Y:S02]  /*6730*/  IMAD.MOV.U32 R161, RZ, RZ, R190 ;  /* 0x000000ffffa17224 */ /* 0x000fe400078e00be */
[C---:B---3--:R-:W-:Y:S02]  /*6740*/  FADD.FTZ R29, -R4.reuse, R29 ;  /* 0x0000001d041d7221 */ /* 0x048fe40000010100 */
        /* <DEDUP_REMOVED lines=37> */
[----:B------:R-:W-:Y:S01]  /*69a0*/  ISETP.GE.AND P2, PT, R200, c[0x0][0x220], PT ;  /* 0x00008800c8007a0c */ /* 0x000fe20003f46270 */
[----:B------:R-:W-:Y:S01]  /*69b0*/  IMAD.MOV.U32 R11, RZ, RZ, c[0x0][0x190] ;  /* 0x00006400ff0b7624 */ /* 0x000fe200078e00ff */
[----:B------:R-:W-:Y:S03]  /*69c0*/  ULOP3.LUT UR5, UR8, 0x1, URZ, 0xc0, !UPT ;  /* 0x0000000108057892 */ /* 0x000fe6000f8ec03f */
[C---:B------:R-:W-:Y:S01]  /*69d0*/  IMAD.U32 R4, R11.reuse, -0x80, RZ ;  /* 0xffffff800b047824 */ /* 0x040fe200078e00ff */
[----:B------:R-:W-:Y:S04]  /*69e0*/  UISETP.NE.U32.AND UP1, UPT, UR5, 0x1, UPT ;  /* 0x000000010500788c */ /* 0x000fe8000bf25070 */
[C---:B------:R-:W-:Y:S01]  /*69f0*/  LEA R6, P5, R4.reuse, R203, 0x1 ;  /* 0x000000cb04067211 */ /* 0x040fe200078a08ff */
[----:B------:R-:W-:Y:S01]  /*6a00*/  USEL UR5, UR41, 0x4000, !UP1 ;  /* 0x0000400029057887 */ /* 0x000fe2000c800000 */
[----:B------:R-:W-:Y:S01]  /*6a10*/  SHF.R.S32.HI R5, RZ, 0x1f, R4 ;  /* 0x0000001fff057819 */ /* 0x000fe20000011404 */
[----:B------:R-:W-:Y:S01]  /*6a20*/  @!P2 IMAD.MOV.U32 R9, RZ, RZ, c[0x0][0x194] ;  /* 0x00006500ff09a624 */ /* 0x000fe200078e00ff */
[----:B------:R-:W-:Y:S01]  /*6a30*/  @!P2 LEA R2, P3, R11, R4, 0x6 ;  /* 0x000000040b02a211 */ /* 0x000fe200078630ff */
[----:B------:R-:W-:Y:S01]  /*6a40*/  @!P2 IMAD.MOV.U32 R8, RZ, RZ, c[0x0][0x194] ;  /* 0x00006500ff08a624 */ /* 0x000fe200078e00ff */
[----:B------:R-:W-:Y:S01]  /*6a50*/  LEA.HI.X R7, R4, R204, R5, 0x1, P5 ;  /* 0x000000cc04077211 */ /* 0x000fe200028f0c05 */
[----:B------:R-:W-:Y:S01]  /*6a60*/  @!P2 IMAD.MOV.U32 R15, RZ, RZ, c[0x0][0x194] ;  /* 0x00006500ff0fa624 */ /* 0x000fe200078e00ff */
[----:B------:R-:W-:Y:S02]  /*6a70*/  IADD3 R189, R189, UR5, RZ ;  /* 0x00000005bdbd7c10 */ /* 0x000fe4000fffe0ff */
[C---:B------:R-:W-:Y:S02]  /*6a80*/  @!P2 LEA R0, P4, R11.reuse, R4, 0x5 ;  /* 0x000000040b00a211 */ /* 0x040fe400078828ff */
[C---:B------:R-:W-:Y:S01]  /*6a90*/  @!P2 LEA.HI.X R9, R11.reuse, R5, R9, 0x6, P3 ;  /* 0x000000050b09a211 */ /* 0x040fe200018f3409 */
[----:B------:R1:W-:Y:S01]  /*6aa0*/  @P2 STS [R189], RZ ;  /* 0x000000ffbd002388 */ /* 0x0003e20000000800 */
[----:B------:R-:W-:Y:S02]  /*6ab0*/  @!P2 LEA R10, P3, R2, R203, 0x1 ;  /* 0x000000cb020aa211 */ /* 0x000fe400078608ff */
[C---:B------:R-:W-:Y:S01]  /*6ac0*/  @!P2 LEA.HI.X R8, R11.reuse, R5, R8, 0x5, P4 ;  /* 0x000000050b08a211 */ /* 0x040fe200020f2c08 */
[----:B------:R1:W-:Y:S01]  /*6ad0*/  @P2 STS [R189+0x4], RZ ;  /* 0x000004ffbd002388 */ /* 0x0003e20000000800 */
[-C--:B------:R-:W-:Y:S01]  /*6ae0*/  @!P2 LEA R12, P4, R0, R203.reuse, 0x1 ;  /* 0x000000cb000ca211 */ /* 0x080fe200078808ff */
[----:B------:R-:W-:Y:S01]  /*6af0*/  @!P2 IMAD.WIDE.U32 R4, R11, 0x60, R4 ;  /* 0x000000600b04a825 */ /* 0x000fe200078e0004 */
[-C--:B------:R-:W-:Y:S01]  /*6b00*/  @!P2 LEA.HI.X R11, R2, R204.reuse, R9, 0x1, P3 ;  /* 0x000000cc020ba211 */ /* 0x080fe200018f0c09 */
[----:B------:R1:W-:Y:S01]  /*6b10*/  @P2 STS [R189+0x8], RZ ;  /* 0x000008ffbd002388 */ /* 0x0003e20000000800 */
[-C--:B------:R-:W-:Y:S01]  /*6b20*/  @!P2 LEA.HI.X R13, R0, R204.reuse, R8, 0x1, P4 ;  /* 0x000000cc000da211 */ /* 0x080fe200020f0c08 */
[----:B------:R-:W-:Y:S01]  /*6b30*/  @!P2 IMAD R2, R15, 0x60, RZ ;  /* 0x000000600f02a824 */ /* 0x000fe200078e02ff */
[----:B------:R-:W-:Y:S01]  /*6b40*/  IADD3 R0, R202, UR5, RZ ;  /* 0x00000005ca007c10 */ /* 0x000fe2000fffe0ff */
[----:B------:R1:W-:Y:S01]  /*6b50*/  @P2 STS [R189+0xc], RZ ;  /* 0x00000cffbd002388 */ /* 0x0003e20000000800 */
[C---:B------:R-:W-:Y:S01]  /*6b60*/  @!P2 LEA R8, P3, R4.reuse, R203, 0x1 ;  /* 0x000000cb0408a211 */ /* 0x040fe200078608ff */
[----:B------:R-:W-:Y:S01]  /*6b70*/  @!P2 IMAD.IADD R2, R5, 0x1, R2 ;  /* 0x000000010502a824 */ /* 0x000fe200078e0202 */
[----:B------:R-:W-:Y:S01]  /*6b80*/  IADD3 R183, R183, UR5, RZ ;  /* 0x00000005b7b77c10 */ /* 0x000fe2000fffe0ff */
[----:B------:R-:W-:Y:S01]  /*6b90*/  @!PT LDS RZ, [RZ] ;  /* 0x00000000fffff984 */ /* 0x000fe20000000800 */
[----:B------:R-:W-:Y:S01]  /*6ba0*/  @!PT LDS RZ, [RZ] ;  /* 0x00000000fffff984 */ /* 0x000fe20000000800 */
[----:B------:R-:W-:Y:S01]  /*6bb0*/  @!PT LDS RZ, [RZ] ;  /* 0x00000000fffff984 */ /* 0x000fe20000000800 */
[----:B------:R1:W-:Y:S01]  /*6bc0*/  @!P2 LDGSTS.E.BYPASS.LTC128B.128 [R0], [R6.64] ;  /* 0x000000000600afae */ /* 0x0003e2000b901d46 */
[----:B------:R-:W-:Y:S02]  /*6bd0*/  IMAD.MOV.U32 R203, RZ, RZ, R6 ;  /* 0x000000ffffcb7224 */ /* 0x000fe400078e0006 */
[----:B------:R-:W-:Y:S01]  /*6be0*/  @!P2 LEA.HI.X R9, R4, R204, R2, 0x1, P3 ;  /* 0x000000cc0409a211 */ /* 0x000fe200018f0c02 */
[----:B------:R1:W-:Y:S01]  /*6bf0*/  @P2 STS [R189+0x1000], RZ ;  /* 0x001000ffbd002388 */ /* 0x0003e20000000800 */
[C---:B------:R-:W-:Y:S01]  /*6c00*/  @!P2 IADD3 R2, R202.reuse, UR5, RZ ;  /* 0x00000005ca02ac10 */ /* 0x040fe2000fffe0ff */
[----:B------:R-:W-:Y:S01]  /*6c10*/  IMAD.MOV.U32 R204, RZ, RZ, R7 ;  /* 0x000000ffffcc7224 */ /* 0x000fe200078e0007 */
[----:B------:R-:W-:Y:S01]  /*6c20*/  @!P2 IADD3 R4, R202, UR5, RZ ;  /* 0x00000005ca04ac10 */ /* 0x000fe2000fffe0ff */
[----:B------:R1:W-:Y:S01]  /*6c30*/  @P2 STS [R189+0x1004], RZ ;  /* 0x001004ffbd002388 */ /* 0x0003e20000000800 */
[----:B------:R-:W-:Y:S03]  /*6c40*/  IMAD.MOV.U32 R202, RZ, RZ, R0 ;  /* 0x000000ffffca7224 */ /* 0x000fe600078e0000 */
[----:B------:R1:W-:Y:S04]  /*6c50*/  @P2 STS [R189+0x1008], RZ ;  /* 0x001008ffbd002388 */ /* 0x0003e80000000800 */
[----:B------:R1:W-:Y:S04]  /*6c60*/  @P2 STS [R189+0x100c], RZ ;  /* 0x00100cffbd002388 */ /* 0x0003e80000000800 */
[----:B------:R-:W-:Y:S01]  /*6c70*/  @!PT LDS RZ, [RZ] ;  /* 0x00000000fffff984 */ /* 0x000fe20000000800 */
[----:B------:R-:W-:Y:S01]  /*6c80*/  @!PT LDS RZ, [RZ] ;  /* 0x00000000fffff984 */ /* 0x000fe20000000800 */
[----:B------:R-:W-:Y:S01]  /*6c90*/  @!PT LDS RZ, [RZ] ;  /* 0x00000000fffff984 */ /* 0x000fe20000000800 */
[----:B------:R1:W-:Y:S04]  /*6ca0*/  @!P2 LDGSTS.E.BYPASS.LTC128B.128 [R2+0x1000], [R12.64] ;  /* 0x010000000c02afae */ /* 0x0003e8000b901d46 */
        /* <DEDUP_REMOVED lines=17> */
.L_x_473:
        /* <DEDUP_REMOVED lines=167> */
[----:B------:R-:W-:Y:S01]  /*7830*/  ISETP.GE.AND P2, PT, R200, c[0x0][0x220], PT ;  /* 0x00008800c8007a0c */ /* 0x000fe20003f46270 */
[----:B------:R-:W-:Y:S04]  /*7840*/  IMAD.MOV.U32 R8, RZ, RZ, c[0x0][0x370] ;  /* 0x0000dc00ff087624 */ /* 0x000fe800078e00ff */
[----:B------:R-:W-:Y:S05]  /*7850*/  IMAD.U32 R4, R8, -0x80, RZ ;  /* 0xffffff8008047824 */ /* 0x000fea00078e00ff */
[----:B------:R-:W-:Y:S02]  /*7860*/  LEA R6, P5, R4, R205, 0x1 ;  /* 0x000000cd04067211 */ /* 0x000fe400078a08ff */
[--C-:B------:R-:W-:Y:S01]  /*7870*/  SHF.R.S32.HI R5, RZ, 0x1f, R4.reuse ;  /* 0x0000001fff057819 */ /* 0x100fe20000011404 */
[----:B------:R1:W-:Y:S01]  /*7880*/  @P2 STS.128 [R146+0x8000], RZ ;  /* 0x008000ff92002388 */ /* 0x0003e20000000c00 */
[----:B------:R-:W-:Y:S01]  /*7890*/  @!P2 IMAD.MOV.U32 R13, RZ, RZ, c[0x0][0x374] ;  /* 0x0000dd00ff0da624 */ /* 0x000fe200078e00ff */
[----:B------:R-:W-:Y:S01]  /*78a0*/  @!P2 LEA R11, P4, R8, R4, 0x5 ;  /* 0x00000004080ba211 */ /* 0x000fe200078828ff */
[----:B------:R-:W-:Y:S01]  /*78b0*/  @!P2 IMAD.MOV.U32 R15, RZ, RZ, c[0x0][0x374] ;  /* 0x0000dd00ff0fa624 */ /* 0x000fe200078e00ff */
[----:B------:R-:W-:Y:S01]  /*78c0*/  LEA.HI.X R7, R4, R206, R5, 0x1, P5 ;  /* 0x000000ce04077211 */ /* 0x000fe200028f0c05 */
[----:B------:R-:W-:Y:S01]  /*78d0*/  @!P2 IMAD.MOV.U32 R16, RZ, RZ, c[0x0][0x374] ;  /* 0x0000dd00ff10a624 */ /* 0x000fe200078e00ff */
[C---:B------:R-:W-:Y:S02]  /*78e0*/  @!P2 LEA.HI.X R13, R8.reuse, R5, R13, 0x5, P4 ;  /* 0x00000005080da211 */ /* 0x040fe400020f2c0d */
[C---:B------:R-:W-:Y:S01]  /*78f0*/  @!P2 LEA R12, P4, R11.reuse, R205, 0x1 ;  /* 0x000000cd0b0ca211 */ /* 0x040fe200078808ff */
[----:B------:R-:W-:Y:S01]  /*7900*/  @!PT LDS RZ, [RZ] ;  /* 0x00000000fffff984 */ /* 0x000fe20000000800 */
[----:B------:R-:W-:Y:S01]  /*7910*/  @!PT LDS RZ, [RZ] ;  /* 0x00000000fffff984 */ /* 0x000fe20000000800 */
[----:B------:R-:W-:Y:S01]  /*7920*/  @!PT LDS RZ, [RZ] ;  /* 0x00000000fffff984 */ /* 0x000fe20000000800 */
[----:B------:R1:W-:Y:S01]  /*7930*/  @!P2 LDGSTS.E.BYPASS.LTC128B.128 [R146+0x8000], [R6.64] ;  /* 0x080000000692afae */ /* 0x0003e2000b901d46 */
[----:B------:R-:W-:Y:S01]  /*7940*/  @!P2 LEA R14, P3, R8, R4, 0x6 ;  /* 0x00000004080ea211 */ /* 0x000fe200078630ff */
[----:B------:R-:W-:Y:S01]  /*7950*/  @!P2 IMAD R16, R16, 0x60, RZ ;  /* 0x000000601010a824 */ /* 0x000fe200078e02ff */
[-C--:B------:R-:W-:Y:S01]  /*7960*/  @!P2 LEA.HI.X R13, R11, R206.reuse, R13, 0x1, P4 ;  /* 0x000000ce0b0da211 */ /* 0x080fe200020f0c0d */
[----:B------:R1:W-:Y:S01]  /*7970*/  @P2 STS.128 [R146+0x9000], RZ ;  /* 0x009000ff92002388 */ /* 0x0003e20000000c00 */
[C---:B------:R-:W-:Y:S01]  /*7980*/  @!P2 LEA.HI.X R15, R8.reuse, R5, R15, 0x6, P3 ;  /* 0x00000005080fa211 */ /* 0x040fe200018f340f */
[----:B------:R-:W-:Y:S01]  /*7990*/  @!P2 IMAD.WIDE.U32 R8, R8, 0x60, R4 ;  /* 0x000000600808a825 */ /* 0x000fe200078e0004 */
[CC--:B------:R-:W-:Y:S01]  /*79a0*/  @!P2 LEA R10, P3, R14.reuse, R205.reuse, 0x1 ;  /* 0x000000cd0e0aa211 */ /* 0x0c0fe200078608ff */
[----:B------:R-:W-:Y:S01]  /*79b0*/  @!PT LDS RZ, [RZ] ;  /* 0x00000000fffff984 */ /* 0x000fe20000000800 */
[----:B------:R-:W-:Y:S01]  /*79c0*/  @!PT LDS RZ, [RZ] ;  /* 0x00000000fffff984 */ /* 0x000fe20000000800 */
[----:B------:R-:W-:Y:S01]  /*79d0*/  @!PT LDS RZ, [RZ] ;  /* 0x00000000fffff984 */ /* 0x000fe20000000800 */
[----:B------:R1:W-:Y:S02]  /*79e0*/  @!P2 LDGSTS.E.BYPASS.LTC128B.128 [R146+0x9000], [R12.64] ;  /* 0x090000000c92afae */ /* 0x0003e4000b901d46 */
[----:B------:R-:W-:Y:S01]  /*79f0*/  @!P2 IMAD.IADD R5, R9, 0x1, R16 ;  /* 0x000000010905a824 */ /* 0x000fe200078e0210 */
[-C--:B------:R-:W-:Y:S01]  /*7a00*/  @!P2 LEA.HI.X R11, R14, R206.reuse, R15, 0x1, P3 ;  /* 0x000000ce0e0ba211 */ /* 0x080fe200018f0c0f */
[----:B------:R1:W-:Y:S01]  /*7a10*/  @P2 STS.128 [R146+0xa000], RZ ;  /* 0x00a000ff92002388 */ /* 0x0003e20000000c00 */
[C---:B------:R-:W-:Y:S01]  /*7a20*/  @!P2 LEA R4, P3, R8.reuse, R205, 0x1 ;  /* 0x000000cd0804a211 */ /* 0x040fe200078608ff */
[----:B------:R-:W-:Y:S02]  /*7a30*/  IMAD.MOV.U32 R205, RZ, RZ, R6 ;  /* 0x000000ffffcd7224 */ /* 0x000fe400078e0006 */
[----:B------:R-:W-:Y:S01]  /*7a40*/  @!PT LDS RZ, [RZ] ;  /* 0x00000000fffff984 */ /* 0x000fe20000000800 */
[----:B------:R-:W-:Y:S01]  /*7a50*/  @!PT LDS RZ, [RZ] ;  /* 0x00000000fffff984 */ /* 0x000fe20000000800 */
[----:B------:R-:W-:Y:S01]  /*7a60*/  @!PT LDS RZ, [RZ] ;  /* 0x00000000fffff984 */ /* 0x000fe20000000800 */
[----:B------:R1:W-:Y:S01]  /*7a70*/  @!P2 LDGSTS.E.BYPASS.LTC128B.128 [R146+0xa000], [R10.64] ;  /* 0x0a0000000a92afae */ /* 0x0003e2000b901d46 */
[----:B------:R-:W-:Y:S01]  /*7a80*/  @!P2 LEA.HI.X R5, R8, R206, R5, 0x1, P3 ;  /* 0x000000ce0805a211 */ /* 0x000fe200018f0c05 */
[----:B------:R-:W-:Y:S02]  /*7a90*/  IMAD.MOV.U32 R206, RZ, RZ, R7 ;  /* 0x000000ffffce7224 */ /* 0x000fe400078e0007 */
[----:B------:R1:W-:Y:S04]  /*7aa0*/  @P2 STS.128 [R146+0xb000], RZ ;  /* 0x00b000ff92002388 */ /* 0x0003e80000000c00 */
[----:B------:R-:W-:Y:S01]  /*7ab0*/  @!PT LDS RZ, [RZ] ;  /* 0x00000000fffff984 */ /* 0x000fe20000000800 */
[----:B------:R-:W-:Y:S01]  /*7ac0*/  @!PT LDS RZ, [RZ] ;  /* 0x00000000fffff984 */ /* 0x000fe20000000800 */
[----:B------:R-:W-:Y:S01]  /*7ad0*/  @!PT LDS RZ, [RZ] ;  /* 0x00000000fffff984 */ /* 0x000fe20000000800 */
[----:B------:R1:W-:Y:S04]  /*7ae0*/  @!P2 LDGSTS.E.BYPASS.LTC128B.128 [R146+0xb000], [R4.64] ;  /* 0x0b0000000492afae */ /* 0x0003e8000b901d46 */
[----:B------:R-:W0:Y:S02]  /*7af0*/  LDGDEPBAR ;  /* 0x00000000000079af */ /* 0x000e240000000000 */
.L_x_474:
        /* <DEDUP_REMOVED lines=11> */
[----:B------:R-:W-:Y:S02]  /*7bb0*/  IMAD.U32 R147, R147, -0x80, RZ ;  /* 0xffffff8093937824 */ /* 0x000fe400078e00ff */
[----:B------:R-:W3:Y:S01]  /*7bc0*/  LDSM.16.MT88.4 R36, [R2+0xc000] ;  /* 0x00c000000224783b */ /* 0x000ee20000004200 */
[----:B------:R-:W-:Y:S02]  /*7bd0*/  IMAD R151, R151, 0x18, RZ ;  /* 0x0000001897977824 */ /* 0x000fe400078e02ff */
[C---:B------:R-:W-:Y:S01]  /*7be0*/  LEA R191, P2, R147.reuse, R160, 0x2 ;  /* 0x000000a093bf7211 */ /* 0x040fe200078410ff */
[----:B------:R-:W-:Y:S01]  /*7bf0*/  IMAD.MOV.U32 R150, RZ, RZ, c[0x0][0x22c] ;  /* 0x00008b00ff967624 */ /* 0x000fe200078e00ff */
[----:B------:R-:W4:Y:S02]  /*7c00*/  LDL R149, [R1+0x18] ;  /* 0x0000180001957983 */ /* 0x000f240000100800 */
[----:B------:R-:W-:Y:S01]  /*7c10*/  LEA.HI.X.SX32 R190, R147, R161, 0x2, P2 ;  /* 0x000000a193be7211 */ /* 0x000fe200010f16ff */
[----:B------:R-:W-:Y:S02]  /*7c20*/  IMAD R150, R150, c[0x0][0x1c0], RZ ;  /* 0x0000700096967a24 */ /* 0x000fe400078e02ff */
[----:B------:R-:W-:Y:S01]  /*7c30*/  LDSM.16.M88.4 R40, [R182+0x14000] ;  /* 0x01400000b628783b */ /* 0x000fe20000000200 */
[----:B------:R-:W-:Y:S02]  /*7c40*/  IMAD.MOV.U32 R147, RZ, RZ, c[0x0][0x22c] ;  /* 0x00008b00ff937624 */ /* 0x000fe400078e00ff */
[----:B------:R-:W-:Y:S02]  /*7c50*/  IMAD.SHL.U32 R150, R150, 0x20, RZ ;  /* 0x0000002096967824 */ /* 0x000fe400078e00ff */
        /* <DEDUP_REMOVED lines=80> */
[----:B------:R-:W-:Y:S04]  /*8160*/  IMAD R2, R2, 0x38, RZ ;  /* 0x0000003802027824 */ /* 0x000fe800078e02ff */
[C---:B------:R-:W-:Y:S08]  /*8170*/  HMMA.16816.F32.BF16 R24, R64.reuse, R132, R24 ;  /* 0x000000844018723c */ /* 0x040ff00000041818 */
[-C--:B------:R-:W-:Y:S08]  /*8180*/  HMMA.16816.F32.BF16 R28, R64, R134.reuse, R28 ;  /* 0x00000086401c723c */ /* 0x080ff0000004181c */
[----:B------:R-:W-:Y:S08]  /*8190*/  HMMA.16816.F32.BF16 R32, R44, R134, R32 ;  /* 0x000000862c20723c */ /* 0x000ff00000041820 */
[-C--:B-1----:R-:W-:Y:S08]  /*81a0*/  HMMA.16816.F32.BF16 R4, R36, R48.reuse, R4 ;  /* 0x000000302404723c */ /* 0x082ff00000041804 */
[C---:B------:R-:W-:Y:S07]  /*81b0*/  HMMA.16816.F32.BF16 R8, R136.reuse, R48, R8 ;  /* 0x000000308808723c */ /* 0x040fee0000041808 */
[----:B------:R-:W-:Y:S01]  /*81c0*/  IMAD.MOV.U32 R48, RZ, RZ, c[0x0][0x22c] ;  /* 0x00008b00ff307624 */ /* 0x000fe200078e00ff */
[-C--:B------:R-:W-:Y:S04]  /*81d0*/  HMMA.16816.F32.BF16 R12, R136, R50.reuse, R12 ;  /* 0x00000032880c723c */ /* 0x080fe8000004180c */
[----:B------:R-:W-:Y:S04]  /*81e0*/  IMAD R48, R48, c[0x0][0x1c0], RZ ;  /* 0x0000700030307a24 */ /* 0x000fe800078e02ff */
[C---:B------:R-:W-:Y:S04]  /*81f0*/  HMMA.16816.F32.BF16 R16, R36.reuse, R50, R16 ;  /* 0x000000322410723c */ /* 0x040fe80000041810 */
[----:B------:R-:W-:Y:S04]  /*8200*/  IMAD R48, R48, 0x48, RZ ;  /* 0x0000004830307824 */ /* 0x000fe800078e02ff */
[-C--:B------:R-:W-:Y:S08]  /*8210*/  HMMA.16816.F32.BF16 R20, R36, R140.reuse, R20 ;  /* 0x0000008c2414723c */ /* 0x080ff00000041814 */
[C---:B------:R-:W-:Y:S08]  /*8220*/  HMMA.16816.F32.BF16 R24, R136.reuse, R140, R24 ;  /* 0x0000008c8818723c */ /* 0x040ff00000041818 */
        /* <DEDUP_REMOVED lines=13> */
[----:B------:R-:W3:Y:S01]  /*8300*/  LDL R52, [R1+0x4] ;  /* 0x0000040001347983 */ /* 0x000ee20000100800 */
[----:B------:R-:W-:Y:S01]  /*8310*/  IMAD R149, R149, c[0x0][0x1c0], RZ ;  /* 0x0000700095957a24 */ /* 0x000fe200078e02ff */
[-C--:B------:R-:W-:Y:S01]  /*8320*/  HMMA.16816.F32.BF16 R12, R56, R54.reuse, R12 ;  /* 0x00000036380c723c */ /* 0x080fe2000004180c */
[----:B------:R-:W-:Y:S02]  /*8330*/  IMAD.MOV.U32 R148, RZ, RZ, c[0x0][0x22c] ;  /* 0x00008b00ff947624 */ /* 0x000fe400078e00ff */
[----:B------:R1:W5:Y:S01]  /*8340*/  @P0 LDG.E R248, [R38.64] ;  /* 0x0000000626f80981 */ /* 0x000362000c1e1900 */
[-C--:B------:R-:W-:Y:S01]  /*8350*/  LEA.HI.X.SX32 R45, R147, R37.reuse, 0x2, P2 ;  /* 0x00000025932d7211 */ /* 0x080fe200010f16ff */
[----:B------:R-:W-:Y:S02]  /*8360*/  IMAD.SHL.U32 R149, R149, 0x10, RZ ;  /* 0x0000001095957824 */ /* 0x000fe400078e00ff */
[----:B------:R-:W-:Y:S01]  /*8370*/  IMAD R148, R148, c[0x0][0x1c0], RZ ;  /* 0x0000700094947a24 */ /* 0x000fe200078e02ff */
[C---:B------:R-:W-:Y:S01]  /*8380*/  HMMA.16816.F32.BF16 R16, R40.reuse, R54, R16 ;  /* 0x000000362810723c */ /* 0x040fe20000041810 */
[----:B------:R-:W4:Y:S03]  /*8390*/  LDL R55, [R1+0x14] ;  /* 0x0000140001377983 */ /* 0x000f260000100800 */
[----:B------:R-:W-:Y:S02]  /*83a0*/  IMAD R148, R148, 0x28, RZ ;  /* 0x0000002894947824 */ /* 0x000fe400078e02ff */
[----:B------:R-:W4:Y:S02]  /*83b0*/  LDL R54, [R1+0xc] ;  /* 0x00000c0001367983 */ /* 0x000f240000100800 */
[-C--:B------:R-:W-:Y:S03]  /*83c0*/  HMMA.16816.F32.BF16 R20, R40, R60.reuse, R20 ;  /* 0x0000003c2814723c */ /* 0x080fe60000041814 */
[----:B------:R1:W5:Y:S05]  /*83d0*/  @P0 LDG.E R249, [R38.64+0x20] ;  /* 0x0000200626f90981 */ /* 0x00036a000c1e1900 */
[C---:B------:R-:W-:Y:S01]  /*83e0*/  HMMA.16816.F32.BF16 R24, R56.reuse, R60, R24 ;  /* 0x0000003c3818723c */ /* 0x040fe20000041818 */
[----:B------:R1:W5:Y:S05]  /*83f0*/  @P0 LDG.E R246, [R38.64+0x100] ;  /* 0x0001000626f60981 */ /* 0x00036a000c1e1900 */
[----:B------:R1:W5:Y:S01]  /*8400*/  @P0 LDG.E R247, [R38.64+0x120] ;  /* 0x0001200626f70981 */ /* 0x000362000c1e1900 */
[CC--:B------:R-:W-:Y:S01]  /*8410*/  LEA R46, P0, R149.reuse, R36.reuse, 0x2 ;  /* 0x00000024952e7211 */ /* 0x0c0fe200078010ff */
[-C--:B------:R-:W-:Y:S03]  /*8420*/  HMMA.16816.F32.BF16 R28, R56, R62.reuse, R28 ;  /* 0x0000003e381c723c */ /* 0x080fe6000004181c */
[----:B------:R1:W-:Y:S01]  /*8430*/  RED.E.ADD.F32.FTZ.RN.STRONG.GPU [R36.64], R4 ;  /* 0x000000042400798e */ /* 0x0003e2000c10e786 */
[CC--:B------:R-:W-:Y:S03]  /*8440*/  LEA.HI.X.SX32 R47, R149.reuse, R37.reuse, 0x2, P0 ;  /* 0x00000025952f7211 */ /* 0x0c0fe600000f16ff */
[C---:B------:R-:W-:Y:S01]  /*8450*/  IADD3 R59, R149.reuse, 0x20, RZ ;  /* 0x00000020953b7810 */ /* 0x040fe20007ffe0ff */
[----:B------:R-:W-:Y:S01]  /*8460*/  HMMA.16816.F32.BF16 R32, R40, R62, R32 ;  /* 0x0000003e2820723c */ /* 0x000fe20000041820 */
[----:B------:R1:W-:Y:S03]  /*8470*/  RED.E.ADD.F32.FTZ.RN.STRONG.GPU [R44.64], R5 ;  /* 0x000000052c00798e */ /* 0x0003e6000c10e786 */
[----:B------:R-:W-:Y:S02]  /*8480*/  IADD3 R58, R149, 0x20, RZ ;  /* 0x00000020953a7810 */ /* 0x000fe40007ffe0ff */
[----:B------:R1:W-:Y:S01]  /*8490*/  RED.E.ADD.F32.FTZ.RN.STRONG.GPU [R46.64], R6 ;  /* 0x000000062e00798e */ /* 0x0003e2000c10e786 */
[-C--:B------:R-:W-:Y:S01]  /*84a0*/  LEA R40, P2, R151, R36.reuse, 0x2 ;  /* 0x0000002497287211 */ /* 0x080fe200078410ff */
[----:B------:R-:W-:Y:S01]  /*84b0*/  IMAD.MOV.U32 R43, RZ, RZ, c[0x0][0x22c] ;  /* 0x00008b00ff2b7624 */ /* 0x000fe200078e00ff */
[----:B------:R-:W-:Y:S03]  /*84c0*/  IADD3 R57, R149, 0x20, RZ ;  /* 0x0000002095397810 */ /* 0x000fe60007ffe0ff */
[-C--:B------:R-:W-:Y:S01]  /*84d0*/  LEA.HI.X.SX32 R41, R151, R37.reuse, 0x2, P2 ;  /* 0x0000002597297211 */ /* 0x080fe200010f16ff */
[----:B------:R-:W-:Y:S01]  /*84e0*/  IMAD R43, R43, c[0x0][0x1c0], RZ ;  /* 0x000070002b2b7a24 */ /* 0x000fe200078e02ff */
[----:B------:R-:W-:Y:S01]  /*84f0*/  IADD3 R56, R149, 0x20, RZ ;  /* 0x0000002095387810 */ /* 0x000fe20007ffe0ff */
[----:B------:R-:W-:Y:S01]  /*8500*/  IMAD.MOV.U32 R42, RZ, RZ, c[0x0][0x22c] ;  /* 0x00008b00ff2a7624 */ /* 0x000fe200078e00ff */
[CC--:B-1----:R-:W-:Y:S01]  /*8510*/  LEA R38, P2, R148.reuse, R36.reuse, 0x2 ;  /* 0x0000002494267211 */ /* 0x0c2fe200078410ff */
[----:B------:R1:W-:Y:S01]  /*8520*/  RED.E.ADD.F32.FTZ.RN.STRONG.GPU [R40.64], R7 ;  /* 0x000000072800798e */ /* 0x0003e2000c10e786 */
[----:B------:R-:W-:Y:S02]  /*8530*/  IMAD R43, R43, 0x60, RZ ;  /* 0x000000602b2b7824 */ /* 0x000fe400078e02ff */
[-C--:B------:R-:W-:Y:S01]  /*8540*/  LEA.HI.X.SX32 R39, R148, R37.reuse, 0x2, P2 ;  /* 0x0000002594277211 */ /* 0x080fe200010f16ff */
[----:B------:R-:W-:Y:S01]  /*8550*/  IMAD R42, R42, c[0x0][0x1c0], RZ ;  /* 0x000070002a2a7a24 */ /* 0x000fe200078e02ff */
[-C--:B------:R-:W-:Y:S01]  /*8560*/  LEA R4, P0, R150, R36.reuse, 0x2 ;  /* 0x0000002496047211 */ /* 0x080fe200078010ff */
[----:B------:R-:W-:Y:S02]  /*8570*/  IMAD.MOV.U32 R148, RZ, RZ, c[0x0][0x22c] ;  /* 0x00008b00ff947624 */ /* 0x000fe400078e00ff */
[----:B------:R-:W-:Y:S02]  /*8580*/  IMAD R42, R42, 0x68, RZ ;  /* 0x000000682a2a7824 */ /* 0x000fe400078e02ff */
[----:B------:R-:W-:Y:S01]  /*8590*/  IMAD R148, R148, c[0x0][0x1c0], RZ ;  /* 0x0000700094947a24 */ /* 0x000fe200078e02ff */
[-C--:B------:R-:W-:Y:S03]  /*85a0*/  LEA.HI.X.SX32 R5, R150, R37.reuse, 0x2, P0 ;  /* 0x0000002596057211 */ /* 0x080fe600000f16ff */
[----:B------:R-:W-:Y:S02]  /*85b0*/  IMAD.SHL.U32 R148, R148, 0x8, RZ ;  /* 0x0000000894947824 */ /* 0x000fe400078e00ff */
[----:B------:R1:W-:Y:S01]  /*85c0*/  RED.E.ADD.F32.FTZ.RN.STRONG.GPU [R4.64], R8 ;  /* 0x000000080400798e */ /* 0x0003e2000c10e786 */
[-C--:B------:R-:W-:Y:S01]  /*85d0*/  LEA R6, P0, R0, R36.reuse, 0x2 ;  /* 0x0000002400067211 */ /* 0x080fe200078010ff */
[C---:B------:R-:W-:Y:S02]  /*85e0*/  IMAD.IADD R58, R148.reuse, 0x1, R58 ;  /* 0x00000001943a7824 */ /* 0x040fe400078e023a */
[C---:B------:R-:W-:Y:S01]  /*85f0*/  IMAD.IADD R57, R148.reuse, 0x1, R57 ;  /* 0x0000000194397824 */ /* 0x040fe200078e0239 */
[----:B------:R1:W-:Y:S01]  /*8600*/  RED.E.ADD.F32.FTZ.RN.STRONG.GPU [R38.64], R9 ;  /* 0x000000092600798e */ /* 0x0003e2000c10e786 */
[C---:B------:R-:W-:Y:S02]  /*8610*/  IMAD.IADD R56, R148.reuse, 0x1, R56 ;  /* 0x0000000194387824 */ /* 0x040fe400078e0238 */
[C---:B------:R-:W-:Y:S02]  /*8620*/  IMAD.IADD R57, R148.reuse, 0x1, R57 ;  /* 0x0000000194397824 */ /* 0x040fe400078e0239 */
[----:B------:R-:W-:Y:S01]  /*8630*/  IMAD.IADD R56, R148, 0x1, R56 ;  /* 0x0000000194387824 */ /* 0x000fe200078e0238 */
[-C--:B-1----:R-:W-:Y:S01]  /*8640*/  LEA.HI.X.SX32 R7, R0, R37.reuse, 0x2, P0 ;  /* 0x0000002500077211 */ /* 0x082fe200000f16ff */
[----:B------:R-:W-:Y:S01]  /*8650*/  IMAD.MOV.U32 R0, RZ, RZ, c[0x0][0x22c] ;  /* 0x00008b00ff007624 */ /* 0x000fe200078e00ff */
[CC--:B------:R-:W-:Y:S01]  /*8660*/  LEA R46, P6, R57.reuse, R36.reuse, 0x2 ;  /* 0x00000024392e7211 */ /* 0x0c0fe200078c10ff */
[----:B------:R-:W-:Y:S02]  /*8670*/  IMAD.MOV.U32 R41, RZ, RZ, c[0x0][0x22c] ;  /* 0x00008b00ff297624 */ /* 0x000fe400078e00ff */
[----:B------:R1:W-:Y:S01]  /*8680*/  RED.E.ADD.F32.FTZ.RN.STRONG.GPU [R6.64], R10 ;  /* 0x0000000a0600798e */ /* 0x0003e2000c10e786 */
[----:B------:R-:W-:Y:S01]  /*8690*/  IMAD R0, R0, c[0x0][0x1c0], RZ ;  /* 0x0000700000007a24 */ /* 0x000fe200078e02ff */
[-C--:B------:R-:W-:Y:S01]  /*86a0*/  LEA.HI.X.SX32 R47, R57, R37.reuse, 0x2, P6 ;  /* 0x00000025392f7211 */ /* 0x080fe200030f16ff */
[----:B------:R-:W-:Y:S02]  /*86b0*/  IMAD R41, R41, c[0x0][0x1c0], RZ ;  /* 0x0000700029297a24 */ /* 0x000fe400078e02ff */
[----:B------:R-:W-:Y:S02]  /*86c0*/  IMAD.SHL.U32 R0, R0, 0x40, RZ ;  /* 0x0000004000007824 */ /* 0x000fe400078e00ff */
[----:B------:R-:W-:Y:S02]  /*86d0*/  IMAD.MOV.U32 R40, RZ, RZ, c[0x0][0x22c] ;  /* 0x00008b00ff287624 */ /* 0x000fe400078e00ff */
[----:B------:R-:W-:Y:S01]  /*86e0*/  IMAD R41, R41, 0x70, RZ ;  /* 0x0000007029297824 */ /* 0x000fe200078e02ff */
[-C--:B------:R-:W-:Y:S01]  /*86f0*/  LEA R4, P2, R2, R36.reuse, 0x2 ;  /* 0x0000002402047211 */ /* 0x080fe200078410ff */
[----:B------:R-:W-:Y:S01]  /*8700*/  IMAD R40, R40, c[0x0][0x1c0], RZ ;  /* 0x0000700028287a24 */ /* 0x000fe200078e02ff */
[-C--:B------:R-:W-:Y:S01]  /*8710*/  LEA R8, P0, R0, R36.reuse, 0x2 ;  /* 0x0000002400087211 */ /* 0x080fe200078010ff */
[----:B------:R-:W-:Y:S01]  /*8720*/  IMAD.IADD R56, R148, 0x1, R56 ;  /* 0x0000000194387824 */ /* 0x000fe200078e0238 */
[-C--:B------:R-:W-:Y:S01]  /*8730*/  LEA.HI.X.SX32 R5, R2, R37.reuse, 0x2, P2 ;  /* 0x0000002502057211 */ /* 0x080fe200010f16ff */
[----:B------:R-:W-:Y:S01]  /*8740*/  IMAD.MOV.U32 R2, RZ, RZ, c[0x0][0x22c] ;  /* 0x00008b00ff027624 */ /* 0x000fe200078e00ff */
[-C--:B------:R-:W-:Y:S01]  /*8750*/  LEA.HI.X.SX32 R9, R0, R37.reuse, 0x2, P0 ;  /* 0x0000002500097211 */ /* 0x080fe200000f16ff */
[----:B------:R-:W-:Y:S01]  /*8760*/  IMAD R40, R40, 0x78, RZ ;  /* 0x0000007828287824 */ /* 0x000fe200078e02ff */
[----:B------:R-:W4:Y:S01]  /*8770*/  LDL R0, [R1+0x10] ;  /* 0x0000100001007983 */ /* 0x000f220000100800 */
[----:B------:R-:W-:Y:S04]  /*8780*/  IMAD R2, R2, c[0x0][0x1c0], RZ ;  /* 0x0000700002027a24 */ /* 0x000fe800078e02ff */
[----:B------:R1:W-:Y:S01]  /*8790*/  RED.E.ADD.F32.FTZ.RN.STRONG.GPU [R4.64], R11 ;  /* 0x0000000b0400798e */ /* 0x0003e2000c10e786 */
[----:B------:R-:W-:Y:S01]  /*87a0*/  IMAD R2, R2, 0x50, RZ ;  /* 0x0000005002027824 */ /* 0x000fe200078e02ff */
[CC--:B-1----:R-:W-:Y:S03]  /*87b0*/  LEA R6, P2, R48.reuse, R36.reuse, 0x2 ;  /* 0x0000002430067211 */ /* 0x0c2fe600078410ff */
[----:B------:R1:W-:Y:S01]  /*87c0*/  RED.E.ADD.F32.FTZ.RN.STRONG.GPU [R8.64], R16 ;  /* 0x000000100800798e */ /* 0x0003e2000c10e786 */
[-C--:B------:R-:W-:Y:S01]  /*87d0*/  LEA.HI.X.SX32 R7, R48, R37.reuse, 0x2, P2 ;  /* 0x0000002530077211 */ /* 0x080fe200010f16ff */
[----:B------:R-:W-:Y:S04]  /*87e0*/  IMAD.MOV.U32 R48, RZ, RZ, c[0x0][0x22c] ;  /* 0x00008b00ff307624 */ /* 0x000fe800078e00ff */
[----:B------:R1:W-:Y:S01]  /*87f0*/  RED.E.ADD.F32.FTZ.RN.STRONG.GPU [R6.64], R17 ;  /* 0x000000110600798e */ /* 0x0003e2000c10e786 */
[----:B------:R-:W-:Y:S04]  /*8800*/  IMAD R48, R48, c[0x0][0x1c0], RZ ;  /* 0x0000700030307a24 */ /* 0x000fe800078e02ff */
[----:B------:R-:W-:Y:S01]  /*8810*/  IMAD R48, R48, 0x58, RZ ;  /* 0x0000005830307824 */ /* 0x000fe200078e02ff */
[CC--:B------:R-:W-:Y:S04]  /*8820*/  LEA R4, P0, R2.reuse, R36.reuse, 0x2 ;  /* 0x0000002402047211 */ /* 0x0c0fe800078010ff */
[-C--:B------:R-:W-:Y:S02]  /*8830*/  LEA.HI.X.SX32 R5, R2, R37.reuse, 0x2, P0 ;  /* 0x0000002502057211 */ /* 0x080fe400000f16ff */
[----:B------:R-:W4:Y:S01]  /*8840*/  LDL R2, [R1] ;  /* 0x0000000001027983 */ /* 0x000f220000100800 */
[CC--:B-1----:R-:W-:Y:S02]  /*8850*/  LEA R16, P2, R48.reuse, R36.reuse, 0x2 ;  /* 0x0000002430107211 */ /* 0x0c2fe400078410ff */
[CC--:B------:R-:W-:Y:S02]  /*8860*/  LEA R10, P0, R43.reuse, R36.reuse, 0x2 ;  /* 0x000000242b0a7211 */ /* 0x0c0fe400078010ff */
[----:B------:R1:W-:Y:S01]  /*8870*/  RED.E.ADD.F32.FTZ.RN.STRONG.GPU [R4.64], R18 ;  /* 0x000000120400798e */ /* 0x0003e2000c10e786 */
[-C--:B------:R-:W-:Y:S02]  /*8880*/  LEA.HI.X.SX32 R17, R48, R37.reuse, 0x2, P2 ;  /* 0x0000002530117211 */ /* 0x080fe400010f16ff */
[-C--:B------:R-:W-:Y:S02]  /*8890*/  LEA.HI.X.SX32 R11, R43, R37.reuse, 0x2, P0 ;  /* 0x000000252b0b7211 */ /* 0x080fe400000f16ff */
[CC--:B------:R-:W-:Y:S01]  /*88a0*/  LEA R8, P3, R42.reuse, R36.reuse, 0x2 ;  /* 0x000000242a087211 */ /* 0x0c0fe200078610ff */
[----:B------:R2:W-:Y:S01]  /*88b0*/  RED.E.ADD.F32.FTZ.RN.STRONG.GPU [R16.64], R19 ;  /* 0x000000131000798e */ /* 0x0005e2000c10e786 */
[CC--:B------:R-:W-:Y:S02]  /*88c0*/  LEA R6, P2, R41.reuse, R36.reuse, 0x2 ;  /* 0x0000002429067211 */ /* 0x0c0fe400078410ff */
[-C--:B------:R-:W-:Y:S02]  /*88d0*/  LEA.HI.X.SX32 R9, R42, R37.reuse, 0x2, P3 ;  /* 0x000000252a097211 */ /* 0x080fe400018f16ff */
[----:B------:R-:W-:Y:S01]  /*88e0*/  RED.E.ADD.F32.FTZ.RN.STRONG.GPU [R10.64], R12 ;  /* 0x0000000c0a00798e */ /* 0x000fe2000c10e786 */
[-C--:B------:R-:W-:Y:S02]  /*88f0*/  LEA.HI.X.SX32 R7, R41, R37.reuse, 0x2, P2 ;  /* 0x0000002529077211 */ /* 0x080fe400010f16ff */
[CC--:B------:R-:W-:Y:S02]  /*8900*/  LEA R50, P2, R59.reuse, R36.reuse, 0x2 ;  /* 0x000000243b327211 */ /* 0x0c0fe400078410ff */
[----:B------:R-:W-:Y:S01]  /*8910*/  RED.E.ADD.F32.FTZ.RN.STRONG.GPU [R8.64], R13 ;  /* 0x0000000d0800798e */ /* 0x000fe2000c10e786 */
[CC--:B------:R-:W-:Y:S02]  /*8920*/  LEA R42, P5, R56.reuse, R36.reuse, 0x2 ;  /* 0x00000024382a7211 */ /* 0x0c0fe400078a10ff */
[-C--:B------:R-:W-:Y:S02]  /*8930*/  LEA.HI.X.SX32 R51, R59, R37.reuse, 0x2, P2 ;  /* 0x000000253b337211 */ /* 0x080fe400010f16ff */
[----:B------:R3:W-:Y:S01]  /*8940*/  RED.E.ADD.F32.FTZ.RN.STRONG.GPU [R6.64], R14 ;  /* 0x0000000e0600798e */ /* 0x0007e2000c10e786 */
[-C--:B------:R-:W-:Y:S02]  /*8950*/  LEA.HI.X.SX32 R43, R56, R37.reuse, 0x2, P5 ;  /* 0x00000025382b7211 */ /* 0x080fe400028f16ff */
[CC--:B-1----:R-:W-:Y:S04]  /*8960*/  LEA R4, P0, R40.reuse, R36.reuse, 0x2 ;  /* 0x0000002428047211 */ /* 0x0c2fe800078010ff */
[-C--:B------:R-:W-:Y:S02]  /*8970*/  LEA.HI.X.SX32 R5, R40, R37.reuse, 0x2, P0 ;  /* 0x0000002528057211 */ /* 0x080fe400000f16ff */
[CC--:B------:R-:W-:Y:S03]  /*8980*/  LEA R48, P0, R58.reuse, R36.reuse, 0x2 ;  /* 0x000000243a307211 */ /* 0x0c0fe600078010ff */
[----:B------:R1:W-:Y:S01]  /*8990*/  RED.E.ADD.F32.FTZ.RN.STRONG.GPU [R4.64], R15 ;  /* 0x0000000f0400798e */ /* 0x0003e2000c10e786 */
[-C--:B------:R-:W-:Y:S04]  /*89a0*/  LEA.HI.X.SX32 R49, R58, R37.reuse, 0x2, P0 ;  /* 0x000000253a317211 */ /* 0x080fe800000f16ff */
[----:B------:R-:W-:Y:S05]  /*89b0*/  RED.E.ADD.F32.FTZ.RN.STRONG.GPU [R36.64+0x80], R20 ;  /* 0x000080142400798e */ /* 0x000fea000c10e786 */
[----:B------:R-:W-:Y:S05]  /*89c0*/  RED.E.ADD.F32.FTZ.RN.STRONG.GPU [R44.64+0x80], R21 ;  /* 0x000080152c00798e */ /* 0x000fea000c10e786 */
[----:B------:R-:W-:Y:S05]  /*89d0*/  RED.E.ADD.F32.FTZ.RN.STRONG.GPU [R50.64], R22 ;  /* 0x000000163200798e */ /* 0x000fea000c10e786 */
[----:B------:R-:W-:Y:S05]  /*89e0*/  RED.E.ADD.F32.FTZ.RN.STRONG.GPU [R48.64], R23 ;  /* 0x000000173000798e */ /* 0x000fea000c10e786 */
[----:B------:R-:W-:Y:S05]  /*89f0*/  RED.E.ADD.F32.FTZ.RN.STRONG.GPU [R46.64], R24 ;  /* 0x000000182e00798e */ /* 0x000fea000c10e786 */
[----:B------:R-:W-:Y:S05]  /*8a00*/  RED.E.ADD.F32.FTZ.RN.STRONG.GPU [R42.64], R25 ;  /* 0x000000192a00798e */ /* 0x000fea000c10e786 */
[----:B------:R-:W-:Y:S01]  /*8a10*/  LDSM.16.MT88.4 R20, [R3+0x14800] ;  /* 0x014800000314783b */ /* 0x000fe20000004200 */
[CC--:B--2---:R-:W-:Y:S04]  /*8a20*/  LEA R16, P0, R53.reuse, R36.reuse, 0x2 ;  /* 0x0000002435107211 */ /* 0x0c4fe800078010ff */
[-C--:B------:R-:W-:Y:S02]  /*8a30*/  LEA.HI.X.SX32 R17, R53, R37.reuse, 0x2, P0 ;  /* 0x0000002535117211 */ /* 0x080fe400000f16ff */
[CC--:B---3--:R-:W-:Y:S04]  /*8a40*/  LEA R14, P6, R52.reuse, R36.reuse, 0x2 ;  /* 0x00000024340e7211 */ /* 0x0c8fe800078c10ff */
[-C--:B-1----:R-:W-:Y:S02]  /*8a50*/  LEA.HI.X.SX32 R15, R52, R37.reuse, 0x2, P6 ;  /* 0x00000025340f7211 */ /* 0x082fe400030f16ff */
[CC--:B----4-:R-:W-:Y:S04]  /*8a60*/  LEA R40, P4, R55.reuse, R36.reuse, 0x2 ;  /* 0x0000002437287211 */ /* 0x0d0fe800078810ff */
[-C--:B------:R-:W-:Y:S02]  /*8a70*/  LEA.HI.X.SX32 R41, R55, R37.reuse, 0x2, P4 ;  /* 0x0000002537297211 */ /* 0x080fe400020f16ff */
[-C--:B------:R-:W-:Y:S02]  /*8a80*/  LEA R18, P2, R54, R36.reuse, 0x2 ;  /* 0x0000002436127211 */ /* 0x080fe400078410ff */
[-C--:B------:R-:W-:Y:S01]  /*8a90*/  LEA R10, P4, R252, R36.reuse, 0x2 ;  /* 0x00000024fc0a7211 */ /* 0x080fe200078810ff */
[----:B------:R-:W-:Y:S01]  /*8aa0*/  RED.E.ADD.F32.FTZ.RN.STRONG.GPU [R40.64], R26 ;  /* 0x0000001a2800798e */ /* 0x000fe2000c10e786 */
[-C--:B------:R-:W-:Y:S02]  /*8ab0*/  LEA.HI.X.SX32 R19, R54, R37.reuse, 0x2, P2 ;  /* 0x0000002536137211 */ /* 0x080fe400010f16ff */
[-C--:B------:R-:W-:Y:S02]  /*8ac0*/  LEA.HI.X.SX32 R11, R252, R37.reuse, 0x2, P4 ;  /* 0x00000025fc0b7211 */ /* 0x080fe400020f16ff */
[CC--:B------:R-:W-:Y:S04]  /*8ad0*/  LEA R6, P2, R250.reuse, R36.reuse, 0x2 ;  /* 0x00000024fa067211 */ /* 0x0c0fe800078410ff */
[-C--:B------:R-:W-:Y:S02]  /*8ae0*/  LEA.HI.X.SX32 R7, R250, R37.reuse, 0x2, P2 ;  /* 0x00000025fa077211 */ /* 0x080fe400010f16ff */
[----:B------:R-:W-:Y:S01]  /*8af0*/  ISETP.LT.AND P2, PT, RZ, UR8, PT ;  /* 0x00000008ff007c0c */ /* 0x000fe2000bf41270 */
[----:B------:R-:W-:Y:S01]  /*8b00*/  UMOV UR8, UR5 ;  /* 0x0000000500087c82 */ /* 0x000fe20008000000 */
[CC--:B------:R-:W-:Y:S04]  /*8b10*/  LEA R38, P3, R0.reuse, R36.reuse, 0x2 ;  /* 0x0000002400267211 */ /* 0x0c0fe800078610ff */
[-C--:B------:R-:W-:Y:S01]  /*8b20*/  LEA.HI.X.SX32 R39, R0, R37.reuse, 0x2, P3 ;  /* 0x0000002500277211 */ /* 0x080fe200018f16ff */
[----:B------:R-:W-:Y:S01]  /*8b30*/  IMAD.IADD R0, R147, 0x1, R250 ;  /* 0x0000000193007824 */ /* 0x000fe200078e02fa */
[CC--:B------:R-:W-:Y:S03]  /*8b40*/  LEA R8, P3, R251.reuse, R36.reuse, 0x2 ;  /* 0x00000024fb087211 */ /* 0x0c0fe600078610ff */
[----:B------:R-:W-:Y:S01]  /*8b50*/  RED.E.ADD.F32.FTZ.RN.STRONG.GPU [R38.64], R27 ;  /* 0x0000001b2600798e */ /* 0x000fe2000c10e786 */
[-C--:B------:R-:W-:Y:S02]  /*8b60*/  LEA.HI.X.SX32 R9, R251, R37.reuse, 0x2, P3 ;  /* 0x00000025fb097211 */ /* 0x080fe400018f16ff */
[CC--:B------:R-:W-:Y:S02]  /*8b70*/  LEA R4, P0, R0.reuse, R36.reuse, 0x2 ;  /* 0x0000002400047211 */ /* 0x0c0fe400078010ff */
[----:B------:R-:W-:Y:S02]  /*8b80*/  RED.E.ADD.F32.FTZ.RN.STRONG.GPU [R18.64], R32 ;  /* 0x000000201200798e */ /* 0x000fe4000c10e786 */
[-C--:B------:R-:W-:Y:S01]  /*8b90*/  LEA.HI.X.SX32 R5, R0, R37.reuse, 0x2, P0 ;  /* 0x0000002500057211 */ /* 0x080fe200000f16ff */
[----:B------:R-:W-:Y:S01]  /*8ba0*/  IMAD.MOV.U32 R0, RZ, RZ, 0x40 ;  /* 0x00000040ff007424 */ /* 0x000fe200078e00ff */
[----:B------:R-:W-:Y:S01]  /*8bb0*/  PLOP3.LUT P0, PT, PT, PT, UP1, 0x80, 0x0 ;  /* 0x000000000000781c */ /* 0x000fe20003f0f018 */
[----:B------:R-:W-:Y:S01]  /*8bc0*/  RED.E.ADD.F32.FTZ.RN.STRONG.GPU [R16.64], R33 ;  /* 0x000000211000798e */ /* 0x000fe2000c10e786 */
[----:B------:R-:W-:Y:S02]  /*8bd0*/  @UP5 UIADD3 UR12, UP1, UR12, -0x200, URZ ;  /* 0xfffffe000c0c5890 */ /* 0x000fe4000ff3e03f */
[----:B------:R-:W-:Y:S02]  /*8be0*/  SEL R177, R0, 0xffffffc0, !P1 ;  /* 0xffffffc000b17807 */ /* 0x000fe40004800000 */
[----:B------:R-:W-:Y:S01]  /*8bf0*/  RED.E.ADD.F32.FTZ.RN.STRONG.GPU [R14.64], R34 ;  /* 0x000000220e00798e */ /* 0x000fe2000c10e786 */
[----:B------:R-:W-:Y:S02]  /*8c00*/  @UP5 UIADD3.X UR11, UR11, -0x1, URZ, UP1, !UPT ;  /* 0xffffffff0b0b5890 */ /* 0x000fe40008ffe43f */
[----:B------:R-:W-:Y:S02]  /*8c10*/  IMAD.IADD R0, R177, 0x1, R176 ;  /* 0x00000001b1007824 */ /* 0x000fe400078e02b0 */
[----:B------:R-:W-:Y:S05]  /*8c20*/  LDSM.16.MT88.4 R24, [R176+0x800] ;  /* 0x00080000b018783b */ /* 0x000fea0000004200 */
[----:B------:R-:W-:Y:S01]  /*8c30*/  LDSM.16.MT88.4 R16, [R0] ;  /* 0x000000000010783b */ /* 0x000fe20000004200 */
[C---:B------:R-:W-:Y:S04]  /*8c40*/  LEA R12, P5, R2.reuse, R36, 0x2 ;  /* 0x00000024020c7211 */ /* 0x040fe800078a10ff */
[----:B------:R-:W-:Y:S01]  /*8c50*/  LDSM.16.MT88.4 R40, [R0+0x1000] ;  /* 0x001000000028783b */ /* 0x000fe20000004200 */
[----:B------:R-:W-:Y:S04]  /*8c60*/  LEA.HI.X.SX32 R13, R2, R37, 0x2, P5 ;  /* 0x00000025020d7211 */ /* 0x000fe800028f16ff */
[----:B------:R-:W-:Y:S05]  /*8c70*/  LDSM.16.MT88.4 R36, [R3+0x19000] ;  /* 0x019000000324783b */ /* 0x000fea0000004200 */
[----:B------:R-:W-:Y:S05]  /*8c80*/  RED.E.ADD.F32.FTZ.RN.STRONG.GPU [R12.64], R35 ;  /* 0x000000230c00798e */ /* 0x000fea000c10e786 */
[----:B------:R-:W-:Y:S05]  /*8c90*/  RED.E.ADD.F32.FTZ.RN.STRONG.GPU [R10.64], R28 ;  /* 0x0000001c0a00798e */ /* 0x000fea000c10e786 */
[----:B------:R-:W-:Y:S05]  /*8ca0*/  RED.E.ADD.F32.FTZ.RN.STRONG.GPU [R8.64], R29 ;  /* 0x0000001d0800798e */ /* 0x000fea000c10e786 */
[----:B------:R-:W-:Y:S05]  /*8cb0*/  RED.E.ADD.F32.FTZ.RN.STRONG.GPU [R6.64], R30 ;  /* 0x0000001e0600798e */ /* 0x000fea000c10e786 */
[----:B------:R-:W-:Y:S05]  /*8cc0*/  LDSM.16.MT88.4 R8, [R176] ;  /* 0x00000000b008783b */ /* 0x000fea0000004200 */
[----:B------:R-:W-:Y:S05]  /*8cd0*/  RED.E.ADD.F32.FTZ.RN.STRONG.GPU [R4.64], R31 ;  /* 0x0000001f0400798e */ /* 0x000fea000c10e786 */
[----:B------:R-:W1:Y:S05]  /*8ce0*/  LDSM.16.MT88.4 R4, [R3+0x14000] ;  /* 0x014000000304783b */ /* 0x000e6a0000004200 */
[----:B------:R-:W2:Y:S05]  /*8cf0*/  LDSM.16.MT88.4 R12, [R3+0x18000] ;  /* 0x01800000030c783b */ /* 0x000eaa0000004200 */
[----:B------:R-:W3:Y:S05]  /*8d00*/  LDSM.16.MT88.4 R32, [R3+0x18800] ;  /* 0x018800000320783b */ /* 0x000eea0000004200 */
[----:B------:R-:W4:Y:S01]  /*8d10*/  LDSM.16.MT88.4 R28, [R0+0x800] ;  /* 0x00080000001c783b */ /* 0x000f220000004200 */
        /* <DEDUP_REMOVED lines=10> */
[----:B------:R-:W-:Y:S05]  /*8dc0*/  LDSM.16.MT88.4 R4, [R3+0x15800] ;  /* 0x015800000304783b */ /* 0x000fea0000004200 */
[----:B------:R-:W2:Y:S02]  /*8dd0*/  LDSM.16.MT88.4 R16, [R176+0x1800] ;  /* 0x00180000b010783b */ /* 0x000ea40000004200 */
[-C--:B------:R-:W-:Y:S08]  /*8de0*/  HMMA.16816.F32.BF16 R100, R20, R24.reuse, R100 ;  /* 0x000000181464723c */ /* 0x080ff00000041864 */
[C---:B---3--:R-:W-:Y:S08]  /*8df0*/  HMMA.16816.F32.BF16 R104, R32.reuse, R24, R104 ;  /* 0x000000182068723c */ /* 0x048ff00000041868 */
[-C--:B------:R-:W-:Y:S08]  /*8e00*/  HMMA.16816.F32.BF16 R108, R32, R26.reuse, R108 ;  /* 0x0000001a206c723c */ /* 0x080ff0000004186c */
[C---:B------:R-:W-:Y:S01]  /*8e10*/  HMMA.16816.F32.BF16 R112, R20.reuse, R26, R112 ;  /* 0x0000001a1470723c */ /* 0x040fe20000041870 */
[----:B------:R-:W3:Y:S07]  /*8e20*/  LDSM.16.MT88.4 R24, [R3+0x19800] ;  /* 0x019800000318783b */ /* 0x000eee0000004200 */
[-C--:B----4-:R-:W-:Y:S08]  /*8e30*/  HMMA.16816.F32.BF16 R116, R20, R28.reuse, R116 ;  /* 0x0000001c1474723c */ /* 0x090ff00000041874 */
        /* <DEDUP_REMOVED lines=203> */
.L_x_476:
        /* <DEDUP_REMOVED lines=19> */
.L_x_477:
[----:B------:R-:W-:Y:S01]  /*9c20*/  BAR.SYNC.DEFER_BLOCKING 0x0 ;  /* 0x0000000000007b1d */ /* 0x000fe20000010000 */
[----:B------:R-:W-:Y:S01]  /*9c30*/  USHF.L.U32 UR5, UR17, 0x7, URZ ;  /* 0x0000000711057899 */ /* 0x000fe2000800063f */
[--C-:B-1----:R-:W-:Y:S01]  /*9c40*/  SHF.R.S32.HI R7, RZ, 0x1f, R200.reuse ;  /* 0x0000001fff077819 */ /* 0x102fe200000114c8 */
[----:B------:R-:W-:Y:S01]  /*9c50*/  IMAD.MOV.U32 R6, RZ, RZ, R200 ;  /* 0x000000ffff067224 */ /* 0x000fe200078e00c8 */
[----:B------:R-:W-:Y:S01]  /*9c60*/  UIMAD UR4, UR17, -0x80, UR4 ;  /* 0xffffff80110478a4 */ /* 0x000fe2000f8e0204 */
[----:B------:R-:W-:Y:S01]  /*9c70*/  ISETP.GE.AND P1, PT, R200, c[0x0][0x220], PT ;  /* 0x00008800c8007a0c */ /* 0x000fe20003f26270 */
[----:B------:R-:W1:Y:S01]  /*9c80*/  S2R R8, SR_TID.X ;  /* 0x0000000000087919 */ /* 0x000e620000002100 */
[----:B------:R-:W-:Y:S01]  /*9c90*/  USHF.R.S32.HI UR10, URZ, 0x1f, UR5 ;  /* 0x0000001f3f0a7899 */ /* 0x000fe20008011405 */
[----:B------:R-:W-:Y:S01]  /*9ca0*/  IMAD.U32 R13, RZ, RZ, UR5 ;  /* 0x00000005ff0d7e24 */ /* 0x000fe2000f8e00ff */
[----:B------:R-:W-:Y:S01]  /*9cb0*/  ULDC.64 UR8, c[0x0][0x3a0] ;  /* 0x0000e80000087ab9 */ /* 0x000fe20000000a00 */
[----:B------:R-:W-:Y:S01]  /*9cc0*/  BSSY B0, `(.L_x_478) ;  /* 0x0000025000007945 */ /* 0x000fe20003800000 */
[----:B------:R-:W-:Y:S01]  /*9cd0*/  UIMAD UR8, UR10, UR8, URZ ;  /* 0x000000080a0872a4 */ /* 0x000fe2000f8e023f */
[----:B------:R-:W-:Y:S01]  /*9ce0*/  IMAD.WIDE.U32 R4, R13, c[0x0][0x3a0], R6 ;  /* 0x0000e8000d047a25 */ /* 0x000fe200078e0006 */
[----:B------:R-:W-:-:S02]  /*9cf0*/  USHF.R.S32.HI UR13, URZ, 0x1f, UR37 ;  /* 0x0000001f3f0d7899 */ /* 0x000fc40008011425 */
[----:B------:R-:W-:Y:S02]  /*9d00*/  UIMAD UR8, UR5, UR9, UR8 ;  /* 0x00000009050872a4 */ /* 0x000fe4000f8e0208 */
[----:B------:R-:W-:-:S04]  /*9d10*/  IADD3 R4, P0, R4, UR14, RZ ;  /* 0x0000000e04047c10 */ /* 0x000fc8000ff1e0ff */
[----:B------:R-:W-:Y:S01]  /*9d20*/  IMAD.U32 R2, RZ, RZ, UR8 ;  /* 0x00000008ff027e24 */ /* 0x000fe2000f8e00ff */
[----:B------:R-:W-:Y:S01]  /*9d30*/  ULDC.64 UR8, c[0x0][0x3b8] ;  /* 0x0000ee0000087ab9 */ /* 0x000fe20000000a00 */
[----:B------:R2:W3:Y:S01]  /*9d40*/  LDS.128 R16, [R146+0xd000] ;  /* 0x00d0000092107984 */ /* 0x0004e20000000c00 */
[----:B------:R-:W-:Y:S02]  /*9d50*/  UIMAD UR8, UR13, UR8, URZ ;  /* 0x000000080d0872a4 */ /* 0x000fe4000f8e023f */
[----:B------:R-:W-:Y:S01]  /*9d60*/  IADD3.X R5, R5, UR15, R2, P0, !PT ;  /* 0x0000000f05057c10 */ /* 0x000fe200087fe402 */
[----:B------:R-:W-:Y:S01]  /*9d70*/  IMAD.U32 R2, RZ, RZ, UR37 ;  /* 0x00000025ff027e24 */ /* 0x000fe2000f8e00ff */
[----:B------:R2:W4:Y:S01]  /*9d80*/  LDS.128 R20, [R146+0xe000] ;  /* 0x00e0000092147984 */ /* 0x0005220000000c00 */
[----:B------:R-:W-:Y:S01]  /*9d90*/  UIMAD UR8, UR37, UR9, UR8 ;  /* 0x00000009250872a4 */ /* 0x000fe2000f8e0208 */
[----:B-1----:R-:W-:Y:S01]  /*9da0*/  SHF.R.S32.HI R0, RZ, 0x1f, R8 ;  /* 0x0000001fff007819 */ /* 0x002fe20000011408 */
[----:B------:R-:W-:Y:S01]  /*9db0*/  IMAD.WIDE.U32 R4, R2, c[0x0][0x3b8], R4 ;  /* 0x0000ee0002047a25 */ /* 0x000fe200078e0004 */
[----:B------:R2:W1:Y:S02]  /*9dc0*/  LDS.128 R24, [R146+0xf000] ;  /* 0x00f0000092187984 */ /* 0x0004640000000c00 */
[----:B------:R-:W-:-:S02]  /*9dd0*/  LEA.HI R0, R0, R8, RZ, 0x3 ;  /* 0x0000000800007211 */ /* 0x000fc400078f18ff */
[----:B------:R2:W1:Y:S01]  /*9de0*/  LDS.128 R28, [R146+0x10000] ;  /* 0x01000000921c7984 */ /* 0x0004620000000c00 */
[----:B------:R-:W-:Y:S02]  /*9df0*/  IADD3 R12, R5, UR8, RZ ;  /* 0x00000008050c7c10 */ /* 0x000fe4000fffe0ff */
[----:B------:R-:W-:Y:S01]  /*9e00*/  SHF.R.S32.HI R0, RZ, 0x3, R0 ;  /* 0x00000003ff007819 */ /* 0x000fe20000011400 */
[----:B------:R2:W1:Y:S03]  /*9e10*/  LDS.128 R32, [R146+0x11000] ;  /* 0x0110000092207984 */ /* 0x0004660000000c00 */
[----:B------:R-:W-:Y:S01]  /*9e20*/  ISETP.GE.OR P4, PT, R0, UR4, P1 ;  /* 0x0000000400007c0c */ /* 0x000fe20008f86670 */
[----:B------:R2:W1:Y:S01]  /*9e30*/  LDS.128 R36, [R146+0x12000] ;  /* 0x0120000092247984 */ /* 0x0004620000000c00 */
[----:B------:R-:W-:-:S03]  /*9e40*/  SHF.R.S32.HI R14, RZ, 0x1f, R0 ;  /* 0x0000001fff0e7819 */ /* 0x000fc60000011400 */
[----:B------:R2:W1:Y:S08]  /*9e50*/  LDS.128 R40, [R146+0x13000] ;  /* 0x0130000092287984 */ /* 0x0004700000000c00 */
[----:B------:R-:W-:Y:S05]  /*9e60*/  @P4 BRA `(.L_x_479) ;  /* 0x000000a000004947 */ /* 0x000fea0003800000 */
[----:B--2---:R-:W2:Y:S01]  /*9e70*/  LDS.128 R144, [R146+0xc000] ;  /* 0x00c0000092907984 */ /* 0x004ea20000000c00 */
        /* <DEDUP_REMOVED lines=9> */
.L_x_479:
[----:B------:R-:W-:Y:S05]  /*9f10*/  BSYNC B0 ;  /* 0x0000000000007941 */ /* 0x000fea0003800000 */
.L_x_478:
[----:B------:R-:W-:Y:S01]  /*9f20*/  IADD3 R2, R0, 0x20, RZ ;  /* 0x0000002000027810 */ /* 0x000fe20007ffe0ff */
[----:B------:R-:W-:Y:S03]  /*9f30*/  BSSY B0, `(.L_x_480) ;  /* 0x000000e000007945 */ /* 0x000fe60003800000 */
[----:B------:R-:W-:-:S13]  /*9f40*/  ISETP.GE.OR P3, PT, R2, UR4, P1 ;  /* 0x0000000402007c0c */ /* 0x000fda0008f66670 */
        /* <DEDUP_REMOVED lines=11> */
[----:B---3--:R2:W-:Y:S02]  /*a000*/  STG.E.128 [R10.64], R16 ;  /* 0x000000100a007986 */ /* 0x0085e4000c101d06 */
.L_x_481:
[----:B------:R-:W-:Y:S05]  /*a010*/  BSYNC B0 ;  /* 0x0000000000007941 */ /* 0x000fea0003800000 */
.L_x_480:
        /* <DEDUP_REMOVED lines=14> */
[----:B----4-:R2:W-:Y:S02]  /*a100*/  STG.E.128 [R10.64], R20 ;  /* 0x000000140a007986 */ /* 0x0105e4000c101d06 */
.L_x_483:
[----:B------:R-:W-:Y:S05]  /*a110*/  BSYNC B0 ;  /* 0x0000000000007941 */ /* 0x000fea0003800000 */
.L_x_482:
[----:B------:R-:W-:Y:S01]  /*a120*/  IADD3 R2, R0, 0x60, RZ ;  /* 0x0000006000027810 */ /* 0x000fe20007ffe0ff */
[----:B------:R-:W-:Y:S03]  /*a130*/  BSSY B0, `(.L_x_484) ;  /* 0x000000d000007945 */ /* 0x000fe60003800000 */
[----:B------:R-:W-:-:S13]  /*a140*/  ISETP.GE.OR P1, PT, R2, UR4, P1 ;  /* 0x0000000402007c0c */ /* 0x000fda0008f26670 */
        /* <DEDUP_REMOVED lines=10> */
[----:B-1----:R1:W-:Y:S02]  /*a1f0*/  STG.E.128 [R4.64], R24 ;  /* 0x0000001804007986 */ /* 0x0023e4000c101d06 */
.L_x_485:
[----:B------:R-:W-:Y:S05]  /*a200*/  BSYNC B0 ;  /* 0x0000000000007941 */ /* 0x000fea0003800000 */
.L_x_484:
[----:B------:R-:W-:Y:S01]  /*a210*/  ULDC.64 UR8, c[0x0][0x3a8] ;  /* 0x0000ea0000087ab9 */ /* 0x000fe20000000a00 */
[----:B------:R-:W-:Y:S01]  /*a220*/  IMAD.WIDE.U32 R6, R13, c[0x0][0x3a8], R6 ;  /* 0x0000ea000d067a25 */ /* 0x000fe200078e0006 */
[----:B------:R-:W-:Y:S01]  /*a230*/  UIMAD UR4, UR10, UR8, URZ ;  /* 0x000000080a0472a4 */ /* 0x000fe2000f8e023f */
[----:B------:R-:W-:Y:S01]  /*a240*/  BSSY B0, `(.L_x_486) ;  /* 0x0000016000007945 */ /* 0x000fe20003800000 */
[----:B------:R-:W-:Y:S02]  /*a250*/  USHF.R.S32.HI UR13, URZ, 0x1f, UR37 ;  /* 0x0000001f3f0d7899 */ /* 0x000fe40008011425 */
[----:B------:R-:W-:Y:S01]  /*a260*/  UIMAD UR5, UR5, UR9, UR4 ;  /* 0x00000009050572a4 */ /* 0x000fe2000f8e0204 */
[----:B-1----:R-:W-:-:S05]  /*a270*/  IADD3 R4, P0, R6, UR11, RZ ;  /* 0x0000000b06047c10 */ /* 0x002fca000ff1e0ff */
[----:B------:R-:W-:Y:S01]  /*a280*/  IMAD.U32 R2, RZ, RZ, UR5 ;  /* 0x00000005ff027e24 */ /* 0x000fe2000f8e00ff */
[----:B------:R-:W-:Y:S02]  /*a290*/  ULDC.64 UR4, c[0x0][0x3c0] ;  /* 0x0000f00000047ab9 */ /* 0x000fe40000000a00 */
[----:B------:R-:W-:Y:S02]  /*a2a0*/  UIMAD UR4, UR13, UR4, URZ ;  /* 0x000000040d0472a4 */ /* 0x000fe4000f8e023f */
[----:B------:R-:W-:Y:S02]  /*a2b0*/  IADD3.X R5, R7, UR12, R2, P0, !PT ;  /* 0x0000000c07057c10 */ /* 0x000fe400087fe402 */
[----:B------:R-:W-:Y:S01]  /*a2c0*/  MOV R2, UR37 ;  /* 0x0000002500027c02 */ /* 0x000fe20008000f00 */
[----:B------:R-:W-:-:S04]  /*a2d0*/  UIMAD UR4, UR37, UR5, UR4 ;  /* 0x00000005250472a4 */ /* 0x000fc8000f8e0204 */
[----:B------:R-:W-:-:S05]  /*a2e0*/  IMAD.WIDE.U32 R4, R2, c[0x0][0x3c0], R4 ;  /* 0x0000f00002047a25 */ /* 0x000fca00078e0004 */
[----:B--2---:R-:W-:Y:S01]  /*a2f0*/  IADD3 R10, R5, UR4, RZ ;  /* 0x00000004050a7c10 */ /* 0x004fe2000fffe0ff */
        /* <DEDUP_REMOVED lines=9> */
[----:B------:R1:W-:Y:S04]  /*a390*/  STG.E.128 [R8.64], R28 ;  /* 0x0000001c08007986 */ /* 0x0003e8000c101d06 */
.L_x_487:
[----:B------:R-:W-:Y:S05]  /*a3a0*/  BSYNC B0 ;  /* 0x0000000000007941 */ /* 0x000fea0003800000 */
.L_x_486:
        /* <DEDUP_REMOVED lines=13> */
.L_x_489:
[----:B------:R-:W-:Y:S05]  /*a480*/  BSYNC B0 ;  /* 0x0000000000007941 */ /* 0x000fea0003800000 */
.L_x_488:
        /* <DEDUP_REMOVED lines=13> */
.L_x_491:
[----:B------:R-:W-:Y:S05]  /*a560*/  BSYNC B0 ;  /* 0x0000000000007941 */ /* 0x000fea0003800000 */
.L_x_490:
        /* <DEDUP_REMOVED lines=10> */
[----:B------:R2:W-:Y:S01]  /*a610*/  STG.E.128 [R4.64], R40 ;  /* 0x0000002804007986 */ /* 0x0005e2000c101d06 */
[----:B------:R-:W-:Y:S05]  /*a620*/  BRA `(.L_x_492) ;  /* 0x00000bd000007947 */ /* 0x000fea0003800000 */
.L_x_440:
        /* <DEDUP_REMOVED lines=21> */
.L_x_493:
        /* <DEDUP_REMOVED lines=19> */
.L_x_494:
[----:B------:R-:W1:Y:S01]  /*a8b0*/  S2R R6, SR_TID.X ;  /* 0x0000000000067919 */ /* 0x000e620000002100 */
[----:B------:R-:W-:Y:S01]  /*a8c0*/  USHF.L.U32 UR5, UR17, 0x7, URZ ;  /* 0x0000000711057899 */ /* 0x000fe2000800063f */
[----:B------:R-:W-:Y:S01]  /*a8d0*/  ISETP.GE.AND P1, PT, R200, c[0x0][0x220], PT ;  /* 0x00008800c8007a0c */ /* 0x000fe20003f26270 */
[----:B------:R-:W-:Y:S01]  /*a8e0*/  ULDC.64 UR8, c[0x0][0x3a0] ;  /* 0x0000e80000087ab9 */ /* 0x000fe20000000a00 */
[----:B------:R-:W-:Y:S01]  /*a8f0*/  BSSY B0, `(.L_x_495) ;  /* 0x0000020000007945 */ /* 0x000fe20003800000 */
[----:B------:R-:W-:Y:S02]  /*a900*/  USHF.R.S32.HI UR10, URZ, 0x1f, UR5 ;  /* 0x0000001f3f0a7899 */ /* 0x000fe40008011405 */
[----:B------:R-:W-:Y:S01]  /*a910*/  IMAD.U32 R11, RZ, RZ, UR5 ;  /* 0x00000005ff0b7e24 */ /* 0x000fe2000f8e00ff */
[----:B------:R-:W-:-:S02]  /*a920*/  UIMAD UR4, UR17, -0x80, UR4 ;  /* 0xffffff80110478a4 */ /* 0x000fc4000f8e0204 */
[----:B------:R-:W-:Y:S01]  /*a930*/  UIMAD UR8, UR10, UR8, URZ ;  /* 0x000000080a0872a4 */ /* 0x000fe2000f8e023f */
[----:B------:R-:W-:Y:S01]  /*a940*/  IMAD.WIDE.U32 R4, R11, c[0x0][0x3a0], R200 ;  /* 0x0000e8000b047a25 */ /* 0x000fe200078e00c8 */
[----:B------:R-:W-:Y:S02]  /*a950*/  USHF.R.S32.HI UR13, URZ, 0x1f, UR37 ;  /* 0x0000001f3f0d7899 */ /* 0x000fe40008011425 */
        /* <DEDUP_REMOVED lines=12> */
[----:B------:R-:W-:Y:S02]  /*aa20*/  ISETP.GE.OR P4, PT, R0, UR4, P1 ;  /* 0x0000000400007c0c */ /* 0x000fe40008f86670 */
        /* <DEDUP_REMOVED lines=12> */
.L_x_496:
[----:B------:R-:W-:Y:S05]  /*aaf0*/  BSYNC B0 ;  /* 0x0000000000007941 */ /* 0x000fea0003800000 */
.L_x_495:
[----:B------:R-:W-:Y:S01]  /*ab00*/  IADD3 R2, R0, 0x20, RZ ;  /* 0x0000002000027810 */ /* 0x000fe20007ffe0ff */
[----:B------:R-:W-:Y:S03]  /*ab10*/  BSSY B0, `(.L_x_497) ;  /* 0x000000e000007945 */ /* 0x000fe60003800000 */
[----:B------:R-:W-:-:S13]  /*ab20*/  ISETP.GE.OR P3, PT, R2, UR4, P1 ;  /* 0x0000000402007c0c */ /* 0x000fda0008f66670 */
        /* <DEDUP_REMOVED lines=12> */
.L_x_498:
[----:B------:R-:W-:Y:S05]  /*abf0*/  BSYNC B0 ;  /* 0x0000000000007941 */ /* 0x000fea0003800000 */
.L_x_497:
        /* <DEDUP_REMOVED lines=15> */
.L_x_500:
[----:B------:R-:W-:Y:S05]  /*acf0*/  BSYNC B0 ;  /* 0x0000000000007941 */ /* 0x000fea0003800000 */
.L_x_499:
[----:B------:R-:W-:Y:S01]  /*ad00*/  IADD3 R2, R0, 0x60, RZ ;  /* 0x0000006000027810 */ /* 0x000fe20007ffe0ff */
[----:B------:R-:W-:Y:S03]  /*ad10*/  BSSY B0, `(.L_x_501) ;  /* 0x000000d000007945 */ /* 0x000fe60003800000 */
[----:B------:R-:W-:-:S13]  /*ad20*/  ISETP.GE.OR P1, PT, R2, UR4, P1 ;  /* 0x0000000402007c0c */ /* 0x000fda0008f26670 */
[----:B------:R-:W-:Y:S05]  /*ad30*/  @P1 BRA `(.L_x_502) ;  /* 0x000000a000001947 */ /* 0x000fea0003800000 */
[----:B------:R-:W-:-:S04]  /*ad40*/  IADD3 R2, P0, R0, 0x60, RZ ;  /* 0x0000006000027810 */ /* 0x000fc80007f1e0ff */
[----:B------:R-:W-:-:S05]  /*ad50*/  IADD3.X R5, RZ, R12, RZ, P0, !PT ;  /* 0x0000000cff057210 */ /* 0x000fca00007fe4ff */
[----:B------:R-:W-:Y:S01]  /*ad60*/  IMAD R6, R5, c[0x0][0x3a0], RZ ;  /* 0x0000e80005067a24 */ /* 0x000fe200078e02ff */
[----:B------:R-:W-:-:S05]  /*ad70*/  MOV R5, R10 ;  /* 0x0000000a00057202 */ /* 0x000fca0000000f00 */
[----:B-1----:R-:W-:-:S04]  /*ad80*/  IMAD.WIDE.U32 R8, R2, c[0x0][0x3a0], R4 ;  /* 0x0000e80002087a25 */ /* 0x002fc800078e0004 */
[----:B------:R-:W-:Y:S01]  /*ad90*/  IMAD R2, R2, c[0x0][0x3a4], R6 ;  /* 0x0000e90002027a24 */ /* 0x000fe200078e0206 */
[----:B------:R-:W-:-:S04]  /*ada0*/  LEA R4, P0, R8, c[0x0][0x340], 0x1 ;  /* 0x0000d00008047a11 */ /* 0x000fc800078008ff */
[----:B------:R-:W-:-:S04]  /*adb0*/  IADD3 R2, R2, R9, RZ ;  /* 0x0000000902027210 */ /* 0x000fc80007ffe0ff */
[----:B------:R-:W-:-:S05]  /*adc0*/  LEA.HI.X R5, R8, c[0x0][0x344], R2, 0x1, P0 ;  /* 0x0000d10008057a11 */ /* 0x000fca00000f0c02 */
[----:B------:R1:W-:Y:S02]  /*add0*/  STG.E.128 [R4.64], RZ ;  /* 0x000000ff04007986 */ /* 0x0003e4000c101d2c */
.L_x_502:
[----:B------:R-:W-:Y:S05]  /*ade0*/  BSYNC B0 ;  /* 0x0000000000007941 */ /* 0x000fea0003800000 */
.L_x_501:
[----:B------:R-:W-:Y:S01]  /*adf0*/  ULDC.64 UR8, c[0x0][0x3a8] ;  /* 0x0000ea0000087ab9 */ /* 0x000fe20000000a00 */
[----:B-1----:R-:W-:Y:S01]  /*ae00*/  IMAD.WIDE.U32 R4, R11, c[0x0][0x3a8], R200 ;  /* 0x0000ea000b047a25 */ /* 0x002fe200078e00c8 */
[----:B------:R-:W-:Y:S01]  /*ae10*/  UIMAD UR4, UR10, UR8, URZ ;  /* 0x000000080a0472a4 */ /* 0x000fe2000f8e023f */
[----:B------:R-:W-:Y:S01]  /*ae20*/  BSSY B0, `(.L_x_503) ;  /* 0x0000016000007945 */ /* 0x000fe20003800000 */
[----:B------:R-:W-:Y:S02]  /*ae30*/  USHF.R.S32.HI UR13, URZ, 0x1f, UR37 ;  /* 0x0000001f3f0d7899 */ /* 0x000fe40008011425 */
        /* <DEDUP_REMOVED lines=20> */
.L_x_504:
[----:B------:R-:W-:Y:S05]  /*af80*/  BSYNC B0 ;  /* 0x0000000000007941 */ /* 0x000fea0003800000 */
.L_x_503:
        /* <DEDUP_REMOVED lines=13> */
.L_x_506:
[----:B------:R-:W-:Y:S05]  /*b060*/  BSYNC B0 ;  /* 0x0000000000007941 */ /* 0x000fea0003800000 */
.L_x_505:
        /* <DEDUP_REMOVED lines=13> */
.L_x_508:
[----:B------:R-:W-:Y:S05]  /*b140*/  BSYNC B0 ;  /* 0x0000000000007941 */ /* 0x000fea0003800000 */
.L_x_507:
        /* <DEDUP_REMOVED lines=11> */
.L_x_492:
[----:B------:R-:W-:Y:S05]  /*b200*/  BSYNC B1 ;  /* 0x0000000000017941 */ /* 0x000fea0003800000 */
.L_x_435:
        /* <DEDUP_REMOVED lines=11> */
.L_x_509:
[----:B------:R-:W-:Y:S05]  /*b2c0*/  EXIT ;  /* 0x000000000000794d */ /* 0x000fea0003800000 */
.L_x_511:
        /* <DEDUP_REMOVED lines=11> */
.L_x_2459:


//--------------------- .text._ZN5flash44flash_bwd_dq_dk_dv_loop_seqk_parallel_kernelI23Flash_bwd_kernel_traitsILi64ELi128ELi128ELi8ELi4ELi4ELi4ELb0ELb0EN7cutlass10bfloat16_tE19Flash_kernel_traitsILi64ELi128ELi128ELi8ES3_EELb0ELb0ELb1ELb0ELb0ELb0ELb0EEEvNS_16Flash_bwd_paramsE --------------------------
	.section	.text._ZN5flash44flash_bwd_dq_dk_dv_loop_seqk_parallel_kernelI23Flash_bwd_kernel_traitsILi64ELi128ELi128ELi8ELi4ELi4ELi4ELb0ELb0EN7cutlass10bfloat16_tE19Flash_kernel_traitsILi64ELi128ELi128ELi8ES3_EELb0ELb0ELb1ELb0ELb0ELb0ELb0EEEvNS_16Flash_bwd_paramsE,"ax",@progbits
	.sectioninfo	@"SHI_REGISTERS=255"
	.align	128
        .global         _ZN5flash44flash_bwd_dq_dk_dv_loop_seqk_parallel_kernelI23Flash_bwd_kernel_traitsILi64ELi128ELi128ELi8ELi4ELi4ELi4ELb0ELb0EN7cutlass10bfloat16_tE19Flash_kernel_traitsILi64ELi128ELi128ELi8ES3_EELb0ELb0ELb1ELb0ELb0ELb0ELb0EEEvNS_16Flash_bwd_paramsE
        .type           _ZN5flash44flash_bwd_dq_dk_dv_loop_seqk_parallel_kernelI23Flash_bwd_kernel_traitsILi64ELi128ELi128ELi8ELi4ELi4ELi4ELb0ELb0EN7cutlass10bfloat16_tE19Flash_kernel_traitsILi64ELi128ELi128ELi8ES3_EELb0ELb0ELb1ELb0ELb0ELb0ELb0EEEvNS_16Flash_bwd_paramsE,@function
        .size           _ZN5flash44flash_bwd_dq_dk_dv_loop_seqk_parallel_kernelI23Flash_bwd_kernel_traitsILi64ELi128ELi128ELi8ELi4ELi4ELi4ELb0ELb0EN7cutlass10bfloat16_tE19Flash_kernel_traitsILi64ELi128ELi128ELi8ES3_EELb0ELb0ELb1ELb0ELb0ELb0ELb0EEEvNS_16Flash_bwd_paramsE,(.L_x_2460 - _ZN5flash44flash_bwd_dq_dk_dv_loop_seqk_parallel_kernelI23Flash_bwd_kernel_traitsILi64ELi128ELi128ELi8ELi4ELi4ELi4ELb0ELb0EN7cutlass10bfloat16_tE19Flash_kernel_traitsILi64ELi128ELi128ELi8ES3_EELb0ELb0ELb1ELb0ELb0ELb0ELb0EEEvNS_16Flash_bwd_paramsE)
        .other          _ZN5flash44flash_bwd_dq_dk_dv_loop_seqk_parallel_kernelI23Flash_bwd_kernel_traitsILi64ELi128ELi128ELi8ELi4ELi4ELi4ELb0ELb0EN7cutlass10bfloat16_tE19Flash_kernel_traitsILi64ELi128ELi128ELi8ES3_EELb0ELb0ELb1ELb0ELb0ELb0ELb0EEEvNS_16Flash_bwd_paramsE,@"STO_CUDA_ENTRY STV_DEFAULT"
_ZN5flash44flash_bwd_dq_dk_dv_loop_seqk_parallel_kernelI23Flash_bwd_kernel_traitsILi64ELi128ELi128ELi8ELi4ELi4ELi4ELb0ELb0EN7cutlass10bfloat16_tE19Flash_kernel_traitsILi64ELi128ELi128ELi8ES3_EELb0ELb0ELb1ELb0ELb0ELb0ELb0EEEvNS_16Flash_bwd_paramsE:
.text._ZN5flash44flash_bwd_dq_dk_dv_loop_seqk_parallel_kernelI23Flash_bwd_kernel_traitsILi64ELi128ELi128ELi8ELi4ELi4ELi4ELb0ELb0EN7cutlass10bfloat16_tE19Flash_kernel_traitsILi64ELi128ELi128ELi8ES3_EELb0ELb0ELb1ELb0ELb0ELb0ELb0EEEvNS_16Flash_bwd_paramsE:
        /* <DEDUP_REMOVED lines=15> */
[----:B------:R-:W-:Y:S01]  /*00f0*/  UMOV UR6, 0x80 ;  /* 0x0000008000067882 */ /* 0x000fe20000000000 */
[----:B------:R-:W-:Y:S01]  /*0100*/  IMAD.MOV.U32 R197, RZ, RZ, -0x10 ;  /* 0xfffffff0ffc57424 */ /* 0x000fe200078e00ff */
[----:B------:R-:W-:Y:S02]  /*0110*/  ULDC UR4, c[0x0][0x210] ;  /* 0x0000840000047ab9 */ /* 0x000fe40000000800 */
[----:B------:R-:W-:Y:S01]  /*0120*/  ULDC UR60, c[0x0][0x234] ;  /* 0x00008d00003c7ab9 */ /* 0x000fe20000000800 */
[----:B------:R-:W3:Y:S01]  /*0130*/  S2UR UR37, SR_CTAID.Y ;  /* 0x00000000002579c3 */ /* 0x000ee20000002600 */
[----:B------:R-:W-:-:S02]  /*0140*/  ULDC UR11, c[0x0][0x374] ;  /* 0x0000dd00000b7ab9 */ /* 0x000fc40000000800 */
[----:B------:R-:W-:Y:S02]  /*0150*/  UIMAD UR60, UR6, UR4, UR60 ;  /* 0x00000004063c72a4 */ /* 0x000fe4000f8e023c */
[----:B------:R-:W-:Y:S02]  /*0160*/  UIMAD UR6, UR11, 0xc0, URZ ;  /* 0x000000c00b0678a4 */ /* 0x000fe4000f8e023f */
[----:B------:R-:W-:Y:S02]  /*0170*/  ULDC.U8 UR7, c[0x0][0x328] ;  /* 0x0000ca0000077ab9 */ /* 0x000fe40000000000 */
[----:B------:R-:W-:Y:S02]  /*0180*/  ULDC UR12, c[0x0][0x194] ;  /* 0x00006500000c7ab9 */ /* 0x000fe40000000800 */
[----:B------:R-:W-:Y:S02]  /*0190*/  UISETP.NE.AND UP5, UPT, UR7, URZ, UPT ;  /* 0x0000003f0700728c */ /* 0x000fe4000bfa5270 */
[----:B------:R-:W-:Y:S01]  /*01a0*/  UIMAD UR7, UR12, 0xc0, URZ ;  /* 0x000000c00c0778a4 */ /* 0x000fe2000f8e023f */
[----:B-1----:R-:W-:Y:S01]  /*01b0*/  SHF.R.S32.HI R10, RZ, 0x1f, R12 ;  /* 0x0000001fff0a7819 */ /* 0x002fe2000001140c */
[----:B--2---:R-:W-:-:S02]  /*01c0*/  USHF.R.S32.HI UR5, URZ, 0x1f, UR39 ;  /* 0x0000001f3f057899 */ /* 0x004fc40008011427 */
[----:B------:R-:W-:Y:S01]  /*01d0*/  ULDC UR51, c[0x0][0x22c] ;  /* 0x00008b0000337ab9 */ /* 0x000fe20000000800 */
[CC--:B------:R-:W-:Y:S01]  /*01e0*/  LEA.HI R9, R10.reuse, R12.reuse, RZ, 0x4 ;  /* 0x0000000c0a097211 */ /* 0x0c0fe200078f20ff */
[----:B------:R-:W-:Y:S01]  /*01f0*/  ULDC UR40, c[0x0][0x1c0] ;  /* 0x0000700000287ab9 */ /* 0x000fe20000000800 */
[----:B------:R-:W-:Y:S01]  /*0200*/  LEA.HI R4, R10, R12, RZ, 0x5 ;  /* 0x0000000c0a047211 */ /* 0x000fe200078f28ff */
[----:B------:R-:W-:Y:S01]  /*0210*/  ULDC UR10, c[0x0][0x1c0] ;  /* 0x00007000000a7ab9 */ /* 0x000fe20000000800 */
[----:B------:R-:W-:Y:S01]  /*0220*/  SHF.R.S32.HI R2, RZ, 0x4, R9 ;  /* 0x00000004ff027819 */ /* 0x000fe20000011409 */
[----:B---3--:R-:W-:Y:S01]  /*0230*/  UIMAD.WIDE.U32 UR48, UR37, UR14, URZ ;  /* 0x0000000e253072a5 */ /* 0x008fe2000f8e003f */
[--C-:B------:R-:W-:Y:S01]  /*0240*/  SHF.R.S32.HI R6, RZ, 0x5, R4.reuse ;  /* 0x00000005ff067819 */ /* 0x100fe20000011404 */
[----:B------:R-:W-:Y:S01]  /*0250*/  ULDC UR13, c[0x0][0x1c0] ;  /* 0x00007000000d7ab9 */ /* 0x000fe20000000800 */
[----:B------:R-:W-:Y:S01]  /*0260*/  LEA.HI R0, R9, R2, RZ, 0x1 ;  /* 0x0000000209007211 */ /* 0x000fe200078f08ff */
[----:B------:R-:W-:Y:S01]  /*0270*/  ULDC UR9, c[0x0][0x1c0] ;  /* 0x0000700000097ab9 */ /* 0x000fe20000000800 */
[----:B------:R-:W-:Y:S01]  /*0280*/  SHF.R.S32.HI R3, RZ, 0x1f, R4 ;  /* 0x0000001fff037819 */ /* 0x000fe20000011404 */
[----:B------:R-:W-:Y:S01]  /*0290*/  UIMAD.WIDE UR40, UR51, UR40, URZ ;  /* 0x00000028332872a5 */ /* 0x000fe2000f8e023f */
[----:B------:R-:W-:Y:S01]  /*02a0*/  LOP3.LUT R0, R0, 0xfffffffe, RZ, 0xc0, !PT ;  /* 0xfffffffe00007812 */ /* 0x000fe200078ec0ff */
[----:B------:R-:W-:Y:S01]  /*02b0*/  UIMAD UR52, UR39, UR51, URZ ;  /* 0x00000033273472a4 */ /* 0x000fe2000f8e023f */
[CC--:B------:R-:W-:Y:S01]  /*02c0*/  LEA.HI R15, R10.reuse, R12.reuse, RZ, 0x2 ;  /* 0x0000000c0a0f7211 */ /* 0x0c0fe200078f10ff */
[----:B------:R-:W-:Y:S01]  /*02d0*/  UIMAD UR51, UR51, UR10, URZ ;  /* 0x0000000a333372a4 */ /* 0x000fe2000f8e023f */
[----:B------:R-:W-:Y:S01]  /*02e0*/  LEA.HI R14, R10, R12, RZ, 0x3 ;  /* 0x0000000c0a0e7211 */ /* 0x000fe200078f18ff */
[----:B------:R-:W-:Y:S01]  /*02f0*/  IMAD.IADD R11, R2, 0x1, -R0 ;  /* 0x00000001020b7824 */ /* 0x000fe200078e0a00 */
[----:B------:R-:W-:Y:S01]  /*0300*/  LEA.HI R0, R3, R6, RZ, 0x2 ;  /* 0x0000000603007211 */ /* 0x000fe200078f10ff */
[----:B------:R-:W-:Y:S01]  /*0310*/  UIMAD UR4, UR37, UR9, UR39 ;  /* 0x00000009250472a4 */ /* 0x000fe2000f8e0227 */
[--C-:B------:R-:W-:Y:S01]  /*0320*/  SHF.R.S32.HI R5, RZ, 0x2, R15.reuse ;  /* 0x00000002ff057819 */ /* 0x100fe2000001140f */
[----:B------:R-:W-:Y:S01]  /*0330*/  ULDC UR54, c[0x0][0x214] ;  /* 0x0000850000367ab9 */ /* 0x000fe20000000800 */
[----:B------:R-:W-:Y:S01]  /*0340*/  SHF.R.S32.HI R3, RZ, 0x1f, R15 ;  /* 0x0000001fff037819 */ /* 0x000fe2000001140f */
[----:B------:R-:W-:Y:S01]  /*0350*/  USHF.L.U32 UR50, UR51, 0x7, URZ ;  /* 0x0000000733327899 */ /* 0x000fe2000800063f */
[----:B------:R-:W-:Y:S01]  /*0360*/  LOP3.LUT R2, R0, 0xfffffffc, RZ, 0xc0, !PT ;  /* 0xfffffffc00027812 */ /* 0x000fe200078ec0ff */
[----:B------:R-:W-:Y:S01]  /*0370*/  ULDC UR55, c[0x0][0x224] ;  /* 0x0000890000377ab9 */ /* 0x000fe20000000800 */
[----:B------:R-:W-:Y:S01]  /*0380*/  LEA.HI R0, R3, R5, RZ, 0x3 ;  /* 0x0000000503007211 */ /* 0x000fe200078f18ff */
[----:B------:R-:W-:Y:S01]  /*0390*/  ULDC UR61, c[0x0][0x1c8] ;  /* 0x00007200003d7ab9 */ /* 0x000fe20000000800 */
[----:B------:R-:W-:Y:S01]  /*03a0*/  SHF.R.S32.HI R3, RZ, 0x3, R14 ;  /* 0x00000003ff037819 */ /* 0x000fe2000001140e */
[----:B------:R-:W-:Y:S01]  /*03b0*/  IMAD.IADD R8, R6, 0x1, -R2 ;  /* 0x0000000106087824 */ /* 0x000fe200078e0a02 */
[----:B------:R-:W-:Y:S01]  /*03c0*/  LOP3.LUT R0, R0, 0xfffffff8, RZ, 0xc0, !PT ;  /* 0xfffffff800007812 */ /* 0x000fe200078ec0ff */
[----:B------:R-:W-:Y:S01]  /*03d0*/  ULDC.U8 UR8, c[0x0][0x3d0] ;  /* 0x0000f40000087ab9 */ /* 0x000fe20000000000 */
[----:B------:R-:W-:Y:S01]  /*03e0*/  LOP3.LUT R2, R4, 0xffffffe0, RZ, 0xc0, !PT ;  /* 0xffffffe004027812 */ /* 0x000fe200078ec0ff */
[----:B------:R-:W-:Y:S01]  /*03f0*/  @UP5 UIMAD UR59, UR37, UR54, URZ ;  /* 0x00000036253b52a4 */ /* 0x000fe2000f8e023f */
[----:B------:R-:W-:Y:S01]  /*0400*/  LOP3.LUT R4, R14, 0xfffffff8, RZ, 0xc0, !PT ;  /* 0xfffffff80e047812 */ /* 0x000fe200078ec0ff */
[----:B------:R-:W-:Y:S01]  /*0410*/  IMAD.IADD R7, R5, 0x1, -R0 ;  /* 0x0000000105077824 */ /* 0x000fe200078e0a00 */
[----:B------:R-:W-:Y:S01]  /*0420*/  UIMAD UR55, UR4, UR55, URZ ;  /* 0x00000037043772a4 */ /* 0x000fe2000f8e023f */
[----:B------:R-:W-:Y:S01]  /*0430*/  IMAD.IADD R0, R12, 0x1, -R2 ;  /* 0x000000010c007824 */ /* 0x000fe200078e0a02 */
[----:B------:R-:W-:-:S02]  /*0440*/  ULDC UR45, c[0x0][0x2e8] ;  /* 0x0000ba00002d7ab9 */ /* 0x000fc40000000800 */
[----:B------:R-:W-:Y:S02]  /*0450*/  ULDC UR44, c[0x0][0x2e8] ;  /* 0x0000ba00002c7ab9 */ /* 0x000fe40000000800 */
[----:B------:R-:W-:Y:S01]  /*0460*/  SHF.R.S32.HI R2, RZ, 0x1f, R0 ;  /* 0x0000001fff027819 */ /* 0x000fe20000011400 */
[----:B------:R-:W-:Y:S02]  /*0470*/  ULOP3.LUT UR61, UR39, UR61, URZ, 0x3c, !UPT ;  /* 0x0000003d273d7292 */ /* 0x000fe4000f8e3c3f */
[----:B------:R-:W-:Y:S01]  /*0480*/  UISETP.NE.AND UP6, UPT, UR8, URZ, UPT ;  /* 0x0000003f0800728c */ /* 0x000fe2000bfc5270 */
[----:B------:R-:W-:Y:S01]  /*0490*/  LEA.HI R248, R2, R0, RZ, 0x2 ;  /* 0x0000000002f87211 */ /* 0x000fe200078f10ff */
[----:B------:R-:W-:Y:S01]  /*04a0*/  IMAD.SHL.U32 R2, R3, 0x40, RZ ;  /* 0x0000004003027824 */ /* 0x000fe200078e00ff */
[----:B------:R-:W-:Y:S01]  /*04b0*/  LOP3.LUT R3, R9, 0xfffffff0, RZ, 0xc0, !PT ;  /* 0xfffffff009037812 */ /* 0x000fe200078ec0ff */
[----:B------:R-:W-:Y:S01]  /*04c0*/  IMAD.IADD R0, R12, 0x1, -R4 ;  /* 0x000000010c007824 */ /* 0x000fe200078e0a04 */
[----:B------:R-:W-:-:S02]  /*04d0*/  UIMAD.WIDE.U32 UR46, UR40, UR48, URZ ;  /* 0x00000030282e72a5 */ /* 0x000fc4000f8e003f */
[----:B------:R-:W-:Y:S01]  /*04e0*/  LOP3.LUT R2, R2, 0x1c0, RZ, 0xc0, !PT ;  /* 0x000001c002027812 */ /* 0x000fe200078ec0ff */
[C---:B------:R-:W-:Y:S01]  /*04f0*/  IMAD.SHL.U32 R204, R0.reuse, 0x8, RZ ;  /* 0x0000000800cc7824 */ /* 0x040fe200078e00ff */
[----:B------:R-:W-:Y:S01]  /*0500*/  LOP3.LUT P4, RZ, R0, 0x2, RZ, 0xc0, !PT ;  /* 0x0000000200ff7812 */ /* 0x000fe2000788c0ff */
[----:B------:R-:W-:Y:S01]  /*0510*/  UIMAD UR56, UR41, UR48, URZ ;  /* 0x00000030293872a4 */ /* 0x000fe2000f8e023f */
[----:B------:R-:W-:Y:S01]  /*0520*/  SHF.R.U32.HI R5, RZ, 0x3, R2 ;  /* 0x00000003ff057819 */ /* 0x000fe20000011602 */
[----:B------:R-:W-:Y:S01]  /*0530*/  USHF.R.S32.HI UR58, URZ, 0x1f, UR52 ;  /* 0x0000001f3f3a7899 */ /* 0x000fe20008011434 */
[----:B------:R-:W-:Y:S01]  /*0540*/  LOP3.LUT R4, R2, 0x38, R204, 0xf8, !PT ;  /* 0x0000003802047812 */ /* 0x000fe200078ef8cc */
[----:B------:R-:W-:Y:S01]  /*0550*/  IMAD.IADD R2, R12, 0x1, -R3 ;  /* 0x000000010c027824 */ /* 0x000fe200078e0a03 */
[C---:B------:R-:W-:Y:S01]  /*0560*/  LOP3.LUT P3, RZ, R0.reuse, 0x4, RZ, 0xc0, !PT ;  /* 0x0000000400ff7812 */ /* 0x040fe2000786c0ff */
[----:B------:R-:W-:Y:S01]  /*0570*/  IMAD.SHL.U32 R0, R0, 0x40, RZ ;  /* 0x0000004000007824 */ /* 0x000fe200078e00ff */
[----:B------:R-:W-:Y:S01]  /*0580*/  LOP3.LUT R4, R4, R5, RZ, 0x3c, !PT ;  /* 0x0000000504047212 */ /* 0x000fe200078e3cff */
[----:B------:R-:W-:Y:S01]  /*0590*/  USHF.R.S32.HI UR53, URZ, 0x1f, UR50 ;  /* 0x0000001f3f357899 */ /* 0x000fe20008011432 */
[----:B------:R-:W-:-:S02]  /*05a0*/  SHF.R.S32.HI R3, RZ, 0x1f, R2 ;  /* 0x0000001fff037819 */ /* 0x000fc40000011402 */
[----:B------:R-:W-:Y:S02]  /*05b0*/  LEA.HI R5, R10, R12, RZ, 0x6 ;  /* 0x0000000c0a057211 */ /* 0x000fe400078f30ff */
[----:B------:R-:W-:Y:S02]  /*05c0*/  LEA.HI R9, R3, R2, RZ, 0x3 ;  /* 0x0000000203097211 */ /* 0x000fe400078f18ff */
[----:B------:R-:W-:Y:S01]  /*05d0*/  LOP3.LUT R0, R0, 0x1c0, RZ, 0xc0, !PT ;  /* 0x000001c000007812 */ /* 0x000fe200078ec0ff */
[----:B------:R-:W-:Y:S01]  /*05e0*/  IMAD.SHL.U32 R5, R5, 0x8, RZ ;  /* 0x0000000805057824 */ /* 0x000fe200078e00ff */
[----:B------:R-:W-:Y:S02]  /*05f0*/  LOP3.LUT R3, R9, 0xfffffff8, RZ, 0xc0, !PT ;  /* 0xfffffff809037812 */ /* 0x000fe400078ec0ff */
[----:B------:R-:W-:Y:S02]  /*0600*/  LOP3.LUT R178, R0, 0x8, R14, 0xf8, !PT ;  /* 0x0000000800b27812 */ /* 0x000fe400078ef80e */
[----:B------:R-:W-:Y:S01]  /*0610*/  SEL R180, R199, 0xffffffe0, !P4 ;  /* 0xffffffe0c7b47807 */ /* 0x000fe20006000000 */
[----:B------:R-:W-:Y:S01]  /*0620*/  IMAD.IADD R13, R2, 0x1, -R3 ;  /* 0x00000001020d7824 */ /* 0x000fe200078e0a03 */
[----:B------:R-:W-:Y:S01]  /*0630*/  LOP3.LUT R2, R4, 0xfffffe00, R5, 0xf8, !PT ;  /* 0xfffffe0004027812 */ /* 0x000fe200078ef805 */
[----:B------:R-:W-:Y:S01]  /*0640*/  IMAD.U32 R3, RZ, RZ, UR5 ;  /* 0x00000005ff037e24 */ /* 0x000fe2000f8e00ff */
[----:B------:R-:W-:Y:S01]  /*0650*/  LEA.HI R3, R10, R12, RZ, 0x7 ;  /* 0x0000000c0a037211 */ /* 0x000fe200078f38ff */
[----:B------:R-:W-:Y:S01]  /*0660*/  IMAD.SHL.U32 R4, R11, 0x200, RZ ;  /* 0x000002000b047824 */ /* 0x000fe200078e00ff */
[----:B------:R-:W-:Y:S01]  /*0670*/  SHF.R.U32.HI R5, RZ, 0x3, R0 ;  /* 0x00000003ff057819 */ /* 0x000fe20000011600 */
[----:B------:R1:W-:Y:S01]  /*0680*/  STL [R1], R2 ;  /* 0x0000000201007387 */ /* 0x0003e20000100800 */
[----:B------:R-:W-:Y:S01]  /*0690*/  USHF.R.S32.HI UR5, URZ, 0x1f, UR14 ;  /* 0x0000001f3f057899 */ /* 0x000fe2000801140e */
[----:B------:R-:W-:Y:S01]  /*06a0*/  IMAD.SHL.U32 R10, R12, 0x2, RZ ;  /* 0x000000020c0a7824 */ /* 0x000fe200078e00ff */
[----:B------:R-:W-:Y:S01]  /*06b0*/  LOP3.LUT R178, R178, R5, RZ, 0x3c, !PT ;  /* 0x00000005b2b27212 */ /* 0x000fe200078e3cff */
[----:B------:R-:W-:-:S02]  /*06c0*/  USHF.L.U32 UR14, UR37, 0x7, URZ ;  /* 0x00000007250e7899 */ /* 0x000fc4000800063f */
[----:B------:R-:W-:Y:S01]  /*06d0*/  UIMAD UR57, UR5, UR37, URZ ;  /* 0x00000025053972a4 */ /* 0x000fe2000f8e023f */
[----:B------:R-:W-:Y:S01]  /*06e0*/  LOP3.LUT R10, R10, 0x6, RZ, 0xc0, !PT ;  /* 0x000000060a0a7812 */ /* 0x000fe200078ec0ff */
[----:B------:R-:W-:-:S04]  /*06f0*/  @!UP5 UIMAD UR5, UR37, UR13, UR39 ;  /* 0x0000000d2505d2a4 */ /* 0x000fc8000f8e0227 */
[----:B------:R-:W-:-:S03]  /*0700*/  @!UP5 UIMAD UR54, UR5, UR54, URZ ;  /* 0x000000360536d2a4 */ /* 0x000fc6000f8e023f */
        /* <DEDUP_REMOVED lines=9> */
[----:B------:R-:W-:-:S02]  /*07a0*/  LEA.HI.SX32 R248, R248, R3, 0x1e ;  /* 0x00000003f8f87211 */ /* 0x000fc400078ff2ff */
[----:B------:R-:W-:Y:S01]  /*07b0*/  LOP3.LUT R3, R6, 0x8, R14, 0xf8, !PT ;  /* 0x0000000806037812 */ /* 0x000fe200078ef80e */
[----:B------:R-:W-:Y:S01]  /*07c0*/  IMAD.IADD R178, R0, 0x1, R178 ;  /* 0x0000000100b27824 */ /* 0x000fe200078e02b2 */
[----:B------:R-:W-:Y:S01]  /*07d0*/  LOP3.LUT R0, R15, 0x7ffffffc, RZ, 0xc0, !PT ;  /* 0x7ffffffc0f007812 */ /* 0x000fe200078ec0ff */
[----:B------:R-:W-:Y:S01]  /*07e0*/  IMAD.U32 R6, RZ, RZ, UR14 ;  /* 0x0000000eff067e24 */ /* 0x000fe2000f8e00ff */
[----:B------:R-:W-:Y:S01]  /*07f0*/  LOP3.LUT R5, R4, R3, R5, 0xf6, !PT ;  /* 0x0000000304057212 */ /* 0x000fe200078ef605 */
[----:B------:R-:W-:Y:S01]  /*0800*/  IMAD.SHL.U32 R3, R2, 0x8, RZ ;  /* 0x0000000802037824 */ /* 0x000fe200078e00ff */
[----:B------:R-:W-:Y:S01]  /*0810*/  SEL R199, R199, 0xffffffe0, !P1 ;  /* 0xffffffe0c7c77807 */ /* 0x000fe20004800000 */
[----:B------:R-:W-:Y:S02]  /*0820*/  IMAD.IADD R6, R12, 0x1, -R0 ;  /* 0x000000010c067824 */ /* 0x000fe400078e0a00 */
[----:B------:R-:W-:Y:S01]  /*0830*/  IMAD.SHL.U32 R0, R7, 0x40, RZ ;  /* 0x0000004007007824 */ /* 0x000fe200078e00ff */
[----:B------:R-:W-:Y:S01]  /*0840*/  LOP3.LUT R3, R3, 0x8, RZ, 0xc0, !PT ;  /* 0x0000000803037812 */ /* 0x000fe200078ec0ff */
[----:B------:R-:W-:-:S02]  /*0850*/  IMAD.SHL.U32 R6, R6, 0x2, RZ ;  /* 0x0000000206067824 */ /* 0x000fc400078e00ff */
[----:B------:R-:W-:Y:S01]  /*0860*/  IMAD.SHL.U32 R7, R11, 0x10, RZ ;  /* 0x000000100b077824 */ /* 0x000fe200078e00ff */
[----:B------:R-:W-:Y:S01]  /*0870*/  LOP3.LUT R0, R0, 0x1c0, RZ, 0xc0, !PT ;  /* 0x000001c000007812 */ /* 0x000fe200078ec0ff */
[C---:B------:R-:W-:Y:S02]  /*0880*/  IMAD R12, R2.reuse, 0x40, R10 ;  /* 0x00000040020c7824 */ /* 0x040fe400078e020a */
[----:B------:R-:W-:Y:S01]  /*0890*/  IMAD R2, R2, 0x2000, R6 ;  /* 0x0000200002027824 */ /* 0x000fe200078e0206 */
[----:B------:R-:W-:Y:S01]  /*08a0*/  SHF.R.U32.HI R4, RZ, 0x3, R0 ;  /* 0x00000003ff047819 */ /* 0x000fe20000011600 */
[----:B------:R-:W-:Y:S01]  /*08b0*/  IMAD.SHL.U32 R178, R178, 0x2, RZ ;  /* 0x00000002b2b27824 */ /* 0x000fe200078e00ff */
[----:B------:R-:W-:Y:S01]  /*08c0*/  LOP3.LUT R10, R3, 0x10, R7, 0xf8, !PT ;  /* 0x00000010030a7812 */ /* 0x000fe200078ef807 */
[----:B------:R-:W-:Y:S01]  /*08d0*/  IMAD R2, R8, 0x400, R2 ;  /* 0x0000040008027824 */ /* 0x000fe200078e0202 */
[CC--:B------:R-:W-:Y:S01]  /*08e0*/  LOP3.LUT R3, R4.reuse, R0.reuse, R3, 0x1e, !PT ;  /* 0x0000000004037212 */ /* 0x0c0fe200078e1e03 */
[----:B------:R1:W-:Y:S01]  /*08f0*/  STL [R1+0x4], R12 ;  /* 0x0000040c01007387 */ /* 0x0003e20000100800 */
[----:B------:R-:W-:Y:S01]  /*0900*/  LOP3.LUT R4, R4, R0, RZ, 0xfc, !PT ;  /* 0x0000000004047212 */ /* 0x000fe200078efcff */
[----:B------:R-:W-:-:S02]  /*0910*/  IMAD R0, R8, 0x400, R6 ;  /* 0x0000040008007824 */ /* 0x000fc400078e0206 */
[----:B------:R-:W-:Y:S02]  /*0920*/  IMAD.SHL.U32 R7, R11, 0x8, RZ ;  /* 0x000000080b077824 */ /* 0x000fe400078e00ff */
[----:B------:R-:W-:Y:S02]  /*0930*/  IMAD.IADD R195, R4, 0x1, R2 ;  /* 0x0000000104c37824 */ /* 0x000fe400078e0202 */
[----:B------:R-:W-:Y:S01]  /*0940*/  IMAD.U32 R2, RZ, RZ, UR6 ;  /* 0x00000006ff027e24 */ /* 0x000fe2000f8e00ff */
[----:B------:R-:W-:Y:S01]  /*0950*/  USHF.R.S32.HI UR6, URZ, 0x1f, UR37 ;  /* 0x0000001f3f067899 */ /* 0x000fe20008011425 */
[----:B------:R-:W-:Y:S02]  /*0960*/  IMAD.SHL.U32 R195, R195, 0x2, RZ ;  /* 0x00000002c3c37824 */ /* 0x000fe400078e00ff */
[----:B------:R-:W-:Y:S01]  /*0970*/  IMAD.IADD R181, R178, 0x1, R180 ;  /* 0x00000001b2b57824 */ /* 0x000fe200078e02b4 */
[----:B------:R2:W-:Y:S01]  /*0980*/  STL [R1+0x40], R2 ;  /* 0x0000400201007387 */ /* 0x0005e20000100800 */
[----:B------:R-:W-:-:S02]  /*0990*/  IMAD.IADD R198, R195, 0x1, R197 ;  /* 0x00000001c3c67824 */ /* 0x000fc400078e02c5 */
[----:B------:R-:W-:Y:S01]  /*09a0*/  IMAD.U32 R4, RZ, RZ, UR6 ;  /* 0x00000006ff047e24 */ /* 0x000fe2000f8e00ff */
[----:B------:R-:W-:Y:S01]  /*09b0*/  USHF.R.S32.HI UR6, URZ, 0x1f, UR39 ;  /* 0x0000001f3f067899 */ /* 0x000fe20008011427 */
[--C-:B------:R-:W-:Y:S02]  /*09c0*/  IMAD.IADD R202, R195, 0x1, R199.reuse ;  /* 0x00000001c3ca7824 */ /* 0x100fe400078e02c7 */
[----:B------:R-:W-:Y:S02]  /*09d0*/  IMAD.IADD R201, R198, 0x1, R199 ;  /* 0x00000001c6c97824 */ /* 0x000fe400078e02c7 */
[----:B-1----:R-:W-:Y:S02]  /*09e0*/  IMAD.IADD R12, R0, 0x1, R3 ;  /* 0x00000001000c7824 */ /* 0x002fe400078e0203 */
[----:B------:R-:W-:Y:S02]  /*09f0*/  IMAD.U32 R3, RZ, RZ, UR7 ;  /* 0x00000007ff037e24 */ /* 0x000fe4000f8e00ff */
[----:B------:R-:W-:Y:S01]  /*0a00*/  IMAD.SHL.U32 R0, R9, 0x40, RZ ;  /* 0x0000004009007824 */ /* 0x000fe200078e00ff */
[----:B------:R-:W-:Y:S01]  /*0a10*/  LEA R12, R12, 0xc000, 0x1 ;  /* 0x0000c0000c0c7811 */ /* 0x000fe200078e08ff */
[----:B------:R-:W-:Y:S01]  /*0a20*/  IMAD.U32 R9, RZ, RZ, UR6 ;  /* 0x00000006ff097e24 */ /* 0x000fe2000f8e00ff */
[----:B------:R1:W-:Y:S02]  /*0a30*/  STL [R1+0x3c], R3 ;  /* 0x00003c0301007387 */ /* 0x0003e40000100800 */
[----:B------:R-:W-:-:S02]  /*0a40*/  LOP3.LUT R0, R0, 0xfffffe00, RZ, 0xc0, !PT ;  /* 0xfffffe0000007812 */ /* 0x000fc400078ec0ff */
[C---:B------:R-:W-:Y:S01]  /*0a50*/  IADD3 R14, R12.reuse, 0x420, RZ ;  /* 0x000004200c0e7810 */ /* 0x040fe20007ffe0ff */
[----:B------:R-:W-:Y:S01]  /*0a60*/  STL [R1+0x8], R12 ;  /* 0x0000080c01007387 */ /* 0x000fe20000100800 */
[----:B--2---:R-:W-:Y:S01]  /*0a70*/  IMAD.SHL.U32 R2, R13, 0x40, RZ ;  /* 0x000000400d027824 */ /* 0x004fe200078e00ff */
[C---:B------:R-:W-:Y:S02]  /*0a80*/  IADD3 R9, R12.reuse, 0x2020, RZ ;  /* 0x000020200c097810 */ /* 0x040fe40007ffe0ff */
[----:B------:R-:W-:Y:S02]  /*0a90*/  @P1 IADD3 R14, R12, 0x3e0, RZ ;  /* 0x000003e00c0e1810 */ /* 0x000fe40007ffe0ff */
[----:B------:R-:W-:Y:S02]  /*0aa0*/  LOP3.LUT R2, R2, 0x1c0, RZ, 0xc0, !PT ;  /* 0x000001c002027812 */ /* 0x000fe400078ec0ff */
[----:B------:R-:W-:Y:S02]  /*0ab0*/  IADD3 R13, R12, 0x2420, RZ ;  /* 0x000024200c0d7810 */ /* 0x000fe40007ffe0ff */
[----:B------:R-:W-:-:S02]  /*0ac0*/  SHF.R.U32.HI R6, RZ, 0x3, R2 ;  /* 0x00000003ff067819 */ /* 0x000fc40000011602 */
[----:B------:R-:W-:Y:S02]  /*0ad0*/  LOP3.LUT R7, R2, 0x8, R7, 0xf8, !PT ;  /* 0x0000000802077812 */ /* 0x000fe400078ef807 */
[----:B------:R-:W-:Y:S02]  /*0ae0*/  LOP3.LUT R2, R6, R10, R2, 0x1e, !PT ;  /* 0x0000000a06027212 */ /* 0x000fe400078e1e02 */
[----:B------:R-:W-:Y:S02]  /*0af0*/  @P1 IADD3 R9, R12, 0x1fe0, RZ ;  /* 0x00001fe00c091810 */ /* 0x000fe40007ffe0ff */
[----:B------:R-:W-:Y:S01]  /*0b00*/  LOP3.LUT R186, R2, R0, RZ, 0xfc, !PT ;  /* 0x0000000002ba7212 */ /* 0x000fe200078efcff */
[----:B------:R-:W-:Y:S01]  /*0b10*/  IMAD.MOV.U32 R2, RZ, RZ, 0x440 ;  /* 0x00000440ff027424 */ /* 0x000fe200078e00ff */
[----:B-1----:R-:W-:Y:S02]  /*0b20*/  IADD3 R3, R248, -0x80, RZ ;  /* 0xffffff80f8037810 */ /* 0x002fe40007ffe0ff */
[----:B------:R-:W-:-:S02]  /*0b30*/  @P1 IADD3 R13, R12, 0x23e0, RZ ;  /* 0x000023e00c0d1810 */ /* 0x000fc40007ffe0ff */
[----:B------:R-:W-:Y:S02]  /*0b40*/  SHF.R.S32.HI R4, RZ, 0x1f, R3 ;  /* 0x0000001fff047819 */ /* 0x000fe40000011403 */
[----:B------:R-:W-:Y:S02]  /*0b50*/  SEL R2, R2, 0x3c0, !P2 ;  /* 0x000003c002027807 */ /* 0x000fe40005000000 */
[----:B------:R-:W-:Y:S01]  /*0b60*/  SHF.L.U64.HI R3, R3, 0x2, R4 ;  /* 0x0000000203037819 */ /* 0x000fe20000010204 */
[----:B------:R-:W-:Y:S01]  /*0b70*/  IMAD R4, R8, 0x400, R0 ;  /* 0x0000040008047824 */ /* 0x000fe200078e0200 */
[----:B------:R-:W-:Y:S01]  /*0b80*/  LOP3.LUT R3, R7, R6, RZ, 0x3c, !PT ;  /* 0x0000000607037212 */ /* 0x000fe200078e3cff */
[----:B------:R-:W-:Y:S01]  /*0b90*/  IMAD.MOV.U32 R0, RZ, RZ, 0x40 ;  /* 0x00000040ff007424 */ /* 0x000fe200078e00ff */
[C---:B------:R-:W-:Y:S02]  /*0ba0*/  IADD3 R6, R12.reuse, 0x2040, RZ ;  /* 0x000020400c067810 */ /* 0x040fe40007ffe0ff */
[----:B------:R-:W-:Y:S01]  /*0bb0*/  @P2 IADD3 R6, R12, 0x1fc0, RZ ;  /* 0x00001fc00c062810 */ /* 0x000fe20007ffe0ff */
[----:B------:R-:W-:Y:S01]  /*0bc0*/  IMAD.IADD R185, R4, 0x1, R3 ;  /* 0x0000000104b97824 */ /* 0x000fe200078e0203 */
[C---:B------:R-:W-:Y:S01]  /*0bd0*/  SEL R179, R0.reuse, 0xffffffc0, !P3 ;  /* 0xffffffc000b37807 */ /* 0x040fe20005800000 */
[----:B------:R-:W-:Y:S01]  /*0be0*/  IMAD.SHL.U32 R3, R5, 0x2, RZ ;  /* 0x0000000205037824 */ /* 0x000fe200078e00ff */
[----:B------:R-:W-:Y:S01]  /*0bf0*/  SEL R0, R0, 0xffffffc0, !P2 ;  /* 0xffffffc000007807 */ /* 0x000fe20005000000 */
[----:B------:R-:W-:-:S02]  /*0c00*/  IMAD.IADD R5, R199, 0x1, R12 ;  /* 0x00000001c7057824 */ /* 0x000fc400078e020c */
[----:B------:R-:W-:Y:S02]  /*0c10*/  IMAD.IADD R4, R12, 0x1, R2 ;  /* 0x000000010c047824 */ /* 0x000fe400078e0202 */
[----:B------:R-:W-:Y:S02]  /*0c20*/  IMAD.IADD R11, R0, 0x1, R12 ;  /* 0x00000001000b7824 */ /* 0x000fe400078e020c */
[----:B------:R-:W-:Y:S02]  /*0c30*/  IMAD.IADD R196, R195, 0x1, R0 ;  /* 0x00000001c3c47824 */ /* 0x000fe400078e0200 */
[----:B------:R-:W-:Y:S01]  /*0c40*/  IMAD.IADD R179, R178, 0x1, R179 ;  /* 0x00000001b2b37824 */ /* 0x000fe200078e02b3 */
[----:B------:R-:W-:Y:S01]  /*0c50*/  STL [R1+0x1c], R11 ;  /* 0x00001c0b01007387 */ /* 0x000fe20000100800 */
[--C-:B------:R-:W-:Y:S02]  /*0c60*/  IMAD.IADD R197, R197, 0x1, R196.reuse ;  /* 0x00000001c5c57824 */ /* 0x100fe400078e02c4 */
[----:B------:R-:W-:Y:S01]  /*0c70*/  IMAD.IADD R200, R199, 0x1, R196 ;  /* 0x00000001c7c87824 */ /* 0x000fe200078e02c4 */
[----:B------:R1:W-:Y:S01]  /*0c80*/  STL [R1+0x38], R5 ;  /* 0x0000380501007387 */ /* 0x0003e20000100800 */
[----:B------:R-:W-:-:S03]  /*0c90*/  IMAD.IADD R180, R180, 0x1, R179 ;  /* 0x00000001b4b47824 */ /* 0x000fc600078e02b3 */
[----:B------:R-:W-:Y:S04]  /*0ca0*/  STL [R1+0x18], R4 ;  /* 0x0000180401007387 */ /* 0x000fe80000100800 */
[----:B------:R-:W-:Y:S04]  /*0cb0*/  STL [R1+0x24], R14 ;  /* 0x0000240e01007387 */ /* 0x000fe80000100800 */
[----:B------:R-:W-:Y:S04]  /*0cc0*/  STL [R1+0xc], R9 ;  /* 0x00000c0901007387 */ /* 0x000fe80000100800 */
[----:B------:R-:W-:Y:S04]  /*0cd0*/  STL [R1+0x20], R13 ;  /* 0x0000200d01007387 */ /* 0x000fe80000100800 */
[----:B------:R2:W-:Y:S01]  /*0ce0*/  STL [R1+0x14], R6 ;  /* 0x0000140601007387 */ /* 0x0005e20000100800 */
[----:B-1----:R-:W-:-:S02]  /*0cf0*/  IADD3 R5, R12, 0x2440, RZ ;  /* 0x000024400c057810 */ /* 0x002fc40007ffe0ff */
        /* <DEDUP_REMOVED lines=11> */
.L_x_590:
        /* <DEDUP_REMOVED lines=12> */
[----:B--2---:R-:W-:Y:S01]  /*0e70*/  IMAD.U32 R4, RZ, RZ, UR13 ;  /* 0x0000000dff047e24 */ /* 0x004fe2000f8e00ff */
[----:B------:R-:W-:Y:S02]  /*0e80*/  ULDC.U8 UR6, c[0x0][0x312] ;  /* 0x0000c48000067ab9 */ /* 0x000fe40000000000 */
[----:B------:R-:W-:Y:S01]  /*0e90*/  UISETP.NE.AND UP4, UPT, UR6, URZ, UPT ;  /* 0x0000003f0600728c */ /* 0x000fe2000bf85270 */
[----:B------:R-:W-:Y:S01]  /*0ea0*/  IMAD.U32 R5, RZ, RZ, UR7 ;  /* 0x00000007ff057e24 */ /* 0x000fe2000f8e00ff */
[----:B------:R-:W-:Y:S02]  /*0eb0*/  ULDC.64 UR22, c[0x0][0x118] ;  /* 0x0000460000167ab9 */ /* 0x000fe40000000a00 */
[----:B------:R-:W-:Y:S01]  /*0ec0*/  @UP3 UIADD3 UR6, UP0, UR14, UR10, URZ ;  /* 0x0000000a0e063290 */ /* 0x000fe2000ff1e03f */
[----:B------:R-:W-:Y:S01]  /*0ed0*/  PLOP3.LUT P0, PT, PT, PT, UP3, 0x80, 0x0 ;  /* 0x000000000000781c */ /* 0x000fe20003f0f038 */
[----:B-1----:R1:W2:Y:S01]  /*0ee0*/  @P2 LDG.E R8, [R4.64] ;  /* 0x0000001604082981 */ /* 0x0022a2000c1e1900 */
        /* <DEDUP_REMOVED lines=34> */
.L_x_512:
        /* <DEDUP_REMOVED lines=24> */
[----:B------:R-:W-:Y:S02]  /*1290*/  ULDC.64 UR14, c[0x0][0x190] ;  /* 0x00006400000e7ab9 */ /* 0x000fe40000000a00 */
[----:B------:R-:W-:Y:S02]  /*12a0*/  UIMAD.WIDE.U32 UR12, UR37, UR10, URZ ;  /* 0x0000000a250c72a5 */ /* 0x000fe4000f8e003f */
[----:B------:R-:W-:-:S02]  /*12b0*/  UIMAD UR7, UR37, UR11, UR7 ;  /* 0x0000000b250772a4 */ /* 0x000fc4000f8e0207 */
[----:B------:R-:W-:Y:S02]  /*12c0*/  UIMAD.WIDE.U32 UR10, UR16, UR14, URZ ;  /* 0x0000000e100a72a5 */ /* 0x000fe4000f8e003f */
[----:B------:R-:W-:Y:S02]  /*12d0*/  UIADD3 UR8, UR9, 0x80, UR21 ;  /* 0x0000008009087890 */ /* 0x000fe4000fffe015 */
[----:B------:R-:W-:Y:S02]  /*12e0*/  UIADD3 UR38, UR13, UR7, URZ ;  /* 0x000000070d267290 */ /* 0x000fe4000fffe03f */
[----:B------:R-:W-:Y:S02]  /*12f0*/  ULDC UR17, c[0x0][0x2e4] ;  /* 0x0000b90000117ab9 */ /* 0x000fe40000000800 */
[----:B------:R-:W-:Y:S02]  /*1300*/  USEL UR42, UR12, UR10, !UP3 ;  /* 0x0000000a0c2a7287 */ /* 0x000fe4000d800000 */
[----:B------:R-:W-:-:S02]  /*1310*/  UIMAD UR7, UR16, UR15, URZ ;  /* 0x0000000f100772a4 */ /* 0x000fc4000f8e023f */
[----:B------:R-:W-:Y:S02]  /*1320*/  UIADD3 UR10, UR8, UR17, -UR6 ;  /* 0x00000011080a7290 */ /* 0x000fe4000fffe806 */
[----:B------:R-:W-:Y:S02]  /*1330*/  @UP3 UIADD3 UR38, UR11, UR7, URZ ;  /* 0x000000070b263290 */ /* 0x000fe4000fffe03f */
[----:B------:R-:W-:Y:S02]  /*1340*/  UIADD3 UR8, UR9, 0x7f, URZ ;  /* 0x0000007f09087890 */ /* 0x000fe4000fffe03f */
[----:B------:R-:W-:Y:S02]  /*1350*/  UIADD3 UR7, UR10, 0x7f, URZ ;  /* 0x0000007f0a077890 */ /* 0x000fe4000fffe03f */
[----:B------:R-:W-:Y:S02]  /*1360*/  USHF.R.S32.HI UR10, URZ, 0x1f, UR8 ;  /* 0x0000001f3f0a7899 */ /* 0x000fe40008011408 */
[----:B------:R-:W-:-:S02]  /*1370*/  USHF.R.S32.HI UR11, URZ, 0x1f, UR7 ;  /* 0x0000001f3f0b7899 */ /* 0x000fc40008011407 */
[----:B-1----:R-:W-:Y:S02]  /*1380*/  UISETP.NE.AND UP0, UPT, UR25, -0x1, UPT ;  /* 0xffffffff1900788c */ /* 0x002fe4000bf05270 */
[----:B------:R-:W-:Y:S02]  /*1390*/  ULEA.HI UR8, UR10, UR8, URZ, 0x7 ;  /* 0x000000080a087291 */ /* 0x000fe4000f8f383f */
[----:B------:R-:W-:Y:S02]  /*13a0*/  ULEA.HI UR7, UR11, UR7, URZ, 0x7 ;  /* 0x000000070b077291 */ /* 0x000fe4000f8f383f */
[----:B------:R-:W-:Y:S01]  /*13b0*/  USHF.R.S32.HI UR8, URZ, 0x7, UR8 ;  /* 0x000000073f087899 */ /* 0x000fe20008011408 */
[----:B------:R-:W-:Y:S01]  /*13c0*/  PLOP3.LUT P1, PT, PT, PT, UP0, 0x80, 0x0 ;  /* 0x000000000000781c */ /* 0x000fe20003f2f008 */
[----:B------:R-:W-:Y:S02]  /*13d0*/  USHF.R.S32.HI UR7, URZ, 0x7, UR7 ;  /* 0x000000073f077899 */ /* 0x000fe40008011407 */
[----:B------:R-:W-:-:S02]  /*13e0*/  ULDC.64 UR14, c[0x0][0x198] ;  /* 0x00006600000e7ab9 */ /* 0x000fc40000000a00 */
[----:B------:R-:W-:Y:S02]  /*13f0*/  UISETP.LT.AND UP2, UPT, UR8, UR7, UPT ;  /* 0x000000070800728c */ /* 0x000fe4000bf41270 */
[----:B------:R-:W-:Y:S02]  /*1400*/  @UP0 UIADD3 UR12, UR20, UR25, URZ ;  /* 0x00000019140c0290 */ /* 0x000fe4000fffe03f */
[----:B------:R-:W-:Y:S02]  /*1410*/  USEL UR36, UR8, UR7, UP2 ;  /* 0x0000000708247287 */ /* 0x000fe40009000000 */
[----:B------:R-:W-:Y:S02]  /*1420*/  @UP0 UIMAD.WIDE.U32 UR10, UR12, UR14, URZ ;  /* 0x0000000e0c0a02a5 */ /* 0x000fe4000f8e003f */
[----:B------:R-:W-:Y:S02]  /*1430*/  ULEA UR17, UR36, 0xffffff80, 0x7 ;  /* 0xffffff8024117891 */ /* 0x000fe4000f8e383f */
[----:B------:R-:W-:-:S02]  /*1440*/  @UP0 UIMAD UR31, UR12, UR15, UR11 ;  /* 0x0000000f0c1f02a4 */ /* 0x000fc4000f8e020b */
[----:B------:R-:W-:Y:S02]  /*1450*/  USHF.R.S32.HI UR34, URZ, 0x1f, UR17 ;  /* 0x0000001f3f227899 */ /* 0x000fe40008011411 */
[----:B------:R-:W-:Y:S01]  /*1460*/  @UP0 UMOV UR30, UR10 ;  /* 0x0000000a001e0c82 */ /* 0x000fe20008000000 */
[----:B------:R-:W-:Y:S05]  /*1470*/  @P1 BRA `(.L_x_514) ;  /* 0x000000c000001947 */ /* 0x000fea0003800000 */
[----:B------:R-:W-:Y:S02]  /*1480*/  USHF.R.S32.HI UR7, URZ, 0x1f, UR20 ;  /* 0x0000001f3f077899 */ /* 0x000fe40008011414 */
[----:B------:R-:W-:Y:S02]  /*1490*/  ULDC.64 UR10, c[0x0][0x198] ;  /* 0x00006600000a7ab9 */ /* 0x000fe40000000a00 */
[----:B------:R-:W-:Y:S02]  /*14a0*/  UIMAD UR7, UR7, UR10, URZ ;  /* 0x0000000a070772a4 */ /* 0x000fe4000f8e023f */
[----:B------:R-:W-:Y:S02]  /*14b0*/  ULDC.64 UR12, c[0x0][0x180] ;  /* 0x00006000000c7ab9 */ /* 0x000fe40000000a00 */
[----:B------:R-:W-:-:S02]  /*14c0*/  UIMAD UR8, UR20, UR11, UR7 ;  /* 0x0000000b140872a4 */ /* 0x000fc4000f8e0207 */
[----:B------:R-:W-:Y:S02]  /*14d0*/  UIMAD.WIDE.U32 UR10, UR20, UR10, URZ ;  /* 0x0000000a140a72a5 */ /* 0x000fe4000f8e003f */
[----:B------:R-:W-:Y:S02]  /*14e0*/  UIMAD UR7, UR43, UR12, URZ ;  /* 0x0000000c2b0772a4 */ /* 0x000fe4000f8e023f */
[----:B------:R-:W-:Y:S02]  /*14f0*/  UIADD3 UR11, UR11, UR8, URZ ;  /* 0x000000080b0b7290 */ /* 0x000fe4000fffe03f */
[----:B------:R-:W-:Y:S02]  /*1500*/  UIMAD UR7, UR37, UR13, UR7 ;  /* 0x0000000d250772a4 */ /* 0x000fe4000f8e0207 */
[----:B------:R-:W-:-:S04]  /*1510*/  UIMAD.WIDE.U32 UR10, UR37, UR12, UR10 ;  /* 0x0000000c250a72a5 */ /* 0x000fc8000f8e000a */
[----:B------:R-:W-:-:S03]  /*1520*/  UIADD3 UR31, UR11, UR7, URZ ;  /* 0x000000070b1f7290 */ /* 0x000fc6000fffe03f */
[----:B------:R-:W-:Y:S02]  /*1530*/  UMOV UR30, UR10 ;  /* 0x0000000a001e7c82 */ /* 0x000fe40008000000 */
.L_x_514:
        /* <DEDUP_REMOVED lines=18> */
.L_x_515:
[----:B------:R-:W-:Y:S01]  /*1660*/  IABS R6, c[0x0][0x1c8] ;  /* 0x0000720000067a13 */ /* 0x000fe20000000000 */
[----:B------:R-:W-:Y:S01]  /*1670*/  ULDC.64 UR12, c[0x0][0x370] ;  /* 0x0000dc00000c7ab9 */ /* 0x000fe20000000a00 */
[----:B------:R-:W-:Y:S01]  /*1680*/  IABS R2, UR39 ;  /* 0x0000002700027c13 */ /* 0x000fe20008000000 */
[----:B------:R-:W-:Y:S01]  /*1690*/  @UP3 UIMAD.WIDE.U32 UR10, UR16, UR12, URZ ;  /* 0x0000000c100a32a5 */ /* 0x000fe2000f8e003f */
[----:B------:R-:W1:Y:S01]  /*16a0*/  I2F.RP R4, R6 ;  /* 0x0000000600047306 */ /* 0x000e620000209400 */
[----:B------:R-:W-:Y:S01]  /*16b0*/  ULDC UR8, c[0x0][0x224] ;  /* 0x0000890000087ab9 */ /* 0x000fe20000000800 */
[----:B------:R-:W-:Y:S01]  /*16c0*/  ISETP.NE.AND P2, PT, RZ, c[0x0][0x1c8], PT ;  /* 0x00007200ff007a0c */ /* 0x000fe20003f45270 */
[----:B------:R-:W-:Y:S02]  /*16d0*/  @UP3 UIMAD UR35, UR16, UR13, UR11 ;  /* 0x0000000d102332a4 */ /* 0x000fe4000f8e020b */
[----:B------:R-:W-:Y:S02]  /*16e0*/  ULDC UR14, c[0x0][0x234] ;  /* 0x00008d00000e7ab9 */ /* 0x000fe40000000800 */
[----:B------:R-:W-:-:S02]  /*16f0*/  @UP3 UMOV UR32, UR10 ;  /* 0x0000000a00203c82 */ /* 0x000fc40008000000 */
[----:B------:R-:W-:Y:S02]  /*1700*/  ULDC.64 UR10, c[0x0][0x368] ;  /* 0x0000da00000a7ab9 */ /* 0x000fe40000000a00 */
[----:B------:R-:W-:Y:S02]  /*1710*/  @!UP3 UIMAD UR7, UR43, UR10, URZ ;  /* 0x0000000a2b07b2a4 */ /* 0x000fe4000f8e023f */
[----:B------:R-:W-:Y:S02]  /*1720*/  ULDC.64 UR12, c[0x0][0x3d8] ;  /* 0x0000f600000c7ab9 */ /* 0x000fe40000000a00 */
[----:B------:R-:W-:Y:S01]  /*1730*/  @!UP3 UIMAD UR7, UR37, UR11, UR7 ;  /* 0x0000000b2507b2a4 */ /* 0x000fe2000f8e0207 */
[----:B-1----:R-:W1:Y:S01]  /*1740*/  MUFU.RCP R4, R4 ;  /* 0x0000000400047308 */ /* 0x002e620000001000 */
[----:B------:R-:W-:Y:S02]  /*1750*/  @!UP3 UIMAD.WIDE.U32 UR10, UR37, UR10, URZ ;  /* 0x0000000a250ab2a5 */ /* 0x000fe4000f8e003f */
[----:B------:R-:W-:-:S02]  /*1760*/  USHF.R.S32.HI UR24, URZ, 0x1f, UR21 ;  /* 0x0000001f3f187899 */ /* 0x000fc40008011415 */
        /* <DEDUP_REMOVED lines=13> */
[----:B------:R-:W-:-:S04]  /*1840*/  USHF.L.U64.HI UR7, UR37, 0x7, UR43 ;  /* 0x0000000725077899 */ /* 0x000fc8000801022b */
        /* <DEDUP_REMOVED lines=11> */
[----:B------:R-:W-:-:S03]  /*1900*/  UIADD3 UR10, UP1, UR17, UR10, URZ ;  /* 0x0000000a110a7290 */ /* 0x000fc6000ff3e03f */
[----:B------:R-:W-:Y:S01]  /*1910*/  IMAD.HI.U32 R0, R0, R2, RZ ;  /* 0x0000000200007227 */ /* 0x000fe200078e00ff */
[----:B------:R-:W-:Y:S02]  /*1920*/  UIADD3.X UR8, UR34, UR7, URZ, UP1, !UPT ;  /* 0x0000000722087290 */ /* 0x000fe40008ffe43f */
[----:B------:R-:W-:Y:S01]  /*1930*/  UIMAD UR7, UR41, UR10, URZ ;  /* 0x0000000a290772a4 */ /* 0x000fe2000f8e023f */
[----:B------:R-:W-:Y:S01]  /*1940*/  IMAD.MOV R4, RZ, RZ, -R0 ;  /* 0x000000ffff047224 */ /* 0x000fe200078e0a00 */
[----:B------:R-:W-:Y:S02]  /*1950*/  UIMAD.WIDE.U32 UR10, UR40, UR10, URZ ;  /* 0x0000000a280a72a5 */ /* 0x000fe4000f8e003f */
[----:B------:R-:W-:Y:S01]  /*1960*/  UIMAD UR8, UR40, UR8, UR7 ;  /* 0x00000008280872a4 */ /* 0x000fe2000f8e0207 */
[----:B------:R-:W-:Y:S01]  /*1970*/  IMAD R2, R6, R4, R2 ;  /* 0x0000000406027224 */ /* 0x000fe200078e0202 */
[----:B------:R-:W-:Y:S02]  /*1980*/  @UP5 USEL UR7, UR59, UR16, !UP3 ;  /* 0x000000103b075287 */ /* 0x000fe4000d800000 */
[----:B------:R-:W-:-:S02]  /*1990*/  UIADD3 UR8, UR11, UR8, URZ ;  /* 0x000000080b087290 */ /* 0x000fc4000fffe03f */
[----:B------:R-:W-:Y:S01]  /*19a0*/  ISETP.GT.U32.AND P0, PT, R6, R2, PT ;  /* 0x000000020600720c */ /* 0x000fe20003f04070 */
[----:B------:R-:W-:-:S07]  /*19b0*/  @UP5 UIMAD UR14, UR39, UR14, UR7 ;  /* 0x0000000e270e52a4 */ /* 0x000fce000f8e0207 */
        /* <DEDUP_REMOVED lines=17> */
.L_x_516:
[----:B------:R-:W-:Y:S02]  /*1ad0*/  UMOV UR13, UR55 ;  /* 0x00000037000d7c82 */ /* 0x000fe40008000000 */
.L_x_517:
[----:B------:R-:W1:Y:S01]  /*1ae0*/  S2R R19, SR_TID.X ;  /* 0x0000000000137919 */ /* 0x000e620000002100 */
[----:B------:R-:W-:Y:S01]  /*1af0*/  UIADD3 UR10, UP4, UP3, UR10, UR50, UR52 ;  /* 0x000000320a0a7290 */ /* 0x000fe2000fb9e034 */
[----:B------:R-:W-:Y:S01]  /*1b00*/  IMAD.U32 R10, RZ, RZ, UR5 ;  /* 0x00000005ff0a7e24 */ /* 0x000fe2000f8e00ff */
[----:B------:R-:W-:Y:S01]  /*1b10*/  USHF.R.S32.HI UR16, URZ, 0x1f, UR39 ;  /* 0x0000001f3f107899 */ /* 0x000fe20008011427 */
[----:B------:R-:W-:Y:S01]  /*1b20*/  IMAD.U32 R8, RZ, RZ, UR4 ;  /* 0x00000004ff087e24 */ /* 0x000fe2000f8e00ff */
[----:B------:R-:W-:Y:S01]  /*1b30*/  UIADD3 UR33, UP2, UP1, UR18, UR10, UR26 ;  /* 0x0000000a12217290 */ /* 0x000fe2000f95e01a */
[----:B------:R-:W-:Y:S01]  /*1b40*/  SHF.R.S32.HI R205, RZ, 0x1f, R204 ;  /* 0x0000001fffcd7819 */ /* 0x000fe200000114cc */
[----:B------:R-:W-:Y:S01]  /*1b50*/  UIADD3.X UR7, UR8, UR53, UR58, UP4, UP3 ;  /* 0x0000003508077290 */ /* 0x000fe2000a7e643a */
[----:B------:R-:W-:Y:S01]  /*1b60*/  IMAD.U32 R9, RZ, RZ, UR17 ;  /* 0x00000011ff097e24 */ /* 0x000fe2000f8e00ff */
[----:B------:R-:W-:Y:S01]  /*1b70*/  ULDC.64 UR10, c[0x0][0x1a8] ;  /* 0x00006a00000a7ab9 */ /* 0x000fe20000000a00 */
[----:B------:R-:W-:Y:S01]  /*1b80*/  BSSY B1, `(.L_x_513) ;  /* 0x0000988000017945 */ /* 0x000fe20003800000 */
[----:B------:R-:W-:-:S02]  /*1b90*/  UIADD3.X UR29, UR12, UR7, UR15, UP2, UP1 ;  /* 0x000000070c1d7290 */ /* 0x000fc400097e240f */
[----:B------:R-:W-:Y:S02]  /*1ba0*/  UIMAD UR7, UR16, UR10, URZ ;  /* 0x0000000a100772a4 */ /* 0x000fe4000f8e023f */
[----:B------:R-:W-:Y:S02]  /*1bb0*/  ULDC.64 UR4, c[0x0][0x200] ;  /* 0x0000800000047ab9 */ /* 0x000fe40000000a00 */
[----:B------:R-:W-:Y:S02]  /*1bc0*/  UIMAD UR26, UR39, UR11, UR7 ;  /* 0x0000000b271a72a4 */ /* 0x000fe4000f8e0207 */
[----:B------:R-:W-:Y:S02]  /*1bd0*/  ULDC UR18, c[0x0][0x2e8] ;  /* 0x0000ba0000127ab9 */ /* 0x000fe40000000800 */
[----:B------:R-:W-:Y:S02]  /*1be0*/  ULDC.64 UR10, c[0x0][0x378] ;  /* 0x0000de00000a7ab9 */ /* 0x000fe40000000a00 */
[----:B------:R-:W-:Y:S01]  /*1bf0*/  UIMAD UR7, UR16, UR10, URZ ;  /* 0x0000000a100772a4 */ /* 0x000fe2000f8e023f */
[----:B-1----:R-:W-:-:S02]  /*1c00*/  SHF.R.S32.HI R20, RZ, 0x1f, R19 ;  /* 0x0000001fff147819 */ /* 0x002fc40000011413 */
[----:B------:R-:W-:Y:S02]  /*1c10*/  UMOV UR16, 0x4 ;  /* 0x0000000400107882 */ /* 0x000fe40000000000 */
[----:B------:R-:W-:Y:S01]  /*1c20*/  LEA.HI R0, R20, R19, RZ, 0x3 ;  /* 0x0000001314007211 */ /* 0x000fe200078f18ff */
[----:B------:R-:W-:-:S03]  /*1c30*/  UIMAD UR12, UR39, UR11, UR7 ;  /* 0x0000000b270c72a4 */ /* 0x000fc6000f8e0207 */
[----:B------:R-:W-:Y:S01]  /*1c40*/  ULDC.64 UR10, c[0x0][0x370] ;  /* 0x0000dc00000a7ab9 */ /* 0x000fe20000000a00 */
[----:B------:R-:W-:Y:S01]  /*1c50*/  SHF.R.S32.HI R0, RZ, 0x3, R0 ;  /* 0x00000003ff007819 */ /* 0x000fe20000011400 */
[----:B------:R-:W-:Y:S02]  /*1c60*/  UIMAD UR7, UR34, UR10, URZ ;  /* 0x0000000a220772a4 */ /* 0x000fe4000f8e023f */
[----:B------:R-:W-:Y:S01]  /*1c70*/  UIADD3 UR10, UR17, UR14, URZ ;  /* 0x0000000e110a7290 */ /* 0x000fe2000fffe03f */
[----:B------:R-:W-:Y:S01]  /*1c80*/  SHF.R.S32.HI R18, RZ, 0x1f, R0 ;  /* 0x0000001fff127819 */ /* 0x000fe20000011400 */
[----:B------:R-:W-:Y:S01]  /*1c90*/  UIMAD UR8, UR17, UR11, UR7 ;  /* 0x0000000b110872a4 */ /* 0x000fe2000f8e0207 */
[----:B------:R-:W-:Y:S01]  /*1ca0*/  IADD3 R2, P0, R0, UR17, RZ ;  /* 0x0000001100027c10 */ /* 0x000fe2000ff1e0ff */
[----:B------:R-:W-:Y:S02]  /*1cb0*/  UIMAD.WIDE UR10, UR10, UR16, UR4 ;  /* 0x000000100a0a72a5 */ /* 0x000fe4000f8e0204 */
[----:B------:R-:W-:Y:S01]  /*1cc0*/  UIADD3 UR7, -UR6, UR9, UR21 ;  /* 0x0000000906077290 */ /* 0x000fe2000fffe115 */
[----:B------:R-:W-:Y:S01]  /*1cd0*/  IADD3.X R7, R18, UR34, RZ, P0, !PT ;  /* 0x0000002212077c10 */ /* 0x000fe200087fe4ff */
[----:B------:R-:W-:Y:S01]  /*1ce0*/  IMAD.WIDE.U32 R4, R2, c[0x0][0x190], R204 ;  /* 0x0000640002047a25 */ /* 0x000fe200078e00cc */
[----:B------:R-:W-:-:S02]  /*1cf0*/  ULDC.64 UR4, c[0x0][0x3c8] ;  /* 0x0000f20000047ab9 */ /* 0x000fc40000000a00 */
[----:B------:R-:W-:Y:S01]  /*1d00*/  UMOV UR15, UR10 ;  /* 0x0000000a000f7c82 */ /* 0x000fe20008000000 */
[----:B------:R-:W-:Y:S01]  /*1d10*/  IMAD R7, R7, c[0x0][0x190], RZ ;  /* 0x0000640007077a24 */ /* 0x000fe200078e02ff */
[----:B------:R-:W-:Y:S01]  /*1d20*/  UIADD3 UR10, UR17, UR13, URZ ;  /* 0x0000000d110a7290 */ /* 0x000fe2000fffe03f */
[----:B------:R-:W-:Y:S01]  /*1d30*/  IADD3 R6, P0, R4, UR42, RZ ;  /* 0x0000002a04067c10 */ /* 0x000fe2000ff1e0ff */
[----:B------:R-:W-:Y:S01]  /*1d40*/  UMOV UR14, UR11 ;  /* 0x0000000b000e7c82 */ /* 0x000fe20008000000 */
[----:B------:R-:W-:Y:S01]  /*1d50*/  IMAD R2, R2, c[0x0][0x194], R7 ;  /* 0x0000650002027a24 */ /* 0x000fe200078e0207 */
[----:B------:R-:W-:Y:S01]  /*1d60*/  UIMAD.WIDE UR10, UR10, UR16, UR4 ;  /* 0x000000100a0a72a5 */ /* 0x000fe2000f8e0204 */
[----:B------:R1:W2:Y:S01]  /*1d70*/  R2UR UR4, R8 ;  /* 0x00000000080473c2 */ /* 0x0002a200000e0000 */
[----:B------:R-:W-:Y:S02]  /*1d80*/  UIADD3 UR7, UR7, -UR18, URZ ;  /* 0x8000001207077290 */ /* 0x000fe4000fffe03f */
[----:B------:R-:W-:-:S02]  /*1d90*/  IADD3.X R7, R5, UR38, R2, P0, !PT ;  /* 0x0000002605077c10 */ /* 0x000fc400087fe402 */
[----:B------:R-:W-:Y:S01]  /*1da0*/  USHF.R.S32.HI UR18, URZ, 0x1f, UR7 ;  /* 0x0000001f3f127899 */ /* 0x000fe20008011407 */
[----:B------:R-:W-:Y:S01]  /*1db0*/  IADD3 R4, P0, R204, UR32, RZ ;  /* 0x00000020cc047c10 */ /* 0x000fe2000ff1e0ff */
[----:B------:R-:W-:Y:S01]  /*1dc0*/  UMOV UR17, UR10 ;  /* 0x0000000a00117c82 */ /* 0x000fe20008000000 */
[----:B------:R3:W4:Y:S01]  /*1dd0*/  R2UR UR5, R10 ;  /* 0x000000000a0573c2 */ /* 0x00072200000e0000 */
[----:B------:R-:W-:Y:S01]  /*1de0*/  ULEA.HI UR18, UR18, UR7, URZ, 0x7 ;  /* 0x0000000712127291 */ /* 0x000fe2000f8f383f */
[----:B------:R-:W-:Y:S01]  /*1df0*/  IADD3.X R5, R205, UR35, RZ, P0, !PT ;  /* 0x00000023cd057c10 */ /* 0x000fe200087fe4ff */
[----:B------:R-:W-:Y:S02]  /*1e00*/  UMOV UR16, UR11 ;  /* 0x0000000b00107c82 */ /* 0x000fe40008000000 */
[----:B------:R-:W-:Y:S02]  /*1e10*/  USHF.R.S32.HI UR18, URZ, 0x7, UR18 ;  /* 0x000000073f127899 */ /* 0x000fe40008011412 */
[----:B------:R-:W-:Y:S01]  /*1e20*/  IMAD.WIDE.U32 R4, R9, c[0x0][0x370], R4 ;  /* 0x0000dc0009047a25 */ /* 0x000fe200078e0004 */
[----:B------:R-:W-:-:S02]  /*1e30*/  UIADD3 UR7, UR36, -0x1, URZ ;  /* 0xffffffff24077890 */ /* 0x000fc4000fffe03f */
[----:B------:R-:W-:Y:S02]  /*1e40*/  UISETP.LT.AND UP1, UPT, URZ, UR18, UPT ;  /* 0x000000123f00728c */ /* 0x000fe4000bf21270 */
[----:B------:R-:W-:Y:S02]  /*1e50*/  IADD3 R5, R5, UR8, RZ ;  /* 0x0000000805057c10 */ /* 0x000fe4000fffe0ff */
[----:B------:R-:W-:Y:S01]  /*1e60*/  USEL UR18, URZ, UR18, !UP1 ;  /* 0x000000123f127287 */ /* 0x000fe2000c800000 */
[----:B-1----:R-:W-:-:S03]  /*1e70*/  LEA.HI R8, R20, R19, RZ, 0x5 ;  /* 0x0000001314087211 */ /* 0x002fc600078f28ff */
[----:B------:R-:W-:Y:S01]  /*1e80*/  UISETP.GT.AND UP1, UPT, UR36, UR18, UPT ;  /* 0x000000122400728c */ /* 0x000fe2000bf24270 */
[----:B------:R-:W-:Y:S02]  /*1e90*/  LOP3.LUT R2, R8, 0xffffffe0, RZ, 0xc0, !PT ;  /* 0xffffffe008027812 */ /* 0x000fe400078ec0ff */
[----:B------:R-:W-:-:S03]  /*1ea0*/  SHF.R.S32.HI R8, RZ, 0x5, R8 ;  /* 0x00000005ff087819 */ /* 0x000fc60000011408 */
[----:B------:R-:W-:-:S04]  /*1eb0*/  IMAD.IADD R2, R19, 0x1, -R2 ;  /* 0x0000000113027824 */ /* 0x000fc800078e0a02 */
[----:B------:R-:W-:-:S05]  /*1ec0*/  IMAD R2, R8, UR51, R2 ;  /* 0x0000003308027c24 */ /* 0x000fca000f8e0202 */
[----:B------:R-:W-:-:S04]  /*1ed0*/  IADD3 R8, P0, R2, UR33, RZ ;  /* 0x0000002102087c10 */ /* 0x000fc8000ff1e0ff */
[----:B------:R-:W-:Y:S01]  /*1ee0*/  LEA.HI.X.SX32 R9, R2, UR29, 0x1, P0 ;  /* 0x0000001d02097c11 */ /* 0x000fe200080f0eff */
[----:B------:R-:W-:Y:S01]  /*1ef0*/  IMAD.U32 R2, RZ, RZ, UR39 ;  /* 0x00000027ff027e24 */ /* 0x000fe2000f8e00ff */
[----:B------:R-:W-:Y:S02]  /*1f00*/  PLOP3.LUT P0, PT, PT, PT, UP1, 0x80, 0x0 ;  /* 0x000000000000781c */ /* 0x000fe40003f0f018 */
[----:B------:R-:W-:Y:S01]  /*1f10*/  LEA R188, P2, R8, c[0x0][0x350], 0x2 ;  /* 0x0000d40008bc7a11 */ /* 0x000fe200078410ff */
[----:B------:R-:W-:-:S03]  /*1f20*/  IMAD.WIDE.U32 R4, R2, c[0x0][0x378], R4 ;  /* 0x0000de0002047a25 */ /* 0x000fc600078e0004 */
[----:B------:R-:W-:Y:S01]  /*1f30*/  LEA.HI.X R189, R8, c[0x0][0x354], R9, 0x2, P2 ;  /* 0x0000d50008bd7a11 */ /* 0x000fe200010f1409 */
[----:B------:R-:W-:Y:S01]  /*1f40*/  IMAD.WIDE.U32 R6, R2, c[0x0][0x1a8], R6 ;  /* 0x00006a0002067a25 */ /* 0x000fe200078e0006 */
[----:B------:R-:W-:-:S03]  /*1f50*/  IADD3 R5, R5, UR12, RZ ;  /* 0x0000000c05057c10 */ /* 0x000fc6000fffe0ff */
[----:B------:R-:W-:Y:S01]  /*1f60*/  IMAD R2, R18, c[0x0][0x370], RZ ;  /* 0x0000dc0012027a24 */ /* 0x000fe200078e02ff */
[----:B------:R-:W-:Y:S01]  /*1f70*/  IADD3 R7, R7, UR26, RZ ;  /* 0x0000001a07077c10 */ /* 0x000fe2000fffe0ff */
[----:B------:R-:W-:Y:S01]  /*1f80*/  IMAD.WIDE.U32 R4, R0, c[0x0][0x370], R4 ;  /* 0x0000dc0000047a25 */ /* 0x000fe200078e0004 */
[----:B------:R-:W-:-:S03]  /*1f90*/  LEA R206, P4, R6, c[0x0][0x160], 0x1 ;  /* 0x0000580006ce7a11 */ /* 0x000fc600078808ff */
[----:B------:R-:W-:Y:S01]  /*1fa0*/  IMAD R2, R0, c[0x0][0x374], R2 ;  /* 0x0000dd0000027a24 */ /* 0x000fe200078e0202 */
[----:B------:R-:W-:Y:S02]  /*1fb0*/  LEA R208, P3, R4, c[0x0][0x330], 0x1 ;  /* 0x0000cc0004d07a11 */ /* 0x000fe400078608ff */
[----:B------:R-:W-:Y:S01]  /*1fc0*/  LEA.HI.X R203, R6, c[0x0][0x164], R7, 0x1, P4 ;  /* 0x0000590006cb7a11 */ /* 0x000fe200020f0c07 */
[----:B------:R-:W-:-:S05]  /*1fd0*/  IMAD.IADD R2, R5, 0x1, R2 ;  /* 0x0000000105027824 */ /* 0x000fca00078e0202 */
[----:B------:R-:W-:Y:S01]  /*1fe0*/  LEA.HI.X R207, R4, c[0x0][0x334], R2, 0x1, P3 ;  /* 0x0000cd0004cf7a11 */ /* 0x000fe200018f0c02 */
[----:B--234-:R-:W-:Y:S05]  /*1ff0*/  @P0 BRA `(.L_x_518) ;  /* 0x00000b3000000947 */ /* 0x01cfea0003800000 */
        /* <DEDUP_REMOVED lines=18> */
.L_x_519:
        /* <DEDUP_REMOVED lines=18> */
.L_x_520:
[----:B------:R-:W-:Y:S01]  /*2240*/  ULDC.64 UR8, c[0x0][0x3a0] ;  /* 0x0000e80000087ab9 */ /* 0x000fe20000000a00 */
[----:B------:R-:W-:Y:S01]  /*2250*/  IMAD.U32 R11, RZ, RZ, UR21 ;  /* 0x00000015ff0b7e24 */ /* 0x000fe2000f8e00ff */
[----:B------:R-:W-:Y:S01]  /*2260*/  UIMAD UR7, UR24, UR8, URZ ;  /* 0x00000008180772a4 */ /* 0x000fe2000f8e023f */
[----:B------:R-:W-:Y:S01]  /*2270*/  ISETP.GE.AND P4, PT, R204, c[0x0][0x220], PT ;  /* 0x00008800cc007a0c */ /* 0x000fe20003f86270 */
[----:B------:R-:W-:Y:S01]  /*2280*/  UIMAD UR6, UR19, -0x80, UR6 ;  /* 0xffffff80130678a4 */ /* 0x000fe2000f8e0206 */
[----:B------:R-:W-:Y:S01]  /*2290*/  IMAD.WIDE.U32 R4, R11, c[0x0][0x3a0], R204 ;  /* 0x0000e8000b047a25 */ /* 0x000fe200078e00cc */
[----:B------:R-:W-:Y:S01]  /*22a0*/  UIMAD UR7, UR21, UR9, UR7 ;  /* 0x00000009150772a4 */ /* 0x000fe2000f8e0207 */
[----:B------:R-:W-:Y:S01]  /*22b0*/  BSSY B0, `(.L_x_521) ;  /* 0x0000016000007945 */ /* 0x000fe20003800000 */
[----:B------:R-:W-:-:S02]  /*22c0*/  USHF.R.S32.HI UR12, URZ, 0x1f, UR39 ;  /* 0x0000001f3f0c7899 */ /* 0x000fc40008011427 */
[----:B------:R-:W-:Y:S01]  /*22d0*/  IADD3 R4, P0, R4, UR14, RZ ;  /* 0x0000000e04047c10 */ /* 0x000fe2000ff1e0ff */
[----:B------:R-:W-:Y:S01]  /*22e0*/  ULDC.64 UR8, c[0x0][0x3b8] ;  /* 0x0000ee0000087ab9 */ /* 0x000fe20000000a00 */
[----:B------:R-:W-:Y:S01]  /*22f0*/  IMAD.U32 R2, RZ, RZ, UR7 ;  /* 0x00000007ff027e24 */ /* 0x000fe2000f8e00ff */
[----:B------:R-:W-:Y:S01]  /*2300*/  ISETP.GE.OR P3, PT, R0, UR6, P4 ;  /* 0x0000000600007c0c */ /* 0x000fe2000a766670 */
[----:B------:R-:W-:-:S03]  /*2310*/  UIMAD UR7, UR12, UR8, URZ ;  /* 0x000000080c0772a4 */ /* 0x000fc6000f8e023f */
[----:B------:R-:W-:Y:S01]  /*2320*/  IADD3.X R5, R5, UR15, R2, P0, !PT ;  /* 0x0000000f05057c10 */ /* 0x000fe200087fe402 */
[----:B------:R-:W-:Y:S01]  /*2330*/  IMAD.U32 R2, RZ, RZ, UR39 ;  /* 0x00000027ff027e24 */ /* 0x000fe2000f8e00ff */
[----:B------:R-:W-:-:S03]  /*2340*/  UIMAD UR7, UR39, UR9, UR7 ;  /* 0x00000009270772a4 */ /* 0x000fc6000f8e0207 */
        /* <DEDUP_REMOVED lines=12> */
.L_x_522:
[----:B------:R-:W-:Y:S05]  /*2410*/  BSYNC B0 ;  /* 0x0000000000007941 */ /* 0x000fea0003800000 */
.L_x_521:
        /* <DEDUP_REMOVED lines=15> */
.L_x_524:
[----:B------:R-:W-:Y:S05]  /*2510*/  BSYNC B0 ;  /* 0x0000000000007941 */ /* 0x000fea0003800000 */
.L_x_523:
        /* <DEDUP_REMOVED lines=15> */
.L_x_526:
[----:B------:R-:W-:Y:S05]  /*2610*/  BSYNC B0 ;  /* 0x0000000000007941 */ /* 0x000fea0003800000 */
.L_x_525:
        /* <DEDUP_REMOVED lines=14> */
.L_x_528:
[----:B------:R-:W-:Y:S05]  /*2700*/  BSYNC B0 ;  /* 0x0000000000007941 */ /* 0x000fea0003800000 */
.L_x_527:
        /* <DEDUP_REMOVED lines=25> */
.L_x_530:
[----:B------:R-:W-:Y:S05]  /*28a0*/  BSYNC B0 ;  /* 0x0000000000007941 */ /* 0x000fea0003800000 */
.L_x_529:
        /* <DEDUP_REMOVED lines=13> */
.L_x_532:
[----:B------:R-:W-:Y:S05]  /*2980*/  BSYNC B0 ;  /* 0x0000000000007941 */ /* 0x000fea0003800000 */
.L_x_531:
        /* <DEDUP_REMOVED lines=13> */
.L_x_534:
[----:B------:R-:W-:Y:S05]  /*2a60*/  BSYNC B0 ;  /* 0x0000000000007941 */ /* 0x000fea0003800000 */
.L_x_533:
        /* <DEDUP_REMOVED lines=12> */
.L_x_518:
[----:B------:R-:W2:Y:S01]  /*2b30*/  LDL R7, [R1] ;  /* 0x0000000001077983 */ /* 0x000ea20000100800 */
[----:B------:R-:W-:Y:S01]  /*2b40*/  PLOP3.LUT P1, PT, PT, PT, UP6, 0x80, 0x0 ;  /* 0x000000000000781c */ /* 0x000fe20003f2f068 */
[----:B------:R-:W-:Y:S01]  /*2b50*/  ULEA.HI UR8, UR7, UR7, URZ, 0x1 ;  /* 0x0000000707087291 */ /* 0x000fe2000f8f083f */
[----:B------:R-:W-:Y:S03]  /*2b60*/  BSSY B0, `(.L_x_536) ;  /* 0x0000013000007945 */ /* 0x000fe60003800000 */
[----:B------:R-:W-:-:S04]  /*2b70*/  ULOP3.LUT UR8, UR8, 0xfffffffe, URZ, 0xc0, !UPT ;  /* 0xfffffffe08087892 */ /* 0x000fc8000f8ec03f */
        /* <DEDUP_REMOVED lines=17> */
.L_x_537:
[----:B------:R-:W-:Y:S05]  /*2c90*/  BSYNC B0 ;  /* 0x0000000000007941 */ /* 0x000fea0003800000 */
.L_x_536:
        /* <DEDUP_REMOVED lines=16> */
.L_x_539:
[----:B------:R-:W-:Y:S05]  /*2da0*/  BSYNC B0 ;  /* 0x0000000000007941 */ /* 0x000fea0003800000 */
.L_x_538:
        /* <DEDUP_REMOVED lines=16> */
.L_x_541:
[----:B------:R-:W-:Y:S05]  /*2eb0*/  BSYNC B0 ;  /* 0x0000000000007941 */ /* 0x000fea0003800000 */
.L_x_540:
        /* <DEDUP_REMOVED lines=8> */
[----:B---3--:R-:W3:Y:S01]  /*2f40*/  LDL R4, [R1+0x40] ;  /* 0x0000400001047983 */ /* 0x008ee20000100800 */
[----:B------:R-:W-:Y:S02]  /*2f50*/  MOV R6, c[0x0][0x370] ;  /* 0x0000dc0000067a02 */ /* 0x000fe40000000f00 */
[----:B------:R-:W-:Y:S01]  /*2f60*/  MOV R5, R207 ;  /* 0x000000cf00057202 */ /* 0x000fe20000000f00 */
[----:B---3--:R3:W5:Y:S02]  /*2f70*/  R2UR UR10, R4 ;  /* 0x00000000040a73c2 */ /* 0x00876400000e0000 */
[----:B---3--:R-:W-:-:S05]  /*2f80*/  MOV R4, R208 ;  /* 0x000000d000047202 */ /* 0x008fca0000000f00 */
[----:B------:R-:W-:-:S05]  /*2f90*/  IMAD.WIDE.U32 R4, R6, 0xc0, R4 ;  /* 0x000000c006047825 */ /* 0x000fca00078e0004 */
[----:B-----5:R-:W-:-:S05]  /*2fa0*/  IADD3 R5, R5, UR10, RZ ;  /* 0x0000000a05057c10 */ /* 0x020fca000fffe0ff */
[----:B------:R-:W-:Y:S01]  /*2fb0*/  @!PT LDS RZ, [RZ] ;  /* 0x00000000fffff984 */ /* 0x000fe20000000800 */
[----:B------:R-:W-:Y:S01]  /*2fc0*/  @!PT LDS RZ, [RZ] ;  /* 0x00000000fffff984 */ /* 0x000fe20000000800 */
[----:B------:R-:W-:Y:S01]  /*2fd0*/  @!PT LDS RZ, [RZ] ;  /* 0x00000000fffff984 */ /* 0x000fe20000000800 */
[----:B------:R3:W-:Y:S02]  /*2fe0*/  LDGSTS.E.BYPASS.LTC128B.128 [R2+0xb000], [R4.64] ;  /* 0x0b00000004027fae */ /* 0x0007e4000b901d56 */
.L_x_543:
[----:B------:R-:W-:Y:S05]  /*2ff0*/  BSYNC B0 ;  /* 0x0000000000007941 */ /* 0x000fea0003800000 */
.L_x_542:
        /* <DEDUP_REMOVED lines=22> */
.L_x_545:
[----:B------:R-:W-:Y:S05]  /*3160*/  BSYNC B0 ;  /* 0x0000000000007941 */ /* 0x000fea0003800000 */
.L_x_544:
        /* <DEDUP_REMOVED lines=20> */
.L_x_547:
[----:B------:R-:W-:Y:S05]  /*32b0*/  BSYNC B0 ;  /* 0x0000000000007941 */ /* 0x000fea0003800000 */
.L_x_546:
        /* <DEDUP_REMOVED lines=20> */
.L_x_549:
[----:B------:R-:W-:Y:S05]  /*3400*/  BSYNC B0 ;  /* 0x0000000000007941 */ /* 0x000fea0003800000 */
.L_x_548:
        /* <DEDUP_REMOVED lines=12> */
[----:B-1----:R-:W5:Y:S01]  /*34d0*/  LDL R4, [R1+0x3c] ;  /* 0x00003c0001047983 */ /* 0x002f620000100800 */
[----:B------:R-:W-:-:S02]  /*34e0*/  MOV R6, c[0x0][0x190] ;  /* 0x0000640000067a02 */ /* 0x000fc40000000f00 */
[----:B------:R-:W-:Y:S01]  /*34f0*/  MOV R5, R203 ;  /* 0x000000cb00057202 */ /* 0x000fe20000000f00 */
[----:B-----5:R1:W5:Y:S02]  /*3500*/  R2UR UR10, R4 ;  /* 0x00000000040a73c2 */ /* 0x02036400000e0000 */
[----:B-1----:R-:W-:-:S05]  /*3510*/  MOV R4, R206 ;  /* 0x000000ce00047202 */ /* 0x002fca0000000f00 */
[----:B------:R-:W-:-:S05]  /*3520*/  IMAD.WIDE.U32 R4, R6, 0xc0, R4 ;  /* 0x000000c006047825 */ /* 0x000fca00078e0004 */
[----:B-----5:R-:W-:-:S05]  /*3530*/  IADD3 R5, R5, UR10, RZ ;  /* 0x0000000a05057c10 */ /* 0x020fca000fffe0ff */
[----:B------:R-:W-:Y:S01]  /*3540*/  @!PT LDS RZ, [RZ] ;  /* 0x00000000fffff984 */ /* 0x000fe20000000800 */
[----:B------:R-:W-:Y:S01]  /*3550*/  @!PT LDS RZ, [RZ] ;  /* 0x00000000fffff984 */ /* 0x000fe20000000800 */
[----:B------:R-:W-:Y:S01]  /*3560*/  @!PT LDS RZ, [RZ] ;  /* 0x00000000fffff984 */ /* 0x000fe20000000800 */
[----:B------:R1:W-:Y:S02]  /*3570*/  LDGSTS.E.BYPASS.LTC128B.128 [R193+0x3000], [R4.64] ;  /* 0x0300000004c17fae */ /* 0x0003e4000b901d56 */
.L_x_551:
[----:B------:R-:W-:Y:S05]  /*3580*/  BSYNC B0 ;  /* 0x0000000000007941 */ /* 0x000fea0003800000 */
.L_x_550:
[----:B------:R-:W-:Y:S01]  /*3590*/  ULDC.64 UR10, c[0x0][0x198] ;  /* 0x00006600000a7ab9 */ /* 0x000fe20000000a00 */
[----:B------:R-:W-:Y:S01]  /*35a0*/  IMAD.U32 R13, RZ, RZ, UR21 ;  /* 0x00000015ff0d7e24 */ /* 0x000fe2000f8e00ff */
[----:B------:R-:W-:Y:S01]  /*35b0*/  UIMAD UR10, UR24, UR10, URZ ;  /* 0x0000000a180a72a4 */ /* 0x000fe2000f8e023f */
[C---:B------:R-:W-:Y:S01]  /*35c0*/  IADD3 R8, R248.reuse, 0x8, RZ ;  /* 0x00000008f8087810 */ /* 0x040fe20007ffe0ff */
[----:B------:R-:W-:Y:S01]  /*35d0*/  IMAD.MOV.U32 R244, RZ, RZ, 0x7f800000 ;  /* 0x7f800000fff47424 */ /* 0x000fe200078e00ff */
[----:B------:R-:W-:Y:S01]  /*35e0*/  ISETP.GE.AND P5, PT, R248, UR8, PT ;  /* 0x00000008f8007c0c */ /* 0x000fe2000bfa6270 */
[----:B------:R-:W-:Y:S01]  /*35f0*/  UIMAD UR10, UR21, UR11, UR10 ;  /* 0x0000000b150a72a4 */ /* 0x000fe2000f8e020a */
[----:B-1----:R-:W-:Y:S01]  /*3600*/  IMAD.WIDE.U32 R4, R13, c[0x0][0x198], R204 ;  /* 0x000066000d047a25 */ /* 0x002fe200078e00cc */
[----:B------:R-:W-:Y:S02]  /*3610*/  ISETP.GE.AND P4, PT, R8, UR8, PT ;  /* 0x0000000808007c0c */ /* 0x000fe4000bf86270 */
[----:B------:R-:W-:Y:S01]  /*3620*/  SHF.R.S32.HI R15, RZ, 0x1f, R248 ;  /* 0x0000001fff0f7819 */ /* 0x000fe200000114f8 */
[----:B------:R-:W-:Y:S01]  /*3630*/  IMAD.SHL.U32 R10, R248, 0x4, RZ ;  /* 0x00000004f80a7824 */ /* 0x000fe200078e00ff */
[----:B------:R-:W-:Y:S01]  /*3640*/  IADD3 R6, P0, R4, UR30, RZ ;  /* 0x0000001e04067c10 */ /* 0x000fe2000ff1e0ff */
[----:B------:R-:W-:-:S02]  /*3650*/  IMAD.U32 R4, RZ, RZ, UR10 ;  /* 0x0000000aff047e24 */ /* 0x000fc4000f8e00ff */
[----:B------:R-:W-:Y:S02]  /*3660*/  IMAD.MOV.U32 R245, RZ, RZ, 0x7f800000 ;  /* 0x7f800000fff57424 */ /* 0x000fe400078e00ff */
[----:B------:R-:W-:Y:S01]  /*3670*/  IMAD.MOV.U32 R246, RZ, RZ, 0x7f800000 ;  /* 0x7f800000fff67424 */ /* 0x000fe200078e00ff */
[----:B------:R-:W-:Y:S01]  /*3680*/  IADD3.X R7, R5, UR31, R4, P0, !PT ;  /* 0x0000001f05077c10 */ /* 0x000fe200087fe404 */
[----:B------:R-:W-:Y:S01]  /*3690*/  IMAD.MOV.U32 R243, RZ, RZ, 0x7f800000 ;  /* 0x7f800000fff37424 */ /* 0x000fe200078e00ff */
[C---:B------:R-:W-:Y:S02]  /*36a0*/  IADD3 R4, R248.reuse, 0x48, RZ ;  /* 0x00000048f8047810 */ /* 0x040fe40007ffe0ff */
[----:B------:R-:W-:Y:S02]  /*36b0*/  IADD3 R5, R248, 0x40, RZ ;  /* 0x00000040f8057810 */ /* 0x000fe40007ffe0ff */
[----:B------:R-:W-:Y:S02]  /*36c0*/  ISETP.GE.AND P2, PT, R4, UR8, PT ;  /* 0x0000000804007c0c */ /* 0x000fe4000bf46270 */
[----:B------:R-:W-:-:S02]  /*36d0*/  ISETP.GE.AND P3, PT, R5, UR8, PT ;  /* 0x0000000805007c0c */ /* 0x000fc4000bf66270 */
[----:B------:R-:W-:-:S09]  /*36e0*/  SHF.R.S32.HI R5, RZ, 0x1f, R4 ;  /* 0x0000001fff057819 */ /* 0x000fd20000011404 */
        /* <DEDUP_REMOVED lines=33> */
.L_x_553:
[----:B-1----:R-:W-:Y:S05]  /*3900*/  BSYNC B0 ;  /* 0x0000000000007941 */ /* 0x002fea0003800000 */
.L_x_552:
        /* <DEDUP_REMOVED lines=21> */
.L_x_555:
[----:B------:R-:W-:Y:S05]  /*3a60*/  BSYNC B0 ;  /* 0x0000000000007941 */ /* 0x000fea0003800000 */
.L_x_554:
        /* <DEDUP_REMOVED lines=21> */
.L_x_557:
[----:B------:R-:W-:Y:S05]  /*3bc0*/  BSYNC B0 ;  /* 0x0000000000007941 */ /* 0x000fea0003800000 */
.L_x_556:
        /* <DEDUP_REMOVED lines=21> */
.L_x_559:
[----:B------:R-:W-:Y:S05]  /*3d20*/  BSYNC B0 ;  /* 0x0000000000007941 */ /* 0x000fea0003800000 */
.L_x_558:
        /* <DEDUP_REMOVED lines=29> */
.L_x_561:
[----:B------:R-:W-:Y:S05]  /*3f00*/  BSYNC B0 ;  /* 0x0000000000007941 */ /* 0x000fea0003800000 */
.L_x_560:
        /* <DEDUP_REMOVED lines=20> */
.L_x_563:
[----:B------:R-:W-:Y:S05]  /*4050*/  BSYNC B0 ;  /* 0x0000000000007941 */ /* 0x000fea0003800000 */
.L_x_562:
        /* <DEDUP_REMOVED lines=20> */
.L_x_565:
[----:B------:R-:W-:Y:S05]  /*41a0*/  BSYNC B0 ;  /* 0x0000000000007941 */ /* 0x000fea0003800000 */
.L_x_564:
        /* <DEDUP_REMOVED lines=19> */
.L_x_567:
[----:B------:R-:W-:Y:S05]  /*42e0*/  BSYNC B0 ;  /* 0x0000000000007941 */ /* 0x000fea0003800000 */
.L_x_566:
[----:B------:R-:W-:Y:S01]  /*42f0*/  LEA.HI R0, R20, R19, RZ, 0x4 ;  /* 0x0000001314007211 */ /* 0x000fe200078f20ff */
[----:B------:R-:W0:Y:S01]  /*4300*/  LDGDEPBAR ;  /* 0x00000000000079af */ /* 0x000e220000000000 */
[----:B------:R-:W-:Y:S01]  /*4310*/  IMAD.MOV.U32 R184, RZ, RZ, 0x20 ;  /* 0x00000020ffb87424 */ /* 0x000fe200078e00ff */
[----:B------:R-:W-:Y:S01]  /*4320*/  CS2R R126, SRZ ;  /* 0x00000000007e7805 */ /* 0x000fe2000001ff00 */
[----:B------:R-:W-:Y:S01]  /*4330*/  LOP3.LUT R0, R0, 0xfffffff0, RZ, 0xc0, !PT ;  /* 0xfffffff000007812 */ /* 0x000fe200078ec0ff */
[----:B------:R-:W-:Y:S01]  /*4340*/  IMAD.MOV.U32 R177, RZ, RZ, 0x40 ;  /* 0x00000040ffb17424 */ /* 0x000fe200078e00ff */
[----:B------:R-:W-:Y:S01]  /*4350*/  CS2R R124, SRZ ;  /* 0x00000000007c7805 */ /* 0x000fe2000001ff00 */
[----:B------:R-:W-:Y:S01]  /*4360*/  IMAD.MOV.U32 R252, RZ, RZ, 0x40 ;  /* 0x00000040fffc7424 */ /* 0x000fe200078e00ff */
[----:B------:R-:W-:Y:S01]  /*4370*/  CS2R R130, SRZ ;  /* 0x0000000000827805 */ /* 0x000fe2000001ff00 */
[----:B------:R-:W-:Y:S01]  /*4380*/  IMAD.IADD R0, R19, 0x1, -R0 ;  /* 0x0000000113007824 */ /* 0x000fe200078e0a00 */
[----:B------:R-:W-:Y:S01]  /*4390*/  CS2R R128, SRZ ;  /* 0x0000000000807805 */ /* 0x000fe2000001ff00 */
[----:B------:R-:W-:Y:S01]  /*43a0*/  IMAD.MOV.U32 R194, RZ, RZ, R193 ;  /* 0x000000ffffc27224 */ /* 0x000fe200078e00c1 */
[----:B------:R-:W-:Y:S01]  /*43b0*/  CS2R R122, SRZ ;  /* 0x00000000007a7805 */ /* 0x000fe2000001ff00 */
[----:B------:R-:W-:Y:S01]  /*43c0*/  CS2R R120, SRZ ;  /* 0x0000000000787805 */ /* 0x000fe2000001ff00 */
[----:B-12-4-:R-:W-:Y:S01]  /*43d0*/  SHF.R.S32.HI R2, RZ, 0x1f, R0 ;  /* 0x0000001fff027819 */ /* 0x016fe20000011400 */
        /* <DEDUP_REMOVED lines=17> */
[C---:B------:R-:W-:Y:S01]  /*44f0*/  LOP3.LUT P0, RZ, R0.reuse, 0x2, RZ, 0xc0, !PT ;  /* 0x0000000200ff7812 */ /* 0x040fe2000780c0ff */
[----:B------:R-:W-:Y:S01]  /*4500*/  CS2R R96, SRZ ;  /* 0x0000000000607805 */ /* 0x000fe2000001ff00 */
[----:B------:R-:W-:Y:S01]  /*4510*/  LOP3.LUT P2, RZ, R0, 0x4, RZ, 0xc0, !PT ;  /* 0x0000000400ff7812 */ /* 0x000fe2000784c0ff */
[----:B------:R-:W-:Y:S01]  /*4520*/  CS2R R90, SRZ ;  /* 0x00000000005a7805 */ /* 0x000fe2000001ff00 */
[----:B------:R-:W-:Y:S01]  /*4530*/  IADD3 R0, R186, 0x2000, RZ ;  /* 0x00002000ba007810 */ /* 0x000fe20007ffe0ff */
[----:B------:R-:W-:Y:S01]  /*4540*/  CS2R R88, SRZ ;  /* 0x0000000000587805 */ /* 0x000fe2000001ff00 */
[----:B------:R-:W-:Y:S01]  /*4550*/  SEL R2, R2, R185, !P1 ;  /* 0x000000b902027207 */ /* 0x000fe20004800000 */
[----:B------:R-:W-:Y:S01]  /*4560*/  CS2R R86, SRZ ;  /* 0x0000000000567805 */ /* 0x000fe2000001ff00 */
[----:B------:R-:W-:Y:S01]  /*4570*/  SEL R0, R0, R186, !P1 ;  /* 0x000000ba00007207 */ /* 0x000fe20004800000 */
[----:B------:R-:W-:Y:S01]  /*4580*/  CS2R R84, SRZ ;  /* 0x0000000000547805 */ /* 0x000fe2000001ff00 */
[----:B------:R-:W-:Y:S01]  /*4590*/  CS2R R78, SRZ ;  /* 0x00000000004e7805 */ /* 0x000fe2000001ff00 */
[----:B------:R-:W-:Y:S01]  /*45a0*/  CS2R R76, SRZ ;  /* 0x00000000004c7805 */ /* 0x000fe2000001ff00 */
[----:B------:R-:W-:Y:S01]  /*45b0*/  CS2R R82, SRZ ;  /* 0x0000000000527805 */ /* 0x000fe2000001ff00 */
[----:B------:R-:W-:Y:S01]  /*45c0*/  IMAD.SHL.U32 R176, R0, 0x2, RZ ;  /* 0x0000000200b07824 */ /* 0x000fe200078e00ff */
[----:B------:R-:W-:Y:S01]  /*45d0*/  IADD3 R0, R248, -0x80, RZ ;  /* 0xffffff80f8007810 */ /* 0x000fe20007ffe0ff */
[----:B------:R-:W-:Y:S01]  /*45e0*/  CS2R R80, SRZ ;  /* 0x0000000000507805 */ /* 0x000fe2000001ff00 */
[----:B------:R-:W-:Y:S01]  /*45f0*/  CS2R R74, SRZ ;  /* 0x00000000004a7805 */ /* 0x000fe2000001ff00 */
[----:B------:R-:W-:Y:S01]  /*4600*/  CS2R R72, SRZ ;  /* 0x0000000000487805 */ /* 0x000fe2000001ff00 */
[----:B------:R-:W-:Y:S01]  /*4610*/  CS2R R70, SRZ ;  /* 0x0000000000467805 */ /* 0x000fe2000001ff00 */
[----:B------:R-:W-:Y:S01]  /*4620*/  CS2R R68, SRZ ;  /* 0x0000000000447805 */ /* 0x000fe2000001ff00 */
[----:B------:R-:W-:Y:S01]  /*4630*/  IMAD.SHL.U32 R182, R2, 0x2, RZ ;  /* 0x0000000202b67824 */ /* 0x000fe200078e00ff */
[----:B------:R-:W-:Y:S01]  /*4640*/  SEL R184, R184, 0xffffffe0, !P0 ;  /* 0xffffffe0b8b87807 */ /* 0x000fe20004000000 */
[----:B------:R-:W-:Y:S01]  /*4650*/  IMAD.SHL.U32 R251, R248, 0x4, RZ ;  /* 0x00000004f8fb7824 */ /* 0x000fe200078e00ff */
[----:B------:R-:W-:Y:S01]  /*4660*/  SEL R177, R177, 0xffffffc0, !P2 ;  /* 0xffffffc0b1b17807 */ /* 0x000fe20005000000 */
[----:B------:R-:W-:Y:S01]  /*4670*/  IMAD.SHL.U32 R183, R185, 0x2, RZ ;  /* 0x00000002b9b77824 */ /* 0x000fe200078e00ff */
[----:B------:R-:W-:Y:S01]  /*4680*/  SEL R252, R252, 0xffffffc0, !P2 ;  /* 0xffffffc0fcfc7807 */ /* 0x000fe20005000000 */
[----:B------:R-:W-:Y:S01]  /*4690*/  IMAD.SHL.U32 R249, R0, 0x4, RZ ;  /* 0x0000000400f97824 */ /* 0x000fe200078e00ff */
[----:B------:R-:W-:Y:S01]  /*46a0*/  SHF.L.U64.HI R250, R248, 0x2, R15 ;  /* 0x00000002f8fa7819 */ /* 0x000fe2000001020f */
[----:B------:R-:W-:-:S02]  /*46b0*/  ULDC UR13, c[0x0][0x2e4] ;  /* 0x0000b900000d7ab9 */ /* 0x000fc40000000800 */
.L_x_572:
[----:B------:R-:W0:Y:S01]  /*46c0*/  LDGDEPBAR ;  /* 0x00000000000079af */ /* 0x000e220000000000 */
[----:B------:R-:W-:Y:S01]  /*46d0*/  IADD3 R20, P0, R251, UR17, RZ ;  /* 0x00000011fb147c10 */ /* 0x000fe2000ff1e0ff */
[----:B------:R-:W-:Y:S01]  /*46e0*/  IMAD.IADD R0, R182, 0x1, R184 ;  /* 0x00000001b6007824 */ /* 0x000fe200078e02b8 */
[----:B------:R-:W-:Y:S02]  /*46f0*/  USHF.L.U32 UR12, UR19, 0x7, URZ ;  /* 0x00000007130c7899 */ /* 0x000fe4000800063f */
[----:B------:R-:W-:Y:S02]  /*4700*/  IADD3.X R21, R250, UR16, RZ, P0, !PT ;  /* 0x00000010fa157c10 */ /* 0x000fe400087fe4ff */
[----:B------:R-:W-:Y:S04]  /*4710*/  UIADD3 UR10, UR12, UR9, URZ ;  /* 0x000000090c0a7290 */ /* 0x000fe8000fffe03f */
[----:B------:R-:W-:Y:S04]  /*4720*/  UIADD3 UR8, -UR6, 0x80, UR10 ;  /* 0x0000008006087890 */ /* 0x000fe8000fffe10a */
[----:B------:R-:W-:Y:S02]  /*4730*/  UIADD3 UR11, UR8, -UR45, URZ ;  /* 0x8000002d080b7290 */ /* 0x000fe4000fffe03f */
[----:B------:R-:W-:Y:S04]  /*4740*/  USHF.L.U32 UR8, UR7, 0x7, URZ ;  /* 0x0000000707087899 */ /* 0x000fe8000800063f */
[----:B------:R-:W-:Y:S01]  /*4750*/  UISETP.GE.AND UP0, UPT, UR8, UR11, UPT ;  /* 0x0000000b0800728c */ /* 0x000fe2000bf06270 */
[----:B------:R-:W-:Y:S04]  /*4760*/  DEPBAR.LE SB0, 0x0 ;  /* 0x000080000000791a */ /* 0x000fe80000000000 */
[----:B------:R-:W-:Y:S01]  /*4770*/  BAR.SYNC.DEFER_BLOCKING 0x0 ;  /* 0x0000000000007b1d */ /* 0x000fe20000010000 */
[----:B------:R-:W-:Y:S07]  /*4780*/  PLOP3.LUT P0, PT, PT, PT, UP0, 0x80, 0x0 ;  /* 0x000000000000781c */ /* 0x000fee0003f0f008 */
[----:B------:R-:W-:Y:S01]  /*4790*/  LDSM.16.M88.4 R64, [R182] ;  /* 0x00000000b640783b */ /* 0x000fe20000000200 */
[----:B------:R-:W-:Y:S07]  /*47a0*/  ULDC UR11, c[0x0][0x2e4] ;  /* 0x0000b900000b7ab9 */ /* 0x000fee0000000800 */
[----:B------:R-:W1:Y:S08]  /*47b0*/  LDSM.16.M88.4 R16, [R178+0xc000] ;  /* 0x00c00000b210783b */ /* 0x000e700000000200 */
[----:B------:R-:W2:Y:S08]  /*47c0*/  LDSM.16.M88.4 R60, [R182+0x2000] ;  /* 0x00200000b63c783b */ /* 0x000eb00000000200 */
[----:B------:R-:W4:Y:S08]  /*47d0*/  LDSM.16.M88.4 R32, [R178+0xc800] ;  /* 0x00c80000b220783b */ /* 0x000f300000000200 */
[----:B------:R-:W3:Y:S08]  /*47e0*/  LDSM.16.M88.4 R48, [R178+0xd000] ;  /* 0x00d00000b230783b */ /* 0x000ef00000000200 */
[----:B------:R-:W3:Y:S01]  /*47f0*/  LDSM.16.M88.4 R132, [R178+0xd800] ;  /* 0x00d80000b284783b */ /* 0x000ee20000000200 */
[-C--:B-1----:R-:W-:Y:S07]  /*4800*/  HMMA.16816.F32.BF16 R4, R64, R16.reuse, RZ ;  /* 0x000000104004723c */ /* 0x082fee00000418ff */
[----:B-----5:R4:W5:Y:S04]  /*4810*/  LDG.E R191, [R20.64] ;  /* 0x0000001614bf7981 */ /* 0x020968000c1e1900 */
[----:B------:R4:W5:Y:S01]  /*4820*/  LDG.E R192, [R20.64+0x20] ;  /* 0x0000201614c07981 */ /* 0x000962000c1e1900 */
[C---:B--2---:R-:W-:Y:S03]  /*4830*/  HMMA.16816.F32.BF16 R8, R60.reuse, R16, RZ ;  /* 0x000000103c08723c */ /* 0x044fe600000418ff */
[----:B------:R4:W5:Y:S04]  /*4840*/  LDG.E R190, [R20.64+0x100] ;  /* 0x0001001614be7981 */ /* 0x000968000c1e1900 */
[----:B------:R4:W5:Y:S01]  /*4850*/  LDG.E R187, [R20.64+0x120] ;  /* 0x0001201614bb7981 */ /* 0x000962000c1e1900 */
[-C--:B------:R-:W-:Y:S03]  /*4860*/  HMMA.16816.F32.BF16 R12, R60, R18.reuse, RZ ;  /* 0x000000123c0c723c */ /* 0x080fe600000418ff */
[----:B------:R-:W-:Y:S05]  /*4870*/  LDSM.16.M88.4 R136, [R0] ;  /* 0x000000000088783b */ /* 0x000fea0000000200 */
[C---:B------:R-:W-:Y:S03]  /*4880*/  HMMA.16816.F32.BF16 R16, R64.reuse, R18, RZ ;  /* 0x000000124010723c */ /* 0x040fe600000418ff */
[----:B------:R-:W1:Y:S08]  /*4890*/  LDSM.16.M88.4 R140, [R181+0xc000] ;  /* 0x00c00000b58c783b */ /* 0x000e700000000200 */
[----:B------:R-:W2:Y:S01]  /*48a0*/  LDSM.16.M88.4 R144, [R0+0x2000] ;  /* 0x002000000090783b */ /* 0x000ea20000000200 */
[-C--:B----4-:R-:W-:Y:S07]  /*48b0*/  HMMA.16816.F32.BF16 R20, R64, R32.reuse, RZ ;  /* 0x000000204014723c */ /* 0x090fee00000418ff */
[----:B------:R-:W4:Y:S01]  /*48c0*/  LDSM.16.M88.4 R148, [R181+0xc800] ;  /* 0x00c80000b594783b */ /* 0x000f220000000200 */
[C---:B------:R-:W-:Y:S07]  /*48d0*/  HMMA.16816.F32.BF16 R24, R60.reuse, R32, RZ ;  /* 0x000000203c18723c */ /* 0x040fee00000418ff */
[----:B------:R-:W1:Y:S01]  /*48e0*/  LDSM.16.M88.4 R152, [R181+0xd000] ;  /* 0x00d00000b598783b */ /* 0x000e620000000200 */
[-C--:B------:R-:W-:Y:S07]  /*48f0*/  HMMA.16816.F32.BF16 R28, R60, R34.reuse, RZ ;  /* 0x000000223c1c723c */ /* 0x080fee00000418ff */
[----:B------:R-:W1:Y:S01]  /*4900*/  LDSM.16.M88.4 R156, [R181+0xd800] ;  /* 0x00d80000b59c783b */ /* 0x000e620000000200 */
[C---:B------:R-:W-:Y:S07]  /*4910*/  HMMA.16816.F32.BF16 R32, R64.reuse, R34, RZ ;  /* 0x000000224020723c */ /* 0x040fee00000418ff */
[----:B------:R-:W-:Y:S01]  /*4920*/  LDSM.16.M88.4 R164, [R179+0xc000] ;  /* 0x00c00000b3a4783b */ /* 0x000fe20000000200 */
[-C--:B---3--:R-:W-:Y:S07]  /*4930*/  HMMA.16816.F32.BF16 R36, R64, R48.reuse, RZ ;  /* 0x000000304024723c */ /* 0x088fee00000418ff */
[----:B------:R-:W-:Y:S01]  /*4940*/  LDSM.16.M88.4 R168, [R180+0xc800] ;  /* 0x00c80000b4a8783b */ /* 0x000fe20000000200 */
[C---:B------:R-:W-:Y:S07]  /*4950*/  HMMA.16816.F32.BF16 R40, R60.reuse, R48, RZ ;  /* 0x000000303c28723c */ /* 0x040fee00000418ff */
[----:B------:R-:W-:Y:S01]  /*4960*/  LDSM.16.M88.4 R172, [R180+0xd000] ;  /* 0x00d00000b4ac783b */ /* 0x000fe20000000200 */
[-C--:B------:R-:W-:Y:S08]  /*4970*/  HMMA.16816.F32.BF16 R44, R60, R50.reuse, RZ ;  /* 0x000000323c2c723c */ /* 0x080ff000000418ff */
[C---:B------:R-:W-:Y:S08]  /*4980*/  HMMA.16816.F32.BF16 R48, R64.reuse, R50, RZ ;  /* 0x000000324030723c */ /* 0x040ff000000418ff */
[-C--:B------:R-:W-:Y:S08]  /*4990*/  HMMA.16816.F32.BF16 R52, R64, R132.reuse, RZ ;  /* 0x000000844034723c */ /* 0x080ff000000418ff */
[C---:B------:R-:W-:Y:S07]  /*49a0*/  HMMA.16816.F32.BF16 R56, R60.reuse, R132, RZ ;  /* 0x000000843c38723c */ /* 0x040fee00000418ff */
[--C-:B------:R-:W-:Y:S01]  /*49b0*/  IMAD.IADD R132, R182, 0x1, R177.reuse ;  /* 0x00000001b6847824 */ /* 0x100fe200078e02b1 */
[-C--:B------:R-:W-:Y:S04]  /*49c0*/  HMMA.16816.F32.BF16 R60, R60, R134.reuse, RZ ;  /* 0x000000863c3c723c */ /* 0x080fe800000418ff */
[----:B------:R-:W3:Y:S04]  /*49d0*/  LDSM.16.M88.4 R160, [R132] ;  /* 0x0000000084a0783b */ /* 0x000ee80000000200 */
[----:B------:R-:W-:Y:S04]  /*49e0*/  HMMA.16816.F32.BF16 R64, R64, R134, RZ ;  /* 0x000000864040723c */ /* 0x000fe800000418ff */
[----:B------:R-:W3:Y:S04]  /*49f0*/  LDSM.16.M88.4 R132, [R132+0x2000] ;  /* 0x002000008484783b */ /* 0x000ee80000000200 */
[-C--:B-1----:R-:W-:Y:S08]  /*4a00*/  HMMA.16816.F32.BF16 R4, R136, R140.reuse, R4 ;  /* 0x0000008c8804723c */ /* 0x082ff00000041804 */
[C---:B--2---:R-:W-:Y:S08]  /*4a10*/  HMMA.16816.F32.BF16 R8, R144.reuse, R140, R8 ;  /* 0x0000008c9008723c */ /* 0x044ff00000041808 */
[-C--:B------:R-:W-:Y:S08]  /*4a20*/  HMMA.16816.F32.BF16 R12, R144, R142.reuse, R12 ;  /* 0x0000008e900c723c */ /* 0x080ff0000004180c */
[C---:B------:R-:W-:Y:S01]  /*4a30*/  HMMA.16816.F32.BF16 R16, R136.reuse, R142, R16 ;  /* 0x0000008e8810723c */ /* 0x040fe20000041810 */
[----:B------:R-:W1:Y:S07]  /*4a40*/  LDSM.16.M88.4 R140, [R179+0xc800] ;  /* 0x00c80000b38c783b */ /* 0x000e6e0000000200 */
[-C--:B----4-:R-:W-:Y:S08]  /*4a50*/  HMMA.16816.F32.BF16 R20, R136, R148.reuse, R20 ;  /* 0x000000948814723c */ /* 0x090ff00000041814 */
[C---:B------:R-:W-:Y:S08]  /*4a60*/  HMMA.16816.F32.BF16 R24, R144.reuse, R148, R24 ;  /* 0x000000949018723c */ /* 0x040ff00000041818 */
[-C--:B------:R-:W-:Y:S08]  /*4a70*/  HMMA.16816.F32.BF16 R28, R144, R150.reuse, R28 ;  /* 0x00000096901c723c */ /* 0x080ff0000004181c */
[C---:B------:R-:W-:Y:S08]  /*4a80*/  HMMA.16816.F32.BF16 R32, R136.reuse, R150, R32 ;  /* 0x000000968820723c */ /* 0x040ff00000041820 */
[-C--:B------:R-:W-:Y:S08]  /*4a90*/  HMMA.16816.F32.BF16 R36, R136, R152.reuse, R36 ;  /* 0x000000988824723c */ /* 0x080ff00000041824 */
[C---:B------:R-:W-:Y:S08]  /*4aa0*/  HMMA.16816.F32.BF16 R40, R144.reuse, R152, R40 ;  /* 0x000000989028723c */ /* 0x040ff00000041828 */
[-C--:B------:R-:W-:Y:S08]  /*4ab0*/  HMMA.16816.F32.BF16 R44, R144, R154.reuse, R44 ;  /* 0x0000009a902c723c */ /* 0x080ff0000004182c */
[C---:B------:R-:W-:Y:S01]  /*4ac0*/  HMMA.16816.F32.BF16 R48, R136.reuse, R154, R48 ;  /* 0x0000009a8830723c */ /* 0x040fe20000041830 */
[----:B------:R-:W-:Y:S07]  /*4ad0*/  LDSM.16.M88.4 R152, [R180+0xc000] ;  /* 0x00c00000b498783b */ /* 0x000fee0000000200 */
[-C--:B------:R-:W-:Y:S08]  /*4ae0*/  HMMA.16816.F32.BF16 R52, R136, R156.reuse, R52 ;  /* 0x0000009c8834723c */ /* 0x080ff00000041834 */
[C---:B------:R-:W-:Y:S07]  /*4af0*/  HMMA.16816.F32.BF16 R56, R144.reuse, R156, R56 ;  /* 0x0000009c9038723c */ /* 0x040fee0000041838 */
[----:B------:R-:W-:Y:S01]  /*4b00*/  IMAD.IADD R156, R0, 0x1, R177 ;  /* 0x00000001009c7824 */ /* 0x000fe200078e02b1 */
[-C--:B------:R-:W-:Y:S01]  /*4b10*/  HMMA.16816.F32.BF16 R60, R144, R158.reuse, R60 ;  /* 0x0000009e903c723c */ /* 0x080fe2000004183c */
[----:B------:R-:W2:Y:S07]  /*4b20*/  LDSM.16.M88.4 R144, [R179+0xd000] ;  /* 0x00d00000b390783b */ /* 0x000eae0000000200 */
[----:B------:R-:W-:Y:S01]  /*4b30*/  HMMA.16816.F32.BF16 R64, R136, R158, R64 ;  /* 0x0000009e8840723c */ /* 0x000fe20000041840 */
[----:B------:R-:W4:Y:S07]  /*4b40*/  LDSM.16.M88.4 R136, [R179+0xd800] ;  /* 0x00d80000b388783b */ /* 0x000f2e0000000200 */
[-C--:B---3--:R-:W-:Y:S01]  /*4b50*/  HMMA.16816.F32.BF16 R4, R160, R164.reuse, R4 ;  /* 0x000000a4a004723c */ /* 0x088fe20000041804 */
[----:B------:R-:W3:Y:S07]  /*4b60*/  LDSM.16.M88.4 R148, [R156] ;  /* 0x000000009c94783b */ /* 0x000eee0000000200 */
[C---:B------:R-:W-:Y:S01]  /*4b70*/  HMMA.16816.F32.BF16 R8, R132.reuse, R164, R8 ;  /* 0x000000a48408723c */ /* 0x040fe20000041808 */
[----:B------:R-:W2:Y:S07]  /*4b80*/  LDSM.16.M88.4 R156, [R156+0x2000] ;  /* 0x002000009c9c783b */ /* 0x000eae0000000200 */
[-C--:B------:R-:W-:Y:S08]  /*4b90*/  HMMA.16816.F32.BF16 R12, R132, R166.reuse, R12 ;  /* 0x000000a6840c723c */ /* 0x080ff0000004180c */
[C---:B------:R-:W-:Y:S01]  /*4ba0*/  HMMA.16816.F32.BF16 R16, R160.reuse, R166, R16 ;  /* 0x000000a6a010723c */ /* 0x040fe20000041810 */
[----:B------:R-:W3:Y:S07]  /*4bb0*/  LDSM.16.M88.4 R164, [R180+0xd800] ;  /* 0x00d80000b4a4783b */ /* 0x000eee0000000200 */
[-C--:B-1----:R-:W-:Y:S08]  /*4bc0*/  HMMA.16816.F32.BF16 R20, R160, R140.reuse, R20 ;  /* 0x0000008ca014723c */ /* 0x082ff00000041814 */
[C---:B------:R-:W-:Y:S08]  /*4bd0*/  HMMA.16816.F32.BF16 R24, R132.reuse, R140, R24 ;  /* 0x0000008c8418723c */ /* 0x040ff00000041818 */
[-C--:B------:R-:W-:Y:S08]  /*4be0*/  HMMA.16816.F32.BF16 R28, R132, R142.reuse, R28 ;  /* 0x0000008e841c723c */ /* 0x080ff0000004181c */
[C---:B------:R-:W-:Y:S08]  /*4bf0*/  HMMA.16816.F32.BF16 R32, R160.reuse, R142, R32 ;  /* 0x0000008ea020723c */ /* 0x040ff00000041820 */
[-C--:B--2---:R-:W-:Y:S08]  /*4c00*/  HMMA.16816.F32.BF16 R36, R160, R144.reuse, R36 ;  /* 0x00000090a024723c */ /* 0x084ff00000041824 */
[C---:B------:R-:W-:Y:S08]  /*4c10*/  HMMA.16816.F32.BF16 R40, R132.reuse, R144, R40 ;  /* 0x000000908428723c */ /* 0x040ff00000041828 */
[-C--:B------:R-:W-:Y:S08]  /*4c20*/  HMMA.16816.F32.BF16 R44, R132, R146.reuse, R44 ;  /* 0x00000092842c723c */ /* 0x080ff0000004182c */
[C---:B------:R-:W-:Y:S08]  /*4c30*/  HMMA.16816.F32.BF16 R48, R160.reuse, R146, R48 ;  /* 0x00000092a030723c */ /* 0x040ff00000041830 */
[-C--:B----4-:R-:W-:Y:S08]  /*4c40*/  HMMA.16816.F32.BF16 R52, R160, R136.reuse, R52 ;  /* 0x00000088a034723c */ /* 0x090ff00000041834 */
[C---:B------:R-:W-:Y:S08]  /*4c50*/  HMMA.16816.F32.BF16 R56, R132.reuse, R136, R56 ;  /* 0x000000888438723c */ /* 0x040ff00000041838 */
[-C--:B------:R-:W-:Y:S08]  /*4c60*/  HMMA.16816.F32.BF16 R60, R132, R138.reuse, R60 ;  /* 0x0000008a843c723c */ /* 0x080ff0000004183c */
[----:B------:R-:W-:Y:S08]  /*4c70*/  HMMA.16816.F32.BF16 R64, R160, R138, R64 ;  /* 0x0000008aa040723c */ /* 0x000ff00000041840 */
[-C--:B---3--:R-:W-:Y:S08]  /*4c80*/  HMMA.16816.F32.BF16 R4, R148, R152.reuse, R4 ;  /* 0x000000989404723c */ /* 0x088ff00000041804 */
[C---:B------:R-:W-:Y:S08]  /*4c90*/  HMMA.16816.F32.BF16 R8, R156.reuse, R152, R8 ;  /* 0x000000989c08723c */ /* 0x040ff00000041808 */
[-C--:B------:R-:W-:Y:S08]  /*4ca0*/  HMMA.16816.F32.BF16 R12, R156, R154.reuse, R12 ;  /* 0x0000009a9c0c723c */ /* 0x080ff0000004180c */
        /* <DEDUP_REMOVED lines=12> */
[----:B------:R-:W-:Y:S01]  /*4d70*/  HMMA.16816.F32.BF16 R64, R148, R166, R64 ;  /* 0x000000a69440723c */ /* 0x000fe20000041840 */
[----:B------:R-:W-:-:S07]  /*4d80*/  @!P0 BRA `(.L_x_568) ;  /* 0x000000a000008947 */ /* 0x000fce0003800000 */
[----:B------:R-:W-:Y:S02]  /*4d90*/  UIADD3 UR12, UR12, 0x80, URZ ;  /* 0x000000800c0c7890 */ /* 0x000fe4000fffe03f */
[----:B------:R-:W-:Y:S02]  /*4da0*/  UIADD3 UR11, UR13, UR10, -UR6 ;  /* 0x0000000a0d0b7290 */ /* 0x000fe4000fffe806 */
[----:B------:R-:W-:Y:S02]  /*4db0*/  UIADD3 UR10, UR8, 0x80, URZ ;  /* 0x00000080080a7890 */ /* 0x000fe4000fffe03f */
[----:B------:R-:W-:Y:S02]  /*4dc0*/  IMAD.U32 R0, RZ, RZ, UR12 ;  /* 0x0000000cff007e24 */ /* 0x000fe4000f8e00ff */
[----:B------:R-:W-:Y:S03]  /*4dd0*/  UISETP.GE.AND UP0, UPT, UR10, UR11, UPT ;  /* 0x0000000b0a00728c */ /* 0x000fe6000bf06270 */
[----:B------:R-:W-:Y:S01]  /*4de0*/  ISETP.LT.AND P0, PT, R0, UR6, PT ;  /* 0x0000000600007c0c */ /* 0x000fe2000bf01270 */
[----:B------:R-:W-:Y:S02]  /*4df0*/  UMOV UR11, UR13 ;  /* 0x0000000d000b7c82 */ /* 0x000fe40008000000 */
[----:B------:R-:W-:Y:S11]  /*4e00*/  PLOP3.LUT P1, PT, PT, PT, UP0, 0x80, 0x0 ;  /* 0x000000000000781c */ /* 0x000ff60003f2f008 */
[----:B------:R-:W-:Y:S02]  /*4e10*/  @!UPT UIADD3 URZ, URZ, URZ, URZ ;  /* 0x0000003f3f3ff290 */ /* 0x000fe4000fffe03f */
[----:B------:R-:W-:-:S05]  /*4e20*/  @!P1 BRA P0, `(.L_x_569) ;  /* 0x00000ea000009947 */ /* 0x000fca0000000000 */
.L_x_568:
[----:B------:R-:W-:Y:S01]  /*4e30*/  IADD3 R149, R248, UR8, RZ ;  /* 0x00000008f8957c10 */ /* 0x000fe2000fffe0ff */
[----:B------:R-:W2:Y:S01]  /*4e40*/  LDL R132, [R1+0x4] ;  /* 0x0000040001847983 */ /* 0x000ea20000100800 */
[----:B------:R-:W-:Y:S01]  /*4e50*/  UIADD3 UR10, -UR11, UR6, -UR9 ;  /* 0x000000060b0a7290 */ /* 0x000fe2000fffe909 */
[----:B------:R-:W-:Y:S01]  /*4e60*/  IMAD.U32 R0, RZ, RZ, UR19 ;  /* 0x00000013ff007e24 */ /* 0x000fe2000f8e00ff */
[----:B------:R-:W-:Y:S02]  /*4e70*/  UIADD3 UR8, UR6, 0x1, -UR9 ;  /* 0x0000000106087890 */ /* 0x000fe4000fffe809 */
[----:B------:R-:W-:Y:S02]  /*4e80*/  UMOV UR13, UR11 ;  /* 0x0000000b000d7c82 */ /* 0x000fe40008000000 */
[C---:B------:R-:W-:Y:S01]  /*4e90*/  IADD3 R2, R149.reuse, UR10, RZ ;  /* 0x0000000a95027c10 */ /* 0x040fe2000fffe0ff */
[----:B------:R-:W-:Y:S03]  /*4ea0*/  UIADD3 UR8, UR8, UR44, URZ ;  /* 0x0000002c08087290 */ /* 0x000fe6000fffe03f */
[----:B------:R-:W-:Y:S03]  /*4eb0*/  IMNMX R2, RZ, R2, !PT ;  /* 0x00000002ff027217 */ /* 0x000fe60007800200 */
[----:B------:R-:W-:Y:S04]  /*4ec0*/  IADD3 R133, R149, UR8, RZ ;  /* 0x0000000895857c10 */ /* 0x000fe8000fffe0ff */
[----:B------:R-:W-:Y:S01]  /*4ed0*/  IMNMX R133, R133, UR6, PT ;  /* 0x0000000685857c17 */ /* 0x000fe2000b800200 */
[----:B--2---:R-:W-:Y:S01]  /*4ee0*/  IMAD R0, R0, 0x80, R132 ;  /* 0x0000008000007824 */ /* 0x004fe200078e0284 */
[----:B------:R-:W-:Y:S04]  /*4ef0*/  IADD3 R132, R149, 0x8, RZ ;  /* 0x0000000895847810 */ /* 0x000fe80007ffe0ff */
[C---:B------:R-:W-:Y:S02]  /*4f00*/  IADD3 R148, R0.reuse, 0x1, RZ ;  /* 0x0000000100947810 */ /* 0x040fe40007ffe0ff */
[C---:B------:R-:W-:Y:S02]  /*4f10*/  IADD3 R147, R0.reuse, 0x8, RZ ;  /* 0x0000000800937810 */ /* 0x040fe40007ffe0ff */
[C---:B------:R-:W-:Y:S02]  /*4f20*/  IADD3 R146, R0.reuse, 0x9, RZ ;  /* 0x0000000900927810 */ /* 0x040fe40007ffe0ff */
[-C--:B------:R-:W-:Y:S02]  /*4f30*/  ISETP.GE.AND P0, PT, R0, R2.reuse, PT ;  /* 0x000000020000720c */ /* 0x080fe40003f06270 */
[-C--:B------:R-:W-:Y:S02]  /*4f40*/  ISETP.GE.AND P6, PT, R148, R2.reuse, PT ;  /* 0x000000029400720c */ /* 0x080fe40003fc6270 */
[C---:B------:R-:W-:Y:S02]  /*4f50*/  IADD3 R145, R0.reuse, 0x10, RZ ;  /* 0x0000001000917810 */ /* 0x040fe40007ffe0ff */
[C---:B------:R-:W-:Y:S02]  /*4f60*/  IADD3 R144, R0.reuse, 0x11, RZ ;  /* 0x0000001100907810 */ /* 0x040fe40007ffe0ff */
[C---:B------:R-:W-:Y:S02]  /*4f70*/  IADD3 R143, R0.reuse, 0x18, RZ ;  /* 0x00000018008f7810 */ /* 0x040fe40007ffe0ff */
[C---:B------:R-:W-:Y:S02]  /*4f80*/  IADD3 R142, R0.reuse, 0x19, RZ ;  /* 0x00000019008e7810 */ /* 0x040fe40007ffe0ff */
[----:B------:R-:W-:Y:S02]  /*4f90*/  IADD3 R141, R0, 0x20, RZ ;  /* 0x00000020008d7810 */ /* 0x000fe40007ffe0ff */
[-C--:B------:R-:W-:Y:S02]  /*4fa0*/  ISETP.GE.AND P5, PT, R147, R2.reuse, PT ;  /* 0x000000029300720c */ /* 0x080fe40003fa6270 */
[-C--:B------:R-:W-:Y:S02]  /*4fb0*/  ISETP.GE.AND P4, PT, R146, R2.reuse, PT ;  /* 0x000000029200720c */ /* 0x080fe40003f86270 */
[-C--:B------:R-:W-:Y:S02]  /*4fc0*/  ISETP.GE.OR P0, PT, R0, R133.reuse, !P0 ;  /* 0x000000850000720c */ /* 0x080fe40004706670 */
[-C--:B------:R-:W-:Y:S02]  /*4fd0*/  ISETP.GE.OR P6, PT, R148, R133.reuse, !P6 ;  /* 0x000000859400720c */ /* 0x080fe400077c6670 */
[C---:B------:R-:W-:Y:S02]  /*4fe0*/  IADD3 R140, R0.reuse, 0x21, RZ ;  /* 0x00000021008c7810 */ /* 0x040fe40007ffe0ff */
[----:B------:R-:W-:Y:S02]  /*4ff0*/  IADD3 R139, R0, 0x28, RZ ;  /* 0x00000028008b7810 */ /* 0x000fe40007ffe0ff */
[-C--:B------:R-:W-:Y:S02]  /*5000*/  ISETP.GE.AND P3, PT, R145, R2.reuse, PT ;  /* 0x000000029100720c */ /* 0x080fe40003f66270 */
[-C--:B------:R-:W-:Y:S02]  /*5010*/  ISETP.GE.AND P2, PT, R144, R2.reuse, PT ;  /* 0x000000029000720c */ /* 0x080fe40003f46270 */
[-C--:B------:R-:W-:Y:S02]  /*5020*/  ISETP.GE.AND P1, PT, R143, R2.reuse, PT ;  /* 0x000000028f00720c */ /* 0x080fe40003f26270 */
[----:B------:R-:W-:Y:S02]  /*5030*/  FSEL R4, R4, -INF , !P0 ;  /* 0xff80000004047808 */ /* 0x000fe40004000000 */
[-C--:B------:R-:W-:Y:S02]  /*5040*/  ISETP.GE.AND P0, PT, R142, R2.reuse, PT ;  /* 0x000000028e00720c */ /* 0x080fe40003f06270 */
[-C--:B------:R-:W-:Y:S02]  /*5050*/  ISETP.GE.OR P5, PT, R147, R133.reuse, !P5 ;  /* 0x000000859300720c */ /* 0x080fe40006fa6670 */
[----:B------:R-:W-:Y:S02]  /*5060*/  FSEL R5, R5, -INF , !P6 ;  /* 0xff80000005057808 */ /* 0x000fe40007000000 */
[-C--:B------:R-:W-:Y:S02]  /*5070*/  ISETP.GE.AND P6, PT, R141, R2.reuse, PT ;  /* 0x000000028d00720c */ /* 0x080fe40003fc6270 */
[-C--:B------:R-:W-:Y:S02]  /*5080*/  ISETP.GE.OR P4, PT, R146, R133.reuse, !P4 ;  /* 0x000000859200720c */ /* 0x080fe40006786670 */
[C---:B------:R-:W-:Y:S02]  /*5090*/  IADD3 R138, R0.reuse, 0x29, RZ ;  /* 0x00000029008a7810 */ /* 0x040fe40007ffe0ff */
[C---:B------:R-:W-:Y:S02]  /*50a0*/  IADD3 R137, R0.reuse, 0x30, RZ ;  /* 0x0000003000897810 */ /* 0x040fe40007ffe0ff */
[C---:B------:R-:W-:Y:S02]  /*50b0*/  IADD3 R136, R0.reuse, 0x31, RZ ;  /* 0x0000003100887810 */ /* 0x040fe40007ffe0ff */
[C---:B------:R-:W-:Y:S02]  /*50c0*/  IADD3 R135, R0.reuse, 0x38, RZ ;  /* 0x0000003800877810 */ /* 0x040fe40007ffe0ff */
[----:B------:R-:W-:Y:S02]  /*50d0*/  IADD3 R134, R0, 0x39, RZ ;  /* 0x0000003900867810 */ /* 0x000fe40007ffe0ff */
[----:B------:R-:W-:Y:S02]  /*50e0*/  IADD3 R150, R132, UR10, RZ ;  /* 0x0000000a84967c10 */ /* 0x000fe4000fffe0ff */
[----:B------:R-:W-:Y:S02]  /*50f0*/  FSEL R16, R16, -INF , !P5 ;  /* 0xff80000010107808 */ /* 0x000fe40006800000 */
[-C--:B------:R-:W-:Y:S02]  /*5100*/  ISETP.GE.AND P5, PT, R140, R2.reuse, PT ;  /* 0x000000028c00720c */ /* 0x080fe40003fa6270 */
[-C--:B------:R-:W-:Y:S02]  /*5110*/  ISETP.GE.OR P3, PT, R145, R133.reuse, !P3 ;  /* 0x000000859100720c */ /* 0x080fe40005f66670 */
[----:B------:R-:W-:Y:S02]  /*5120*/  FSEL R17, R17, -INF , !P4 ;  /* 0xff80000011117808 */ /* 0x000fe40006000000 */
[-C--:B------:R-:W-:Y:S02]  /*5130*/  ISETP.GE.AND P4, PT, R139, R2.reuse, PT ;  /* 0x000000028b00720c */ /* 0x080fe40003f86270 */
[-C--:B------:R-:W-:Y:S02]  /*5140*/  ISETP.GE.OR P2, PT, R144, R133.reuse, !P2 ;  /* 0x000000859000720c */ /* 0x080fe40005746670 */
[-C--:B------:R-:W-:Y:S02]  /*5150*/  ISETP.GE.OR P1, PT, R143, R133.reuse, !P1 ;  /* 0x000000858f00720c */ /* 0x080fe40004f26670 */
        /* <DEDUP_REMOVED lines=12> */
[----:B------:R-:W-:Y:S02]  /*5220*/  IADD3 R2, R132, UR8, RZ ;  /* 0x0000000884027c10 */ /* 0x000fe4000fffe0ff */
[----:B------:R-:W-:Y:S02]  /*5230*/  IMNMX R132, RZ, R150, !PT ;  /* 0x00000096ff847217 */ /* 0x000fe40007800200 */
[-C--:B------:R-:W-:Y:S02]  /*5240*/  ISETP.GE.OR P5, PT, R140, R133.reuse, !P5 ;  /* 0x000000858c00720c */ /* 0x080fe40006fa6670 */
[-C--:B------:R-:W-:Y:S02]  /*5250*/  ISETP.GE.OR P4, PT, R139, R133.reuse, !P4 ;  /* 0x000000858b00720c */ /* 0x080fe40006786670 */
[----:B------:R-:W-:Y:S02]  /*5260*/  IMNMX R2, R2, UR6, PT ;  /* 0x0000000602027c17 */ /* 0x000fe4000b800200 */
        /* <DEDUP_REMOVED lines=46> */
[----:B------:R-:W-:Y:S02]  /*5550*/  IADD3 R132, R149, 0x40, RZ ;  /* 0x0000004095847810 */ /* 0x000fe40007ffe0ff */
[-C--:B------:R-:W-:Y:S02]  /*5560*/  ISETP.GE.OR P3, PT, R140, R2.reuse, !P3 ;  /* 0x000000028c00720c */ /* 0x080fe40005f66670 */
[-C--:B------:R-:W-:Y:S02]  /*5570*/  ISETP.GE.OR P2, PT, R139, R2.reuse, !P2 ;  /* 0x000000028b00720c */ /* 0x080fe40005746670 */
[-C--:B------:R-:W-:Y:S02]  /*5580*/  ISETP.GE.OR P1, PT, R138, R2.reuse, !P1 ;  /* 0x000000028a00720c */ /* 0x080fe40004f26670 */
[-C--:B------:R-:W-:Y:S02]  /*5590*/  ISETP.GE.OR P0, PT, R137, R2.reuse, !P0 ;  /* 0x000000028900720c */ /* 0x080fe40004706670 */
[-C--:B------:R-:W-:Y:S02]  /*55a0*/  ISETP.GE.OR P6, PT, R136, R2.reuse, !P6 ;  /* 0x000000028800720c */ /* 0x080fe400077c6670 */
[-C--:B------:R-:W-:Y:S02]  /*55b0*/  ISETP.GE.OR P5, PT, R135, R2.reuse, !P5 ;  /* 0x000000028700720c */ /* 0x080fe40006fa6670 */
[----:B------:R-:W-:Y:S02]  /*55c0*/  ISETP.GE.OR P4, PT, R134, R2, !P4 ;  /* 0x000000028600720c */ /* 0x000fe40006786670 */
[C---:B------:R-:W-:Y:S02]  /*55d0*/  IADD3 R2, R132.reuse, UR10, RZ ;  /* 0x0000000a84027c10 */ /* 0x040fe4000fffe0ff */
[----:B------:R-:W-:Y:S02]  /*55e0*/  IADD3 R133, R132, UR8, RZ ;  /* 0x0000000884857c10 */ /* 0x000fe4000fffe0ff */
[----:B------:R-:W-:Y:S02]  /*55f0*/  IMNMX R2, RZ, R2, !PT ;  /* 0x00000002ff027217 */ /* 0x000fe40007800200 */
[----:B------:R-:W-:Y:S02]  /*5600*/  IMNMX R133, R133, UR6, PT ;  /* 0x0000000685857c17 */ /* 0x000fe4000b800200 */
        /* <DEDUP_REMOVED lines=8> */
[----:B------:R-:W-:Y:S02]  /*5690*/  IADD3 R149, R149, 0x48, RZ ;  /* 0x0000004895957810 */ /* 0x000fe40007ffe0ff */
[-C--:B------:R-:W-:Y:S02]  /*56a0*/  ISETP.GE.OR P3, PT, R0, R133.reuse, !P3 ;  /* 0x000000850000720c */ /* 0x080fe40005f66670 */
[-C--:B------:R-:W-:Y:S02]  /*56b0*/  ISETP.GE.OR P2, PT, R148, R133.reuse, !P2 ;  /* 0x000000859400720c */ /* 0x080fe40005746670 */
[-C--:B------:R-:W-:Y:S02]  /*56c0*/  ISETP.GE.OR P1, PT, R147, R133.reuse, !P1 ;  /* 0x000000859300720c */ /* 0x080fe40004f26670 */
[-C--:B------:R-:W-:Y:S02]  /*56d0*/  ISETP.GE.OR P0, PT, R146, R133.reuse, !P0 ;  /* 0x000000859200720c */ /* 0x080fe40004706670 */
[----:B------:R-:W-:Y:S02]  /*56e0*/  IADD3 R132, R149, UR10, RZ ;  /* 0x0000000a95847c10 */ /* 0x000fe4000fffe0ff */
        /* <DEDUP_REMOVED lines=18> */
[-C--:B------:R-:W-:Y:S02]  /*5810*/  ISETP.GE.OR P4, PT, R143, R133.reuse, !P4 ;  /* 0x000000858f00720c */ /* 0x080fe40006786670 */
        /* <DEDUP_REMOVED lines=74> */
[----:B------:R-:W-:Y:S02]  /*5cc0*/  FSEL R63, R63, -INF , !P0 ;  /* 0xff8000003f3f7808 */ /* 0x000fe40004000000 */
.L_x_569:
[C---:B------:R-:W-:Y:S01]  /*5cd0*/  FMUL.FTZ R132, R245.reuse, 1.4426950216293334961 ;  /* 0x3fb8aa3bf5847820 */ /* 0x040fe20000410000 */
[----:B------:R-:W-:Y:S01]  /*5ce0*/  FSETP.NEU.FTZ.AND P0, PT, R245, -INF , PT ;  /* 0xff800000f500780b */ /* 0x000fe20003f1d000 */
[----:B------:R-:W-:Y:S01]  /*5cf0*/  FMUL.FTZ R2, R243, 1.4426950216293334961 ;  /* 0x3fb8aa3bf3027820 */ /* 0x000fe20000410000 */
[----:B------:R-:W-:Y:S01]  /*5d00*/  MOV R247, c[0x0][0x22c] ;  /* 0x00008b0000f77a02 */ /* 0x000fe20000000f00 */
[----:B------:R-:W-:Y:S01]  /*5d10*/  FMUL.FTZ R0, R244, 1.4426950216293334961 ;  /* 0x3fb8aa3bf4007820 */ /* 0x000fe20000410000 */
[----:B------:R-:W-:Y:S01]  /*5d20*/  FSEL R132, R132, RZ, P0 ;  /* 0x000000ff84847208 */ /* 0x000fe20000000000 */
[----:B------:R-:W-:Y:S01]  /*5d30*/  UISETP.GT.AND UP3, UPT, UR7, UR18, UPT ;  /* 0x000000120700728c */ /* 0x000fe2000bf64270 */
[----:B------:R-:W-:Y:S01]  /*5d40*/  FSETP.NEU.FTZ.AND P0, PT, R246, -INF , PT ;  /* 0xff800000f600780b */ /* 0x000fe20003f1d000 */
[----:B------:R-:W-:Y:S02]  /*5d50*/  IMAD R247, R247, c[0x0][0x1c0], RZ ;  /* 0x00007000f7f77a24 */ /* 0x000fe400078e02ff */
[--C-:B------:R-:W-:Y:S02]  /*5d60*/  FFMA.FTZ R4, R4, c[0x0][0x23c], -R132.reuse ;  /* 0x00008f0004047a23 */ /* 0x100fe40000010884 */
        /* <DEDUP_REMOVED lines=16> */
[----:B-1----:R-:W-:Y:S02]  /*5e70*/  FMUL.FTZ R4, R246, 1.4426950216293334961 ;  /* 0x3fb8aa3bf6047820 */ /* 0x002fe40000410000 */
[--C-:B------:R-:W-:Y:S02]  /*5e80*/  FFMA.FTZ R53, R53, c[0x0][0x23c], -R132.reuse ;  /* 0x00008f0035357a23 */ /* 0x100fe40000010884 */
[----:B------:R-:W-:Y:S01]  /*5e90*/  FFMA.FTZ R132, R65, c[0x0][0x23c], -R132 ;  /* 0x00008f0041847a23 */ /* 0x000fe20000010884 */
[----:B------:R-:W-:Y:S01]  /*5ea0*/  MUFU.EX2 R153, R17 ;  /* 0x0000001100997308 */ /* 0x000fe20000000800 */
[----:B------:R-:W-:Y:S02]  /*5eb0*/  FSEL R4, R4, RZ, P0 ;  /* 0x000000ff04047208 */ /* 0x000fe40000000000 */
[----:B------:R-:W-:Y:S03]  /*5ec0*/  FSETP.NEU.FTZ.AND P0, PT, R243, -INF , PT ;  /* 0xff800000f300780b */ /* 0x000fe60003f1d000 */
[--C-:B------:R-:W-:Y:S01]  /*5ed0*/  FFMA.FTZ R6, R6, c[0x0][0x23c], -R4.reuse ;  /* 0x00008f0006067a23 */ /* 0x100fe20000010804 */
[----:B------:R-:W-:Y:S01]  /*5ee0*/  FSEL R2, R2, RZ, P0 ;  /* 0x000000ff02027208 */ /* 0x000fe20000000000 */
[--C-:B------:R-:W-:Y:S01]  /*5ef0*/  FFMA.FTZ R18, R18, c[0x0][0x23c], -R4.reuse ;  /* 0x00008f0012127a23 */ /* 0x100fe20000010804 */
[----:B------:R-:W-:Y:S01]  /*5f00*/  FSETP.NEU.FTZ.AND P0, PT, R244, -INF , PT ;  /* 0xff800000f400780b */ /* 0x000fe20003f1d000 */
[----:B------:R2:W-:Y:S01]  /*5f10*/  MUFU.EX2 R164, R6 ;  /* 0x0000000600a47308 */ /* 0x0005e20000000800 */
[--C-:B------:R-:W-:Y:S02]  /*5f20*/  FFMA.FTZ R7, R7, c[0x0][0x23c], -R4.reuse ;  /* 0x00008f0007077a23 */ /* 0x100fe40000010804 */
[--C-:B------:R-:W-:Y:S01]  /*5f30*/  FFMA.FTZ R19, R19, c[0x0][0x23c], -R4.reuse ;  /* 0x00008f0013137a23 */ /* 0x100fe20000010804 */
[----:B------:R-:W-:Y:S01]  /*5f40*/  FSEL R0, R0, RZ, P0 ;  /* 0x000000ff00007208 */ /* 0x000fe20000000000 */
[--C-:B------:R-:W-:Y:S02]  /*5f50*/  FFMA.FTZ R34, R34, c[0x0][0x23c], -R4.reuse ;  /* 0x00008f0022227a23 */ /* 0x100fe40000010804 */
[--C-:B------:R-:W-:Y:S02]  /*5f60*/  FFMA.FTZ R35, R35, c[0x0][0x23c], -R4.reuse ;  /* 0x00008f0023237a23 */ /* 0x100fe40000010804 */
[--C-:B------:R-:W-:Y:S01]  /*5f70*/  FFMA.FTZ R50, R50, c[0x0][0x23c], -R4.reuse ;  /* 0x00008f0032327a23 */ /* 0x100fe20000010804 */
[----:B------:R-:W1:Y:S01]  /*5f80*/  MUFU.EX2 R163, R7 ;  /* 0x0000000700a37308 */ /* 0x000e620000000800 */
        /* <DEDUP_REMOVED lines=8> */
[--C-:B------:R-:W-:Y:S02]  /*6010*/  FFMA.FTZ R55, R55, c[0x0][0x23c], -R4.reuse ;  /* 0x00008f0037377a23 */ /* 0x100fe40000010804 */
[----:B------:R-:W-:Y:S02]  /*6020*/  FFMA.FTZ R4, R67, c[0x0][0x23c], -R4 ;  /* 0x00008f0043047a23 */ /* 0x000fe40000010804 */
[----:B------:R-:W-:Y:S01]  /*6030*/  FFMA.FTZ R60, R60, c[0x0][0x23c], -R2 ;  /* 0x00008f003c3c7a23 */ /* 0x000fe20000010802 */
[----:B------:R-:W-:Y:S01]  /*6040*/  MUFU.EX2 R151, R19 ;  /* 0x0000001300977308 */ /* 0x000fe20000000800 */
[----:B------:R-:W-:Y:S02]  /*6050*/  FFMA.FTZ R62, R62, c[0x0][0x23c], -R0 ;  /* 0x00008f003e3e7a23 */ /* 0x000fe40000010800 */
[--C-:B------:R-:W-:Y:S02]  /*6060*/  FFMA.FTZ R8, R8, c[0x0][0x23c], -R2.reuse ;  /* 0x00008f0008087a23 */ /* 0x100fe40000010802 */
[----:B------:R-:W-:Y:S02]  /*6070*/  FFMA.FTZ R9, R9, c[0x0][0x23c], -R2 ;  /* 0x00008f0009097a23 */ /* 0x000fe40000010802 */
[--C-:B------:R-:W-:Y:S02]  /*6080*/  FFMA.FTZ R10, R10, c[0x0][0x23c], -R0.reuse ;  /* 0x00008f000a0a7a23 */ /* 0x100fe40000010800 */
[--C-:B------:R-:W-:Y:S01]  /*6090*/  FFMA.FTZ R11, R11, c[0x0][0x23c], -R0.reuse ;  /* 0x00008f000b0b7a23 */ /* 0x100fe20000010800 */
[----:B------:R3:W-:Y:S01]  /*60a0*/  MUFU.EX2 R235, R4 ;  /* 0x0000000400eb7308 */ /* 0x0007e20000000800 */
[--C-:B------:R-:W-:Y:S02]  /*60b0*/  FFMA.FTZ R14, R14, c[0x0][0x23c], -R0.reuse ;  /* 0x00008f000e0e7a23 */ /* 0x100fe40000010800 */
[----:B------:R-:W-:Y:S02]  /*60c0*/  FFMA.FTZ R15, R15, c[0x0][0x23c], -R0 ;  /* 0x00008f000f0f7a23 */ /* 0x000fe40000010800 */
[--C-:B------:R-:W-:Y:S02]  /*60d0*/  FFMA.FTZ R12, R12, c[0x0][0x23c], -R2.reuse ;  /* 0x00008f000c0c7a23 */ /* 0x100fe40000010802 */
[--C-:B------:R-:W-:Y:S02]  /*60e0*/  FFMA.FTZ R13, R13, c[0x0][0x23c], -R2.reuse ;  /* 0x00008f000d0d7a23 */ /* 0x100fe40000010802 */
[--C-:B------:R-:W-:Y:S01]  /*60f0*/  FFMA.FTZ R24, R24, c[0x0][0x23c], -R2.reuse ;  /* 0x00008f0018187a23 */ /* 0x100fe20000010802 */
[----:B------:R-:W-:Y:S01]  /*6100*/  MUFU.EX2 R162, R8 ;  /* 0x0000000800a27308 */ /* 0x000fe20000000800 */
[--C-:B------:R-:W-:Y:S02]  /*6110*/  FFMA.FTZ R25, R25, c[0x0][0x23c], -R2.reuse ;  /* 0x00008f0019197a23 */ /* 0x100fe40000010802 */
[--C-:B------:R-:W-:Y:S02]  /*6120*/  FFMA.FTZ R28, R28, c[0x0][0x23c], -R2.reuse ;  /* 0x00008f001c1c7a23 */ /* 0x100fe40000010802 */
[--C-:B------:R-:W-:Y:S02]  /*6130*/  FFMA.FTZ R29, R29, c[0x0][0x23c], -R2.reuse ;  /* 0x00008f001d1d7a23 */ /* 0x100fe40000010802 */
[--C-:B------:R-:W-:Y:S02]  /*6140*/  FFMA.FTZ R40, R40, c[0x0][0x23c], -R2.reuse ;  /* 0x00008f0028287a23 */ /* 0x100fe40000010802 */
[--C-:B------:R-:W-:Y:S01]  /*6150*/  FFMA.FTZ R41, R41, c[0x0][0x23c], -R2.reuse ;  /* 0x00008f0029297a23 */ /* 0x100fe20000010802 */
[----:B------:R-:W4:Y:S01]  /*6160*/  MUFU.EX2 R161, R9 ;  /* 0x0000000900a17308 */ /* 0x000f220000000800 */
[--C-:B------:R-:W-:Y:S02]  /*6170*/  FFMA.FTZ R44, R44, c[0x0][0x23c], -R2.reuse ;  /* 0x00008f002c2c7a23 */ /* 0x100fe40000010802 */
[--C-:B------:R-:W-:Y:S02]  /*6180*/  FFMA.FTZ R45, R45, c[0x0][0x23c], -R2.reuse ;  /* 0x00008f002d2d7a23 */ /* 0x100fe40000010802 */
[--C-:B------:R-:W-:Y:S02]  /*6190*/  FFMA.FTZ R56, R56, c[0x0][0x23c], -R2.reuse ;  /* 0x00008f0038387a23 */ /* 0x100fe40000010802 */
[--C-:B------:R-:W-:Y:S02]  /*61a0*/  FFMA.FTZ R57, R57, c[0x0][0x23c], -R2.reuse ;  /* 0x00008f0039397a23 */ /* 0x100fe40000010802 */
[----:B------:R-:W-:Y:S01]  /*61b0*/  FFMA.FTZ R2, R61, c[0x0][0x23c], -R2 ;  /* 0x00008f003d027a23 */ /* 0x000fe20000010802 */
[----:B------:R-:W-:Y:S01]  /*61c0*/  MUFU.EX2 R160, R10 ;  /* 0x0000000a00a07308 */ /* 0x000fe20000000800 */
[--C-:B------:R-:W-:Y:S02]  /*61d0*/  FFMA.FTZ R26, R26, c[0x0][0x23c], -R0.reuse ;  /* 0x00008f001a1a7a23 */ /* 0x100fe40000010800 */
[--C-:B------:R-:W-:Y:S02]  /*61e0*/  FFMA.FTZ R27, R27, c[0x0][0x23c], -R0.reuse ;  /* 0x00008f001b1b7a23 */ /* 0x100fe40000010800 */
        /* <DEDUP_REMOVED lines=10> */
[----:B------:R-:W-:Y:S09]  /*6290*/  FFMA.FTZ R0, R63, c[0x0][0x23c], -R0 ;  /* 0x00008f003f007a23 */ /* 0x000ff20000010800 */
[----:B------:R-:W-:Y:S10]  /*62a0*/  MUFU.EX2 R155, R15 ;  /* 0x0000000f009b7308 */ /* 0x000ff40000000800 */
        /* <DEDUP_REMOVED lines=56> */
[----:B------:R-:W-:Y:S02]  /*6630*/  F2FP.BF16.PACK_AB R2, R226, R228 ;  /* 0x000000e4e202723e */ /* 0x000fe400000010ff */
[----:B------:R-:W-:Y:S01]  /*6640*/  F2FP.BF16.PACK_AB R0, R216, R218 ;  /* 0x000000dad800723e */ /* 0x000fe200000010ff */
[----:B------:R3:W-:Y:S01]  /*6650*/  STS [R198+0x1c000], R4 ;  /* 0x01c00004c6007388 */ /* 0x0007e20000000800 */
[----:B-1----:R-:W-:Y:S02]  /*6660*/  F2FP.BF16.PACK_AB R6, R151, R152 ;  /* 0x000000989706723e */ /* 0x002fe400000010ff */
[----:B--2---:R-:W-:Y:S03]  /*6670*/  F2FP.BF16.PACK_AB R5, R157, R158 ;  /* 0x0000009e9d05723e */ /* 0x004fe600000010ff */
[----:B------:R1:W-:Y:S01]  /*6680*/  STS [R198+0x1c400], R6 ;  /* 0x01c40006c6007388 */ /* 0x0003e20000000800 */
[----:B---3--:R-:W-:Y:S03]  /*6690*/  F2FP.BF16.PACK_AB R4, R155, R156 ;  /* 0x0000009c9b04723e */ /* 0x008fe600000010ff */
[----:B------:R-:W-:Y:S04]  /*66a0*/  STS [R195+0x1e000], R8 ;  /* 0x01e00008c3007388 */ /* 0x000fe80000000800 */
[----:B------:R2:W-:Y:S04]  /*66b0*/  STS [R195+0x1e400], R7 ;  /* 0x01e40007c3007388 */ /* 0x0005e80000000800 */
[----:B------:R3:W-:Y:S04]  /*66c0*/  STS [R198+0x1e400], R4 ;  /* 0x01e40004c6007388 */ /* 0x0007e80000000800 */
[----:B------:R4:W-:Y:S01]  /*66d0*/  STS [R198+0x1e000], R5 ;  /* 0x01e00005c6007388 */ /* 0x0009e20000000800 */
[----:B-1----:R-:W-:Y:S05]  /*66e0*/  F2FP.BF16.PACK_AB R6, R169, R149 ;  /* 0x00000095a906723e */ /* 0x002fea00000010ff */
[----:B------:R1:W-:Y:S01]  /*66f0*/  STS [R202+0x1c400], R6 ;  /* 0x01c40006ca007388 */ /* 0x0003e20000000800 */
[----:B--2---:R-:W-:Y:S02]  /*6700*/  F2FP.BF16.PACK_AB R7, R172, R150 ;  /* 0x00000096ac07723e */ /* 0x004fe400000010ff */
[----:B---3--:R-:W-:Y:S03]  /*6710*/  F2FP.BF16.PACK_AB R4, R229, R230 ;  /* 0x000000e6e504723e */ /* 0x008fe600000010ff */
[----:B------:R2:W-:Y:S01]  /*6720*/  STS [R202+0x1c000], R7 ;  /* 0x01c00007ca007388 */ /* 0x0005e20000000800 */
[----:B----4-:R-:W-:Y:S03]  /*6730*/  F2FP.BF16.PACK_AB R5, R167, R148 ;  /* 0x00000094a705723e */ /* 0x010fe600000010ff */
        /* <DEDUP_REMOVED lines=8> */
[----:B------:R1:W-:Y:S01]  /*67c0*/  STS [R201+0x1e000], R6 ;  /* 0x01e00006c9007388 */ /* 0x0003e20000000800 */
[----:B------:R-:W-:Y:S05]  /*67d0*/  F2FP.BF16.PACK_AB R5, R168, R170 ;  /* 0x000000aaa805723e */ /* 0x000fea00000010ff */
[----:B------:R2:W-:Y:S04]  /*67e0*/  STS [R201+0x1e400], R5 ;  /* 0x01e40005c9007388 */ /* 0x0005e80000000800 */
[----:B------:R3:W-:Y:S04]  /*67f0*/  STS [R196+0x1c000], R4 ;  /* 0x01c00004c4007388 */ /* 0x0007e80000000800 */
[----:B------:R4:W-:Y:S01]  /*6800*/  STS [R196+0x1c400], R2 ;  /* 0x01c40002c4007388 */ /* 0x0009e20000000800 */
[----:B-1----:R-:W-:Y:S02]  /*6810*/  F2FP.BF16.PACK_AB R6, R210, R211 ;  /* 0x000000d3d206723e */ /* 0x002fe400000010ff */
[----:B--2---:R-:W-:Y:S02]  /*6820*/  F2FP.BF16.PACK_AB R5, R212, R209 ;  /* 0x000000d1d405723e */ /* 0x004fe400000010ff */
[----:B---3--:R-:W-:Y:S02]  /*6830*/  F2FP.BF16.PACK_AB R4, R236, R237 ;  /* 0x000000edec04723e */ /* 0x008fe400000010ff */
[----:B----4-:R-:W-:Y:S03]  /*6840*/  F2FP.BF16.PACK_AB R2, R239, R240 ;  /* 0x000000f0ef02723e */ /* 0x010fe600000010ff */
        /* <DEDUP_REMOVED lines=23> */
[----:B------:R-:W-:Y:S01]  /*69c0*/  STS [R199+0x1e400], R2 ;  /* 0x01e40002c7007388 */ /* 0x000fe20000000800 */
[-C--:B------:R-:W-:Y:S03]  /*69d0*/  IADD3 R146, R184, R0.reuse, RZ ;  /* 0x00000000b8927210 */ /* 0x080fe60007ffe0ff */
[----:B------:R-:W-:Y:S01]  /*69e0*/  LDSM.16.M88.4 R64, [R0+0x8000] ;  /* 0x008000000040783b */ /* 0x000fe20000000200 */
[----:B------:R-:W-:Y:S07]  /*69f0*/  IADD3 R145, R177, R0, RZ ;  /* 0x00000000b1917210 */ /* 0x000fee0007ffe0ff */
[----:B------:R-:W1:Y:S08]  /*6a00*/  LDSM.16.M88.4 R16, [R178+0x10000] ;  /* 0x01000000b210783b */ /* 0x000e700000000200 */
[----:B------:R2:W3:Y:S08]  /*6a10*/  LDSM.16.M88.4 R60, [R0+0xa000] ;  /* 0x00a00000003c783b */ /* 0x0004f00000000200 */
[----:B------:R-:W4:Y:S08]  /*6a20*/  LDSM.16.M88.4 R32, [R178+0x10800] ;  /* 0x01080000b220783b */ /* 0x000f300000000200 */
[----:B------:R-:W4:Y:S01]  /*6a30*/  LDSM.16.M88.4 R48, [R178+0x11000] ;  /* 0x01100000b230783b */ /* 0x000f220000000200 */
[----:B--2---:R-:W-:Y:S07]  /*6a40*/  LEA R0, -R247, RZ, 0x7 ;  /* 0x000000fff7007211 */ /* 0x004fee00078e39ff */
[----:B------:R-:W2:Y:S01]  /*6a50*/  LDSM.16.M88.4 R132, [R178+0x11800] ;  /* 0x01180000b284783b */ /* 0x000ea20000000200 */
[C---:B------:R-:W-:Y:S04]  /*6a60*/  LEA R188, P0, R0.reuse, R188, 0x2 ;  /* 0x000000bc00bc7211 */ /* 0x040fe800078010ff */
[----:B------:R-:W-:Y:S01]  /*6a70*/  LEA.HI.X.SX32 R189, R0, R189, 0x2, P0 ;  /* 0x000000bd00bd7211 */ /* 0x000fe200000f16ff */
[-C--:B-1----:R-:W-:Y:S02]  /*6a80*/  HMMA.16816.F32.BF16 R4, R64, R16.reuse, RZ ;  /* 0x000000104004723c */ /* 0x082fe400000418ff */
[----:B------:R-:W-:Y:S01]  /*6a90*/  LDSM.16.M88.4 R136, [R146+0x8000] ;  /* 0x008000009288783b */ /* 0x000fe20000000200 */
[----:B------:R-:W-:Y:S05]  /*6aa0*/  PLOP3.LUT P0, PT, PT, PT, UP3, 0x80, 0x0 ;  /* 0x000000000000781c */ /* 0x000fea0003f0f038 */
[C---:B---3--:R-:W-:Y:S02]  /*6ab0*/  HMMA.16816.F32.BF16 R8, R60.reuse, R16, RZ ;  /* 0x000000103c08723c */ /* 0x048fe400000418ff */
[----:B------:R-:W-:Y:S06]  /*6ac0*/  LDSM.16.M88.4 R140, [R146+0xa000] ;  /* 0x00a00000928c783b */ /* 0x000fec0000000200 */
[-C--:B------:R-:W-:Y:S08]  /*6ad0*/  HMMA.16816.F32.BF16 R12, R60, R18.reuse, RZ ;  /* 0x000000123c0c723c */ /* 0x080ff000000418ff */
[C---:B------:R-:W-:Y:S08]  /*6ae0*/  HMMA.16816.F32.BF16 R16, R64.reuse, R18, RZ ;  /* 0x000000124010723c */ /* 0x040ff000000418ff */
[-C--:B----4-:R-:W-:Y:S08]  /*6af0*/  HMMA.16816.F32.BF16 R20, R64, R32.reuse, RZ ;  /* 0x000000204014723c */ /* 0x090ff000000418ff */
[C---:B------:R-:W-:Y:S08]  /*6b00*/  HMMA.16816.F32.BF16 R24, R60.reuse, R32, RZ ;  /* 0x000000203c18723c */ /* 0x040ff000000418ff */
[-C--:B------:R-:W-:Y:S08]  /*6b10*/  HMMA.16816.F32.BF16 R28, R60, R34.reuse, RZ ;  /* 0x000000223c1c723c */ /* 0x080ff000000418ff */
[C---:B------:R-:W-:Y:S08]  /*6b20*/  HMMA.16816.F32.BF16 R32, R64.reuse, R34, RZ ;  /* 0x000000224020723c */ /* 0x040ff000000418ff */
[-C--:B------:R-:W-:Y:S08]  /*6b30*/  HMMA.16816.F32.BF16 R36, R64, R48.reuse, RZ ;  /* 0x000000304024723c */ /* 0x080ff000000418ff */
[C---:B------:R-:W-:Y:S08]  /*6b40*/  HMMA.16816.F32.BF16 R40, R60.reuse, R48, RZ ;  /* 0x000000303c28723c */ /* 0x040ff000000418ff */
[-C--:B------:R-:W-:Y:S08]  /*6b50*/  HMMA.16816.F32.BF16 R44, R60, R50.reuse, RZ ;  /* 0x000000323c2c723c */ /* 0x080ff000000418ff */
[C---:B------:R-:W-:Y:S08]  /*6b60*/  HMMA.16816.F32.BF16 R48, R64.reuse, R50, RZ ;  /* 0x000000324030723c */ /* 0x040ff000000418ff */
[-C--:B--2---:R-:W-:Y:S08]  /*6b70*/  HMMA.16816.F32.BF16 R52, R64, R132.reuse, RZ ;  /* 0x000000844034723c */ /* 0x084ff000000418ff */
[C---:B------:R-:W-:Y:S08]  /*6b80*/  HMMA.16816.F32.BF16 R56, R60.reuse, R132, RZ ;  /* 0x000000843c38723c */ /* 0x040ff000000418ff */
[-C--:B------:R-:W-:Y:S08]  /*6b90*/  HMMA.16816.F32.BF16 R60, R60, R134.reuse, RZ ;  /* 0x000000863c3c723c */ /* 0x080ff000000418ff */
[----:B------:R-:W-:Y:S01]  /*6ba0*/  HMMA.16816.F32.BF16 R64, R64, R134, RZ ;  /* 0x000000864040723c */ /* 0x000fe200000418ff */
        /* <DEDUP_REMOVED lines=21> */
[----:B------:R-:W-:Y:S08]  /*6d00*/  LDSM.16.M88.4 R132, [R145+0x8000] ;  /* 0x008000009184783b */ /* 0x000ff00000000200 */
[----:B------:R-:W1:Y:S02]  /*6d10*/  LDSM.16.M88.4 R136, [R179+0x10000] ;  /* 0x01000000b388783b */ /* 0x000e640000000200 */
        /* <DEDUP_REMOVED lines=17> */
[-C--:B------:R-:W-:Y:S07]  /*6e30*/  HMMA.16816.F32.BF16 R60, R140, R138.reuse, R60 ;  /* 0x0000008a8c3c723c */ /* 0x080fee000004183c */
[----:B------:R-:W-:Y:S01]  /*6e40*/  IADD3 R140, R184, R145, RZ ;  /* 0x00000091b88c7210 */ /* 0x000fe20007ffe0ff */
[----:B------:R-:W-:Y:S01]  /*6e50*/  HMMA.16816.F32.BF16 R64, R132, R138, R64 ;  /* 0x0000008a8440723c */ /* 0x000fe20000041840 */
[----:B------:R-:W-:Y:S08]  /*6e60*/  LDSM.16.M88.4 R136, [R180+0x10000] ;  /* 0x01000000b488783b */ /* 0x000ff00000000200 */
[----:B------:R-:W1:Y:S08]  /*6e70*/  LDSM.16.M88.4 R132, [R140+0x8000] ;  /* 0x008000008c84783b */ /* 0x000e700000000200 */
[----:B------:R-:W2:Y:S01]  /*6e80*/  LDSM.16.M88.4 R140, [R140+0xa000] ;  /* 0x00a000008c8c783b */ /* 0x000ea20000000200 */
[-C--:B-1----:R-:W-:Y:S08]  /*6e90*/  HMMA.16816.F32.BF16 R4, R132, R136.reuse, R4 ;  /* 0x000000888404723c */ /* 0x082ff00000041804 */
[C---:B--2---:R-:W-:Y:S08]  /*6ea0*/  HMMA.16816.F32.BF16 R8, R140.reuse, R136, R8 ;  /* 0x000000888c08723c */ /* 0x044ff00000041808 */
[-C--:B------:R-:W-:Y:S08]  /*6eb0*/  HMMA.16816.F32.BF16 R12, R140, R138.reuse, R12 ;  /* 0x0000008a8c0c723c */ /* 0x080ff0000004180c */
[C---:B-----5:R-:W-:Y:S01]  /*6ec0*/  FADD.FTZ R4, -R191.reuse, R4 ;  /* 0x00000004bf047221 */ /* 0x060fe20000010100 */
[C---:B------:R-:W-:Y:S01]  /*6ed0*/  HMMA.16816.F32.BF16 R16, R132.reuse, R138, R16 ;  /* 0x0000008a8410723c */ /* 0x040fe20000041810 */
[----:B------:R-:W1:Y:S03]  /*6ee0*/  LDSM.16.M88.4 R136, [R180+0x10800] ;  /* 0x01080000b488783b */ /* 0x000e660000000200 */
[----:B------:R-:W-:Y:S02]  /*6ef0*/  FADD.FTZ R5, -R191, R5 ;  /* 0x00000005bf057221 */ /* 0x000fe40000010100 */
[C---:B------:R-:W-:Y:S02]  /*6f00*/  FADD.FTZ R6, -R192.reuse, R6 ;  /* 0x00000006c0067221 */ /* 0x040fe40000010100 */
[----:B------:R-:W-:Y:S04]  /*6f10*/  FADD.FTZ R7, -R192, R7 ;  /* 0x00000007c0077221 */ /* 0x000fe80000010100 */
[----:B------:R-:W-:Y:S02]  /*6f20*/  FMUL.FTZ R166, R166, R4 ;  /* 0x00000004a6a67220 */ /* 0x000fe40000410000 */
[----:B------:R-:W-:Y:S02]  /*6f30*/  FMUL.FTZ R165, R165, R5 ;  /* 0x00000005a5a57220 */ /* 0x000fe40000410000 */
[----:B------:R-:W-:Y:S02]  /*6f40*/  FMUL.FTZ R164, R164, R6 ;  /* 0x00000006a4a47220 */ /* 0x000fe40000410000 */
[----:B------:R-:W-:Y:S02]  /*6f50*/  FMUL.FTZ R163, R163, R7 ;  /* 0x00000007a3a37220 */ /* 0x000fe40000410000 */
[C---:B------:R-:W-:Y:S01]  /*6f60*/  FADD.FTZ R8, -R190.reuse, R8 ;  /* 0x00000008be087221 */ /* 0x040fe20000010100 */
[----:B------:R-:W2:Y:S01]  /*6f70*/  LDSM.16.M88.4 R4, [R180+0x11000] ;  /* 0x01100000b404783b */ /* 0x000ea20000000200 */
[----:B------:R-:W-:Y:S02]  /*6f80*/  FADD.FTZ R9, -R190, R9 ;  /* 0x00000009be097221 */ /* 0x000fe40000010100 */
[C---:B------:R-:W-:Y:S02]  /*6f90*/  FADD.FTZ R10, -R187.reuse, R10 ;  /* 0x0000000abb0a7221 */ /* 0x040fe40000010100 */
[----:B------:R-:W-:Y:S02]  /*6fa0*/  FADD.FTZ R11, -R187, R11 ;  /* 0x0000000bbb0b7221 */ /* 0x000fe40000010100 */
[----:B------:R-:W-:Y:S02]  /*6fb0*/  FMUL.FTZ R162, R162, R8 ;  /* 0x00000008a2a27220 */ /* 0x000fe40000410000 */
[----:B------:R-:W-:Y:S02]  /*6fc0*/  FMUL.FTZ R161, R161, R9 ;  /* 0x00000009a1a17220 */ /* 0x000fe40000410000 */
[----:B------:R-:W-:Y:S02]  /*6fd0*/  FMUL.FTZ R160, R160, R10 ;  /* 0x0000000aa0a07220 */ /* 0x000fe40000410000 */
[----:B------:R-:W-:Y:S02]  /*6fe0*/  FMUL.FTZ R159, R159, R11 ;  /* 0x0000000b9f9f7220 */ /* 0x000fe40000410000 */
[C---:B------:R-:W-:Y:S01]  /*6ff0*/  FADD.FTZ R12, -R190.reuse, R12 ;  /* 0x0000000cbe0c7221 */ /* 0x040fe20000010100 */
[----:B------:R-:W3:Y:S01]  /*7000*/  LDSM.16.M88.4 R8, [R180+0x11800] ;  /* 0x01180000b408783b */ /* 0x000ee20000000200 */
[----:B------:R-:W-:Y:S02]  /*7010*/  FADD.FTZ R13, -R190, R13 ;  /* 0x0000000dbe0d7221 */ /* 0x000fe40000010100 */
[C---:B------:R-:W-:Y:S01]  /*7020*/  FADD.FTZ R14, -R187.reuse, R14 ;  /* 0x0000000ebb0e7221 */ /* 0x040fe20000010100 */
[-C--:B-1----:R-:W-:Y:S03]  /*7030*/  HMMA.16816.F32.BF16 R20, R132, R136.reuse, R20 ;  /* 0x000000888414723c */ /* 0x082fe60000041814 */
[----:B------:R-:W-:Y:S02]  /*7040*/  FADD.FTZ R15, -R187, R15 ;  /* 0x0000000fbb0f7221 */ /* 0x000fe40000010100 */
[C---:B------:R-:W-:Y:S02]  /*7050*/  FADD.FTZ R16, -R191.reuse, R16 ;  /* 0x00000010bf107221 */ /* 0x040fe40000010100 */
[----:B------:R-:W-:Y:S01]  /*7060*/  FADD.FTZ R17, -R191, R17 ;  /* 0x00000011bf117221 */ /* 0x000fe20000010100 */
[C---:B------:R-:W-:Y:S04]  /*7070*/  HMMA.16816.F32.BF16 R24, R140.reuse, R136, R24 ;  /* 0x000000888c18723c */ /* 0x040fe80000041818 */
[C---:B------:R-:W-:Y:S02]  /*7080*/  FADD.FTZ R18, -R192.reuse, R18 ;  /* 0x00000012c0127221 */ /* 0x040fe40000010100 */
[----:B------:R-:W-:Y:S02]  /*7090*/  FADD.FTZ R19, -R192, R19 ;  /* 0x00000013c0137221 */ /* 0x000fe40000010100 */
[----:B------:R-:W-:Y:S01]  /*70a0*/  FMUL.FTZ R158, R158, R12 ;  /* 0x0000000c9e9e7220 */ /* 0x000fe20000410000 */
[-C--:B------:R-:W-:Y:S03]  /*70b0*/  HMMA.16816.F32.BF16 R28, R140, R138.reuse, R28 ;  /* 0x0000008a8c1c723c */ /* 0x080fe6000004181c */
[----:B------:R-:W-:Y:S02]  /*70c0*/  FMUL.FTZ R157, R157, R13 ;  /* 0x0000000d9d9d7220 */ /* 0x000fe40000410000 */
[----:B------:R-:W-:Y:S02]  /*70d0*/  FMUL.FTZ R156, R156, R14 ;  /* 0x0000000e9c9c7220 */ /* 0x000fe40000410000 */
[C---:B------:R-:W-:Y:S01]  /*70e0*/  FADD.FTZ R20, -R191.reuse, R20 ;  /* 0x00000014bf147221 */ /* 0x040fe20000010100 */
[C---:B------:R-:W-:Y:S04]  /*70f0*/  HMMA.16816.F32.BF16 R32, R132.reuse, R138, R32 ;  /* 0x0000008a8420723c */ /* 0x040fe80000041820 */
[----:B------:R-:W-:Y:S02]  /*7100*/  FADD.FTZ R21, -R191, R21 ;  /* 0x00000015bf157221 */ /* 0x000fe40000010100 */
[C---:B------:R-:W-:Y:S02]  /*7110*/  FADD.FTZ R22, -R192.reuse, R22 ;  /* 0x00000016c0167221 */ /* 0x040fe40000010100 */
[----:B------:R-:W-:Y:S01]  /*7120*/  FADD.FTZ R23, -R192, R23 ;  /* 0x00000017c0177221 */ /* 0x000fe20000010100 */
[-C--:B--2---:R-:W-:Y:S03]  /*7130*/  HMMA.16816.F32.BF16 R36, R132, R4.reuse, R36 ;  /* 0x000000048424723c */ /* 0x084fe60000041824 */
        /* <DEDUP_REMOVED lines=11> */
[C---:B------:R-:W-:Y:S04]  /*71f0*/  HMMA.16816.F32.BF16 R48, R132.reuse, R6, R48 ;  /* 0x000000068430723c */ /* 0x040fe80000041830 */
[C---:B------:R-:W-:Y:S02]  /*7200*/  FADD.FTZ R33, -R191.reuse, R33 ;  /* 0x00000021bf217221 */ /* 0x040fe40000010100 */
[C---:B------:R-:W-:Y:S02]  /*7210*/  FADD.FTZ R34, -R192.reuse, R34 ;  /* 0x00000022c0227221 */ /* 0x040fe40000010100 */
[C---:B------:R-:W-:Y:S01]  /*7220*/  FADD.FTZ R35, -R192.reuse, R35 ;  /* 0x00000023c0237221 */ /* 0x040fe20000010100 */
[-C--:B---3--:R-:W-:Y:S03]  /*7230*/  HMMA.16816.F32.BF16 R52, R132, R8.reuse, R52 ;  /* 0x000000088434723c */ /* 0x088fe60000041834 */
[C---:B------:R-:W-:Y:S02]  /*7240*/  FADD.FTZ R36, -R191.reuse, R36 ;  /* 0x00000024bf247221 */ /* 0x040fe40000010100 */
[----:B------:R-:W-:Y:S02]  /*7250*/  FADD.FTZ R37, -R191, R37 ;  /* 0x00000025bf257221 */ /* 0x000fe40000010100 */
[C---:B------:R-:W-:Y:S01]  /*7260*/  FADD.FTZ R38, -R192.reuse, R38 ;  /* 0x00000026c0267221 */ /* 0x040fe20000010100 */
[C---:B------:R-:W-:Y:S04]  /*7270*/  HMMA.16816.F32.BF16 R56, R140.reuse, R8, R56 ;  /* 0x000000088c38723c */ /* 0x040fe80000041838 */
[----:B------:R-:W-:Y:S02]  /*7280*/  FADD.FTZ R39, -R192, R39 ;  /* 0x00000027c0277221 */ /* 0x000fe40000010100 */
[C---:B------:R-:W-:Y:S02]  /*7290*/  FADD.FTZ R40, -R190.reuse, R40 ;  /* 0x00000028be287221 */ /* 0x040fe40000010100 */
[C---:B------:R-:W-:Y:S01]  /*72a0*/  FADD.FTZ R41, -R190.reuse, R41 ;  /* 0x00000029be297221 */ /* 0x040fe20000010100 */
[-C--:B------:R-:W-:Y:S03]  /*72b0*/  HMMA.16816.F32.BF16 R60, R140, R10.reuse, R60 ;  /* 0x0000000a8c3c723c */ /* 0x080fe6000004183c */
[C---:B------:R-:W-:Y:S02]  /*72c0*/  FADD.FTZ R42, -R187.reuse, R42 ;  /* 0x0000002abb2a7221 */ /* 0x040fe40000010100 */
[C---:B------:R-:W-:Y:S02]  /*72d0*/  FADD.FTZ R43, -R187.reuse, R43 ;  /* 0x0000002bbb2b7221 */ /* 0x040fe40000010100 */
[C---:B------:R-:W-:Y:S01]  /*72e0*/  FADD.FTZ R44, -R190.reuse, R44 ;  /* 0x0000002cbe2c7221 */ /* 0x040fe20000010100 */
[----:B------:R-:W-:Y:S04]  /*72f0*/  HMMA.16816.F32.BF16 R64, R132, R10, R64 ;  /* 0x0000000a8440723c */ /* 0x000fe80000041840 */
[----:B------:R-:W-:Y:S02]  /*7300*/  FADD.FTZ R45, -R190, R45 ;  /* 0x0000002dbe2d7221 */ /* 0x000fe40000010100 */
[C---:B------:R-:W-:Y:S02]  /*7310*/  FADD.FTZ R46, -R187.reuse, R46 ;  /* 0x0000002ebb2e7221 */ /* 0x040fe40000010100 */
[----:B------:R-:W-:Y:S04]  /*7320*/  FADD.FTZ R47, -R187, R47 ;  /* 0x0000002fbb2f7221 */ /* 0x000fe80000010100 */
        /* <DEDUP_REMOVED lines=76> */
[----:B------:R-:W-:Y:S01]  /*77f0*/  ULOP3.LUT UR8, UR7, 0x1, URZ, 0xc0, !UPT ;  /* 0x0000000107087892 */ /* 0x000fe2000f8ec03f */
[----:B------:R-:W-:Y:S02]  /*7800*/  IMAD.MOV.U32 R6, RZ, RZ, R206 ;  /* 0x000000ffff067224 */ /* 0x000fe400078e00ce */
[C---:B------:R-:W-:Y:S01]  /*7810*/  IMAD.SHL.U32 R4, R12.reuse, 0x80, RZ ;  /* 0x000000800c047824 */ /* 0x040fe200078e00ff */
[----:B------:R-:W-:Y:S01]  /*7820*/  UISETP.NE.U32.AND UP0, UPT, UR8, 0x1, UPT ;  /* 0x000000010800788c */ /* 0x000fe2000bf05070 */
[----:B------:R-:W-:Y:S02]  /*7830*/  IMAD.MOV.U32 R7, RZ, RZ, R203 ;  /* 0x000000ffff077224 */ /* 0x000fe400078e00cb */
[----:B------:R-:W-:Y:S03]  /*7840*/  IMAD.MOV R4, RZ, RZ, -R4 ;  /* 0x000000ffff047224 */ /* 0x000fe600078e0a04 */
[----:B------:R-:W-:Y:S01]  /*7850*/  PLOP3.LUT P6, PT, PT, PT, UP0, 0x80, 0x0 ;  /* 0x000000000000781c */ /* 0x000fe20003fcf008 */
[----:B------:R-:W-:Y:S01]  /*7860*/  @!P5 IMAD.MOV.U32 R10, RZ, RZ, c[0x0][0x194] ;  /* 0x00006500ff0ad624 */ /* 0x000fe200078e00ff */
[--C-:B------:R-:W-:Y:S01]  /*7870*/  @!P5 SHF.R.S32.HI R9, RZ, 0x1f, R4.reuse ;  /* 0x0000001fff09d819 */ /* 0x100fe20000011404 */
[----:B------:R-:W-:Y:S01]  /*7880*/  @!P5 IMAD.MOV.U32 R11, RZ, RZ, c[0x0][0x194] ;  /* 0x00006500ff0bd624 */ /* 0x000fe200078e00ff */
[CC--:B------:R-:W-:Y:S02]  /*7890*/  @!P5 LEA R0, P2, R12.reuse, R4.reuse, 0x5 ;  /* 0x000000040c00d211 */ /* 0x0c0fe400078428ff */
[----:B------:R-:W-:Y:S02]  /*78a0*/  @!P5 SHF.R.S32.HI R5, RZ, 0x1f, R4 ;  /* 0x0000001fff05d819 */ /* 0x000fe40000011404 */
[C---:B------:R-:W-:Y:S02]  /*78b0*/  @!P5 LEA.HI.X R9, R12.reuse, R9, R10, 0x5, P2 ;  /* 0x000000090c09d211 */ /* 0x040fe400010f2c0a */
[----:B------:R-:W-:Y:S02]  /*78c0*/  PLOP3.LUT P2, PT, PT, PT, PT, 0x8, 0x0 ;  /* 0x000000000000781c */ /* 0x000fe40003f4e170 */
[----:B------:R-:W-:Y:S02]  /*78d0*/  @P5 PLOP3.LUT P2, PT, P6, PT, PT, 0x80, 0x0 ;  /* 0x000000000000581c */ /* 0x000fe4000374f070 */
[--C-:B------:R-:W-:Y:S02]  /*78e0*/  @!P5 SHF.R.S32.HI R8, RZ, 0x1f, R4.reuse ;  /* 0x0000001fff08d819 */ /* 0x100fe40000011404 */
[----:B------:R-:W-:Y:S02]  /*78f0*/  @!P5 LEA R2, P3, R12, R4, 0x6 ;  /* 0x000000040c02d211 */ /* 0x000fe400078630ff */
[----:B------:R-:W-:Y:S02]  /*7900*/  LEA R6, P1, R4, R6, 0x1 ;  /* 0x0000000604067211 */ /* 0x000fe400078208ff */
[----:B------:R-:W-:Y:S02]  /*7910*/  @!P5 LEA.HI.X R8, R12, R8, R11, 0x6, P3 ;  /* 0x000000080c08d211 */ /* 0x000fe400018f340b */
[----:B------:R-:W-:Y:S01]  /*7920*/  LEA.HI.X.SX32 R7, R4, R7, 0x1, P1 ;  /* 0x0000000704077211 */ /* 0x000fe200008f0eff */
[----:B------:R-:W-:Y:S01]  /*7930*/  @!P5 IMAD.WIDE.U32 R4, R12, 0x60, R4 ;  /* 0x000000600c04d825 */ /* 0x000fe200078e0004 */
[CC--:B------:R-:W-:Y:S02]  /*7940*/  @!P5 LEA R12, P4, R0.reuse, R206.reuse, 0x1 ;  /* 0x000000ce000cd211 */ /* 0x0c0fe400078808ff */
[----:B------:R-:W-:Y:S02]  /*7950*/  PLOP3.LUT P1, PT, PT, PT, UP0, 0x80, 0x0 ;  /* 0x000000000000781c */ /* 0x000fe40003f2f008 */
[----:B------:R-:W-:Y:S02]  /*7960*/  @!P5 LEA.HI.X R13, R0, R203, R9, 0x1, P4 ;  /* 0x000000cb000dd211 */ /* 0x000fe400020f0c09 */
[C---:B------:R-:W-:Y:S02]  /*7970*/  @P5 IADD3 R0, R193.reuse, -0x4000, RZ ;  /* 0xffffc000c1005810 */ /* 0x040fe40007ffe0ff */
[----:B------:R-:W-:Y:S02]  /*7980*/  @P2 IADD3 R0, R193, 0x4000, RZ ;  /* 0x00004000c1002810 */ /* 0x000fe40007ffe0ff */
[----:B------:R-:W-:Y:S02]  /*7990*/  @!P5 PLOP3.LUT P6, PT, P1, PT, PT, 0x80, 0x0 ;  /* 0x000000000000d81c */ /* 0x000fe40000fcf070 */
[----:B------:R-:W-:Y:S01]  /*79a0*/  @!P5 LEA R14, P3, R2, R206, 0x1 ;  /* 0x000000ce020ed211 */ /* 0x000fe200078608ff */
[----:B------:R-:W-:Y:S01]  /*79b0*/  @P5 STS [R0], RZ ;  /* 0x000000ff00005388 */ /* 0x000fe20000000800 */
[----:B------:R-:W-:Y:S02]  /*79c0*/  PLOP3.LUT P4, PT, PT, PT, PT, 0x8, 0x0 ;  /* 0x000000000000781c */ /* 0x000fe40003f8e170 */
[----:B------:R-:W-:Y:S01]  /*79d0*/  @!P5 PLOP3.LUT P4, PT, P6, PT, PT, 0x80, 0x0 ;  /* 0x000000000000d81c */ /* 0x000fe2000378f070 */
[----:B------:R-:W-:Y:S01]  /*79e0*/  @P5 STS [R0+0x4], RZ ;  /* 0x000004ff00005388 */ /* 0x000fe20000000800 */
[----:B------:R-:W-:Y:S01]  /*79f0*/  @!P5 LEA.HI.X R15, R2, R203, R8, 0x1, P3 ;  /* 0x000000cb020fd211 */ /* 0x000fe200018f0c08 */
[----:B------:R-:W-:Y:S01]  /*7a00*/  @!P5 IMAD R2, R10, 0x60, RZ ;  /* 0x000000600a02d824 */ /* 0x000fe200078e02ff */
[----:B------:R-:W-:Y:S01]  /*7a10*/  @!P5 LEA R10, P3, R4, R206, 0x1 ;  /* 0x000000ce040ad211 */ /* 0x000fe200078608ff */
[----:B------:R-:W-:Y:S01]  /*7a20*/  @P5 STS [R0+0x8], RZ ;  /* 0x000008ff00005388 */ /* 0x000fe20000000800 */
[C---:B------:R-:W-:Y:S01]  /*7a30*/  @!P5 IADD3 R8, R194.reuse, -0x4000, RZ ;  /* 0xffffc000c208d810 */ /* 0x040fe20007ffe0ff */
[----:B------:R-:W-:Y:S01]  /*7a40*/  @!P5 IMAD.IADD R2, R5, 0x1, R2 ;  /* 0x000000010502d824 */ /* 0x000fe200078e0202 */
[----:B------:R-:W-:Y:S01]  /*7a50*/  @!P5 IADD3 R5, R194, -0x4000, RZ ;  /* 0xffffc000c205d810 */ /* 0x000fe20007ffe0ff */
[----:B------:R1:W-:Y:S01]  /*7a60*/  @P5 STS [R0+0xc], RZ ;  /* 0x00000cff00005388 */ /* 0x0003e20000000800 */
[----:B------:R-:W-:Y:S01]  /*7a70*/  PLOP3.LUT P1, PT, PT, PT, PT, 0x8, 0x0 ;  /* 0x000000000000781c */ /* 0x000fe20003f2e170 */
[----:B------:R-:W-:Y:S01]  /*7a80*/  IMAD.MOV.U32 R206, RZ, RZ, R6 ;  /* 0x000000ffffce7224 */ /* 0x000fe200078e0006 */
[----:B------:R-:W-:Y:S01]  /*7a90*/  @!P5 LEA.HI.X R11, R4, R203, R2, 0x1, P3 ;  /* 0x000000cb040bd211 */ /* 0x000fe200018f0c02 */
[----:B------:R-:W-:Y:S01]  /*7aa0*/  IMAD.MOV.U32 R203, RZ, RZ, R7 ;  /* 0x000000ffffcb7224 */ /* 0x000fe200078e0007 */
[----:B------:R-:W-:Y:S02]  /*7ab0*/  @P5 PLOP3.LUT P1, PT, P6, PT, PT, 0x80, 0x0 ;  /* 0x000000000000581c */ /* 0x000fe4000372f070 */
[C---:B------:R-:W-:Y:S02]  /*7ac0*/  @!P5 IADD3 R2, R194.reuse, -0x4000, RZ ;  /* 0xffffc000c202d810 */ /* 0x040fe40007ffe0ff */
[C---:B------:R-:W-:Y:S02]  /*7ad0*/  @P4 IADD3 R2, R194.reuse, 0x4000, RZ ;  /* 0x00004000c2024810 */ /* 0x040fe40007ffe0ff */
[----:B------:R-:W-:Y:S02]  /*7ae0*/  @!P5 IADD3 R4, R194, -0x4000, RZ ;  /* 0xffffc000c204d810 */ /* 0x000fe40007ffe0ff */
[----:B------:R-:W-:Y:S01]  /*7af0*/  PLOP3.LUT P2, PT, PT, PT, PT, 0x8, 0x0 ;  /* 0x000000000000781c */ /* 0x000fe20003f4e170 */
[----:B------:R-:W-:Y:S01]  /*7b00*/  @!PT LDS RZ, [RZ] ;  /* 0x00000000fffff984 */ /* 0x000fe20000000800 */
[----:B------:R-:W-:Y:S01]  /*7b10*/  @!PT LDS RZ, [RZ] ;  /* 0x00000000fffff984 */ /* 0x000fe20000000800 */
[----:B------:R-:W-:Y:S01]  /*7b20*/  @!PT LDS RZ, [RZ] ;  /* 0x00000000fffff984 */ /* 0x000fe20000000800 */
[----:B------:R2:W-:Y:S01]  /*7b30*/  @!P5 LDGSTS.E.BYPASS.LTC128B.128 [R2], [R6.64] ;  /* 0x000000000602dfae */ /* 0x0005e2000b901d44 */
[----:B------:R-:W-:Y:S02]  /*7b40*/  @!P5 PLOP3.LUT P2, PT, P6, PT, PT, 0x80, 0x0 ;  /* 0x000000000000d81c */ /* 0x000fe4000374f070 */
[----:B------:R-:W-:Y:S02]  /*7b50*/  PLOP3.LUT P3, PT, PT, PT, PT, 0x8, 0x0 ;  /* 0x000000000000781c */ /* 0x000fe40003f6e170 */
[----:B------:R-:W-:Y:S02]  /*7b60*/  @P5 PLOP3.LUT P3, PT, P6, PT, PT, 0x80, 0x0 ;  /* 0x000000000000581c */ /* 0x000fe4000376f070 */
[----:B------:R-:W-:Y:S02]  /*7b70*/  PLOP3.LUT P4, PT, PT, PT, PT, 0x8, 0x0 ;  /* 0x000000000000781c */ /* 0x000fe40003f8e170 */
[C---:B-1----:R-:W-:Y:S02]  /*7b80*/  @P5 IADD3 R0, R193.reuse, -0x4000, RZ ;  /* 0xffffc000c1005810 */ /* 0x042fe40007ffe0ff */
[----:B------:R-:W-:Y:S02]  /*7b90*/  @P1 IADD3 R0, R193, 0x4000, RZ ;  /* 0x00004000c1001810 */ /* 0x000fe40007ffe0ff */
[----:B------:R-:W-:Y:S02]  /*7ba0*/  @!P5 PLOP3.LUT P4, PT, P6, PT, PT, 0x80, 0x0 ;  /* 0x000000000000d81c */ /* 0x000fe4000378f070 */
[----:B------:R-:W-:Y:S01]  /*7bb0*/  @P2 IADD3 R8, R194, 0x4000, RZ ;  /* 0x00004000c2082810 */ /* 0x000fe20007ffe0ff */
[----:B------:R-:W-:Y:S01]  /*7bc0*/  @P5 STS [R0+0x1000], RZ ;  /* 0x001000ff00005388 */ /* 0x000fe20000000800 */
[----:B------:R-:W-:Y:S02]  /*7bd0*/  PLOP3.LUT P1, PT, PT, PT, PT, 0x8, 0x0 ;  /* 0x000000000000781c */ /* 0x000fe40003f2e170 */
[----:B------:R-:W-:Y:S01]  /*7be0*/  @P5 PLOP3.LUT P1, PT, P6, PT, PT, 0x80, 0x0 ;  /* 0x000000000000581c */ /* 0x000fe2000372f070 */
[----:B------:R-:W-:Y:S01]  /*7bf0*/  @P5 STS [R0+0x1004], RZ ;  /* 0x001004ff00005388 */ /* 0x000fe20000000800 */
[----:B------:R-:W-:Y:S02]  /*7c00*/  PLOP3.LUT P2, PT, PT, PT, PT, 0x8, 0x0 ;  /* 0x000000000000781c */ /* 0x000fe40003f4e170 */
[----:B------:R-:W-:Y:S01]  /*7c10*/  @!P5 PLOP3.LUT P2, PT, P6, PT, PT, 0x80, 0x0 ;  /* 0x000000000000d81c */ /* 0x000fe2000374f070 */
[----:B------:R-:W-:Y:S02]  /*7c20*/  @P5 STS [R0+0x1008], RZ ;  /* 0x001008ff00005388 */ /* 0x000fe40000000800 */
[----:B------:R-:W-:Y:S02]  /*7c30*/  @P4 IADD3 R4, R194, 0x4000, RZ ;  /* 0x00004000c2044810 */ /* 0x000fe40007ffe0ff */
[----:B------:R1:W-:Y:S01]  /*7c40*/  @P5 STS [R0+0x100c], RZ ;  /* 0x00100cff00005388 */ /* 0x0003e20000000800 */
[C---:B------:R-:W-:Y:S02]  /*7c50*/  @P5 IADD3 R2, R193.reuse, -0x4000, RZ ;  /* 0xffffc000c1025810 */ /* 0x040fe40007ffe0ff */
[----:B--2---:R-:W-:Y:S01]  /*7c60*/  @P3 IADD3 R2, R193, 0x4000, RZ ;  /* 0x00004000c1023810 */ /* 0x004fe20007ffe0ff */
[----:B------:R-:W-:Y:S01]  /*7c70*/  @!PT LDS RZ, [RZ] ;  /* 0x00000000fffff984 */ /* 0x000fe20000000800 */
[----:B------:R-:W-:Y:S01]  /*7c80*/  @!PT LDS RZ, [RZ] ;  /* 0x00000000fffff984 */ /* 0x000fe20000000800 */
[----:B------:R-:W-:Y:S01]  /*7c90*/  @!PT LDS RZ, [RZ] ;  /* 0x00000000fffff984 */ /* 0x000fe20000000800 */
[----:B------:R2:W-:Y:S04]  /*7ca0*/  @!P5 LDGSTS.E.BYPASS.LTC128B.128 [R8+0x1000], [R12.64] ;  /* 0x010000000c08dfae */ /* 0x0005e8000b901d44 */
[----:B------:R-:W-:Y:S01]  /*7cb0*/  @P5 STS [R2+0x2000], RZ ;  /* 0x002000ff02005388 */ /* 0x000fe20000000800 */
[----:B------:R-:W-:Y:S03]  /*7cc0*/  @P2 IADD3 R5, R194, 0x4000, RZ ;  /* 0x00004000c2052810 */ /* 0x000fe60007ffe0ff */
[----:B------:R-:W-:Y:S04]  /*7cd0*/  @P5 STS [R2+0x2004], RZ ;  /* 0x002004ff02005388 */ /* 0x000fe80000000800 */
[----:B------:R-:W-:Y:S04]  /*7ce0*/  @P5 STS [R2+0x2008], RZ ;  /* 0x002008ff02005388 */ /* 0x000fe80000000800 */
[----:B------:R-:W-:Y:S01]  /*7cf0*/  @P5 STS [R2+0x200c], RZ ;  /* 0x00200cff02005388 */ /* 0x000fe20000000800 */
[C---:B-1----:R-:W-:Y:S03]  /*7d00*/  @P5 IADD3 R0, R193.reuse, -0x4000, RZ ;  /* 0xffffc000c1005810 */ /* 0x042fe60007ffe0ff */
[----:B------:R-:W-:Y:S01]  /*7d10*/  @!PT LDS RZ, [RZ] ;  /* 0x00000000fffff984 */ /* 0x000fe20000000800 */
[----:B------:R-:W-:Y:S01]  /*7d20*/  @!PT LDS RZ, [RZ] ;  /* 0x00000000fffff984 */ /* 0x000fe20000000800 */
[----:B------:R-:W-:Y:S01]  /*7d30*/  @!PT LDS RZ, [RZ] ;  /* 0x00000000fffff984 */ /* 0x000fe20000000800 */
[----:B------:R2:W-:Y:S01]  /*7d40*/  @!P5 LDGSTS.E.BYPASS.LTC128B.128 [R4+0x2000], [R14.64] ;  /* 0x020000000e04dfae */ /* 0x0005e2000b901d44 */
[----:B------:R-:W-:Y:S05]  /*7d50*/  @P1 IADD3 R0, R193, 0x4000, RZ ;  /* 0x00004000c1001810 */ /* 0x000fea0007ffe0ff */
[----:B------:R-:W-:Y:S04]  /*7d60*/  @P5 STS [R0+0x3000], RZ ;  /* 0x003000ff00005388 */ /* 0x000fe80000000800 */
[----:B------:R-:W-:Y:S04]  /*7d70*/  @P5 STS [R0+0x3004], RZ ;  /* 0x003004ff00005388 */ /* 0x000fe80000000800 */
[----:B------:R-:W-:Y:S04]  /*7d80*/  @P5 STS [R0+0x3008], RZ ;  /* 0x003008ff00005388 */ /* 0x000fe80000000800 */
[----:B------:R1:W-:Y:S04]  /*7d90*/  @P5 STS [R0+0x300c], RZ ;  /* 0x00300cff00005388 */ /* 0x0003e80000000800 */
[----:B------:R-:W-:Y:S01]  /*7da0*/  @!PT LDS RZ, [RZ] ;  /* 0x00000000fffff984 */ /* 0x000fe20000000800 */
[----:B------:R-:W-:Y:S01]  /*7db0*/  @!PT LDS RZ, [RZ] ;  /* 0x00000000fffff984 */ /* 0x000fe20000000800 */
[----:B------:R-:W-:Y:S01]  /*7dc0*/  @!PT LDS RZ, [RZ] ;  /* 0x00000000fffff984 */ /* 0x000fe20000000800 */
[----:B------:R2:W-:Y:S04]  /*7dd0*/  @!P5 LDGSTS.E.BYPASS.LTC128B.128 [R5+0x3000], [R10.64] ;  /* 0x030000000a05dfae */ /* 0x0005e8000b901d44 */
[----:B------:R-:W0:Y:S01]  /*7de0*/  LDGDEPBAR ;  /* 0x00000000000079af */ /* 0x000e220000000000 */
[----:B-1----:R-:W-:Y:S05]  /*7df0*/  IMAD.MOV.U32 R0, RZ, RZ, -0x4000 ;  /* 0xffffc000ff007424 */ /* 0x002fea00078e00ff */
[----:B------:R-:W-:Y:S05]  /*7e00*/  SEL R0, R0, 0x4000, !P6 ;  /* 0x0000400000007807 */ /* 0x000fea0007000000 */
[--C-:B------:R-:W-:Y:S02]  /*7e10*/  IMAD.IADD R182, R182, 0x1, R0.reuse ;  /* 0x00000001b6b67824 */ /* 0x100fe400078e0200 */
[--C-:B------:R-:W-:Y:S02]  /*7e20*/  IMAD.IADD R193, R193, 0x1, R0.reuse ;  /* 0x00000001c1c17824 */ /* 0x100fe400078e0200 */
[----:B------:R-:W-:Y:S02]  /*7e30*/  IMAD.IADD R194, R194, 0x1, R0 ;  /* 0x00000001c2c27824 */ /* 0x000fe400078e0200 */
.L_x_570:
[----:B--2---:R-:W-:Y:S01]  /*7e40*/  F2FP.BF16.PACK_AB R28, R165, R166 ;  /* 0x000000a6a51c723e */ /* 0x004fe200000010ff */
[----:B------:R-:W2:Y:S01]  /*7e50*/  LDL R57, [R1] ;  /* 0x0000000001397983 */ /* 0x000ea20000100800 */
        /* <DEDUP_REMOVED lines=184> */
[----:B------:R-:W-:Y:S01]  /*89e0*/  @!P1 LEA.HI.X R13, R11, R207, R13, 0x1, P3 ;  /* 0x000000cf0b0d9211 */ /* 0x000fe200018f0c0d */
        /* <DEDUP_REMOVED lines=25> */
.L_x_571:
[----:B------:R-:W-:Y:S01]  /*8b80*/  LDSM.16.M88.4 R32, [R183+0x14000] ;  /* 0x01400000b720783b */ /* 0x000fe20000000200 */
[----:B------:R-:W-:Y:S01]  /*8b90*/  IMAD.IADD R144, R177, 0x1, R146 ;  /* 0x00000001b1907824 */ /* 0x000fe200078e0292 */
[C---:B------:R-:W-:Y:S01]  /*8ba0*/  IADD3 R148, R248.reuse, -0x80, RZ ;  /* 0xffffff80f8947810 */ /* 0x040fe20007ffe0ff */
[----:B------:R-:W-:Y:S01]  /*8bb0*/  IMAD.MOV.U32 R177, RZ, RZ, R252 ;  /* 0x000000ffffb17224 */ /* 0x000fe200078e00fc */
[----:B------:R-:W-:Y:S01]  /*8bc0*/  IADD3 R149, R248, -0x80, RZ ;  /* 0xffffff80f8957810 */ /* 0x000fe20007ffe0ff */
[----:B------:R-:W2:Y:S01]  /*8bd0*/  LDSM.16.MT88.4 R16, [R0+0xc000] ;  /* 0x00c000000010783b */ /* 0x000ea20000004200 */
[----:B------:R-:W-:Y:S02]  /*8be0*/  ULOP3.LUT UR8, UR7, 0x1, URZ, 0xc0, !UPT ;  /* 0x0000000107087892 */ /* 0x000fe4000f8ec03f */
[----:B------:R-:W-:Y:S01]  /*8bf0*/  SHF.R.S32.HI R149, RZ, 0x1f, R149 ;  /* 0x0000001fff957819 */ /* 0x000fe20000011495 */
[----:B------:R-:W-:Y:S01]  /*8c00*/  UISETP.GT.AND UP2, UPT, UR7, UR18, UPT ;  /* 0x000000120700728c */ /* 0x000fe2000bf44270 */
[----:B------:R-:W3:Y:S01]  /*8c10*/  LDSM.16.M88.4 R28, [R183+0x16000] ;  /* 0x01600000b71c783b */ /* 0x000ee20000000200 */
[----:B------:R-:W-:Y:S01]  /*8c20*/  UISETP.NE.U32.AND UP0, UPT, UR8, 0x1, UPT ;  /* 0x000000010800788c */ /* 0x000fe2000bf05070 */
[----:B------:R-:W-:Y:S01]  /*8c30*/  SHF.L.U64.HI R148, R148, 0x2, R149 ;  /* 0x0000000294947819 */ /* 0x000fe20000010295 */
[----:B------:R-:W-:Y:S02]  /*8c40*/  UIADD3 UR7, UR7, -0x1, URZ ;  /* 0xffffffff07077890 */ /* 0x000fe4000fffe03f */
[----:B------:R-:W4:Y:S05]  /*8c50*/  LDSM.16.MT88.4 R36, [R2+0xc000] ;  /* 0x00c000000224783b */ /* 0x000f2a0000004200 */
[----:B------:R-:W-:Y:S05]  /*8c60*/  LDSM.16.M88.4 R40, [R146+0x14000] ;  /* 0x014000009228783b */ /* 0x000fea0000000200 */
[----:B------:R-:W1:Y:S05]  /*8c70*/  LDSM.16.MT88.4 R44, [R0+0xc800] ;  /* 0x00c80000002c783b */ /* 0x000e6a0000004200 */
[----:B------:R-:W1:Y:S05]  /*8c80*/  LDSM.16.M88.4 R48, [R146+0x16000] ;  /* 0x016000009230783b */ /* 0x000e6a0000000200 */
[----:B------:R-:W1:Y:S05]  /*8c90*/  LDSM.16.MT88.4 R52, [R2+0xc800] ;  /* 0x00c800000234783b */ /* 0x000e6a0000004200 */
[----:B------:R-:W-:Y:S01]  /*8ca0*/  LDSM.16.M88.4 R56, [R145+0x14000] ;  /* 0x014000009138783b */ /* 0x000fe20000000200 */
[-C--:B-12---:R-:W-:Y:S04]  /*8cb0*/  HMMA.16816.F32.BF16 R4, R32, R16.reuse, RZ ;  /* 0x000000102004723c */ /* 0x086fe800000418ff */
[----:B------:R-:W1:Y:S05]  /*8cc0*/  LDSM.16.MT88.4 R60, [R0+0xd000] ;  /* 0x00d00000003c783b */ /* 0x000e6a0000004200 */
[----:B------:R-:W2:Y:S01]  /*8cd0*/  LDSM.16.M88.4 R64, [R145+0x16000] ;  /* 0x016000009140783b */ /* 0x000ea20000000200 */
[C---:B---3--:R-:W-:Y:S04]  /*8ce0*/  HMMA.16816.F32.BF16 R8, R28.reuse, R16, RZ ;  /* 0x000000101c08723c */ /* 0x048fe800000418ff */
[----:B------:R-:W3:Y:S04]  /*8cf0*/  LDSM.16.MT88.4 R132, [R2+0xd000] ;  /* 0x00d000000284783b */ /* 0x000ee80000004200 */
[-C--:B------:R-:W-:Y:S01]  /*8d00*/  HMMA.16816.F32.BF16 R12, R28, R18.reuse, RZ ;  /* 0x000000121c0c723c */ /* 0x080fe200000418ff */
[----:B------:R-:W-:Y:S05]  /*8d10*/  LDSM.16.M88.4 R136, [R144+0x16000] ;  /* 0x016000009088783b */ /* 0x000fea0000000200 */
[----:B------:R-:W-:Y:S02]  /*8d20*/  LDSM.16.MT88.4 R140, [R2+0xd800] ;  /* 0x00d80000028c783b */ /* 0x000fe40000004200 */
[C---:B------:R-:W-:Y:S08]  /*8d30*/  HMMA.16816.F32.BF16 R16, R32.reuse, R18, RZ ;  /* 0x000000122010723c */ /* 0x040ff000000418ff */
[-C--:B----4-:R-:W-:Y:S08]  /*8d40*/  HMMA.16816.F32.BF16 R20, R32, R36.reuse, RZ ;  /* 0x000000242014723c */ /* 0x090ff000000418ff */
        /* <DEDUP_REMOVED lines=8> */
[----:B------:R-:W4:Y:S07]  /*8dd0*/  LDSM.16.MT88.4 R44, [R0+0xd800] ;  /* 0x00d80000002c783b */ /* 0x000f2e0000004200 */
[-C--:B------:R-:W-:Y:S08]  /*8de0*/  HMMA.16816.F32.BF16 R20, R40, R52.reuse, R20 ;  /* 0x000000342814723c */ /* 0x080ff00000041814 */
[C---:B------:R-:W-:Y:S08]  /*8df0*/  HMMA.16816.F32.BF16 R24, R48.reuse, R52, R24 ;  /* 0x000000343018723c */ /* 0x040ff00000041818 */
[-C--:B------:R-:W-:Y:S01]  /*8e00*/  HMMA.16816.F32.BF16 R28, R48, R54.reuse, R28 ;  /* 0x00000036301c723c */ /* 0x080fe2000004181c */
[----:B------:R-:W-:Y:S07]  /*8e10*/  LDSM.16.MT88.4 R48, [R0+0xe000] ;  /* 0x00e000000030783b */ /* 0x000fee0000004200 */
[----:B------:R-:W-:Y:S01]  /*8e20*/  HMMA.16816.F32.BF16 R32, R40, R54, R32 ;  /* 0x000000362820723c */ /* 0x000fe20000041820 */
[----:B------:R-:W4:Y:S05]  /*8e30*/  LDSM.16.M88.4 R40, [R183+0x18000] ;  /* 0x01800000b728783b */ /* 0x000f2a0000000200 */
[----:B------:R-:W4:Y:S02]  /*8e40*/  LDSM.16.M88.4 R52, [R183+0x1a000] ;  /* 0x01a00000b734783b */ /* 0x000f240000000200 */
[-C--:B-1----:R-:W-:Y:S08]  /*8e50*/  HMMA.16816.F32.BF16 R4, R56, R60.reuse, R4 ;  /* 0x0000003c3804723c */ /* 0x082ff00000041804 */
[C---:B--2---:R-:W-:Y:S08]  /*8e60*/  HMMA.16816.F32.BF16 R8, R64.reuse, R60, R8 ;  /* 0x0000003c4008723c */ /* 0x044ff00000041808 */
[-C--:B------:R-:W-:Y:S08]  /*8e70*/  HMMA.16816.F32.BF16 R12, R64, R62.reuse, R12 ;  /* 0x0000003e400c723c */ /* 0x080ff0000004180c */
[C---:B------:R-:W-:Y:S01]  /*8e80*/  HMMA.16816.F32.BF16 R16, R56.reuse, R62, R16 ;  /* 0x0000003e3810723c */ /* 0x040fe20000041810 */
[----:B------:R-:W1:Y:S07]  /*8e90*/  LDSM.16.MT88.4 R60, [R2+0xe000] ;  /* 0x00e00000023c783b */ /* 0x000e6e0000004200 */
[-C--:B---3--:R-:W-:Y:S08]  /*8ea0*/  HMMA.16816.F32.BF16 R20, R56, R132.reuse, R20 ;  /* 0x000000843814723c */ /* 0x088ff00000041814 */
[C---:B------:R-:W-:Y:S08]  /*8eb0*/  HMMA.16816.F32.BF16 R24, R64.reuse, R132, R24 ;  /* 0x000000844018723c */ /* 0x040ff00000041818 */
[-C--:B------:R-:W-:Y:S01]  /*8ec0*/  HMMA.16816.F32.BF16 R28, R64, R134.reuse, R28 ;  /* 0x00000086401c723c */ /* 0x080fe2000004181c */
[----:B------:R-:W-:Y:S07]  /*8ed0*/  LDSM.16.M88.4 R64, [R146+0x1a000] ;  /* 0x01a000009240783b */ /* 0x000fee0000000200 */
[----:B------:R-:W-:Y:S01]  /*8ee0*/  HMMA.16816.F32.BF16 R32, R56, R134, R32 ;  /* 0x000000863820723c */ /* 0x000fe20000041820 */
[----:B------:R-:W-:Y:S05]  /*8ef0*/  LDSM.16.MT88.4 R56, [R0+0xe800] ;  /* 0x00e800000038783b */ /* 0x000fea0000004200 */
[----:B------:R-:W-:Y:S02]  /*8f00*/  LDSM.16.MT88.4 R132, [R2+0xe800] ;  /* 0x00e800000284783b */ /* 0x000fe40000004200 */
[-C--:B----4-:R-:W-:Y:S08]  /*8f10*/  HMMA.16816.F32.BF16 R4, R36, R44.reuse, R4 ;  /* 0x0000002c2404723c */ /* 0x090ff00000041804 */
[C---:B------:R-:W-:Y:S08]  /*8f20*/  HMMA.16816.F32.BF16 R8, R136.reuse, R44, R8 ;  /* 0x0000002c8808723c */ /* 0x040ff00000041808 */
[-C--:B------:R-:W-:Y:S08]  /*8f30*/  HMMA.16816.F32.BF16 R12, R136, R46.reuse, R12 ;  /* 0x0000002e880c723c */ /* 0x080ff0000004180c */
[C---:B------:R-:W-:Y:S01]  /*8f40*/  HMMA.16816.F32.BF16 R16, R36.reuse, R46, R16 ;  /* 0x0000002e2410723c */ /* 0x040fe20000041810 */
[----:B------:R-:W2:Y:S07]  /*8f50*/  LDSM.16.M88.4 R44, [R146+0x18000] ;  /* 0x01800000922c783b */ /* 0x000eae0000000200 */
[-C--:B------:R-:W-:Y:S08]  /*8f60*/  HMMA.16816.F32.BF16 R20, R36, R140.reuse, R20 ;  /* 0x0000008c2414723c */ /* 0x080ff00000041814 */
[C---:B------:R-:W-:Y:S08]  /*8f70*/  HMMA.16816.F32.BF16 R24, R136.reuse, R140, R24 ;  /* 0x0000008c8818723c */ /* 0x040ff00000041818 */
[-C--:B------:R-:W-:Y:S01]  /*8f80*/  HMMA.16816.F32.BF16 R28, R136, R142.reuse, R28 ;  /* 0x0000008e881c723c */ /* 0x080fe2000004181c */
[----:B------:R-:W-:Y:S07]  /*8f90*/  LDSM.16.M88.4 R136, [R145+0x1a000] ;  /* 0x01a000009188783b */ /* 0x000fee0000000200 */
[----:B------:R-:W-:Y:S01]  /*8fa0*/  HMMA.16816.F32.BF16 R32, R36, R142, R32 ;  /* 0x0000008e2420723c */ /* 0x000fe20000041820 */
[----:B------:R-:W-:Y:S05]  /*8fb0*/  LDSM.16.M88.4 R36, [R145+0x18000] ;  /* 0x018000009124783b */ /* 0x000fea0000000200 */
[----:B------:R-:W-:Y:S02]  /*8fc0*/  LDSM.16.MT88.4 R140, [R2+0xf000] ;  /* 0x00f00000028c783b */ /* 0x000fe40000004200 */
        /* <DEDUP_REMOVED lines=8> */
[----:B------:R1:W-:Y:S07]  /*9050*/  LDSM.16.MT88.4 R52, [R0+0xf800] ;  /* 0x00f800000034783b */ /* 0x0003ee0000004200 */
[----:B------:R-:W-:Y:S01]  /*9060*/  HMMA.16816.F32.BF16 R32, R40, R62, R32 ;  /* 0x0000003e2820723c */ /* 0x000fe20000041820 */
[----:B------:R-:W4:Y:S05]  /*9070*/  LDSM.16.M88.4 R40, [R144+0x18000] ;  /* 0x018000009028783b */ /* 0x000f2a0000000200 */
[----:B------:R3:W-:Y:S02]  /*9080*/  LDSM.16.MT88.4 R60, [R2+0xf800] ;  /* 0x00f80000023c783b */ /* 0x0007e40000004200 */
[-C--:B--2---:R-:W-:Y:S08]  /*9090*/  HMMA.16816.F32.BF16 R4, R44, R56.reuse, R4 ;  /* 0x000000382c04723c */ /* 0x084ff00000041804 */
[C---:B------:R-:W-:Y:S04]  /*90a0*/  HMMA.16816.F32.BF16 R8, R64.reuse, R56, R8 ;  /* 0x000000384008723c */ /* 0x040fe80000041808 */
[C---:B-1----:R-:W-:Y:S04]  /*90b0*/  IMAD.SHL.U32 R0, R247.reuse, 0x10, RZ ;  /* 0x00000010f7007824 */ /* 0x042fe800078e00ff */
[-C--:B------:R-:W-:Y:S04]  /*90c0*/  HMMA.16816.F32.BF16 R12, R64, R58.reuse, R12 ;  /* 0x0000003a400c723c */ /* 0x080fe8000004180c */
[C---:B---3--:R-:W-:Y:S04]  /*90d0*/  IMAD R2, R247.reuse, 0x18, RZ ;  /* 0x00000018f7027824 */ /* 0x048fe800078e02ff */
[C---:B------:R-:W-:Y:S01]  /*90e0*/  HMMA.16816.F32.BF16 R16, R44.reuse, R58, R16 ;  /* 0x0000003a2c10723c */ /* 0x040fe20000041810 */
[----:B------:R-:W1:Y:S07]  /*90f0*/  LDSM.16.M88.4 R56, [R144+0x1a000] ;  /* 0x01a000009038783b */ /* 0x000e6e0000000200 */
[-C--:B------:R-:W-:Y:S08]  /*9100*/  HMMA.16816.F32.BF16 R20, R44, R132.reuse, R20 ;  /* 0x000000842c14723c */ /* 0x080ff00000041814 */
[C---:B------:R-:W-:Y:S08]  /*9110*/  HMMA.16816.F32.BF16 R24, R64.reuse, R132, R24 ;  /* 0x000000844018723c */ /* 0x040ff00000041818 */
[-C--:B------:R-:W-:Y:S08]  /*9120*/  HMMA.16816.F32.BF16 R28, R64, R134.reuse, R28 ;  /* 0x00000086401c723c */ /* 0x080ff0000004181c */
[----:B------:R-:W-:Y:S07]  /*9130*/  HMMA.16816.F32.BF16 R32, R44, R134, R32 ;  /* 0x000000862c20723c */ /* 0x000fee0000041820 */
[----:B------:R-:W-:Y:S01]  /*9140*/  IMAD.SHL.U32 R44, R247, 0x8, RZ ;  /* 0x00000008f72c7824 */ /* 0x000fe200078e00ff */
[-C--:B------:R-:W-:Y:S08]  /*9150*/  HMMA.16816.F32.BF16 R4, R36, R48.reuse, R4 ;  /* 0x000000302404723c */ /* 0x080ff00000041804 */
[C---:B------:R-:W-:Y:S08]  /*9160*/  HMMA.16816.F32.BF16 R8, R136.reuse, R48, R8 ;  /* 0x000000308808723c */ /* 0x040ff00000041808 */
[-C--:B------:R-:W-:Y:S08]  /*9170*/  HMMA.16816.F32.BF16 R12, R136, R50.reuse, R12 ;  /* 0x00000032880c723c */ /* 0x080ff0000004180c */
[C---:B------:R-:W-:Y:S08]  /*9180*/  HMMA.16816.F32.BF16 R16, R36.reuse, R50, R16 ;  /* 0x000000322410723c */ /* 0x040ff00000041810 */
[-C--:B------:R-:W-:Y:S08]  /*9190*/  HMMA.16816.F32.BF16 R20, R36, R140.reuse, R20 ;  /* 0x0000008c2414723c */ /* 0x080ff00000041814 */
[C---:B------:R-:W-:Y:S08]  /*91a0*/  HMMA.16816.F32.BF16 R24, R136.reuse, R140, R24 ;  /* 0x0000008c8818723c */ /* 0x040ff00000041818 */
[-C--:B------:R-:W-:Y:S08]  /*91b0*/  HMMA.16816.F32.BF16 R28, R136, R142.reuse, R28 ;  /* 0x0000008e881c723c */ /* 0x080ff0000004181c */
[----:B------:R-:W-:Y:S07]  /*91c0*/  HMMA.16816.F32.BF16 R32, R36, R142, R32 ;  /* 0x0000008e2420723c */ /* 0x000fee0000041820 */
[----:B------:R-:W-:Y:S01]  /*91d0*/  @P0 IADD3 R36, P1, R249, UR15, RZ ;  /* 0x0000000ff9240c10 */ /* 0x000fe2000ff3e0ff */
[-C--:B----4-:R-:W-:Y:S01]  /*91e0*/  HMMA.16816.F32.BF16 R4, R40, R52.reuse, R4 ;  /* 0x000000342804723c */ /* 0x090fe20000041804 */
[----:B------:R-:W-:Y:S04]  /*91f0*/  @UP3 UIADD3 UR15, UP1, UR15, -0x200, URZ ;  /* 0xfffffe000f0f3890 */ /* 0x000fe8000ff3e03f */
[----:B------:R-:W-:Y:S01]  /*9200*/  @P0 IADD3.X R37, R148, UR14, RZ, P1, !PT ;  /* 0x0000000e94250c10 */ /* 0x000fe20008ffe4ff */
[----:B------:R-:W-:Y:S02]  /*9210*/  @UP3 UIADD3.X UR14, UR14, -0x1, URZ, UP1, !UPT ;  /* 0xffffffff0e0e3890 */ /* 0x000fe40008ffe43f */
[C---:B-1----:R-:W-:Y:S02]  /*9220*/  HMMA.16816.F32.BF16 R8, R56.reuse, R52, R8 ;  /* 0x000000343808723c */ /* 0x042fe40000041808 */
[----:B------:R1:W5:Y:S05]  /*9230*/  @P0 LDG.E R245, [R36.64] ;  /* 0x0000000424f50981 */ /* 0x00036a000c1e1900 */
[----:B------:R1:W5:Y:S01]  /*9240*/  @P0 LDG.E R246, [R36.64+0x20] ;  /* 0x0000200424f60981 */ /* 0x000362000c1e1900 */
[-C--:B------:R-:W-:Y:S04]  /*9250*/  HMMA.16816.F32.BF16 R12, R56, R54.reuse, R12 ;  /* 0x00000036380c723c */ /* 0x080fe8000004180c */
[----:B------:R1:W5:Y:S04]  /*9260*/  @P0 LDG.E R243, [R36.64+0x100] ;  /* 0x0001000424f30981 */ /* 0x000368000c1e1900 */
[C---:B------:R-:W-:Y:S01]  /*9270*/  HMMA.16816.F32.BF16 R16, R40.reuse, R54, R16 ;  /* 0x000000362810723c */ /* 0x040fe20000041810 */
[----:B------:R1:W5:Y:S05]  /*9280*/  @P0 LDG.E R244, [R36.64+0x120] ;  /* 0x0001200424f40981 */ /* 0x00036a000c1e1900 */
[----:B------:R-:W-:Y:S02]  /*9290*/  RED.E.ADD.F32.FTZ.RN.STRONG.GPU [R188.64], R4 ;  /* 0x00000004bc00798e */ /* 0x000fe4000c10e784 */
[-C--:B------:R-:W-:Y:S08]  /*92a0*/  HMMA.16816.F32.BF16 R20, R40, R60.reuse, R20 ;  /* 0x0000003c2814723c */ /* 0x080ff00000041814 */
[C---:B------:R-:W-:Y:S08]  /*92b0*/  HMMA.16816.F32.BF16 R24, R56.reuse, R60, R24 ;  /* 0x0000003c3818723c */ /* 0x040ff00000041818 */
[-C--:B------:R-:W-:Y:S04]  /*92c0*/  HMMA.16816.F32.BF16 R28, R56, R62.reuse, R28 ;  /* 0x0000003e381c723c */ /* 0x080fe8000004181c */
[CC--:B-1----:R-:W-:Y:S04]  /*92d0*/  LEA R36, P0, R44.reuse, R188.reuse, 0x2 ;  /* 0x000000bc2c247211 */ /* 0x0c2fe800078010ff */
[----:B------:R-:W-:Y:S04]  /*92e0*/  HMMA.16816.F32.BF16 R32, R40, R62, R32 ;  /* 0x0000003e2820723c */ /* 0x000fe80000041820 */
[-C--:B------:R-:W-:Y:S02]  /*92f0*/  LEA.HI.X.SX32 R37, R44, R189.reuse, 0x2, P0 ;  /* 0x000000bd2c257211 */ /* 0x080fe400000f16ff */
[-C--:B------:R-:W-:Y:S01]  /*9300*/  LEA R38, P0, R2, R188.reuse, 0x2 ;  /* 0x000000bc02267211 */ /* 0x080fe200078010ff */
[C---:B------:R-:W-:Y:S01]  /*9310*/  IMAD.SHL.U32 R41, R247.reuse, 0x20, RZ ;  /* 0x00000020f7297824 */ /* 0x040fe200078e00ff */
[CC--:B------:R-:W-:Y:S01]  /*9320*/  LEA R42, P1, R0.reuse, R188.reuse, 0x2 ;  /* 0x000000bc002a7211 */ /* 0x0c0fe200078210ff */
[----:B------:R1:W-:Y:S03]  /*9330*/  RED.E.ADD.F32.FTZ.RN.STRONG.GPU [R36.64], R5 ;  /* 0x000000052400798e */ /* 0x0003e6000c10e784 */
[-C--:B------:R-:W-:Y:S02]  /*9340*/  LEA.HI.X.SX32 R43, R0, R189.reuse, 0x2, P1 ;  /* 0x000000bd002b7211 */ /* 0x080fe400008f16ff */
[-C--:B------:R-:W-:Y:S01]  /*9350*/  LEA.HI.X.SX32 R39, R2, R189.reuse, 0x2, P0 ;  /* 0x000000bd02277211 */ /* 0x080fe200000f16ff */
[----:B------:R-:W-:Y:S01]  /*9360*/  IMAD R2, R247, 0x30, RZ ;  /* 0x00000030f7027824 */ /* 0x000fe200078e02ff */
[CC--:B------:R-:W-:Y:S01]  /*9370*/  LEA R40, P1, R41.reuse, R188.reuse, 0x2 ;  /* 0x000000bc29287211 */ /* 0x0c0fe200078210ff */
[----:B------:R-:W-:Y:S01]  /*9380*/  RED.E.ADD.F32.FTZ.RN.STRONG.GPU [R42.64], R6 ;  /* 0x000000062a00798e */ /* 0x000fe2000c10e784 */
[----:B------:R-:W-:Y:S02]  /*9390*/  IADD3 R0, R0, 0x20, RZ ;  /* 0x0000002000007810 */ /* 0x000fe40007ffe0ff */
[-C--:B------:R-:W-:Y:S02]  /*93a0*/  LEA.HI.X.SX32 R41, R41, R189.reuse, 0x2, P1 ;  /* 0x000000bd29297211 */ /* 0x080fe400008f16ff */
[----:B------:R2:W-:Y:S05]  /*93b0*/  RED.E.ADD.F32.FTZ.RN.STRONG.GPU [R38.64], R7 ;  /* 0x000000072600798e */ /* 0x0005ea000c10e784 */
[----:B------:R3:W-:Y:S01]  /*93c0*/  RED.E.ADD.F32.FTZ.RN.STRONG.GPU [R40.64], R8 ;  /* 0x000000082800798e */ /* 0x0007e2000c10e784 */
[----:B-1----:R-:W-:Y:S05]  /*93d0*/  IMAD R5, R247, 0x28, RZ ;  /* 0x00000028f7057824 */ /* 0x002fea00078e02ff */
[CC--:B------:R-:W-:Y:S04]  /*93e0*/  LEA R4, P0, R5.reuse, R188.reuse, 0x2 ;  /* 0x000000bc05047211 */ /* 0x0c0fe800078010ff */
[-C--:B------:R-:W-:Y:S02]  /*93f0*/  LEA.HI.X.SX32 R5, R5, R189.reuse, 0x2, P0 ;  /* 0x000000bd05057211 */ /* 0x080fe400000f16ff */
[CC--:B--2---:R-:W-:Y:S03]  /*9400*/  LEA R38, P1, R2.reuse, R188.reuse, 0x2 ;  /* 0x000000bc02267211 */ /* 0x0c4fe600078210ff */
[----:B------:R1:W-:Y:S01]  /*9410*/  RED.E.ADD.F32.FTZ.RN.STRONG.GPU [R4.64], R9 ;  /* 0x000000090400798e */ /* 0x0003e2000c10e784 */
[C---:B------:R-:W-:Y:S01]  /*9420*/  IMAD R7, R247.reuse, 0x38, RZ ;  /* 0x00000038f7077824 */ /* 0x040fe200078e02ff */
[-C--:B------:R-:W-:Y:S01]  /*9430*/  LEA.HI.X.SX32 R39, R2, R189.reuse, 0x2, P1 ;  /* 0x000000bd02277211 */ /* 0x080fe200008f16ff */
[----:B---3--:R-:W-:Y:S03]  /*9440*/  IMAD.SHL.U32 R40, R247, 0x40, RZ ;  /* 0x00000040f7287824 */ /* 0x008fe600078e00ff */
[-C--:B------:R-:W-:Y:S01]  /*9450*/  LEA R6, P0, R7, R188.reuse, 0x2 ;  /* 0x000000bc07067211 */ /* 0x080fe200078010ff */
[----:B------:R-:W-:Y:S01]  /*9460*/  IMAD R2, R247, 0x48, RZ ;  /* 0x00000048f7027824 */ /* 0x000fe200078e02ff */
[----:B------:R2:W-:Y:S02]  /*9470*/  RED.E.ADD.F32.FTZ.RN.STRONG.GPU [R38.64], R10 ;  /* 0x0000000a2600798e */ /* 0x0005e4000c10e784 */
[-C--:B------:R-:W-:Y:S02]  /*9480*/  LEA.HI.X.SX32 R7, R7, R189.reuse, 0x2, P0 ;  /* 0x000000bd07077211 */ /* 0x080fe400000f16ff */
[-C--:B------:R-:W-:Y:S03]  /*9490*/  LEA R8, P0, R2, R188.reuse, 0x2 ;  /* 0x000000bc02087211 */ /* 0x080fe600078010ff */
[----:B------:R3:W-:Y:S01]  /*94a0*/  RED.E.ADD.F32.FTZ.RN.STRONG.GPU [R6.64], R11 ;  /* 0x0000000b0600798e */ /* 0x0007e2000c10e784 */
[-C--:B-1----:R-:W-:Y:S02]  /*94b0*/  LEA R4, P1, R40, R188.reuse, 0x2 ;  /* 0x000000bc28047211 */ /* 0x082fe400078210ff */
[-C--:B------:R-:W-:Y:S01]  /*94c0*/  LEA.HI.X.SX32 R9, R2, R189.reuse, 0x2, P0 ;  /* 0x000000bd02097211 */ /* 0x080fe200000f16ff */
[C---:B------:R-:W-:Y:S01]  /*94d0*/  IMAD R2, R247.reuse, 0x60, RZ ;  /* 0x00000060f7027824 */ /* 0x040fe200078e02ff */
[-C--:B------:R-:W-:Y:S01]  /*94e0*/  LEA.HI.X.SX32 R5, R40, R189.reuse, 0x2, P1 ;  /* 0x000000bd28057211 */ /* 0x080fe200008f16ff */
[C---:B--2---:R-:W-:Y:S04]  /*94f0*/  IMAD R38, R247.reuse, 0x50, RZ ;  /* 0x00000050f7267824 */ /* 0x044fe800078e02ff */
[----:B------:R1:W-:Y:S01]  /*9500*/  RED.E.ADD.F32.FTZ.RN.STRONG.GPU [R4.64], R16 ;  /* 0x000000100400798e */ /* 0x0003e2000c10e784 */
[C---:B------:R-:W-:Y:S04]  /*9510*/  IMAD R10, R247.reuse, 0x58, RZ ;  /* 0x00000058f70a7824 */ /* 0x040fe800078e02ff */
[----:B------:R2:W-:Y:S01]  /*9520*/  RED.E.ADD.F32.FTZ.RN.STRONG.GPU [R8.64], R17 ;  /* 0x000000110800798e */ /* 0x0005e2000c10e784 */
[CC--:B---3--:R-:W-:Y:S01]  /*9530*/  LEA R6, P1, R38.reuse, R188.reuse, 0x2 ;  /* 0x000000bc26067211 */ /* 0x0c8fe200078210ff */
[C---:B------:R-:W-:Y:S03]  /*9540*/  IMAD R11, R247.reuse, 0x68, RZ ;  /* 0x00000068f70b7824 */ /* 0x040fe600078e02ff */
[-C--:B------:R-:W-:Y:S05]  /*9550*/  LEA.HI.X.SX32 R7, R38, R189.reuse, 0x2, P1 ;  /* 0x000000bd26077211 */ /* 0x080fea00008f16ff */
[----:B------:R3:W-:Y:S01]  /*9560*/  RED.E.ADD.F32.FTZ.RN.STRONG.GPU [R6.64], R18 ;  /* 0x000000120600798e */ /* 0x0007e2000c10e784 */
[CC--:B-1----:R-:W-:Y:S04]  /*9570*/  LEA R4, P0, R10.reuse, R188.reuse, 0x2 ;  /* 0x000000bc0a047211 */ /* 0x0c2fe800078010ff */
[-C--:B------:R-:W-:Y:S01]  /*9580*/  LEA.HI.X.SX32 R5, R10, R189.reuse, 0x2, P0 ;  /* 0x000000bd0a057211 */ /* 0x080fe200000f16ff */
[C---:B------:R-:W-:Y:S01]  /*9590*/  IMAD R10, R247.reuse, 0x70, RZ ;  /* 0x00000070f70a7824 */ /* 0x040fe200078e02ff */
[CC--:B--2---:R-:W-:Y:S03]  /*95a0*/  LEA R8, P1, R2.reuse, R188.reuse, 0x2 ;  /* 0x000000bc02087211 */ /* 0x0c4fe600078210ff */
[----:B------:R1:W-:Y:S01]  /*95b0*/  RED.E.ADD.F32.FTZ.RN.STRONG.GPU [R4.64], R19 ;  /* 0x000000130400798e */ /* 0x0003e2000c10e784 */
[-C--:B------:R-:W-:Y:S01]  /*95c0*/  LEA.HI.X.SX32 R9, R2, R189.reuse, 0x2, P1 ;  /* 0x000000bd02097211 */ /* 0x080fe200008f16ff */
[----:B------:R-:W-:Y:S04]  /*95d0*/  IMAD R2, R247, 0x78, RZ ;  /* 0x00000078f7027824 */ /* 0x000fe800078e02ff */
[----:B------:R2:W-:Y:S01]  /*95e0*/  RED.E.ADD.F32.FTZ.RN.STRONG.GPU [R8.64], R12 ;  /* 0x0000000c0800798e */ /* 0x0005e2000c10e784 */
[CC--:B---3--:R-:W-:Y:S04]  /*95f0*/  LEA R6, P0, R11.reuse, R188.reuse, 0x2 ;  /* 0x000000bc0b067211 */ /* 0x0c8fe800078010ff */
[-C--:B------:R-:W-:Y:S05]  /*9600*/  LEA.HI.X.SX32 R7, R11, R189.reuse, 0x2, P0 ;  /* 0x000000bd0b077211 */ /* 0x080fea00000f16ff */
[----:B------:R-:W-:Y:S01]  /*9610*/  RED.E.ADD.F32.FTZ.RN.STRONG.GPU [R6.64], R13 ;  /* 0x0000000d0600798e */ /* 0x000fe2000c10e784 */
[CC--:B-1----:R-:W-:Y:S04]  /*9620*/  LEA R4, P1, R10.reuse, R188.reuse, 0x2 ;  /* 0x000000bc0a047211 */ /* 0x0c2fe800078210ff */
[-C--:B------:R-:W-:Y:S02]  /*9630*/  LEA.HI.X.SX32 R5, R10, R189.reuse, 0x2, P1 ;  /* 0x000000bd0a057211 */ /* 0x080fe400008f16ff */
[CC--:B--2---:R-:W-:Y:S03]  /*9640*/  LEA R8, P0, R2.reuse, R188.reuse, 0x2 ;  /* 0x000000bc02087211 */ /* 0x0c4fe600078010ff */
[----:B------:R1:W-:Y:S01]  /*9650*/  RED.E.ADD.F32.FTZ.RN.STRONG.GPU [R4.64], R14 ;  /* 0x0000000e0400798e */ /* 0x0003e2000c10e784 */
[-C--:B------:R-:W-:Y:S01]  /*9660*/  LEA.HI.X.SX32 R9, R2, R189.reuse, 0x2, P0 ;  /* 0x000000bd02097211 */ /* 0x080fe200000f16ff */
[----:B------:R-:W-:Y:S01]  /*9670*/  IMAD.IADD R2, R44, 0x1, R0 ;  /* 0x000000012c027824 */ /* 0x000fe200078e0200 */
[CC--:B------:R-:W-:Y:S03]  /*9680*/  LEA R10, P0, R0.reuse, R188.reuse, 0x2 ;  /* 0x000000bc000a7211 */ /* 0x0c0fe600078010ff */
[----:B------:R2:W-:Y:S01]  /*9690*/  RED.E.ADD.F32.FTZ.RN.STRONG.GPU [R8.64], R15 ;  /* 0x0000000f0800798e */ /* 0x0005e2000c10e784 */
[-C--:B------:R-:W-:Y:S01]  /*96a0*/  LEA.HI.X.SX32 R11, R0, R189.reuse, 0x2, P0 ;  /* 0x000000bd000b7211 */ /* 0x080fe200000f16ff */
[C---:B------:R-:W-:Y:S03]  /*96b0*/  IMAD.IADD R0, R44.reuse, 0x1, R2 ;  /* 0x000000012c007824 */ /* 0x040fe600078e0202 */
[----:B------:R-:W-:Y:S05]  /*96c0*/  RED.E.ADD.F32.FTZ.RN.STRONG.GPU [R188.64+0x80], R20 ;  /* 0x00008014bc00798e */ /* 0x000fea000c10e784 */
[----:B------:R-:W-:Y:S05]  /*96d0*/  RED.E.ADD.F32.FTZ.RN.STRONG.GPU [R36.64+0x80], R21 ;  /* 0x000080152400798e */ /* 0x000fea000c10e784 */
[----:B------:R3:W-:Y:S05]  /*96e0*/  RED.E.ADD.F32.FTZ.RN.STRONG.GPU [R10.64], R22 ;  /* 0x000000160a00798e */ /* 0x0007ea000c10e784 */
[----:B------:R-:W-:Y:S01]  /*96f0*/  LDSM.16.MT88.4 R36, [R3+0x19000] ;  /* 0x019000000324783b */ /* 0x000fe20000004200 */
[----:B-1----:R-:W-:Y:S01]  /*9700*/  IMAD.IADD R4, R44, 0x1, R0 ;  /* 0x000000012c047824 */ /* 0x002fe200078e0200 */
[CC--:B--2---:R-:W-:Y:S04]  /*9710*/  LEA R8, P0, R2.reuse, R188.reuse, 0x2 ;  /* 0x000000bc02087211 */ /* 0x0c4fe800078010ff */
[-C--:B------:R-:W-:Y:S02]  /*9720*/  LEA.HI.X.SX32 R9, R2, R189.reuse, 0x2, P0 ;  /* 0x000000bd02097211 */ /* 0x080fe400000f16ff */
[CC--:B------:R-:W-:Y:S03]  /*9730*/  LEA R6, P0, R0.reuse, R188.reuse, 0x2 ;  /* 0x000000bc00067211 */ /* 0x0c0fe600078010ff */
[----:B------:R1:W-:Y:S01]  /*9740*/  RED.E.ADD.F32.FTZ.RN.STRONG.GPU [R8.64], R23 ;  /* 0x000000170800798e */ /* 0x0003e2000c10e784 */
[-C--:B------:R-:W-:Y:S01]  /*9750*/  LEA.HI.X.SX32 R7, R0, R189.reuse, 0x2, P0 ;  /* 0x000000bd00077211 */ /* 0x080fe200000f16ff */
[C---:B------:R-:W-:Y:S03]  /*9760*/  IMAD.IADD R0, R44.reuse, 0x1, R4 ;  /* 0x000000012c007824 */ /* 0x040fe600078e0204 */
[----:B------:R-:W-:Y:S01]  /*9770*/  LDSM.16.MT88.4 R20, [R3+0x14800] ;  /* 0x014800000314783b */ /* 0x000fe20000004200 */
[----:B------:R-:W-:Y:S01]  /*9780*/  IMAD.IADD R2, R44, 0x1, R0 ;  /* 0x000000012c027824 */ /* 0x000fe200078e0200 */
[CC--:B---3--:R-:W-:Y:S03]  /*9790*/  LEA R10, P0, R0.reuse, R188.reuse, 0x2 ;  /* 0x000000bc000a7211 */ /* 0x0c8fe600078010ff */
[----:B------:R2:W-:Y:S01]  /*97a0*/  RED.E.ADD.F32.FTZ.RN.STRONG.GPU [R6.64], R24 ;  /* 0x000000180600798e */ /* 0x0005e2000c10e784 */
[-C--:B------:R-:W-:Y:S01]  /*97b0*/  LEA.HI.X.SX32 R11, R0, R189.reuse, 0x2, P0 ;  /* 0x000000bd000b7211 */ /* 0x080fe200000f16ff */
[----:B------:R-:W-:Y:S01]  /*97c0*/  IMAD.IADD R0, R44, 0x1, R2 ;  /* 0x000000012c007824 */ /* 0x000fe200078e0202 */
[CC--:B-1----:R-:W-:Y:S04]  /*97d0*/  LEA R8, P1, R4.reuse, R188.reuse, 0x2 ;  /* 0x000000bc04087211 */ /* 0x0c2fe800078210ff */
[-C--:B------:R-:W-:Y:S01]  /*97e0*/  LEA.HI.X.SX32 R9, R4, R189.reuse, 0x2, P1 ;  /* 0x000000bd04097211 */ /* 0x080fe200008f16ff */
[----:B------:R-:W-:Y:S04]  /*97f0*/  IMAD.IADD R4, R44, 0x1, R0 ;  /* 0x000000012c047824 */ /* 0x000fe800078e0200 */
[----:B------:R1:W-:Y:S01]  /*9800*/  RED.E.ADD.F32.FTZ.RN.STRONG.GPU [R8.64], R25 ;  /* 0x000000190800798e */ /* 0x0003e2000c10e784 */
[CC--:B--2---:R-:W-:Y:S04]  /*9810*/  LEA R6, P0, R2.reuse, R188.reuse, 0x2 ;  /* 0x000000bc02067211 */ /* 0x0c4fe800078010ff */
[----:B------:R-:W-:Y:S01]  /*9820*/  RED.E.ADD.F32.FTZ.RN.STRONG.GPU [R10.64], R26 ;  /* 0x0000001a0a00798e */ /* 0x000fe2000c10e784 */
[-C--:B------:R-:W-:Y:S01]  /*9830*/  LEA.HI.X.SX32 R7, R2, R189.reuse, 0x2, P0 ;  /* 0x000000bd02077211 */ /* 0x080fe200000f16ff */
[----:B------:R-:W-:Y:S04]  /*9840*/  IMAD.IADD R2, R44, 0x1, R4 ;  /* 0x000000012c027824 */ /* 0x000fe800078e0204 */
[----:B------:R2:W-:Y:S05]  /*9850*/  RED.E.ADD.F32.FTZ.RN.STRONG.GPU [R6.64], R27 ;  /* 0x0000001b0600798e */ /* 0x0005ea000c10e784 */
[----:B------:R-:W-:Y:S01]  /*9860*/  LDSM.16.MT88.4 R24, [R176+0x800] ;  /* 0x00080000b018783b */ /* 0x000fe20000004200 */
[CC--:B-1----:R-:W-:Y:S04]  /*9870*/  LEA R8, P0, R0.reuse, R188.reuse, 0x2 ;  /* 0x000000bc00087211 */ /* 0x0c2fe800078010ff */
[-C--:B------:R-:W-:Y:S01]  /*9880*/  LEA.HI.X.SX32 R9, R0, R189.reuse, 0x2, P0 ;  /* 0x000000bd00097211 */ /* 0x080fe200000f16ff */
[----:B------:R-:W-:Y:S01]  /*9890*/  IMAD.IADD R0, R44, 0x1, R2 ;  /* 0x000000012c007824 */ /* 0x000fe200078e0202 */
[CC--:B------:R-:W-:Y:S03]  /*98a0*/  LEA R14, P0, R2.reuse, R188.reuse, 0x2 ;  /* 0x000000bc020e7211 */ /* 0x0c0fe600078010ff */
[----:B------:R1:W-:Y:S01]  /*98b0*/  RED.E.ADD.F32.FTZ.RN.STRONG.GPU [R8.64], R32 ;  /* 0x000000200800798e */ /* 0x0003e2000c10e784 */
[-C--:B------:R-:W-:Y:S02]  /*98c0*/  LEA.HI.X.SX32 R15, R2, R189.reuse, 0x2, P0 ;  /* 0x000000bd020f7211 */ /* 0x080fe400000f16ff */
[-C--:B--2---:R-:W-:Y:S02]  /*98d0*/  LEA R6, P1, R4, R188.reuse, 0x2 ;  /* 0x000000bc04067211 */ /* 0x084fe400078210ff */
[-C--:B------:R-:W-:Y:S02]  /*98e0*/  LEA R12, P0, R0, R188.reuse, 0x2 ;  /* 0x000000bc000c7211 */ /* 0x080fe400078010ff */
[-C--:B------:R-:W-:Y:S01]  /*98f0*/  LEA.HI.X.SX32 R7, R4, R189.reuse, 0x2, P1 ;  /* 0x000000bd04077211 */ /* 0x080fe200008f16ff */
[----:B------:R-:W-:Y:S01]  /*9900*/  IMAD.IADD R4, R44, 0x1, R0 ;  /* 0x000000012c047824 */ /* 0x000fe200078e0200 */
[-C--:B------:R-:W-:Y:S03]  /*9910*/  LEA.HI.X.SX32 R13, R0, R189.reuse, 0x2, P0 ;  /* 0x000000bd000d7211 */ /* 0x080fe600000f16ff */
[----:B------:R2:W-:Y:S01]  /*9920*/  RED.E.ADD.F32.FTZ.RN.STRONG.GPU [R6.64], R33 ;  /* 0x000000210600798e */ /* 0x0005e2000c10e784 */
[-C--:B------:R-:W-:Y:S01]  /*9930*/  LEA R10, P0, R4, R188.reuse, 0x2 ;  /* 0x000000bc040a7211 */ /* 0x080fe200078010ff */
[----:B------:R-:W-:Y:S03]  /*9940*/  IMAD.IADD R2, R44, 0x1, R4 ;  /* 0x000000012c027824 */ /* 0x000fe600078e0204 */
[----:B------:R-:W-:Y:S01]  /*9950*/  RED.E.ADD.F32.FTZ.RN.STRONG.GPU [R14.64], R34 ;  /* 0x000000220e00798e */ /* 0x000fe2000c10e784 */
[-C--:B------:R-:W-:Y:S01]  /*9960*/  LEA.HI.X.SX32 R11, R4, R189.reuse, 0x2, P0 ;  /* 0x000000bd040b7211 */ /* 0x080fe200000f16ff */
[C---:B------:R-:W-:Y:S03]  /*9970*/  IMAD.IADD R0, R44.reuse, 0x1, R2 ;  /* 0x000000012c007824 */ /* 0x040fe600078e0202 */
[----:B------:R-:W-:Y:S01]  /*9980*/  RED.E.ADD.F32.FTZ.RN.STRONG.GPU [R12.64], R35 ;  /* 0x000000230c00798e */ /* 0x000fe2000c10e784 */
[----:B------:R-:W-:Y:S01]  /*9990*/  IMAD.IADD R5, R44, 0x1, R0 ;  /* 0x000000012c057824 */ /* 0x000fe200078e0200 */
[CC--:B-1----:R-:W-:Y:S03]  /*99a0*/  LEA R8, P2, R2.reuse, R188.reuse, 0x2 ;  /* 0x000000bc02087211 */ /* 0x0c2fe600078410ff */
[----:B------:R-:W-:Y:S01]  /*99b0*/  RED.E.ADD.F32.FTZ.RN.STRONG.GPU [R10.64], R28 ;  /* 0x0000001c0a00798e */ /* 0x000fe2000c10e784 */
[CC--:B------:R-:W-:Y:S02]  /*99c0*/  LEA R4, P0, R5.reuse, R188.reuse, 0x2 ;  /* 0x000000bc05047211 */ /* 0x0c0fe400078010ff */
[-C--:B------:R-:W-:Y:S02]  /*99d0*/  LEA.HI.X.SX32 R9, R2, R189.reuse, 0x2, P2 ;  /* 0x000000bd02097211 */ /* 0x080fe400010f16ff */
[-C--:B------:R-:W-:Y:S01]  /*99e0*/  LEA.HI.X.SX32 R5, R5, R189.reuse, 0x2, P0 ;  /* 0x000000bd05057211 */ /* 0x080fe200000f16ff */
[----:B------:R-:W-:Y:S01]  /*99f0*/  LDSM.16.MT88.4 R12, [R3+0x18000] ;  /* 0x01800000030c783b */ /* 0x000fe20000004200 */
[----:B------:R-:W-:Y:S02]  /*9a00*/  PLOP3.LUT P0, PT, PT, PT, UP2, 0x80, 0x0 ;  /* 0x000000000000781c */ /* 0x000fe40003f0f028 */
[C---:B--2---:R-:W-:Y:S02]  /*9a10*/  LEA R6, P1, R0.reuse, R188, 0x2 ;  /* 0x000000bc00067211 */ /* 0x044fe400078210ff */
[----:B------:R-:W-:Y:S02]  /*9a20*/  RED.E.ADD.F32.FTZ.RN.STRONG.GPU [R8.64], R29 ;  /* 0x0000001d0800798e */ /* 0x000fe4000c10e784 */
[----:B------:R-:W-:Y:S01]  /*9a30*/  LEA.HI.X.SX32 R7, R0, R189, 0x2, P1 ;  /* 0x000000bd00077211 */ /* 0x000fe200008f16ff */
[----:B------:R-:W-:Y:S02]  /*9a40*/  IMAD.IADD R0, R177, 0x1, R176 ;  /* 0x00000001b1007824 */ /* 0x000fe400078e02b0 */
[----:B------:R-:W-:Y:S01]  /*9a50*/  LDSM.16.MT88.4 R8, [R176] ;  /* 0x00000000b008783b */ /* 0x000fe20000004200 */
[----:B------:R-:W-:Y:S01]  /*9a60*/  PLOP3.LUT P1, PT, PT, PT, UP0, 0x80, 0x0 ;  /* 0x000000000000781c */ /* 0x000fe20003f2f008 */
[----:B------:R-:W-:Y:S03]  /*9a70*/  @UP3 UIADD3 UR17, UP0, UR17, -0x200, URZ ;  /* 0xfffffe0011113890 */ /* 0x000fe6000ff1e03f */
[----:B------:R-:W-:Y:S01]  /*9a80*/  RED.E.ADD.F32.FTZ.RN.STRONG.GPU [R6.64], R30 ;  /* 0x0000001e0600798e */ /* 0x000fe2000c10e784 */
[----:B------:R-:W-:Y:S04]  /*9a90*/  @UP3 UIADD3.X UR16, UR16, -0x1, URZ, UP0, !UPT ;  /* 0xffffffff10103890 */ /* 0x000fe800087fe43f */
[----:B------:R-:W-:Y:S05]  /*9aa0*/  RED.E.ADD.F32.FTZ.RN.STRONG.GPU [R4.64], R31 ;  /* 0x0000001f0400798e */ /* 0x000fea000c10e784 */
[----:B------:R-:W1:Y:S05]  /*9ab0*/  LDSM.16.MT88.4 R4, [R3+0x14000] ;  /* 0x014000000304783b */ /* 0x000e6a0000004200 */
[----:B------:R-:W2:Y:S05]  /*9ac0*/  LDSM.16.MT88.4 R16, [R0] ;  /* 0x000000000010783b */ /* 0x000eaa0000004200 */
[----:B------:R-:W3:Y:S05]  /*9ad0*/  LDSM.16.MT88.4 R32, [R3+0x18800] ;  /* 0x018800000320783b */ /* 0x000eea0000004200 */
[----:B------:R-:W4:Y:S05]  /*9ae0*/  LDSM.16.MT88.4 R28, [R0+0x800] ;  /* 0x00080000001c783b */ /* 0x000f2a0000004200 */
[----:B------:R-:W-:Y:S01]  /*9af0*/  LDSM.16.MT88.4 R40, [R0+0x1000] ;  /* 0x001000000028783b */ /* 0x000fe20000004200 */
[-C--:B-1----:R-:W-:Y:S08]  /*9b00*/  HMMA.16816.F32.BF16 R100, R4, R8.reuse, R100 ;  /* 0x000000080464723c */ /* 0x082ff00000041864 */
[C---:B------:R-:W-:Y:S08]  /*9b10*/  HMMA.16816.F32.BF16 R104, R12.reuse, R8, R104 ;  /* 0x000000080c68723c */ /* 0x040ff00000041868 */
[-C--:B------:R-:W-:Y:S08]  /*9b20*/  HMMA.16816.F32.BF16 R108, R12, R10.reuse, R108 ;  /* 0x0000000a0c6c723c */ /* 0x080ff0000004186c */
[C---:B------:R-:W-:Y:S01]  /*9b30*/  HMMA.16816.F32.BF16 R112, R4.reuse, R10, R112 ;  /* 0x0000000a0470723c */ /* 0x040fe20000041870 */
[----:B------:R-:W-:Y:S07]  /*9b40*/  LDSM.16.MT88.4 R8, [R3+0x15000] ;  /* 0x015000000308783b */ /* 0x000fee0000004200 */
[-C--:B--2---:R-:W-:Y:S08]  /*9b50*/  HMMA.16816.F32.BF16 R116, R4, R16.reuse, R116 ;  /* 0x000000100474723c */ /* 0x084ff00000041874 */
        /* <DEDUP_REMOVED lines=215> */
.L_x_573:
        /* <DEDUP_REMOVED lines=19> */
.L_x_574:
        /* <DEDUP_REMOVED lines=37> */
[----:B------:R-:W2:Y:S01]  /*ac50*/  LDS.128 R12, [R147+0xc000] ;  /* 0x00c00000930c7984 */ /* 0x000ea20000000c00 */
        /* <DEDUP_REMOVED lines=9> */
.L_x_576:
[----:B------:R-:W-:Y:S05]  /*acf0*/  BSYNC B0 ;  /* 0x0000000000007941 */ /* 0x000fea0003800000 */
.L_x_575:
        /* <DEDUP_REMOVED lines=15> */
.L_x_578:
[----:B------:R-:W-:Y:S05]  /*adf0*/  BSYNC B0 ;  /* 0x0000000000007941 */ /* 0x000fea0003800000 */
.L_x_577:
        /* <DEDUP_REMOVED lines=15> */
.L_x_580:
[----:B------:R-:W-:Y:S05]  /*aef0*/  BSYNC B0 ;  /* 0x0000000000007941 */ /* 0x000fea0003800000 */
.L_x_579:
        /* <DEDUP_REMOVED lines=14> */
.L_x_582:
[----:B------:R-:W-:Y:S05]  /*afe0*/  BSYNC B0 ;  /* 0x0000000000007941 */ /* 0x000fea0003800000 */
.L_x_581:
        /* <DEDUP_REMOVED lines=25> */
.L_x_584:
[----:B------:R-:W-:Y:S05]  /*b180*/  BSYNC B0 ;  /* 0x0000000000007941 */ /* 0x000fea0003800000 */
.L_x_583:
        /* <DEDUP_REMOVED lines=13> */
.L_x_586:
[----:B------:R-:W-:Y:S05]  /*b260*/  BSYNC B0 ;  /* 0x0000000000007941 */ /* 0x000fea0003800000 */
.L_x_585:
        /* <DEDUP_REMOVED lines=13> */
.L_x_588:
[----:B------:R-:W-:Y:S05]  /*b340*/  BSYNC B0 ;  /* 0x0000000000007941 */ /* 0x000fea0003800000 */
.L_x_587:
        /* <DEDUP_REMOVED lines=11> */
.L_x_535:
[----:B------:R-:W-:Y:S05]  /*b400*/  BSYNC B1 ;  /* 0x0000000000017941 */ /* 0x000fea0003800000 */
.L_x_513:
        /* <DEDUP_REMOVED lines=11> */
.L_x_589:
[----:B------:R-:W-:Y:S05]  /*b4c0*/  EXIT ;  /* 0x000000000000794d */ /* 0x000fea0003800000 */
.L_x_591:
        /* <DEDUP_REMOVED lines=11> */
.L_x_2460:


//--------------------- .text._ZN5flash44flash_bwd_dq_dk_dv_loop_seqk_parallel_kernelI23Flash_bwd_kernel_traitsILi64ELi128ELi128ELi8ELi4ELi4ELi4ELb0ELb0EN7cutlass10bfloat16_tE19Flash_kernel_traitsILi64ELi128ELi128ELi8ES3_EELb0ELb0ELb0ELb0ELb1ELb1ELb0EEEvNS_16Flash_bwd_paramsE --------------------------
	.section	.text._ZN5flash44flash_bwd_dq_dk_dv_loop_seqk_parallel_kernelI23Flash_bwd_kernel_traitsILi64ELi128ELi128ELi8ELi4ELi4ELi4ELb0ELb0EN7cutlass10bfloat16_tE19Flash_kernel_traitsILi64ELi128ELi128ELi8ES3_EELb0ELb0ELb0ELb0ELb1ELb1ELb0EEEvNS_16Flash_bwd_paramsE,"ax",@progbits
	.sectioninfo	@"SHI_REGISTERS=255"
	.align	128
        .global         _ZN5flash44flash_bwd_dq_dk_dv_loop_seqk_parallel_kernelI23Flash_bwd_kernel_traitsILi64ELi128ELi128ELi8ELi4ELi4ELi4ELb0ELb0EN7cutlass10bfloat16_tE19Flash_kernel_traitsILi64ELi128ELi128ELi8ES3_EELb0ELb0ELb0ELb0ELb1ELb1ELb0EEEvNS_16Flash_bwd_paramsE
        .type           _ZN5flash44flash_bwd_dq_dk_dv_loop_seqk_parallel_kernelI23Flash_bwd_kernel_traitsILi64ELi128ELi128ELi8ELi4ELi4ELi4ELb0ELb0EN7cutlass10bfloat16_tE19Flash_kernel_traitsILi64ELi128ELi128ELi8ES3_EELb0ELb0ELb0ELb0ELb1ELb1ELb0EEEvNS_16Flash_bwd_paramsE,@function
        .size           _ZN5flash44flash_bwd_dq_dk_dv_loop_seqk_parallel_kernelI23Flash_bwd_kernel_traitsILi64ELi128ELi128ELi8ELi4ELi4ELi4ELb0ELb0EN7cutlass10bfloat16_tE19Flash_kernel_traitsILi64ELi128ELi128ELi8ES3_EELb0ELb0ELb0ELb0ELb1ELb1ELb0EEEvNS_16Flash_bwd_paramsE,(.L_x_2461 - _ZN5flash44flash_bwd_dq_dk_dv_loop_seqk_parallel_kernelI23Flash_bwd_kernel_traitsILi64ELi128ELi128ELi8ELi4ELi4ELi4ELb0ELb0EN7cutlass10bfloat16_tE19Flash_kernel_traitsILi64ELi128ELi128ELi8ES3_EELb0ELb0ELb0ELb0ELb1ELb1ELb0EEEvNS_16Flash_bwd_paramsE)
        .other          _ZN5flash44flash_bwd_dq_dk_dv_loop_seqk_parallel_kernelI23Flash_bwd_kernel_traitsILi64ELi128ELi128ELi8ELi4ELi4ELi4ELb0ELb0EN7cutlass10bfloat16_tE19Flash_kernel_traitsILi64ELi128ELi128ELi8ES3_EELb0ELb0ELb0ELb0ELb1ELb1ELb0EEEvNS_16Flash_bwd_paramsE,@"STO_CUDA_ENTRY STV_DEFAULT"
_ZN5flash44flash_bwd_dq_dk_dv_loop_seqk_parallel_kernelI23Flash_bwd_kernel_traitsILi64ELi128ELi128ELi8ELi4ELi4ELi4ELb0ELb0EN7cutlass10bfloat16_tE19Flash_kernel_traitsILi64ELi128ELi128ELi8ES3_EELb0ELb0ELb0ELb0ELb1ELb1ELb0EEEvNS_16Flash_bwd_paramsE:
.text._ZN5flash44flash_bwd_dq_dk_dv_loop_seqk_parallel_kernelI23Flash_bwd_kernel_traitsILi64ELi128ELi128ELi8ELi4ELi4ELi4ELb0ELb0EN7cutlass10bfloat16_tE19Flash_kernel_traitsILi64ELi128ELi128ELi8ES3_EELb0ELb0ELb0ELb0ELb1ELb1ELb0EEEvNS_16Flash_bwd_paramsE:
        /* <DEDUP_REMOVED lines=13> */
[----:B------:R-:W-:Y:S01]  /*00d0*/  ULDC UR36, c[0x0][0x22c] ;  /* 0x00008b0000247ab9 */ /* 0x000fe20000000800 */
[----:B------:R-:W-:Y:S01]  /*00e0*/  IMAD.MOV.U32 R232, RZ, RZ, -0x10 ;  /* 0xfffffff0ffe87424 */ /* 0x000fe200078e00ff */
[----:B------:R-:W-:Y:S02]  /*00f0*/  ULDC UR20, c[0x0][0x1c0] ;  /* 0x0000700000147ab9 */ /* 0x000fe40000000800 */
[----:B------:R-:W-:Y:S02]  /*0100*/  UIMAD UR23, UR36, UR20, URZ ;  /* 0x00000014241772a4 */ /* 0x000fe4000f8e023f */
[----:B------:R-:W-:Y:S02]  /*0110*/  UMOV UR4, 0x80 ;  /* 0x0000008000047882 */ /* 0x000fe40000000000 */
[----:B------:R-:W-:-:S02]  /*0120*/  ULDC UR5, c[0x0][0x210] ;  /* 0x0000840000057ab9 */ /* 0x000fc40000000800 */
[----:B------:R-:W-:Y:S02]  /*0130*/  ULDC UR25, c[0x0][0x234] ;  /* 0x00008d0000197ab9 */ /* 0x000fe40000000800 */
[----:B------:R-:W-:Y:S02]  /*0140*/  ULDC UR24, c[0x0][0x224] ;  /* 0x0000890000187ab9 */ /* 0x000fe40000000800 */
[----:B------:R-:W-:Y:S02]  /*0150*/  UIMAD UR25, UR4, UR5, UR25 ;  /* 0x00000005041972a4 */ /* 0x000fe4000f8e0219 */
[----:B------:R-:W-:Y:S02]  /*0160*/  UIADD3 UR24, UR4, UR24, URZ ;  /* 0x0000001804187290 */ /* 0x000fe4000fffe03f */
[----:B------:R-:W-:Y:S02]  /*0170*/  USHF.R.S32.HI UR4, URZ, 0x1f, UR36 ;  /* 0x0000001f3f047899 */ /* 0x000fe40008011424 */
[----:B------:R-:W-:Y:S01]  /*0180*/  USHF.L.U32 UR22, UR23, 0x7, URZ ;  /* 0x0000000717167899 */ /* 0x000fe2000800063f */
[----:B-1----:R-:W-:Y:S01]  /*0190*/  SHF.R.S32.HI R5, RZ, 0x1f, R9 ;  /* 0x0000001fff057819 */ /* 0x002fe20000011409 */
[----:B------:R-:W-:-:S02]  /*01a0*/  UIMAD.WIDE.U32 UR36, UR36, UR20, URZ ;  /* 0x00000014242472a5 */ /* 0x000fc4000f8e003f */
[----:B------:R-:W-:Y:S01]  /*01b0*/  ULDC UR15, c[0x0][0x1c0] ;  /* 0x00007000000f7ab9 */ /* 0x000fe20000000800 */
[CC--:B------:R-:W-:Y:S01]  /*01c0*/  LEA.HI R0, R5.reuse, R9.reuse, RZ, 0x5 ;  /* 0x0000000905007211 */ /* 0x0c0fe200078f28ff */
[----:B------:R-:W-:Y:S01]  /*01d0*/  ULDC UR14, c[0x0][0x224] ;  /* 0x00008900000e7ab9 */ /* 0x000fe20000000800 */
[CC--:B------:R-:W-:Y:S01]  /*01e0*/  LEA.HI R13, R5.reuse, R9.reuse, RZ, 0x3 ;  /* 0x00000009050d7211 */ /* 0x0c0fe200078f18ff */
[----:B------:R-:W-:Y:S01]  /*01f0*/  UMOV UR17, 0x4 ;  /* 0x0000000400117882 */ /* 0x000fe20000000000 */
[----:B------:R-:W-:Y:S01]  /*0200*/  LOP3.LUT R6, R0, 0xffffffe0, RZ, 0xc0, !PT ;  /* 0xffffffe000067812 */ /* 0x000fe200078ec0ff */
[----:B------:R-:W-:Y:S01]  /*0210*/  ULDC.64 UR30, c[0x0][0x200] ;  /* 0x00008000001e7ab9 */ /* 0x000fe20000000a00 */
[--C-:B------:R-:W-:Y:S01]  /*0220*/  SHF.R.S32.HI R4, RZ, 0x5, R0.reuse ;  /* 0x00000005ff047819 */ /* 0x100fe20000011400 */
[----:B------:R-:W-:Y:S01]  /*0230*/  ULDC.64 UR28, c[0x0][0x3c8] ;  /* 0x0000f200001c7ab9 */ /* 0x000fe20000000a00 */
[----:B------:R-:W-:Y:S01]  /*0240*/  SHF.R.S32.HI R0, RZ, 0x1f, R0 ;  /* 0x0000001fff007819 */ /* 0x000fe20000011400 */
[----:B------:R-:W-:Y:S01]  /*0250*/  ULDC UR13, c[0x0][0x224] ;  /* 0x00008900000d7ab9 */ /* 0x000fe20000000800 */
[CC--:B------:R-:W-:Y:S01]  /*0260*/  LEA.HI R8, R5.reuse, R9.reuse, RZ, 0x4 ;  /* 0x0000000905087211 */ /* 0x0c0fe200078f20ff */
[----:B------:R-:W-:Y:S01]  /*0270*/  ULDC UR12, c[0x0][0x22c] ;  /* 0x00008b00000c7ab9 */ /* 0x000fe20000000800 */
[CC--:B------:R-:W-:Y:S01]  /*0280*/  LEA.HI R15, R5.reuse, R9.reuse, RZ, 0x7 ;  /* 0x00000009050f7211 */ /* 0x0c0fe200078f38ff */
[----:B------:R-:W-:Y:S01]  /*0290*/  UMOV UR19, 0x6 ;  /* 0x0000000600137882 */ /* 0x000fe20000000000 */
[CC--:B------:R-:W-:Y:S01]  /*02a0*/  LEA.HI R14, R5.reuse, R9.reuse, RZ, 0x6 ;  /* 0x00000009050e7211 */ /* 0x0c0fe200078f30ff */
[----:B------:R-:W-:Y:S01]  /*02b0*/  ULDC.64 UR34, c[0x0][0x118] ;  /* 0x0000460000227ab9 */ /* 0x000fe20000000a00 */
[----:B------:R-:W-:Y:S01]  /*02c0*/  LEA.HI R5, R5, R9, RZ, 0x2 ;  /* 0x0000000905057211 */ /* 0x000fe200078f10ff */
[----:B------:R-:W-:Y:S01]  /*02d0*/  UMOV UR18, 0xffffc000 ;  /* 0xffffc00000127882 */ /* 0x000fe20000000000 */
[----:B------:R-:W-:Y:S01]  /*02e0*/  LOP3.LUT R3, R13, 0xfffffff8, RZ, 0xc0, !PT ;  /* 0xfffffff80d037812 */ /* 0x000fe200078ec0ff */
[----:B------:R-:W-:Y:S01]  /*02f0*/  ULDC.64 UR32, c[0x0][0x118] ;  /* 0x0000460000207ab9 */ /* 0x000fe20000000a00 */
[----:B------:R-:W-:Y:S01]  /*0300*/  SHF.R.S32.HI R7, RZ, 0x3, R13 ;  /* 0x00000003ff077819 */ /* 0x000fe2000001140d */
[----:B------:R-:W-:Y:S01]  /*0310*/  UIMAD UR20, UR4, UR20, URZ ;  /* 0x00000014041472a4 */ /* 0x000fe2000f8e023f */
[----:B------:R-:W-:Y:S01]  /*0320*/  LEA.HI R0, R0, R4, RZ, 0x2 ;  /* 0x0000000400007211 */ /* 0x000fe200078f10ff */
[----:B------:R-:W-:Y:S01]  /*0330*/  IMAD.IADD R3, R9, 0x1, -R3 ;  /* 0x0000000109037824 */ /* 0x000fe200078e0a03 */
[----:B------:R-:W-:Y:S01]  /*0340*/  LOP3.LUT R11, R8, 0xfffffff0, RZ, 0xc0, !PT ;  /* 0xfffffff0080b7812 */ /* 0x000fe200078ec0ff */
[----:B------:R-:W-:Y:S01]  /*0350*/  IMAD.SHL.U32 R7, R7, 0x40, RZ ;  /* 0x0000004007077824 */ /* 0x000fe200078e00ff */
[----:B------:R-:W-:Y:S01]  /*0360*/  LOP3.LUT R10, R5, 0x7ffffffc, RZ, 0xc0, !PT ;  /* 0x7ffffffc050a7812 */ /* 0x000fe200078ec0ff */
[----:B------:R-:W-:Y:S01]  /*0370*/  USHF.R.S32.HI UR21, URZ, 0x1f, UR22 ;  /* 0x0000001f3f157899 */ /* 0x000fe20008011416 */
[----:B------:R-:W-:Y:S01]  /*0380*/  LOP3.LUT R2, R0, 0xfffffffc, RZ, 0xc0, !PT ;  /* 0xfffffffc00027812 */ /* 0x000fe200078ec0ff */
[----:B------:R-:W-:Y:S01]  /*0390*/  IMAD.IADD R0, R9, 0x1, -R6 ;  /* 0x0000000109007824 */ /* 0x000fe200078e0a06 */
[----:B------:R-:W-:Y:S01]  /*03a0*/  LOP3.LUT P4, RZ, R3, 0x2, RZ, 0xc0, !PT ;  /* 0x0000000203ff7812 */ /* 0x000fe2000788c0ff */
[----:B------:R-:W-:Y:S01]  /*03b0*/  IMAD.IADD R6, R9, 0x1, -R11 ;  /* 0x0000000109067824 */ /* 0x000fe200078e0a0b */
[----:B------:R-:W-:Y:S01]  /*03c0*/  LOP3.LUT P3, RZ, R3, 0x4, RZ, 0xc0, !PT ;  /* 0x0000000403ff7812 */ /* 0x000fe2000786c0ff */
[----:B------:R-:W-:Y:S01]  /*03d0*/  IMAD.IADD R16, R9, 0x1, -R10 ;  /* 0x0000000109107824 */ /* 0x000fe200078e0a0a */
[--C-:B------:R-:W-:Y:S01]  /*03e0*/  SHF.R.S32.HI R9, RZ, 0x2, R5.reuse ;  /* 0x00000002ff097819 */ /* 0x100fe20000011405 */
[----:B------:R-:W-:Y:S01]  /*03f0*/  IMAD.IADD R11, R4, 0x1, -R2 ;  /* 0x00000001040b7824 */ /* 0x000fe200078e0a02 */
[----:B------:R-:W-:Y:S01]  /*0400*/  LOP3.LUT R2, R7, 0x1c0, RZ, 0xc0, !PT ;  /* 0x000001c007027812 */ /* 0x000fe200078ec0ff */
[----:B------:R-:W-:Y:S01]  /*0410*/  IMAD.SHL.U32 R10, R3, 0x8, RZ ;  /* 0x00000008030a7824 */ /* 0x000fe200078e00ff */
[----:B------:R-:W-:Y:S01]  /*0420*/  SHF.R.S32.HI R4, RZ, 0x1f, R5 ;  /* 0x0000001fff047819 */ /* 0x000fe20000011405 */
[----:B------:R-:W-:Y:S01]  /*0430*/  UMOV UR16, 0x6 ;  /* 0x0000000600107882 */ /* 0x000fe20000000000 */
[----:B------:R-:W-:-:S02]  /*0440*/  SHF.R.S32.HI R5, RZ, 0x4, R8 ;  /* 0x00000004ff057819 */ /* 0x000fc40000011408 */
[----:B------:R-:W-:Y:S02]  /*0450*/  SHF.R.S32.HI R12, RZ, 0x1f, R0 ;  /* 0x0000001fff0c7819 */ /* 0x000fe40000011400 */
[----:B------:R-:W-:Y:S02]  /*0460*/  LOP3.LUT R10, R2, 0x38, R10, 0xf8, !PT ;  /* 0x00000038020a7812 */ /* 0x000fe400078ef80a */
[----:B------:R-:W-:Y:S02]  /*0470*/  SHF.R.U32.HI R7, RZ, 0x3, R2 ;  /* 0x00000003ff077819 */ /* 0x000fe40000011602 */
[----:B------:R-:W-:Y:S02]  /*0480*/  LEA.HI R2, R8, R5, RZ, 0x1 ;  /* 0x0000000508027211 */ /* 0x000fe400078f08ff */
[----:B------:R-:W-:Y:S02]  /*0490*/  LEA.HI R12, R12, R0, RZ, 0x2 ;  /* 0x000000000c0c7211 */ /* 0x000fe400078f10ff */
[----:B------:R-:W-:-:S02]  /*04a0*/  LEA.HI R0, R4, R9, RZ, 0x3 ;  /* 0x0000000904007211 */ /* 0x000fc400078f18ff */
[----:B------:R-:W-:Y:S01]  /*04b0*/  LOP3.LUT R4, R2, 0xfffffffe, RZ, 0xc0, !PT ;  /* 0xfffffffe02047812 */ /* 0x000fe200078ec0ff */
[----:B------:R-:W-:Y:S01]  /*04c0*/  IMAD.SHL.U32 R2, R14, 0x8, RZ ;  /* 0x000000080e027824 */ /* 0x000fe200078e00ff */
[----:B------:R-:W-:Y:S02]  /*04d0*/  LOP3.LUT R0, R0, 0xfffffff8, RZ, 0xc0, !PT ;  /* 0xfffffff800007812 */ /* 0x000fe400078ec0ff */
[----:B------:R-:W-:Y:S01]  /*04e0*/  LOP3.LUT R7, R10, R7, RZ, 0x3c, !PT ;  /* 0x000000070a077212 */ /* 0x000fe200078e3cff */
[----:B------:R-:W-:Y:S01]  /*04f0*/  IMAD.IADD R182, R5, 0x1, -R4 ;  /* 0x0000000105b67824 */ /* 0x000fe200078e0a04 */
[----:B------:R-:W-:Y:S01]  /*0500*/  SHF.R.S32.HI R8, RZ, 0x1f, R6 ;  /* 0x0000001fff087819 */ /* 0x000fe20000011406 */
[----:B------:R-:W-:Y:S01]  /*0510*/  IMAD.IADD R5, R9, 0x1, -R0 ;  /* 0x0000000109057824 */ /* 0x000fe200078e0a00 */
[----:B------:R-:W-:Y:S02]  /*0520*/  LOP3.LUT R0, R7, 0xfffffe00, R2, 0xf8, !PT ;  /* 0xfffffe0007007812 */ /* 0x000fe400078ef802 */
[----:B------:R-:W-:-:S02]  /*0530*/  LEA.HI R8, R8, R6, RZ, 0x3 ;  /* 0x0000000608087211 */ /* 0x000fc400078f18ff */
[----:B------:R-:W-:Y:S01]  /*0540*/  LOP3.LUT R4, R5, 0x1, RZ, 0xc0, !PT ;  /* 0x0000000105047812 */ /* 0x000fe200078ec0ff */
[----:B------:R1:W-:Y:S01]  /*0550*/  STL [R1+0xc], R0 ;  /* 0x00000c0001007387 */ /* 0x0003e20000100800 */
[----:B------:R-:W-:Y:S02]  /*0560*/  LOP3.LUT R2, R8, 0xfffffff8, RZ, 0xc0, !PT ;  /* 0xfffffff808027812 */ /* 0x000fe400078ec0ff */
[----:B------:R-:W-:Y:S02]  /*0570*/  SHF.R.S32.HI R7, RZ, 0x7, R15 ;  /* 0x00000007ff077819 */ /* 0x000fe4000001140f */
[----:B------:R-:W-:Y:S01]  /*0580*/  ISETP.NE.U32.AND P0, PT, R4, 0x1, PT ;  /* 0x000000010400780c */ /* 0x000fe20003f05070 */
[----:B------:R-:W-:Y:S01]  /*0590*/  IMAD.IADD R14, R6, 0x1, -R2 ;  /* 0x00000001060e7824 */ /* 0x000fe200078e0a02 */
[----:B------:R-:W-:Y:S01]  /*05a0*/  SEL R176, R234, 0xffffffe0, !P4 ;  /* 0xffffffe0eab07807 */ /* 0x000fe20006000000 */
[----:B------:R-:W-:Y:S01]  /*05b0*/  IMAD.SHL.U32 R2, R11, 0x10, RZ ;  /* 0x000000100b027824 */ /* 0x000fe200078e00ff */
[----:B------:R-:W-:-:S02]  /*05c0*/  R2P PR, R5, 0x6 ;  /* 0x0000000605007804 */ /* 0x000fc40000000000 */
[----:B------:R-:W-:Y:S01]  /*05d0*/  STL [R1+0x20], R14 ;  /* 0x0000200e01007387 */ /* 0x000fe20000100800 */
[----:B------:R-:W-:Y:S02]  /*05e0*/  SEL R232, R232, 0x10, !P0 ;  /* 0x00000010e8e87807 */ /* 0x000fe40004000000 */
[----:B------:R-:W-:Y:S02]  /*05f0*/  LEA.HI.SX32 R10, R12, R2, 0x1e ;  /* 0x000000020c0a7211 */ /* 0x000fe400078ff2ff */
[----:B------:R-:W-:-:S03]  /*0600*/  SEL R234, R234, 0xffffffe0, !P1 ;  /* 0xffffffe0eaea7807 */ /* 0x000fc60004800000 */
[----:B------:R2:W-:Y:S01]  /*0610*/  STL [R1+0x28], R10 ;  /* 0x0000280a01007387 */ /* 0x0005e20000100800 */
[----:B-1----:R-:W-:Y:S02]  /*0620*/  IMAD.SHL.U32 R0, R3, 0x40, RZ ;  /* 0x0000004003007824 */ /* 0x002fe400078e00ff */
[----:B------:R-:W-:-:S03]  /*0630*/  IMAD.SHL.U32 R3, R182, 0x200, RZ ;  /* 0x00000200b6037824 */ /* 0x000fc600078e00ff */
[----:B------:R-:W-:-:S04]  /*0640*/  LOP3.LUT R0, R0, 0x1c0, RZ, 0xc0, !PT ;  /* 0x000001c000007812 */ /* 0x000fc800078ec0ff */
[C---:B------:R-:W-:Y:S01]  /*0650*/  LOP3.LUT R6, R0.reuse, 0x30, R2, 0xf8, !PT ;  /* 0x0000003000067812 */ /* 0x040fe200078ef802 */
[----:B------:R-:W-:Y:S01]  /*0660*/  IMAD R2, R7, 0x1000, R3 ;  /* 0x0000100007027824 */ /* 0x000fe200078e0203 */
[--C-:B------:R-:W-:Y:S02]  /*0670*/  LOP3.LUT R174, R0, 0x8, R13.reuse, 0xf8, !PT ;  /* 0x0000000800ae7812 */ /* 0x100fe400078ef80d */
[----:B------:R-:W-:Y:S02]  /*0680*/  SHF.R.U32.HI R0, RZ, 0x3, R0 ;  /* 0x00000003ff007819 */ /* 0x000fe40000011600 */
[----:B------:R-:W-:Y:S01]  /*0690*/  LOP3.LUT R4, R6, 0x8, R13, 0xf8, !PT ;  /* 0x0000000806047812 */ /* 0x000fe200078ef80d */
[----:B------:R-:W-:Y:S01]  /*06a0*/  IMAD.SHL.U32 R6, R182, 0x10, RZ ;  /* 0x00000010b6067824 */ /* 0x000fe200078e00ff */
[----:B------:R-:W-:Y:S01]  /*06b0*/  LOP3.LUT R174, R174, R0, RZ, 0x3c, !PT ;  /* 0x00000000aeae7212 */ /* 0x000fe200078e3cff */
[----:B------:R-:W-:Y:S01]  /*06c0*/  IMAD.SHL.U32 R182, R182, 0x8, RZ ;  /* 0x00000008b6b67824 */ /* 0x000fe200078e00ff */
[----:B------:R-:W-:Y:S01]  /*06d0*/  LOP3.LUT R3, R3, R4, R0, 0xf6, !PT ;  /* 0x0000000403037212 */ /* 0x000fe200078ef600 */
[----:B------:R-:W-:-:S02]  /*06e0*/  IMAD.SHL.U32 R0, R5, 0x40, RZ ;  /* 0x0000004005007824 */ /* 0x000fc400078e00ff */
[----:B------:R-:W-:Y:S02]  /*06f0*/  IMAD.IADD R174, R2, 0x1, R174 ;  /* 0x0000000102ae7824 */ /* 0x000fe400078e02ae */
[C---:B------:R-:W-:Y:S01]  /*0700*/  IMAD.SHL.U32 R2, R7.reuse, 0x8, RZ ;  /* 0x0000000807027824 */ /* 0x040fe200078e00ff */
[----:B------:R-:W-:Y:S01]  /*0710*/  LOP3.LUT R0, R0, 0x1c0, RZ, 0xc0, !PT ;  /* 0x000001c000007812 */ /* 0x000fe200078ec0ff */
[----:B------:R-:W-:Y:S02]  /*0720*/  IMAD.SHL.U32 R5, R16, 0x2, RZ ;  /* 0x0000000210057824 */ /* 0x000fe400078e00ff */
[----:B------:R-:W-:Y:S01]  /*0730*/  IMAD.SHL.U32 R174, R174, 0x2, RZ ;  /* 0x00000002aeae7824 */ /* 0x000fe200078e00ff */
[----:B------:R-:W-:Y:S01]  /*0740*/  LOP3.LUT R2, R2, 0x8, RZ, 0xc0, !PT ;  /* 0x0000000802027812 */ /* 0x000fe200078ec0ff */
[----:B------:R-:W-:Y:S01]  /*0750*/  IMAD R7, R7, 0x2000, R5 ;  /* 0x0000200007077824 */ /* 0x000fe200078e0205 */
[----:B------:R-:W-:Y:S01]  /*0760*/  SHF.R.U32.HI R4, RZ, 0x3, R0 ;  /* 0x00000003ff047819 */ /* 0x000fe20000011600 */
[----:B------:R-:W-:Y:S01]  /*0770*/  IMAD.IADD R177, R174, 0x1, R176 ;  /* 0x00000001aeb17824 */ /* 0x000fe200078e02b0 */
[----:B------:R-:W-:Y:S01]  /*0780*/  LOP3.LUT R9, R2, 0x10, R6, 0xf8, !PT ;  /* 0x0000001002097812 */ /* 0x000fe200078ef806 */
[----:B------:R-:W-:Y:S01]  /*0790*/  IMAD.SHL.U32 R3, R3, 0x2, RZ ;  /* 0x0000000203037824 */ /* 0x000fe200078e00ff */
[CC--:B------:R-:W-:Y:S01]  /*07a0*/  LOP3.LUT R6, R4.reuse, R0.reuse, R2, 0x1e, !PT ;  /* 0x0000000004067212 */ /* 0x0c0fe200078e1e02 */
[C---:B------:R-:W-:Y:S01]  /*07b0*/  IMAD R2, R11.reuse, 0x400, R7 ;  /* 0x000004000b027824 */ /* 0x040fe200078e0207 */
[----:B------:R-:W-:Y:S01]  /*07c0*/  LOP3.LUT R4, R4, R0, RZ, 0xfc, !PT ;  /* 0x0000000004047212 */ /* 0x000fe200078efcff */
[----:B------:R-:W-:Y:S01]  /*07d0*/  IMAD R0, R11, 0x400, R5 ;  /* 0x000004000b007824 */ /* 0x000fe200078e0205 */
[----:B------:R-:W-:-:S03]  /*07e0*/  IADD3 R5, R10, -0x80, RZ ;  /* 0xffffff800a057810 */ /* 0x000fc60007ffe0ff */
[----:B------:R-:W-:Y:S02]  /*07f0*/  IMAD.IADD R230, R4, 0x1, R2 ;  /* 0x0000000104e67824 */ /* 0x000fe400078e0202 */
[----:B------:R-:W-:Y:S02]  /*0800*/  IMAD.SHL.U32 R2, R14, 0x40, RZ ;  /* 0x000000400e027824 */ /* 0x000fe400078e00ff */
[----:B------:R-:W-:Y:S01]  /*0810*/  IMAD.IADD R7, R0, 0x1, R6 ;  /* 0x0000000100077824 */ /* 0x000fe200078e0206 */
[----:B------:R-:W-:Y:S01]  /*0820*/  SHF.R.S32.HI R6, RZ, 0x1f, R5 ;  /* 0x0000001fff067819 */ /* 0x000fe20000011405 */
[----:B------:R-:W-:Y:S01]  /*0830*/  IMAD.SHL.U32 R0, R8, 0x40, RZ ;  /* 0x0000004008007824 */ /* 0x000fe200078e00ff */
[----:B------:R-:W-:Y:S01]  /*0840*/  LOP3.LUT R2, R2, 0x1c0, RZ, 0xc0, !PT ;  /* 0x000001c002027812 */ /* 0x000fe200078ec0ff */
[----:B------:R-:W-:Y:S01]  /*0850*/  IMAD.SHL.U32 R230, R230, 0x2, RZ ;  /* 0x00000002e6e67824 */ /* 0x000fe200078e00ff */
[----:B------:R-:W-:Y:S02]  /*0860*/  SHF.L.U64.HI R6, R5, 0x2, R6 ;  /* 0x0000000205067819 */ /* 0x000fe40000010206 */
[----:B------:R-:W-:Y:S01]  /*0870*/  SHF.R.U32.HI R4, RZ, 0x3, R2 ;  /* 0x00000003ff047819 */ /* 0x000fe20000011602 */
[----:B------:R-:W-:Y:S01]  /*0880*/  IMAD.IADD R233, R230, 0x1, R232 ;  /* 0x00000001e6e97824 */ /* 0x000fe200078e02e8 */
[----:B------:R-:W-:Y:S01]  /*0890*/  LOP3.LUT R182, R2, 0x8, R182, 0xf8, !PT ;  /* 0x0000000802b67812 */ /* 0x000fe200078ef8b6 */
[----:B------:R1:W-:Y:S01]  /*08a0*/  STL [R1+0x1c], R6 ;  /* 0x00001c0601007387 */ /* 0x0003e20000100800 */
[----:B------:R-:W-:Y:S01]  /*08b0*/  LOP3.LUT R0, R0, 0xfffffe00, RZ, 0xc0, !PT ;  /* 0xfffffe0000007812 */ /* 0x000fe200078ec0ff */
[----:B------:R-:W-:Y:S01]  /*08c0*/  IMAD.IADD R237, R230, 0x1, R234 ;  /* 0x00000001e6ed7824 */ /* 0x000fe200078e02ea */
[----:B------:R-:W-:Y:S01]  /*08d0*/  LOP3.LUT R2, R4, R9, R2, 0x1e, !PT ;  /* 0x0000000904027212 */ /* 0x000fe200078e1e02 */
[----:B------:R-:W-:Y:S01]  /*08e0*/  IMAD.IADD R236, R233, 0x1, R234 ;  /* 0x00000001e9ec7824 */ /* 0x000fe200078e02ea */
[----:B------:R-:W-:Y:S01]  /*08f0*/  LOP3.LUT R182, R182, R4, RZ, 0x3c, !PT ;  /* 0x00000004b6b67212 */ /* 0x000fe200078e3cff */
[----:B------:R-:W-:Y:S01]  /*0900*/  IMAD R5, R11, 0x400, R0 ;  /* 0x000004000b057824 */ /* 0x000fe200078e0200 */
[----:B------:R-:W-:Y:S01]  /*0910*/  LOP3.LUT R181, R2, R0, RZ, 0xfc, !PT ;  /* 0x0000000002b57212 */ /* 0x000fe200078efcff */
[----:B------:R-:W-:Y:S01]  /*0920*/  IMAD.MOV.U32 R2, RZ, RZ, 0x40 ;  /* 0x00000040ff027424 */ /* 0x000fe200078e00ff */
[----:B------:R-:W-:Y:S01]  /*0930*/  LEA R7, R7, 0xc000, 0x1 ;  /* 0x0000c00007077811 */ /* 0x000fe200078e08ff */
[----:B------:R-:W-:-:S02]  /*0940*/  IMAD.MOV.U32 R0, RZ, RZ, 0x440 ;  /* 0x00000440ff007424 */ /* 0x000fc400078e00ff */
[----:B------:R-:W-:Y:S01]  /*0950*/  IMAD.IADD R182, R5, 0x1, R182 ;  /* 0x0000000105b67824 */ /* 0x000fe200078e02b6 */
[----:B------:R-:W-:Y:S01]  /*0960*/  SEL R175, R2, 0xffffffc0, !P3 ;  /* 0xffffffc002af7807 */ /* 0x000fe20005800000 */
[----:B------:R-:W-:Y:S01]  /*0970*/  IMAD.IADD R5, R234, 0x1, R7 ;  /* 0x00000001ea057824 */ /* 0x000fe200078e0207 */
[----:B------:R-:W-:Y:S01]  /*0980*/  SEL R2, R2, 0xffffffc0, !P2 ;  /* 0xffffffc002027807 */ /* 0x000fe20005000000 */
[----:B------:R-:W-:Y:S01]  /*0990*/  STL [R1+0x24], R7 ;  /* 0x0000240701007387 */ /* 0x000fe20000100800 */
[----:B------:R-:W-:Y:S01]  /*09a0*/  SEL R0, R0, 0x3c0, !P2 ;  /* 0x000003c000007807 */ /* 0x000fe20005000000 */
[----:B------:R-:W-:Y:S01]  /*09b0*/  IMAD.IADD R175, R174, 0x1, R175 ;  /* 0x00000001aeaf7824 */ /* 0x000fe200078e02af */
[C---:B------:R-:W-:Y:S01]  /*09c0*/  IADD3 R13, R7.reuse, 0x420, RZ ;  /* 0x00000420070d7810 */ /* 0x040fe20007ffe0ff */
[----:B--2---:R-:W-:Y:S01]  /*09d0*/  IMAD.IADD R10, R2, 0x1, R7 ;  /* 0x00000001020a7824 */ /* 0x004fe200078e0207 */
[C---:B------:R-:W-:Y:S01]  /*09e0*/  IADD3 R8, R7.reuse, 0x2020, RZ ;  /* 0x0000202007087810 */ /* 0x040fe20007ffe0ff */
[C---:B------:R-:W-:Y:S01]  /*09f0*/  IMAD.IADD R4, R7.reuse, 0x1, R0 ;  /* 0x0000000107047824 */ /* 0x040fe200078e0200 */
[C---:B------:R-:W-:Y:S01]  /*0a00*/  @P1 IADD3 R13, R7.reuse, 0x3e0, RZ ;  /* 0x000003e0070d1810 */ /* 0x040fe20007ffe0ff */
[----:B------:R-:W-:Y:S01]  /*0a10*/  IMAD.IADD R231, R230, 0x1, R2 ;  /* 0x00000001e6e77824 */ /* 0x000fe200078e0202 */
[C---:B------:R-:W-:Y:S01]  /*0a20*/  IADD3 R12, R7.reuse, 0x2420, RZ ;  /* 0x00002420070c7810 */ /* 0x040fe20007ffe0ff */
[----:B------:R-:W-:Y:S01]  /*0a30*/  STL [R1+0x3c], R10 ;  /* 0x00003c0a01007387 */ /* 0x000fe20000100800 */
[C---:B------:R-:W-:Y:S01]  /*0a40*/  @P1 IADD3 R8, R7.reuse, 0x1fe0, RZ ;  /* 0x00001fe007081810 */ /* 0x040fe20007ffe0ff */
[----:B------:R-:W-:Y:S01]  /*0a50*/  IMAD.IADD R232, R232, 0x1, R231 ;  /* 0x00000001e8e87824 */ /* 0x000fe200078e02e7 */
[C---:B-1----:R-:W-:Y:S01]  /*0a60*/  IADD3 R6, R7.reuse, 0x2040, RZ ;  /* 0x0000204007067810 */ /* 0x042fe20007ffe0ff */
[----:B------:R1:W-:Y:S01]  /*0a70*/  STL [R1+0x58], R5 ;  /* 0x0000580501007387 */ /* 0x0003e20000100800 */
[C---:B------:R-:W-:Y:S01]  /*0a80*/  @P1 IADD3 R12, R7.reuse, 0x23e0, RZ ;  /* 0x000023e0070c1810 */ /* 0x040fe20007ffe0ff */
[--C-:B------:R-:W-:Y:S01]  /*0a90*/  IMAD.IADD R2, R2, 0x1, R8.reuse ;  /* 0x0000000102027824 */ /* 0x100fe200078e0208 */
[----:B------:R-:W-:Y:S01]  /*0aa0*/  @P2 IADD3 R6, R7, 0x1fc0, RZ ;  /* 0x00001fc007062810 */ /* 0x000fe20007ffe0ff */
[----:B------:R2:W-:Y:S01]  /*0ab0*/  STL [R1+0x38], R4 ;  /* 0x0000380401007387 */ /* 0x0005e20000100800 */
[----:B------:R-:W-:-:S02]  /*0ac0*/  IMAD.IADD R0, R0, 0x1, R8 ;  /* 0x0000000100007824 */ /* 0x000fc400078e0208 */
[----:B------:R-:W-:Y:S01]  /*0ad0*/  IMAD.IADD R235, R234, 0x1, R231 ;  /* 0x00000001eaeb7824 */ /* 0x000fe200078e02e7 */
[----:B------:R-:W-:Y:S01]  /*0ae0*/  STL [R1+0x44], R13 ;  /* 0x0000440d01007387 */ /* 0x000fe20000100800 */
[----:B------:R-:W-:-:S03]  /*0af0*/  IMAD.IADD R176, R176, 0x1, R175 ;  /* 0x00000001b0b07824 */ /* 0x000fc600078e02af */
[----:B------:R-:W-:Y:S04]  /*0b00*/  STL [R1+0x2c], R8 ;  /* 0x00002c0801007387 */ /* 0x000fe80000100800 */
[----:B------:R-:W-:Y:S04]  /*0b10*/  STL [R1+0x40], R12 ;  /* 0x0000400c01007387 */ /* 0x000fe80000100800 */
[----:B------:R-:W-:Y:S01]  /*0b20*/  STL [R1+0x34], R6 ;  /* 0x0000340601007387 */ /* 0x000fe20000100800 */
[C---:B-1----:R-:W-:Y:S02]  /*0b30*/  IADD3 R5, R7.reuse, 0x2440, RZ ;  /* 0x0000244007057810 */ /* 0x042fe40007ffe0ff */
[----:B------:R-:W-:Y:S01]  /*0b40*/  @P2 IADD3 R5, R7, 0x23c0, RZ ;  /* 0x000023c007052810 */ /* 0x000fe20007ffe0ff */
[----:B--2---:R-:W-:-:S04]  /*0b50*/  IMAD.IADD R4, R234, 0x1, R4 ;  /* 0x00000001ea047824 */ /* 0x004fc800078e0204 */
[----:B------:R1:W-:Y:S02]  /*0b60*/  STL [R1+0x30], R5 ;  /* 0x0000300501007387 */ /* 0x0003e40000100800 */
[C---:B-1----:R-:W-:Y:S02]  /*0b70*/  IMAD.IADD R5, R234.reuse, 0x1, R10 ;  /* 0x00000001ea057824 */ /* 0x042fe400078e020a */
[----:B------:R-:W-:-:S03]  /*0b80*/  IMAD.IADD R234, R234, 0x1, R232 ;  /* 0x00000001eaea7824 */ /* 0x000fc600078e02e8 */
[----:B------:R1:W-:Y:S04]  /*0b90*/  STL [R1+0x54], R5 ;  /* 0x0000540501007387 */ /* 0x0003e80000100800 */
[----:B------:R1:W-:Y:S04]  /*0ba0*/  STL [R1+0x50], R4 ;  /* 0x0000500401007387 */ /* 0x0003e80000100800 */
[----:B------:R1:W-:Y:S04]  /*0bb0*/  STL [R1+0x4c], R2 ;  /* 0x00004c0201007387 */ /* 0x0003e80000100800 */
[----:B------:R1:W-:Y:S02]  /*0bc0*/  STL [R1+0x48], R0 ;  /* 0x0000480001007387 */ /* 0x0003e40000100800 */
.L_x_600:
[----:B------:R-:W-:Y:S01]  /*0bd0*/  ULDC.64 UR4, c[0x0][0x258] ;  /* 0x0000960000047ab9 */ /* 0x000fe20000000a00 */
[----:B------:R-:W-:Y:S01]  /*0be0*/  ISETP.NE.U32.AND P1, PT, RZ, c[0x0][0x250], PT ;  /* 0x00009400ff007a0c */ /* 0x000fe20003f25070 */
[----:B------:R-:W-:-:S02]  /*0bf0*/  UISETP.NE.U32.AND UP1, UPT, URZ, UR4, UPT ;  /* 0x000000043f00728c */ /* 0x000fc4000bf25070 */
[----:B------:R-:W-:Y:S01]  /*0c00*/  ULDC.64 UR6, c[0x0][0x258] ;  /* 0x0000960000067ab9 */ /* 0x000fe20000000a00 */
[----:B------:R-:W-:Y:S01]  /*0c10*/  ISETP.NE.AND.EX P1, PT, RZ, c[0x0][0x254], PT, P1 ;  /* 0x00009500ff007a0c */ /* 0x000fe20003f25310 */
[----:B------:R-:W-:Y:S02]  /*0c20*/  UISETP.NE.AND.EX UP1, UPT, URZ, UR5, UPT, UP1 ;  /* 0x000000053f00728c */ /* 0x000fe4000bf25310 */
[----:B------:R-:W-:-:S04]  /*0c30*/  ULDC.64 UR38, c[0x0][0x118] ;  /* 0x0000460000267ab9 */ /* 0x000fc80000000a00 */
[----:B------:R-:W-:-:S05]  /*0c40*/  PLOP3.LUT P0, PT, PT, PT, UP1, 0x80, 0x0 ;  /* 0x000000000000781c */ /* 0x000fca0003f0f018 */
[----:B------:R-:W-:Y:S01]  /*0c50*/  @UP1 UMOV UR4, 0x4 ;  /* 0x0000000400041882 */ /* 0x000fe20000000000 */
[----:B---3--:R-:W2:Y:S01]  /*0c60*/  @P1 S2R R7, SR_CTAID.Y ;  /* 0x0000000000071919 */ /* 0x008ea20000002600 */
[----:B------:R-:W-:-:S06]  /*0c70*/  @P1 IMAD.MOV.U32 R6, RZ, RZ, 0x4 ;  /* 0x00000004ff061424 */ /* 0x000fcc00078e00ff */
[----:B-1----:R-:W1:Y:S01]  /*0c80*/  @P0 S2R R0, SR_CTAID.Y ;  /* 0x0000000000000919 */ /* 0x002e620000002600 */
[----:B--2---:R-:W-:-:S06]  /*0c90*/  @P1 IMAD.WIDE R6, R7, R6, c[0x0][0x250] ;  /* 0x0000940007061625 */ /* 0x004fcc00078e0206 */
[----:B------:R-:W2:Y:S01]  /*0ca0*/  @P1 LDG.E R6, [R6.64] ;  /* 0x0000002606061981 */ /* 0x000ea2000c1e1900 */
[----:B-1----:R-:W1:Y:S02]  /*0cb0*/  @P0 R2UR UR5, R0 ;  /* 0x00000000000503c2 */ /* 0x002e6400000e0000 */
[----:B-1----:R-:W-:-:S06]  /*0cc0*/  @UP1 UIMAD.WIDE UR4, UR5, UR4, UR6 ;  /* 0x00000004050412a5 */ /* 0x002fcc000f8e0206 */
[----:B------:R-:W-:Y:S02]  /*0cd0*/  IMAD.U32 R4, RZ, RZ, UR4 ;  /* 0x00000004ff047e24 */ /* 0x000fe4000f8e00ff */
[----:B------:R-:W-:Y:S01]  /*0ce0*/  IMAD.U32 R5, RZ, RZ, UR5 ;  /* 0x00000005ff057e24 */ /* 0x000fe2000f8e00ff */
[----:B------:R-:W-:Y:S02]  /*0cf0*/  UMOV UR27, URZ ;  /* 0x0000003f001b7c82 */ /* 0x000fe40008000000 */
[----:B------:R-:W-:Y:S02]  /*0d00*/  ULDC.64 UR4, c[0x0][0x268] ;  /* 0x00009a0000047ab9 */ /* 0x000fe40000000a00 */
[----:B------:R-:W3:Y:S01]  /*0d10*/  @P0 LDG.E R0, [R4.64] ;  /* 0x0000002604000981 */ /* 0x000ee2000c1e1900 */
[----:B------:R-:W-:-:S04]  /*0d20*/  @!UP1 UISETP.NE.U32.AND UP0, UPT, URZ, UR4, UPT ;  /* 0x000000043f00928c */ /* 0x000fc8000bf05070 */
[----:B------:R-:W-:-:S03]  /*0d30*/  @!UP1 UISETP.NE.AND.EX UP0, UPT, URZ, UR5, UPT, UP0 ;  /* 0x000000053f00928c */ /* 0x000fc6000bf05300 */
[----:B------:R-:W-:Y:S02]  /*0d40*/  ULDC.64 UR4, c[0x0][0x218] ;  /* 0x0000860000047ab9 */ /* 0x000fe40000000a00 */
[----:B------:R-:W-:Y:S01]  /*0d50*/  @!UP1 USEL UR5, URZ, UR5, !UP0 ;  /* 0x000000053f059287 */ /* 0x000fe2000c000000 */
[----:B--2---:R-:W1:Y:S08]  /*0d60*/  @P1 R2UR UR27, R6 ;  /* 0x00000000061b13c2 */ /* 0x004e7000000e0000 */
[----:B---3--:R-:W1:Y:S02]  /*0d70*/  @P0 R2UR UR6, R0 ;  /* 0x00000000000603c2 */ /* 0x008e6400000e0000 */
[----:B-1----:R-:W-:-:S02]  /*0d80*/  @UP1 UIADD3 UR7, UR6, -UR27, URZ ;  /* 0x8000001b06071290 */ /* 0x002fc4000fffe03f */
[----:B------:R-:W-:Y:S02]  /*0d90*/  USHF.L.U32 UR6, UR26, 0x7, URZ ;  /* 0x000000071a067899 */ /* 0x000fe4000800063f */
[----:B------:R-:W-:-:S04]  /*0da0*/  @!UP1 UIADD3 UR7, UR5, UR4, -UR27 ;  /* 0x0000000405079290 */ /* 0x000fc8000fffe81b */
[----:B------:R-:W-:-:S06]  /*0db0*/  UISETP.GE.AND UP0, UPT, UR6, UR7, UPT ;  /* 0x000000070600728c */ /* 0x000fcc000bf06270 */
[----:B------:R-:W-:-:S13]  /*0dc0*/  PLOP3.LUT P0, PT, PT, PT, UP0, 0x80, 0x0 ;  /* 0x000000000000781c */ /* 0x000fda0003f0f008 */
[----:B-----5:R-:W-:Y:S05]  /*0dd0*/  @P0 BRA `(.L_x_592) ;  /* 0x000068f000000947 */ /* 0x020fea0003800000 */
[----:B------:R-:W-:Y:S01]  /*0de0*/  IABS R6, c[0x0][0x1c8] ;  /* 0x0000720000067a13 */ /* 0x000fe20000000000 */
[----:B------:R-:W1:Y:S01]  /*0df0*/  S2R R2, SR_CTAID.Z ;  /* 0x0000000000027919 */ /* 0x000e620000002700 */
[----:B------:R-:W2:Y:S01]  /*0e00*/  S2UR UR44, SR_CTAID.Z ;  /* 0x00000000002c79c3 */ /* 0x000ea20000002700 */
[----:B------:R-:W-:Y:S01]  /*0e10*/  ULDC.64 UR4, c[0x0][0x240] ;  /* 0x0000900000047ab9 */ /* 0x000fe20000000a00 */
[----:B------:R-:W3:Y:S01]  /*0e20*/  I2F.RP R4, R6 ;  /* 0x0000000600047306 */ /* 0x000ee20000209400 */
[----:B------:R-:W-:Y:S01]  /*0e30*/  ULDC UR49, c[0x0][0x1c8] ;  /* 0x0000720000317ab9 */ /* 0x000fe20000000800 */
[----:B------:R-:W-:Y:S01]  /*0e40*/  ISETP.NE.AND P3, PT, RZ, c[0x0][0x1c8], PT ;  /* 0x00007200ff007a0c */ /* 0x000fe20003f65270 */
[----:B------:R-:W-:Y:S02]  /*0e50*/  ULDC UR40, c[0x0][0x214] ;  /* 0x0000850000287ab9 */ /* 0x000fe40000000800 */
[----:B------:R-:W-:Y:S01]  /*0e60*/  UISETP.NE.U32.AND UP1, UPT, URZ, UR4, UPT ;  /* 0x000000043f00728c */ /* 0x000fe2000bf25070 */
[----:B------:R-:W4:Y:S01]  /*0e70*/  S2UR UR10, SR_CTAID.Y ;  /* 0x00000000000a79c3 */ /* 0x000f220000002600 */
[----:B------:R-:W-:-:S02]  /*0e80*/  UIADD3 UR48, UR40, 0x7f, URZ ;  /* 0x0000007f28307890 */ /* 0x000fc4000fffe03f */
[----:B------:R-:W-:Y:S02]  /*0e90*/  ULDC.U8 UR4, c[0x0][0x328] ;  /* 0x0000ca0000047ab9 */ /* 0x000fe40000000000 */
[----:B------:R-:W-:Y:S02]  /*0ea0*/  UISETP.NE.AND UP0, UPT, UR4, URZ, UPT ;  /* 0x0000003f0400728c */ /* 0x000fe4000bf05270 */
[----:B------:R-:W-:Y:S02]  /*0eb0*/  USHF.R.S32.HI UR46, URZ, 0x1f, UR48 ;  /* 0x0000001f3f2e7899 */ /* 0x000fe40008011430 */
[----:B------:R-:W-:Y:S01]  /*0ec0*/  UISETP.NE.AND.EX UP1, UPT, URZ, UR5, UPT, UP1 ;  /* 0x000000053f00728c */ /* 0x000fe2000bf25310 */
[----:B---3--:R-:W3:Y:S01]  /*0ed0*/  MUFU.RCP R4, R4 ;  /* 0x0000000400047308 */ /* 0x008ee20000001000 */
[----:B------:R-:W-:Y:S02]  /*0ee0*/  ULEA.HI UR46, UR46, UR48, URZ, 0x7 ;  /* 0x000000302e2e7291 */ /* 0x000fe4000f8f383f */
[----:B------:R-:W-:Y:S01]  /*0ef0*/  ULDC UR8, c[0x0][0x214] ;  /* 0x0000850000087ab9 */ /* 0x000fe20000000800 */
[----:B-1----:R-:W-:Y:S01]  /*0f00*/  IABS R2, R2 ;  /* 0x0000000200027213 */ /* 0x002fe20000000000 */
[----:B--2---:R-:W-:-:S02]  /*0f10*/  ULOP3.LUT UR49, UR44, UR49, URZ, 0x3c, !UPT ;  /* 0x000000312c317292 */ /* 0x004fc4000f8e3c3f */
[----:B------:R-:W-:Y:S02]  /*0f20*/  ULOP3.LUT UR48, UR46, 0xffffff80, URZ, 0xc0, !UPT ;  /* 0xffffff802e307892 */ /* 0x000fe4000f8ec03f */
[----:B------:R-:W-:Y:S02]  /*0f30*/  ULDC UR5, c[0x0][0x22c] ;  /* 0x00008b0000057ab9 */ /* 0x000fe40000000800 */
[----:B------:R-:W-:Y:S01]  /*0f40*/  ISETP.LE.AND P2, PT, RZ, UR49, PT ;  /* 0x00000031ff007c0c */ /* 0x000fe2000bf43270 */
[----:B------:R-:W-:Y:S02]  /*0f50*/  ULDC UR9, c[0x0][0x1c0] ;  /* 0x0000700000097ab9 */ /* 0x000fe40000000800 */
[----:B----4-:R-:W-:Y:S01]  /*0f60*/  @UP0 UIMAD UR41, UR10, UR8, URZ ;  /* 0x000000080a2902a4 */ /* 0x010fe2000f8e023f */
[----:B---3--:R-:W-:Y:S01]  /*0f70*/  IADD3 R4, R4, 0xffffffe, RZ ;  /* 0x0ffffffe04047810 */ /* 0x008fe20007ffe0ff */
[----:B------:R-:W-:Y:S02]  /*0f80*/  UIMAD UR5, UR44, UR5, URZ ;  /* 0x000000052c0572a4 */ /* 0x000fe4000f8e023f */
[----:B------:R-:W-:Y:S01]  /*0f90*/  UIMAD.WIDE UR52, UR10, 0x80, URZ ;  /* 0x000000800a3478a5 */ /* 0x000fe2000f8e023f */
[----:B------:R-:W1:Y:S01]  /*0fa0*/  F2I.FTZ.U32.TRUNC.NTZ R5, R4 ;  /* 0x0000000400057305 */ /* 0x000e62000021f000 */
[----:B------:R-:W-:-:S02]  /*0fb0*/  @!UP0 UIMAD UR9, UR10, UR9, UR44 ;  /* 0x000000090a0982a4 */ /* 0x000fc4000f8e022c */
[----:B------:R-:W-:Y:S02]  /*0fc0*/  UIADD3 UR48, UR48, -0x80, URZ ;  /* 0xffffff8030307890 */ /* 0x000fe4000fffe03f */
[----:B------:R-:W-:Y:S02]  /*0fd0*/  ULDC.U8 UR7, c[0x0][0x3d0] ;  /* 0x0000f40000077ab9 */ /* 0x000fe40000000000 */
[----:B------:R-:W-:Y:S02]  /*0fe0*/  ULDC UR42, c[0x0][0x234] ;  /* 0x00008d00002a7ab9 */ /* 0x000fe40000000800 */
[----:B------:R-:W-:Y:S02]  /*0ff0*/  ULDC UR51, c[0x0][0x1c0] ;  /* 0x0000700000337ab9 */ /* 0x000fe40000000800 */
[----:B------:R-:W-:Y:S02]  /*1000*/  @UP0 UIMAD UR42, UR44, UR42, UR41 ;  /* 0x0000002a2c2a02a4 */ /* 0x000fe4000f8e0229 */
[----:B------:R-:W-:-:S02]  /*1010*/  USHF.R.S32.HI UR47, URZ, 0x1f, UR27 ;  /* 0x0000001f3f2f7899 */ /* 0x000fc4000801141b */
[----:B------:R-:W-:Y:S01]  /*1020*/  USHF.R.S32.HI UR43, URZ, 0x1f, UR6 ;  /* 0x0000001f3f2b7899 */ /* 0x000fe20008011406 */
[--C-:B-1----:R-:W-:Y:S01]  /*1030*/  IMAD.MOV R0, RZ, RZ, -R5.reuse ;  /* 0x000000ffff007224 */ /* 0x102fe200078e0a05 */
[----:B------:R-:W-:Y:S01]  /*1040*/  USHF.R.S32.HI UR11, URZ, 0x1f, UR10 ;  /* 0x0000001f3f0b7899 */ /* 0x000fe2000801140a */
[----:B------:R-:W-:Y:S01]  /*1050*/  IMAD.MOV.U32 R4, RZ, RZ, RZ ;  /* 0x000000ffff047224 */ /* 0x000fe200078e00ff */
[----:B------:R-:W-:Y:S01]  /*1060*/  USHF.R.S32.HI UR45, URZ, 0x1f, UR44 ;  /* 0x0000001f3f2d7899 */ /* 0x000fe2000801142c */
[----:B------:R-:W-:Y:S01]  /*1070*/  IMAD R0, R0, R6, RZ ;  /* 0x0000000600007224 */ /* 0x000fe200078e02ff */
[----:B------:R-:W-:Y:S02]  /*1080*/  USHF.R.S32.HI UR51, URZ, 0x1f, UR51 ;  /* 0x0000001f3f337899 */ /* 0x000fe40008011433 */
[----:B------:R-:W-:Y:S01]  /*1090*/  USHF.R.S32.HI UR4, URZ, 0x1f, UR5 ;  /* 0x0000001f3f047899 */ /* 0x000fe20008011405 */
[----:B------:R-:W-:Y:S01]  /*10a0*/  IMAD.HI.U32 R0, R5, R0, R4 ;  /* 0x0000000005007227 */ /* 0x000fe200078e0004 */
[----:B------:R-:W-:-:S02]  /*10b0*/  USEL UR50, UR53, URZ, UP1 ;  /* 0x0000003f35327287 */ /* 0x000fc40008800000 */
[----:B------:R-:W-:Y:S01]  /*10c0*/  @!UP0 UIMAD UR42, UR9, UR8, URZ ;  /* 0x00000008092a82a4 */ /* 0x000fe2000f8e023f */
[----:B------:R-:W-:Y:S01]  /*10d0*/  IMAD.MOV.U32 R4, RZ, RZ, R2 ;  /* 0x000000ffff047224 */ /* 0x000fe200078e0002 */
[----:B------:R-:W-:-:S03]  /*10e0*/  USHF.R.S32.HI UR49, URZ, 0x1f, UR48 ;  /* 0x0000001f3f317899 */ /* 0x000fc60008011430 */
[----:B------:R-:W-:-:S04]  /*10f0*/  IMAD.HI.U32 R0, R0, R4, RZ ;  /* 0x0000000400007227 */ /* 0x000fc800078e00ff */
[----:B------:R-:W-:-:S04]  /*1100*/  IMAD.MOV R2, RZ, RZ, -R0 ;  /* 0x000000ffff027224 */ /* 0x000fc800078e0a00 */
[C---:B------:R-:W-:Y:S02]  /*1110*/  IMAD R2, R6.reuse, R2, R4 ;  /* 0x0000000206027224 */ /* 0x040fe400078e0204 */
[----:B------:R-:W1:Y:S03]  /*1120*/  S2R R4, SR_CTAID.X ;  /* 0x0000000000047919 */ /* 0x000e660000002500 */
[----:B------:R-:W-:-:S13]  /*1130*/  ISETP.GT.U32.AND P1, PT, R6, R2, PT ;  /* 0x000000020600720c */ /* 0x000fda0003f24070 */
[----:B------:R-:W-:Y:S01]  /*1140*/  @!P1 IMAD.IADD R2, R2, 0x1, -R6 ;  /* 0x0000000102029824 */ /* 0x000fe200078e0a06 */
[----:B------:R-:W-:Y:S02]  /*1150*/  @!P1 IADD3 R0, R0, 0x1, RZ ;  /* 0x0000000100009810 */ /* 0x000fe40007ffe0ff */
[----:B------:R-:W-:Y:S01]  /*1160*/  ISETP.NE.AND P1, PT, RZ, UR7, PT ;  /* 0x00000007ff007c0c */ /* 0x000fe2000bf25270 */
[----:B------:R-:W-:Y:S01]  /*1170*/  USEL UR7, UR52, URZ, UP1 ;  /* 0x0000003f34077287 */ /* 0x000fe20008800000 */
[----:B------:R-:W-:Y:S01]  /*1180*/  ISETP.GE.U32.AND P0, PT, R2, R6, PT ;  /* 0x000000060200720c */ /* 0x000fe20003f06070 */
[----:B-1----:R-:W-:-:S04]  /*1190*/  IMAD.WIDE.U32 R10, R4, c[0x0][0x3d8], RZ ;  /* 0x0000f600040a7a25 */ /* 0x002fc800078e00ff */
[----:B------:R-:W-:Y:S01]  /*11a0*/  IMAD R2, R4, c[0x0][0x3dc], R11 ;  /* 0x0000f70004027a24 */ /* 0x000fe200078e020b */
[----:B------:R-:W-:-:S04]  /*11b0*/  SEL R10, R10, RZ, P1 ;  /* 0x000000ff0a0a7207 */ /* 0x000fc80000800000 */
[----:B------:R-:W-:-:S03]  /*11c0*/  SEL R9, R2, RZ, P1 ;  /* 0x000000ff02097207 */ /* 0x000fc60000800000 */
[----:B------:R-:W-:Y:S02]  /*11d0*/  @P0 IADD3 R0, R0, 0x1, RZ ;  /* 0x0000000100000810 */ /* 0x000fe40007ffe0ff */
[----:B------:R-:W-:-:S03]  /*11e0*/  PLOP3.LUT P0, PT, PT, PT, UP0, 0x80, 0x0 ;  /* 0x000000000000781c */ /* 0x000fc60003f0f008 */
[----:B------:R-:W-:Y:S01]  /*11f0*/  @!P2 IMAD.MOV R0, RZ, RZ, -R0 ;  /* 0x000000ffff00a224 */ /* 0x000fe200078e0a00 */
[----:B------:R-:W-:-:S04]  /*1200*/  @!P3 LOP3.LUT R0, RZ, c[0x0][0x1c8], RZ, 0x33, !PT ;  /* 0x00007200ff00ba12 */ /* 0x000fc800078e33ff */
[----:B------:R-:W-:-:S05]  /*1210*/  SHF.R.S32.HI R21, RZ, 0x1f, R0 ;  /* 0x0000001fff157819 */ /* 0x000fca0000011400 */
[----:B------:R-:W-:Y:S05]  /*1220*/  @!P0 BRA `(.L_x_593) ;  /* 0x0000003000008947 */ /* 0x000fea0003800000 */
[----:B------:R-:W-:-:S04]  /*1230*/  UIMAD UR41, UR24, UR10, URZ ;  /* 0x0000000a182972a4 */ /* 0x000fc8000f8e023f */
[----:B------:R-:W-:Y:S01]  /*1240*/  UIMAD UR41, UR25, UR44, UR41 ;  /* 0x0000002c192972a4 */ /* 0x000fe2000f8e0229 */
[----:B------:R-:W-:Y:S05]  /*1250*/  BRA `(.L_x_594) ;  /* 0x0000002000007947 */ /* 0x000fea0003800000 */
.L_x_593:
[----:B------:R-:W-:-:S04]  /*1260*/  UIMAD UR41, UR10, UR15, UR44 ;  /* 0x0000000f0a2972a4 */ /* 0x000fc8000f8e022c */
[----:B------:R-:W-:Y:S02]  /*1270*/  UIMAD UR41, UR41, UR14, URZ ;  /* 0x0000000e292972a4 */ /* 0x000fe4000f8e023f */
.L_x_594:
[----:B------:R-:W1:Y:S01]  /*1280*/  S2R R13, SR_TID.X ;  /* 0x00000000000d7919 */ /* 0x000e620000002100 */
[----:B------:R-:W-:Y:S02]  /*1290*/  IMAD.U32 R8, RZ, RZ, UR5 ;  /* 0x00000005ff087e24 */ /* 0x000fe4000f8e00ff */
[----:B------:R-:W-:Y:S01]  /*12a0*/  IMAD.U32 R7, RZ, RZ, UR4 ;  /* 0x00000004ff077e24 */ /* 0x000fe2000f8e00ff */
[----:B------:R-:W-:Y:S01]  /*12b0*/  UIADD3 UR27, UP0, UR6, UR27, URZ ;  /* 0x0000001b061b7290 */ /* 0x000fe2000ff1e03f */
[----:B------:R-:W2:Y:S01]  /*12c0*/  S2R R20, SR_CTAID.Y ;  /* 0x0000000000147919 */ /* 0x000ea20000002600 */
[----:B------:R-:W-:-:S03]  /*12d0*/  ULDC.64 UR4, c[0x0][0x368] ;  /* 0x0000da0000047ab9 */ /* 0x000fc60000000a00 */
[----:B------:R-:W3:Y:S01]  /*12e0*/  LDL R22, [R1+0xc] ;  /* 0x00000c0001167983 */ /* 0x000ee20000100800 */
[----:B------:R-:W-:Y:S01]  /*12f0*/  UIMAD UR4, UR11, UR4, URZ ;  /* 0x000000040b0472a4 */ /* 0x000fe2000f8e023f */
[----:B------:R-:W-:Y:S01]  /*1300*/  IMAD.U32 R18, RZ, RZ, UR36 ;  /* 0x00000024ff127e24 */ /* 0x000fe2000f8e00ff */
[----:B------:R-:W-:Y:S01]  /*1310*/  UIMAD.WIDE UR52, UR10, UR13, UR48 ;  /* 0x0000000d0a3472a5 */ /* 0x000fe2000f8e0230 */
[----:B------:R-:W-:Y:S01]  /*1320*/  IMAD.U32 R19, RZ, RZ, UR37 ;  /* 0x00000025ff137e24 */ /* 0x000fe2000f8e00ff */
[----:B------:R-:W-:Y:S02]  /*1330*/  UIMAD UR6, UR10, UR5, UR4 ;  /* 0x000000050a0672a4 */ /* 0x000fe4000f8e0204 */
[----:B------:R-:W-:Y:S02]  /*1340*/  UIMAD UR51, UR51, UR12, UR20 ;  /* 0x0000000c333372a4 */ /* 0x000fe4000f8e0214 */
[----:B------:R-:W-:Y:S02]  /*1350*/  ULDC.64 UR4, c[0x0][0x180] ;  /* 0x0000600000047ab9 */ /* 0x000fe40000000a00 */
[----:B------:R-:W-:-:S02]  /*1360*/  UIMAD UR4, UR11, UR4, URZ ;  /* 0x000000040b0472a4 */ /* 0x000fc4000f8e023f */
[----:B------:R-:W-:Y:S01]  /*1370*/  UIADD3 UR51, UR37, UR51, URZ ;  /* 0x0000003325337290 */ /* 0x000fe2000fffe03f */
[----:B-1----:R-:W-:Y:S01]  /*1380*/  SHF.R.S32.HI R6, RZ, 0x1f, R13 ;  /* 0x0000001fff067819 */ /* 0x002fe2000001140d */
[----:B------:R-:W-:Y:S02]  /*1390*/  UIMAD UR8, UR10, UR5, UR4 ;  /* 0x000000050a0872a4 */ /* 0x000fe4000f8e0204 */
[----:B------:R-:W-:Y:S01]  /*13a0*/  UIADD3.X UR43, UR47, UR43, URZ, UP0, !UPT ;  /* 0x0000002b2f2b7290 */ /* 0x000fe200087fe43f */
[CC--:B------:R-:W-:Y:S01]  /*13b0*/  LEA.HI R5, R6.reuse, R13.reuse, RZ, 0x5 ;  /* 0x0000000d06057211 */ /* 0x0c0fe200078f28ff */
[----:B------:R-:W-:Y:S01]  /*13c0*/  ULDC.64 UR4, c[0x0][0x188] ;  /* 0x0000620000047ab9 */ /* 0x000fe20000000a00 */
[----:B------:R-:W-:Y:S01]  /*13d0*/  LEA.HI R6, R6, R13, RZ, 0x3 ;  /* 0x0000000d06067211 */ /* 0x000fe200078f18ff */
[----:B------:R-:W-:Y:S01]  /*13e0*/  UIMAD UR4, UR11, UR4, URZ ;  /* 0x000000040b0472a4 */ /* 0x000fe2000f8e023f */
[----:B------:R-:W-:Y:S01]  /*13f0*/  LOP3.LUT R2, R5, 0xffffffe0, RZ, 0xc0, !PT ;  /* 0xffffffe005027812 */ /* 0x000fe200078ec0ff */
[----:B------:R-:W-:Y:S01]  /*1400*/  ULEA.HI.SX32 UR46, UR46, 0xffffffff, 0x19 ;  /* 0xffffffff2e2e7891 */ /* 0x000fe2000f8fca3f */
[----:B------:R-:W-:Y:S01]  /*1410*/  SHF.R.S32.HI R5, RZ, 0x5, R5 ;  /* 0x00000005ff057819 */ /* 0x000fe20000011405 */
[----:B------:R-:W-:-:S02]  /*1420*/  UIMAD UR5, UR10, UR5, UR4 ;  /* 0x000000050a0572a4 */ /* 0x000fc4000f8e0204 */
[----:B------:R-:W-:Y:S01]  /*1430*/  IMAD.IADD R4, R13, 0x1, -R2 ;  /* 0x000000010d047824 */ /* 0x000fe200078e0a02 */
[----:B------:R-:W-:-:S03]  /*1440*/  SHF.R.S32.HI R2, RZ, 0x3, R6 ;  /* 0x00000003ff027819 */ /* 0x000fc60000011406 */
[----:B------:R-:W-:Y:S01]  /*1450*/  IMAD R4, R5, UR23, R4 ;  /* 0x0000001705047c24 */ /* 0x000fe2000f8e0204 */
[----:B------:R-:W-:Y:S01]  /*1460*/  SHF.R.S32.HI R11, RZ, 0x1f, R2 ;  /* 0x0000001fff0b7819 */ /* 0x000fe20000011402 */
[----:B------:R-:W-:Y:S01]  /*1470*/  IMAD.WIDE.U32 R14, R2, c[0x0][0x198], RZ ;  /* 0x00006600020e7a25 */ /* 0x000fe200078e00ff */
[----:B------:R-:W-:Y:S02]  /*1480*/  LOP3.LUT R5, R6, 0xfffffff8, RZ, 0xc0, !PT ;  /* 0xfffffff806057812 */ /* 0x000fe400078ec0ff */
[----:B------:R-:W-:Y:S01]  /*1490*/  IADD3 R8, P2, P0, R4, UR22, R8 ;  /* 0x0000001604087c10 */ /* 0x000fe2000f85e008 */
[----:B------:R-:W-:Y:S01]  /*14a0*/  IMAD R6, R11, c[0x0][0x198], RZ ;  /* 0x000066000b067a24 */ /* 0x000fe200078e02ff */
[----:B------:R-:W-:Y:S01]  /*14b0*/  SHF.R.S32.HI R4, RZ, 0x1f, R4 ;  /* 0x0000001fff047819 */ /* 0x000fe20000011404 */
[----:B------:R-:W-:Y:S02]  /*14c0*/  IMAD.IADD R13, R13, 0x1, -R5 ;  /* 0x000000010d0d7824 */ /* 0x000fe400078e0a05 */
[----:B------:R-:W-:Y:S01]  /*14d0*/  IMAD.WIDE.U32 R16, R2, c[0x0][0x1a0], RZ ;  /* 0x0000680002107a25 */ /* 0x000fe200078e00ff */
[----:B------:R-:W-:-:S02]  /*14e0*/  IADD3.X R7, R4, UR21, R7, P2, P0 ;  /* 0x0000001504077c10 */ /* 0x000fc400097e0407 */
[----:B------:R-:W-:Y:S01]  /*14f0*/  IADD3 R8, P0, R8, R10, RZ ;  /* 0x0000000a08087210 */ /* 0x000fe20007f1e0ff */
[C---:B------:R-:W-:Y:S02]  /*1500*/  IMAD R4, R2.reuse, c[0x0][0x19c], R6 ;  /* 0x0000670002047a24 */ /* 0x040fe400078e0206 */
[----:B------:R-:W-:Y:S02]  /*1510*/  IMAD.U32 R10, RZ, RZ, UR27 ;  /* 0x0000001bff0a7e24 */ /* 0x000fe4000f8e00ff */
[----:B------:R-:W-:Y:S02]  /*1520*/  IMAD.IADD R5, R15, 0x1, R4 ;  /* 0x000000010f057824 */ /* 0x000fe400078e0204 */
[----:B------:R-:W-:Y:S02]  /*1530*/  IMAD.MOV.U32 R4, RZ, RZ, R14 ;  /* 0x000000ffff047224 */ /* 0x000fe400078e000e */
[----:B------:R-:W-:Y:S01]  /*1540*/  IMAD.X R9, R7, 0x1, R9, P0 ;  /* 0x0000000107097824 */ /* 0x000fe200000e0609 */
[----:B------:R-:W-:Y:S01]  /*1550*/  IADD3 R12, P0, R2, UR48, RZ ;  /* 0x00000030020c7c10 */ /* 0x000fe2000ff1e0ff */
[----:B------:R-:W-:-:S04]  /*1560*/  IMAD.WIDE.U32 R14, R10, c[0x0][0x198], R4 ;  /* 0x000066000a0e7a25 */ /* 0x000fc800078e0004 */
[----:B------:R-:W-:Y:S02]  /*1570*/  IMAD R6, R11, c[0x0][0x1a0], RZ ;  /* 0x000068000b067a24 */ /* 0x000fe400078e02ff */
[----:B------:R-:W-:Y:S01]  /*1580*/  IMAD.SHL.U32 R4, R13, 0x8, RZ ;  /* 0x000000080d047824 */ /* 0x000fe200078e00ff */
[----:B------:R-:W-:Y:S01]  /*1590*/  IADD3.X R13, R11, UR49, RZ, P0, !PT ;  /* 0x000000310b0d7c10 */ /* 0x000fe200087fe4ff */
[----:B------:R-:W-:Y:S01]  /*15a0*/  IMAD R6, R2, c[0x0][0x1a4], R6 ;  /* 0x0000690002067a24 */ /* 0x000fe200078e0206 */
[----:B------:R-:W-:Y:S02]  /*15b0*/  UIADD3 UR49, UP1, UR52, UR7, URZ ;  /* 0x0000000734317290 */ /* 0x000fe4000ff3e03f */
[----:B------:R-:W-:Y:S01]  /*15c0*/  SHF.R.S32.HI R5, RZ, 0x1f, R4 ;  /* 0x0000001fff057819 */ /* 0x000fe20000011404 */
[----:B------:R-:W-:Y:S01]  /*15d0*/  IMAD R2, R13, c[0x0][0x190], RZ ;  /* 0x000064000d027a24 */ /* 0x000fe200078e02ff */
[----:B------:R-:W-:Y:S01]  /*15e0*/  UIADD3.X UR50, UR53, UR50, URZ, UP1, !UPT ;  /* 0x0000003235327290 */ /* 0x000fe20008ffe43f */
[----:B------:R-:W-:Y:S01]  /*15f0*/  IMAD.IADD R7, R17, 0x1, R6 ;  /* 0x0000000111077824 */ /* 0x000fe200078e0206 */
[----:B------:R-:W-:Y:S01]  /*1600*/  UIMAD UR51, UR51, UR49, URZ ;  /* 0x00000031333372a4 */ /* 0x000fe2000f8e023f */
[----:B------:R-:W-:-:S02]  /*1610*/  IMAD.MOV.U32 R6, RZ, RZ, R16 ;  /* 0x000000ffff067224 */ /* 0x000fc400078e0010 */
[----:B------:R-:W-:Y:S01]  /*1620*/  IMAD.U32 R16, RZ, RZ, UR27 ;  /* 0x0000001bff107e24 */ /* 0x000fe2000f8e00ff */
[----:B------:R-:W-:Y:S01]  /*1630*/  UIMAD UR50, UR50, UR36, UR51 ;  /* 0x00000024323272a4 */ /* 0x000fe2000f8e0233 */
[C---:B------:R-:W-:Y:S02]  /*1640*/  IMAD R2, R12.reuse, c[0x0][0x194], R2 ;  /* 0x000065000c027a24 */ /* 0x040fe400078e0202 */
[----:B------:R-:W-:-:S04]  /*1650*/  IMAD.WIDE.U32 R10, R12, c[0x0][0x190], R4 ;  /* 0x000064000c0a7a25 */ /* 0x000fc800078e0004 */
[----:B------:R-:W-:-:S04]  /*1660*/  IMAD.WIDE.U32 R18, R18, UR49, R8 ;  /* 0x0000003112127c25 */ /* 0x000fc8000f8e0008 */
[----:B--2---:R-:W-:Y:S01]  /*1670*/  IMAD.WIDE.U32 R8, R20, c[0x0][0x368], R4 ;  /* 0x0000da0014087a25 */ /* 0x004fe200078e0004 */
[----:B------:R-:W-:-:S03]  /*1680*/  LEA R186, P0, R18, c[0x0][0x350], 0x2 ;  /* 0x0000d40012ba7a11 */ /* 0x000fc600078010ff */
[----:B------:R-:W-:Y:S01]  /*1690*/  IMAD.WIDE.U32 R16, R16, c[0x0][0x1a0], R6 ;  /* 0x0000680010107a25 */ /* 0x000fe200078e0006 */
[----:B------:R-:W-:Y:S01]  /*16a0*/  IADD3 R9, R9, UR6, RZ ;  /* 0x0000000609097c10 */ /* 0x000fe2000fffe0ff */
[----:B------:R-:W-:Y:S02]  /*16b0*/  ULDC.64 UR6, c[0x0][0x198] ;  /* 0x0000660000067ab9 */ /* 0x000fe40000000a00 */
[----:B------:R-:W-:Y:S02]  /*16c0*/  IMAD.IADD R11, R11, 0x1, R2 ;  /* 0x000000010b0b7824 */ /* 0x000fe400078e0202 */
[----:B------:R-:W-:-:S04]  /*16d0*/  IMAD.WIDE.U32 R6, R20, c[0x0][0x180], R4 ;  /* 0x0000600014067a25 */ /* 0x000fc800078e0004 */
[----:B------:R-:W-:Y:S01]  /*16e0*/  IMAD R2, R13, c[0x0][0x370], RZ ;  /* 0x0000dc000d027a24 */ /* 0x000fe200078e02ff */
[----:B------:R-:W-:Y:S01]  /*16f0*/  IADD3 R7, R7, UR8, RZ ;  /* 0x0000000807077c10 */ /* 0x000fe2000fffe0ff */
[C---:B------:R-:W-:Y:S01]  /*1700*/  IMAD.WIDE.U32 R4, R20.reuse, c[0x0][0x188], R4 ;  /* 0x0000620014047a25 */ /* 0x040fe200078e0004 */
[----:B------:R-:W-:Y:S02]  /*1710*/  ULDC.64 UR8, c[0x0][0x178] ;  /* 0x00005e0000087ab9 */ /* 0x000fe40000000a00 */
[----:B------:R-:W-:Y:S01]  /*1720*/  UIMAD UR11, UR11, UR8, URZ ;  /* 0x000000080b0b72a4 */ /* 0x000fe2000f8e023f */
[----:B------:R-:W-:Y:S01]  /*1730*/  IMAD.WIDE.U32 R10, R20, c[0x0][0x178], R10 ;  /* 0x00005e00140a7a25 */ /* 0x000fe200078e000a */
[----:B------:R-:W-:Y:S01]  /*1740*/  IADD3 R5, R5, UR5, RZ ;  /* 0x0000000505057c10 */ /* 0x000fe2000fffe0ff */
[----:B------:R-:W-:Y:S02]  /*1750*/  ULDC.64 UR4, c[0x0][0x1a0] ;  /* 0x0000680000047ab9 */ /* 0x000fe40000000a00 */
[C---:B------:R-:W-:Y:S01]  /*1760*/  IMAD R20, R12.reuse, c[0x0][0x374], R2 ;  /* 0x0000dd000c147a24 */ /* 0x040fe200078e0202 */
[----:B------:R-:W-:Y:S01]  /*1770*/  UIMAD UR47, UR43, UR4, URZ ;  /* 0x000000042b2f72a4 */ /* 0x000fe2000f8e023f */
[----:B------:R-:W-:Y:S01]  /*1780*/  IMAD R2, R21, c[0x0][0x1b8], RZ ;  /* 0x00006e0015027a24 */ /* 0x000fe200078e02ff */
[----:B------:R-:W-:Y:S01]  /*1790*/  UIMAD UR8, UR43, UR6, URZ ;  /* 0x000000062b0872a4 */ /* 0x000fe2000f8e023f */
[----:B------:R-:W-:Y:S01]  /*17a0*/  IMAD.WIDE.U32 R8, R12, c[0x0][0x370], R8 ;  /* 0x0000dc000c087a25 */ /* 0x000fe200078e0008 */
[----:B------:R-:W-:-:S02]  /*17b0*/  UIMAD UR47, UR27, UR5, UR47 ;  /* 0x000000051b2f72a4 */ /* 0x000fc4000f8e022f */
[----:B------:R-:W-:Y:S01]  /*17c0*/  UIMAD UR8, UR27, UR7, UR8 ;  /* 0x000000071b0872a4 */ /* 0x000fe2000f8e0208 */
[----:B------:R-:W-:Y:S01]  /*17d0*/  IMAD R12, R21, c[0x0][0x1b0], RZ ;  /* 0x00006c00150c7a24 */ /* 0x000fe200078e02ff */
[----:B------:R-:W-:Y:S01]  /*17e0*/  UIMAD UR9, UR10, UR9, UR11 ;  /* 0x000000090a0972a4 */ /* 0x000fe2000f8e020b */
[C---:B------:R-:W-:Y:S01]  /*17f0*/  IMAD R13, R0.reuse, c[0x0][0x1bc], R2 ;  /* 0x00006f00000d7a24 */ /* 0x040fe200078e0202 */
[----:B------:R-:W-:Y:S01]  /*1800*/  IADD3 R2, R19, UR50, RZ ;  /* 0x0000003213027c10 */ /* 0x000fe2000fffe0ff */
[----:B------:R-:W-:Y:S01]  /*1810*/  IMAD.WIDE.U32 R6, R0, c[0x0][0x1b0], R6 ;  /* 0x00006c0000067a25 */ /* 0x000fe200078e0006 */
[----:B------:R-:W1:Y:S01]  /*1820*/  S2R R21, SR_CTAID.Z ;  /* 0x0000000000157919 */ /* 0x000e620000002700 */
[----:B------:R-:W-:Y:S01]  /*1830*/  ULDC.64 UR10, c[0x0][0x1a8] ;  /* 0x00006a00000a7ab9 */ /* 0x000fe20000000a00 */
[----:B------:R-:W-:Y:S01]  /*1840*/  LEA.HI.X R187, R18, c[0x0][0x354], R2, 0x2, P0 ;  /* 0x0000d50012bb7a11 */ /* 0x000fe200000f1402 */
[----:B------:R-:W-:Y:S01]  /*1850*/  IMAD.WIDE.U32 R4, R0, c[0x0][0x1b8], R4 ;  /* 0x00006e0000047a25 */ /* 0x000fe200078e0004 */
[----:B------:R-:W-:Y:S01]  /*1860*/  IADD3 R2, P2, R6, R14, RZ ;  /* 0x0000000e06027210 */ /* 0x000fe20007f5e0ff */
[----:B------:R-:W-:-:S02]  /*1870*/  UIMAD UR10, UR45, UR10, URZ ;  /* 0x0000000a2d0a72a4 */ /* 0x000fc4000f8e023f */
[----:B------:R-:W-:Y:S01]  /*1880*/  IMAD R12, R0, c[0x0][0x1b4], R12 ;  /* 0x00006d00000c7a24 */ /* 0x000fe200078e020c */
[----:B------:R-:W-:Y:S01]  /*1890*/  IADD3 R16, P0, R4, R16, RZ ;  /* 0x0000001004107210 */ /* 0x000fe20007f1e0ff */
[----:B------:R-:W-:Y:S01]  /*18a0*/  IMAD.IADD R6, R5, 0x1, R13 ;  /* 0x0000000105067824 */ /* 0x000fe200078e020d */
[----:B------:R-:W-:Y:S01]  /*18b0*/  UIMAD UR10, UR44, UR11, UR10 ;  /* 0x0000000b2c0a72a4 */ /* 0x000fe2000f8e020a */
[----:B------:R-:W-:Y:S01]  /*18c0*/  IMAD.IADD R0, R7, 0x1, R12 ;  /* 0x0000000107007824 */ /* 0x000fe200078e020c */
[----:B------:R-:W-:Y:S01]  /*18d0*/  IADD3 R7, R11, UR9, RZ ;  /* 0x000000090b077c10 */ /* 0x000fe2000fffe0ff */
[----:B------:R-:W-:Y:S01]  /*18e0*/  IMAD.IADD R5, R9, 0x1, R20 ;  /* 0x0000000109057824 */ /* 0x000fe200078e0214 */
[----:B------:R-:W-:Y:S01]  /*18f0*/  IADD3.X R17, R6, UR47, R17, P0, !PT ;  /* 0x0000002f06117c10 */ /* 0x000fe200087fe411 */
[----:B------:R-:W-:Y:S01]  /*1900*/  IMAD.MOV.U32 R4, RZ, RZ, R8 ;  /* 0x000000ffff047224 */ /* 0x000fe200078e0008 */
[----:B------:R-:W-:Y:S01]  /*1910*/  IADD3.X R14, R0, UR8, R15, P2, !PT ;  /* 0x00000008000e7c10 */ /* 0x000fe200097fe40f */
[----:B------:R-:W-:Y:S01]  /*1920*/  ULDC.64 UR8, c[0x0][0x378] ;  /* 0x0000de0000087ab9 */ /* 0x000fe20000000a00 */
[----:B------:R-:W-:Y:S01]  /*1930*/  LEA R12, P0, R2, c[0x0][0x168], 0x1 ;  /* 0x00005a00020c7a11 */ /* 0x000fe200078008ff */
[----:B------:R-:W-:Y:S01]  /*1940*/  UIMAD UR8, UR45, UR8, URZ ;  /* 0x000000082d0872a4 */ /* 0x000fe2000f8e023f */
[----:B------:R-:W-:-:S02]  /*1950*/  IMAD.MOV.U32 R6, RZ, RZ, R10 ;  /* 0x000000ffff067224 */ /* 0x000fc400078e000a */
[----:B------:R-:W-:Y:S01]  /*1960*/  LEA.HI.X R13, R2, c[0x0][0x16c], R14, 0x1, P0 ;  /* 0x00005b00020d7a11 */ /* 0x000fe200000f0c0e */
[----:B------:R-:W-:Y:S01]  /*1970*/  UIMAD UR8, UR44, UR9, UR8 ;  /* 0x000000092c0872a4 */ /* 0x000fe2000f8e0208 */
[C---:B------:R-:W-:Y:S01]  /*1980*/  LEA R14, P0, R16.reuse, c[0x0][0x170], 0x1 ;  /* 0x00005c00100e7a11 */ /* 0x040fe200078008ff */
[C---:B-1----:R-:W-:Y:S01]  /*1990*/  IMAD.WIDE.U32 R4, R21.reuse, c[0x0][0x378], R4 ;  /* 0x0000de0015047a25 */ /* 0x042fe200078e0004 */
[----:B------:R-:W-:Y:S02]  /*19a0*/  ULEA.HI UR44, UR46, UR46, URZ, 0x1 ;  /* 0x0000002e2e2c7291 */ /* 0x000fe4000f8f083f */
[----:B------:R-:W-:Y:S01]  /*19b0*/  LEA.HI.X R15, R16, c[0x0][0x174], R17, 0x1, P0 ;  /* 0x00005d00100f7a11 */ /* 0x000fe200000f0c11 */
[----:B------:R-:W-:Y:S01]  /*19c0*/  IMAD.WIDE.U32 R6, R21, c[0x0][0x1a8], R6 ;  /* 0x00006a0015067a25 */ /* 0x000fe200078e0006 */
[----:B------:R-:W2:Y:S01]  /*19d0*/  LDL R16, [R1+0x28] ;  /* 0x0000280001107983 */ /* 0x000ea20000100800 */
[----:B------:R-:W-:Y:S01]  /*19e0*/  IADD3 R0, R5, UR8, RZ ;  /* 0x0000000805007c10 */ /* 0x000fe2000fffe0ff */
[----:B------:R-:W-:Y:S01]  /*19f0*/  ULDC.64 UR8, c[0x0][0x370] ;  /* 0x0000dc0000087ab9 */ /* 0x000fe20000000a00 */
[----:B------:R-:W-:Y:S01]  /*1a00*/  LEA R240, P2, R4, c[0x0][0x330], 0x1 ;  /* 0x0000cc0004f07a11 */ /* 0x000fe200078408ff */
[----:B------:R-:W-:-:S02]  /*1a10*/  USHF.L.U64.HI UR11, UR8, UR19, UR9 ;  /* 0x00000013080b7299 */ /* 0x000fc40008010209 */
[----:B------:R-:W-:Y:S01]  /*1a20*/  ULOP3.LUT UR44, UR44, 0xfffffffe, URZ, 0xc0, !UPT ;  /* 0xfffffffe2c2c7892 */ /* 0x000fe2000f8ec03f */
[----:B------:R-:W-:Y:S02]  /*1a30*/  LEA.HI.X R241, R4, c[0x0][0x334], R0, 0x1, P2 ;  /* 0x0000cd0004f17a11 */ /* 0x000fe400010f0c00 */
[----:B------:R-:W-:Y:S01]  /*1a40*/  IADD3 R0, R7, UR10, RZ ;  /* 0x0000000a07007c10 */ /* 0x000fe2000fffe0ff */
[----:B------:R-:W-:Y:S01]  /*1a50*/  USHF.L.U32 UR10, UR8, 0x6, URZ ;  /* 0x00000006080a7899 */ /* 0x000fe2000800063f */
[C---:B------:R-:W-:Y:S01]  /*1a60*/  LEA R238, P2, R6.reuse, c[0x0][0x160], 0x1 ;  /* 0x0000580006ee7a11 */ /* 0x040fe200078408ff */
[----:B------:R-:W-:Y:S02]  /*1a70*/  UIADD3 UR44, UR46, -UR44, URZ ;  /* 0x8000002c2e2c7290 */ /* 0x000fe4000fffe03f */
[----:B------:R-:W-:Y:S01]  /*1a80*/  ULDC.64 UR8, c[0x0][0x190] ;  /* 0x0000640000087ab9 */ /* 0x000fe20000000a00 */
[----:B------:R-:W-:Y:S01]  /*1a90*/  LEA.HI.X R239, R6, c[0x0][0x164], R0, 0x1, P2 ;  /* 0x0000590006ef7a11 */ /* 0x000fe200010f0c00 */
[----:B------:R-:W-:Y:S01]  /*1aa0*/  USHF.L.U64.HI UR9, UR8, UR19, UR9 ;  /* 0x0000001308097299 */ /* 0x000fe20008010209 */
[----:B------:R-:W-:Y:S01]  /*1ab0*/  IADD3 R4, P0, R240, UR10, RZ ;  /* 0x0000000af0047c10 */ /* 0x000fe2000ff1e0ff */
[----:B------:R-:W-:Y:S01]  /*1ac0*/  USHF.L.U32 UR8, UR8, 0x6, URZ ;  /* 0x0000000608087899 */ /* 0x000fe2000800063f */
[----:B------:R-:W-:Y:S01]  /*1ad0*/  @P1 BAR.SYNC.DEFER_BLOCKING 0x0 ;  /* 0x0000000000001b1d */ /* 0x000fe20000010000 */
[----:B------:R-:W-:Y:S01]  /*1ae0*/  UISETP.NE.AND UP0, UPT, UR44, 0x1, UPT ;  /* 0x000000012c00788c */ /* 0x000fe2000bf05270 */
[----:B------:R-:W-:-:S02]  /*1af0*/  IADD3.X R5, R241, UR11, RZ, P0, !PT ;  /* 0x0000000bf1057c10 */ /* 0x000fc400087fe4ff */
[----:B------:R-:W-:Y:S02]  /*1b00*/  IADD3 R8, P0, R4, UR10, RZ ;  /* 0x0000000a04087c10 */ /* 0x000fe4000ff1e0ff */
[----:B------:R-:W-:Y:S02]  /*1b10*/  IADD3 R6, P1, R238, UR8, RZ ;  /* 0x00000008ee067c10 */ /* 0x000fe4000ff3e0ff */
[----:B------:R-:W-:Y:S02]  /*1b20*/  IADD3.X R9, R5, UR11, RZ, P0, !PT ;  /* 0x0000000b05097c10 */ /* 0x000fe400087fe4ff */
[----:B------:R-:W-:Y:S02]  /*1b30*/  PLOP3.LUT P0, PT, PT, PT, UP0, 0x80, 0x0 ;  /* 0x000000000000781c */ /* 0x000fe40003f0f008 */
[----:B------:R-:W-:Y:S01]  /*1b40*/  IADD3.X R7, R239, UR9, RZ, P1, !PT ;  /* 0x00000009ef077c10 */ /* 0x000fe20008ffe4ff */
[----:B------:R-:W-:Y:S02]  /*1b50*/  UISETP.GE.AND UP0, UPT, UR40, 0x1, UPT ;  /* 0x000000012800788c */ /* 0x000fe4000bf06270 */
[----:B------:R-:W-:-:S02]  /*1b60*/  UIADD3 UR42, UR48, UR42, URZ ;  /* 0x0000002a302a7290 */ /* 0x000fc4000fffe03f */
        /* <DEDUP_REMOVED lines=33> */
[C---:B---3--:R-:W-:Y:S01]  /*1d80*/  IMAD.SHL.U32 R0, R22.reuse, 0x2, RZ ;  /* 0x0000000216007824 */ /* 0x048fe200078e00ff */
[----:B------:R-:W-:-:S04]  /*1d90*/  IADD3 R2, R22, 0x2000, RZ ;  /* 0x0000200016027810 */ /* 0x000fc80007ffe0ff */
[----:B------:R-:W-:Y:S01]  /*1da0*/  @!PT LDS RZ, [RZ] ;  /* 0x00000000fffff984 */ /* 0x000fe20000000800 */
[----:B------:R-:W-:Y:S01]  /*1db0*/  @!PT LDS RZ, [RZ] ;  /* 0x00000000fffff984 */ /* 0x000fe20000000800 */
[----:B------:R-:W-:Y:S01]  /*1dc0*/  @!PT LDS RZ, [RZ] ;  /* 0x00000000fffff984 */ /* 0x000fe20000000800 */
[----:B------:R1:W-:Y:S01]  /*1dd0*/  LDGSTS.E.BYPASS.LTC128B.128 [R0+0x8000], [R240.64] ;  /* 0x08000000f0007fae */ /* 0x0003e2000b901d66 */
[----:B------:R-:W-:-:S03]  /*1de0*/  SEL R2, R2, R22, !P0 ;  /* 0x0000001602027207 */ /* 0x000fc60004000000 */
[----:B------:R3:W-:Y:S04]  /*1df0*/  LDGSTS.E.BYPASS.LTC128B.128 [R0+0x9000], [R4.64] ;  /* 0x0900000004007fae */ /* 0x0007e8000b901d66 */
[----:B------:R4:W-:Y:S01]  /*1e00*/  LDGSTS.E.BYPASS.LTC128B.128 [R0+0xa000], [R8.64] ;  /* 0x0a00000008007fae */ /* 0x0009e2000b901d66 */
[----:B------:R-:W-:Y:S01]  /*1e10*/  IMAD.SHL.U32 R2, R2, 0x2, RZ ;  /* 0x0000000202027824 */ /* 0x000fe200078e00ff */
[----:B---3--:R-:W-:-:S04]  /*1e20*/  IADD3 R4, P2, R8, UR10, RZ ;  /* 0x0000000a08047c10 */ /* 0x008fc8000ff5e0ff */
[----:B------:R-:W-:-:S05]  /*1e30*/  IADD3.X R5, R9, UR11, RZ, P2, !PT ;  /* 0x0000000b09057c10 */ /* 0x000fca00097fe4ff */
[----:B------:R3:W-:Y:S01]  /*1e40*/  LDGSTS.E.BYPASS.LTC128B.128 [R0+0xb000], [R4.64] ;  /* 0x0b00000004007fae */ /* 0x0007e2000b901d66 */
[----:B------:R-:W-:Y:S02]  /*1e50*/  USHF.L.U32 UR10, UR6, 0x6, URZ ;  /* 0x00000006060a7899 */ /* 0x000fe4000800063f */
[----:B------:R-:W-:Y:S01]  /*1e60*/  USHF.L.U64.HI UR6, UR6, UR19, UR7 ;  /* 0x0000001306067299 */ /* 0x000fe20008010207 */
[----:B------:R1:W-:Y:S01]  /*1e70*/  LDGSTS.E.BYPASS.LTC128B.128 [R2], [R238.64] ;  /* 0x00000000ee027fae */ /* 0x0003e2000b901d66 */
[----:B------:R-:W-:Y:S02]  /*1e80*/  USHF.L.U32 UR7, UR4, 0x6, URZ ;  /* 0x0000000604077899 */ /* 0x000fe4000800063f */
[----:B------:R-:W-:Y:S01]  /*1e90*/  USHF.L.U64.HI UR4, UR4, UR19, UR5 ;  /* 0x0000001304047299 */ /* 0x000fe20008010205 */
[----:B------:R5:W-:Y:S01]  /*1ea0*/  LDGSTS.E.BYPASS.LTC128B.128 [R2+0x1000], [R6.64] ;  /* 0x0100000006027fae */ /* 0x000be2000b901d66 */
[----:B---3--:R-:W-:-:S04]  /*1eb0*/  IADD3 R4, P1, R6, UR8, RZ ;  /* 0x0000000806047c10 */ /* 0x008fc8000ff3e0ff */
[----:B------:R-:W-:Y:S02]  /*1ec0*/  IADD3.X R5, R7, UR9, RZ, P1, !PT ;  /* 0x0000000907057c10 */ /* 0x000fe40008ffe4ff */
[----:B----4-:R-:W-:-:S03]  /*1ed0*/  IADD3 R8, P1, R4, UR8, RZ ;  /* 0x0000000804087c10 */ /* 0x010fc6000ff3e0ff */
[----:B------:R3:W-:Y:S01]  /*1ee0*/  LDGSTS.E.BYPASS.LTC128B.128 [R2+0x2000], [R4.64] ;  /* 0x0200000004027fae */ /* 0x0007e2000b901d66 */
[----:B------:R-:W-:Y:S02]  /*1ef0*/  IADD3.X R9, R5, UR9, RZ, P1, !PT ;  /* 0x0000000905097c10 */ /* 0x000fe40008ffe4ff */
[----:B------:R-:W-:-:S03]  /*1f00*/  IADD3 R10, P1, R12, UR10, RZ ;  /* 0x0000000a0c0a7c10 */ /* 0x000fc6000ff3e0ff */
[----:B------:R4:W-:Y:S01]  /*1f10*/  LDGSTS.E.BYPASS.LTC128B.128 [R2+0x3000], [R8.64] ;  /* 0x0300000008027fae */ /* 0x0009e2000b901d66 */
[----:B------:R-:W-:Y:S02]  /*1f20*/  IADD3.X R11, R13, UR6, RZ, P1, !PT ;  /* 0x000000060d0b7c10 */ /* 0x000fe40008ffe4ff */
[----:B-----5:R-:W-:Y:S01]  /*1f30*/  IADD3 R6, P1, R14, UR7, RZ ;  /* 0x000000070e067c10 */ /* 0x020fe2000ff3e0ff */
[----:B------:R5:W-:Y:S03]  /*1f40*/  LDGSTS.E.BYPASS.LTC128B.128 [R0+0xc000], [R12.64] ;  /* 0x0c0000000c007fae */ /* 0x000be6000b901d66 */
[----:B------:R-:W-:Y:S01]  /*1f50*/  IADD3.X R7, R15, UR4, RZ, P1, !PT ;  /* 0x000000040f077c10 */ /* 0x000fe20008ffe4ff */
[----:B------:R1:W-:Y:S01]  /*1f60*/  LDGSTS.E.BYPASS.LTC128B.128 [R0+0xd000], [R10.64] ;  /* 0x0d0000000a007fae */ /* 0x0003e2000b901d66 */
[----:B---3--:R-:W-:Y:S02]  /*1f70*/  IADD3 R4, P1, R6, UR7, RZ ;  /* 0x0000000706047c10 */ /* 0x008fe4000ff3e0ff */
[----:B----4-:R-:W-:-:S04]  /*1f80*/  IADD3 R8, P2, R10, UR10, RZ ;  /* 0x0000000a0a087c10 */ /* 0x010fc8000ff5e0ff */
[----:B------:R-:W-:Y:S02]  /*1f90*/  IADD3.X R9, R11, UR6, RZ, P2, !PT ;  /* 0x000000060b097c10 */ /* 0x000fe400097fe4ff */
[----:B-----5:R-:W-:Y:S02]  /*1fa0*/  IADD3 R12, P2, R8, UR10, RZ ;  /* 0x0000000a080c7c10 */ /* 0x020fe4000ff5e0ff */
[----:B------:R-:W-:Y:S01]  /*1fb0*/  IADD3.X R5, R7, UR4, RZ, P1, !PT ;  /* 0x0000000407057c10 */ /* 0x000fe20008ffe4ff */
[----:B------:R3:W-:Y:S01]  /*1fc0*/  LDGSTS.E.BYPASS.LTC128B.128 [R0+0xe000], [R8.64] ;  /* 0x0e00000008007fae */ /* 0x0007e2000b901d66 */
[----:B------:R-:W-:-:S05]  /*1fd0*/  IADD3.X R13, R9, UR6, RZ, P2, !PT ;  /* 0x00000006090d7c10 */ /* 0x000fca00097fe4ff */
[----:B------:R1:W-:Y:S04]  /*1fe0*/  LDGSTS.E.BYPASS.LTC128B.128 [R0+0xf000], [R12.64] ;  /* 0x0f0000000c007fae */ /* 0x0003e8000b901d66 */
[----:B------:R1:W-:Y:S04]  /*1ff0*/  LDGSTS.E.BYPASS.LTC128B.128 [R0+0x10000], [R14.64] ;  /* 0x100000000e007fae */ /* 0x0003e8000b901d66 */
[----:B------:R1:W-:Y:S04]  /*2000*/  LDGSTS.E.BYPASS.LTC128B.128 [R0+0x11000], [R6.64] ;  /* 0x1100000006007fae */ /* 0x0003e8000b901d66 */
[----:B------:R2:W-:Y:S01]  /*2010*/  LDGSTS.E.BYPASS.LTC128B.128 [R0+0x12000], [R4.64] ;  /* 0x1200000004007fae */ /* 0x0005e2000b901d66 */
[----:B---3--:R-:W-:-:S04]  /*2020*/  IADD3 R8, P1, R4, UR7, RZ ;  /* 0x0000000704087c10 */ /* 0x008fc8000ff3e0ff */
[----:B------:R-:W-:Y:S02]  /*2030*/  IADD3.X R9, R5, UR4, RZ, P1, !PT ;  /* 0x0000000405097c10 */ /* 0x000fe40008ffe4ff */
[----:B------:R-:W-:Y:S01]  /*2040*/  PLOP3.LUT P1, PT, PT, PT, UP0, 0x80, 0x0 ;  /* 0x000000000000781c */ /* 0x000fe20003f2f008 */
[----:B------:R-:W-:Y:S02]  /*2050*/  UIMAD.WIDE UR4, UR42, UR17, UR30 ;  /* 0x000000112a0472a5 */ /* 0x000fe4000f8e021e */
[----:B------:R1:W-:Y:S01]  /*2060*/  LDGSTS.E.BYPASS.LTC128B.128 [R0+0x13000], [R8.64] ;  /* 0x1300000008007fae */ /* 0x0003e2000b901d66 */
[----:B--2---:R-:W-:-:S03]  /*2070*/  IMAD.SHL.U32 R4, R16, 0x4, RZ ;  /* 0x0000000410047824 */ /* 0x004fc600078e00ff */
[----:B------:R-:W0:Y:S02]  /*2080*/  LDGDEPBAR ;  /* 0x00000000000079af */ /* 0x000e240000000000 */
[----:B------:R-:W-:Y:S01]  /*2090*/  IADD3 R4, P2, R4, UR4, RZ ;  /* 0x0000000404047c10 */ /* 0x000fe2000ff5e0ff */
[----:B------:R-:W-:Y:S01]  /*20a0*/  UIMAD.WIDE UR6, UR41, UR17, UR28 ;  /* 0x00000011290672a5 */ /* 0x000fe2000f8e021c */
[----:B-1----:R-:W-:-:S04]  /*20b0*/  SHF.R.S32.HI R0, RZ, 0x1f, R16 ;  /* 0x0000001fff007819 */ /* 0x002fc80000011410 */
[----:B------:R-:W-:-:S04]  /*20c0*/  SHF.L.U64.HI R5, R16, 0x2, R0 ;  /* 0x0000000210057819 */ /* 0x000fc80000010200 */
[----:B------:R-:W-:Y:S01]  /*20d0*/  IADD3.X R5, R5, UR5, RZ, P2, !PT ;  /* 0x0000000505057c10 */ /* 0x000fe200097fe4ff */
[----:B------:R-:W-:Y:S05]  /*20e0*/  @!P1 BRA `(.L_x_595) ;  /* 0x0000494000009947 */ /* 0x000fea0003800000 */
[----:B------:R1:W5:Y:S01]  /*20f0*/  LDG.E R246, [R4.64] ;  /* 0x0000002604f67981 */ /* 0x000362000c1e1900 */
[----:B------:R-:W-:-:S03]  /*2100*/  IADD3 R178, R182, 0x2000, RZ ;  /* 0x00002000b6b27810 */ /* 0x000fc60007ffe0ff */
[----:B------:R1:W5:Y:S04]  /*2110*/  LDG.E R245, [R4.64+0x20] ;  /* 0x0000202604f57981 */ /* 0x000368000c1e1900 */
[----:B------:R1:W5:Y:S04]  /*2120*/  LDG.E R244, [R4.64+0x100] ;  /* 0x0001002604f47981 */ /* 0x000368000c1e1900 */
[----:B------:R1:W5:Y:S01]  /*2130*/  LDG.E R243, [R4.64+0x120] ;  /* 0x0001202604f37981 */ /* 0x000362000c1e1900 */
[----:B------:R-:W-:Y:S01]  /*2140*/  SEL R178, R178, R182, !P0 ;  /* 0x000000b6b2b27207 */ /* 0x000fe20004000000 */
[----:B------:R-:W-:Y:S01]  /*2150*/  IMAD.MOV.U32 R242, RZ, RZ, R2 ;  /* 0x000000fffff27224 */ /* 0x000fe200078e0002 */
[----:B------:R-:W-:Y:S01]  /*2160*/  UMOV UR8, UR6 ;  /* 0x0000000600087c82 */ /* 0x000fe20008000000 */
[----:B------:R-:W-:-:S02]  /*2170*/  IMAD.MOV.U32 R127, RZ, RZ, RZ ;  /* 0x000000ffff7f7224 */ /* 0x000fc400078e00ff */
[----:B------:R-:W-:Y:S01]  /*2180*/  IMAD.SHL.U32 R178, R178, 0x2, RZ ;  /* 0x00000002b2b27824 */ /* 0x000fe200078e00ff */
[----:B-1----:R-:W-:-:S04]  /*2190*/  IADD3 R4, R181, 0x2000, RZ ;  /* 0x00002000b5047810 */ /* 0x002fc80007ffe0ff */
[----:B------:R-:W-:-:S05]  /*21a0*/  SEL R4, R4, R181, !P0 ;  /* 0x000000b504047207 */ /* 0x000fca0004000000 */
[----:B------:R-:W-:Y:S02]  /*21b0*/  IMAD.SHL.U32 R172, R4, 0x2, RZ ;  /* 0x0000000204ac7824 */ /* 0x000fe400078e00ff */
[----:B------:R-:W-:Y:S01]  /*21c0*/  IMAD.MOV.U32 R2, RZ, RZ, c[0x0][0x22c] ;  /* 0x00008b00ff027624 */ /* 0x000fe200078e00ff */
[C---:B------:R-:W-:Y:S01]  /*21d0*/  SHF.L.U32 R180, R182.reuse, 0x1, RZ ;  /* 0x00000001b6b47819 */ /* 0x040fe200000006ff */
[----:B------:R-:W-:Y:S01]  /*21e0*/  IMAD.MOV.U32 R184, RZ, RZ, 0x40 ;  /* 0x00000040ffb87424 */ /* 0x000fe200078e00ff */
[----:B------:R-:W-:Y:S01]  /*21f0*/  SHF.L.U32 R179, R182, 0x1, RZ ;  /* 0x00000001b6b37819 */ /* 0x000fe200000006ff */
[----:B------:R-:W-:Y:S02]  /*2200*/  IMAD R2, R2, c[0x0][0x1c0], RZ ;  /* 0x0000700002027a24 */ /* 0x000fe400078e02ff */
[----:B------:R-:W-:Y:S02]  /*2210*/  IMAD.MOV.U32 R183, RZ, RZ, 0x20 ;  /* 0x00000020ffb77424 */ /* 0x000fe400078e00ff */
[C---:B------:R-:W-:Y:S01]  /*2220*/  IMAD.SHL.U32 R4, R2.reuse, 0x10, RZ ;  /* 0x0000001002047824 */ /* 0x040fe200078e00ff */
[----:B------:R-:W-:-:S04]  /*2230*/  SHF.L.U32 R5, R2, 0x3, RZ ;  /* 0x0000000302057819 */ /* 0x000fc800000006ff */
[----:B------:R-:W-:-:S05]  /*2240*/  IADD3 R4, R4, 0x20, RZ ;  /* 0x0000002004047810 */ /* 0x000fca0007ffe0ff */
[C---:B------:R-:W-:Y:S01]  /*2250*/  IMAD.IADD R2, R5.reuse, 0x1, R4 ;  /* 0x0000000105027824 */ /* 0x040fe200078e0204 */
[C---:B------:R-:W-:Y:S02]  /*2260*/  SHF.L.U64.HI R4, R16.reuse, 0x2, R0 ;  /* 0x0000000210047819 */ /* 0x040fe40000010200 */
[----:B------:R-:W-:Y:S02]  /*2270*/  IADD3 R0, R16, -0x80, RZ ;  /* 0xffffff8010007810 */ /* 0x000fe40007ffe0ff */
[----:B------:R-:W-:Y:S02]  /*2280*/  IADD3 R2, R5, R2, RZ ;  /* 0x0000000205027210 */ /* 0x000fe40007ffe0ff */
[----:B------:R-:W-:-:S03]  /*2290*/  SHF.L.U32 R0, R0, 0x2, RZ ;  /* 0x0000000200007819 */ /* 0x000fc600000006ff */
[----:B------:R-:W-:-:S05]  /*22a0*/  IMAD.IADD R2, R5, 0x1, R2 ;  /* 0x0000000105027824 */ /* 0x000fca00078e0202 */
[----:B------:R-:W-:-:S05]  /*22b0*/  IADD3 R2, R5, R2, RZ ;  /* 0x0000000205027210 */ /* 0x000fca0007ffe0ff */
[----:B------:R1:W-:Y:S02]  /*22c0*/  STL [R1+0x8], R2 ;  /* 0x0000080201007387 */ /* 0x0003e40000100800 */
[----:B-1----:R-:W-:-:S05]  /*22d0*/  IMAD.IADD R2, R5, 0x1, R2 ;  /* 0x0000000105027824 */ /* 0x002fca00078e0202 */
[----:B------:R1:W-:Y:S04]  /*22e0*/  STL [R1+0x4], R2 ;  /* 0x0000040201007387 */ /* 0x0003e80000100800 */
[----:B------:R2:W-:Y:S01]  /*22f0*/  STL [R1+0x18], R4 ;  /* 0x0000180401007387 */ /* 0x0005e20000100800 */
[----:B-1----:R-:W-:-:S04]  /*2300*/  IADD3 R2, R5, R2, RZ ;  /* 0x0000000205027210 */ /* 0x002fc80007ffe0ff */
[----:B------:R-:W-:Y:S01]  /*2310*/  IADD3 R252, R5, R2, RZ ;  /* 0x0000000205fc7210 */ /* 0x000fe20007ffe0ff */
[----:B--2---:R-:W-:-:S04]  /*2320*/  IMAD.SHL.U32 R4, R16, 0x4, RZ ;  /* 0x0000000410047824 */ /* 0x004fc800078e00ff */
[C---:B------:R-:W-:Y:S01]  /*2330*/  IMAD.IADD R251, R5.reuse, 0x1, R252 ;  /* 0x0000000105fb7824 */ /* 0x040fe200078e02fc */
[----:B------:R-:W-:Y:S03]  /*2340*/  STL [R1+0x14], R4 ;  /* 0x0000140401007387 */ /* 0x000fe60000100800 */
[C---:B------:R-:W-:Y:S01]  /*2350*/  IMAD.IADD R250, R5.reuse, 0x1, R251 ;  /* 0x0000000105fa7824 */ /* 0x040fe200078e02fb */
[----:B------:R-:W-:Y:S04]  /*2360*/  STL [R1], R2 ;  /* 0x0000000201007387 */ /* 0x000fe80000100800 */
[C---:B------:R-:W-:Y:S01]  /*2370*/  IADD3 R249, R5.reuse, R250, RZ ;  /* 0x000000fa05f97210 */ /* 0x040fe20007ffe0ff */
[----:B------:R1:W-:Y:S04]  /*2380*/  STL [R1+0x10], R0 ;  /* 0x0000100001007387 */ /* 0x0003e80000100800 */
[----:B------:R-:W-:-:S05]  /*2390*/  IMAD.IADD R248, R5, 0x1, R249 ;  /* 0x0000000105f87824 */ /* 0x000fca00078e02f9 */
[----:B------:R-:W-:-:S05]  /*23a0*/  IADD3 R247, R5, R248, RZ ;  /* 0x000000f805f77210 */ /* 0x000fca0007ffe0ff */
[----:B-1----:R-:W-:-:S06]  /*23b0*/  IMAD.IADD R0, R5, 0x1, R247 ;  /* 0x0000000105007824 */ /* 0x002fcc00078e02f7 */
.L_x_598:
[----:B------:R-:W2:Y:S01]  /*23c0*/  LDL R0, [R1+0x20] ;  /* 0x0000200001007983 */ /* 0x000ea20000100800 */
[----:B------:R-:W-:Y:S03]  /*23d0*/  UISETP.GE.AND UP2, UPT, UR46, 0x1, UPT ;  /* 0x000000012e00788c */ /* 0x000fe6000bf46270 */
[----:B------:R-:W0:Y:S01]  /*23e0*/  LDGDEPBAR ;  /* 0x00000000000079af */ /* 0x000e220000000000 */
[----:B--2---:R-:W-:Y:S01]  /*23f0*/  R2P PR, R0, 0x6 ;  /* 0x0000000600007804 */ /* 0x004fe20000000000 */
[----:B------:R-:W-:Y:S06]  /*2400*/  DEPBAR.LE SB0, 0x0 ;  /* 0x000080000000791a */ /* 0x000fec0000000000 */
[----:B------:R-:W-:Y:S01]  /*2410*/  BAR.SYNC.DEFER_BLOCKING 0x0 ;  /* 0x0000000000007b1d */ /* 0x000fe20000010000 */
[----:B------:R-:W-:Y:S02]  /*2420*/  SEL R2, R183, 0xffffffe0, !P1 ;  /* 0xffffffe0b7027807 */ /* 0x000fe40004800000 */
[----:B------:R-:W-:Y:S02]  /*2430*/  SEL R173, R184, 0xffffffc0, !P2 ;  /* 0xffffffc0b8ad7807 */ /* 0x000fe40005000000 */
[----:B------:R-:W-:Y:S02]  /*2440*/  IADD3 R0, R178, R2, RZ ;  /* 0x00000002b2007210 */ /* 0x000fe40007ffe0ff */
[----:B-----5:R-:W-:Y:S01]  /*2450*/  FSETP.NEU.FTZ.AND P0, PT, R246, -INF , PT ;  /* 0xff800000f600780b */ /* 0x020fe20003f1d000 */
[----:B------:R-:W-:Y:S08]  /*2460*/  LDSM.16.M88.4 R64, [R178] ;  /* 0x00000000b240783b */ /* 0x000ff00000000200 */
[----:B------:R-:W1:Y:S08]  /*2470*/  LDSM.16.M88.4 R16, [R174+0xc000] ;  /* 0x00c00000ae10783b */ /* 0x000e700000000200 */
[----:B------:R-:W2:Y:S08]  /*2480*/  LDSM.16.M88.4 R60, [R178+0x2000] ;  /* 0x00200000b23c783b */ /* 0x000eb00000000200 */
[----:B------:R-:W3:Y:S08]  /*2490*/  LDSM.16.M88.4 R32, [R174+0xc800] ;  /* 0x00c80000ae20783b */ /* 0x000ef00000000200 */
[----:B------:R-:W4:Y:S08]  /*24a0*/  LDSM.16.M88.4 R48, [R174+0xd000] ;  /* 0x00d00000ae30783b */ /* 0x000f300000000200 */
[----:B------:R-:W3:Y:S01]  /*24b0*/  LDSM.16.M88.4 R132, [R174+0xd800] ;  /* 0x00d80000ae84783b */ /* 0x000ee20000000200 */
[-C--:B-1----:R-:W-:Y:S07]  /*24c0*/  HMMA.16816.F32.BF16 R4, R64, R16.reuse, RZ ;  /* 0x000000104004723c */ /* 0x082fee00000418ff */
[----:B------:R-:W-:Y:S01]  /*24d0*/  LDSM.16.M88.4 R136, [R0] ;  /* 0x000000000088783b */ /* 0x000fe20000000200 */
[C---:B--2---:R-:W-:Y:S07]  /*24e0*/  HMMA.16816.F32.BF16 R8, R60.reuse, R16, RZ ;  /* 0x000000103c08723c */ /* 0x044fee00000418ff */
        /* <DEDUP_REMOVED lines=8> */
[----:B------:R-:W1:Y:S01]  /*2570*/  LDSM.16.M88.4 R156, [R177+0xd800] ;  /* 0x00d80000b19c783b */ /* 0x000e620000000200 */
[----:B--2---:R-:W-:Y:S01]  /*2580*/  IADD3 R0, R173, R0, RZ ;  /* 0x00000000ad007210 */ /* 0x004fe20007ffe0ff */
[-C--:B------:R-:W-:Y:S06]  /*2590*/  HMMA.16816.F32.BF16 R28, R60, R34.reuse, RZ ;  /* 0x000000223c1c723c */ /* 0x080fec00000418ff */
[----:B------:R-:W-:Y:S02]  /*25a0*/  LDSM.16.M88.4 R160, [R175+0xd000] ;  /* 0x00d00000afa0783b */ /* 0x000fe40000000200 */
[C---:B------:R-:W-:Y:S06]  /*25b0*/  HMMA.16816.F32.BF16 R32, R64.reuse, R34, RZ ;  /* 0x000000224020723c */ /* 0x040fec00000418ff */
[----:B------:R-:W-:Y:S02]  /*25c0*/  LDSM.16.M88.4 R164, [R175+0xd800] ;  /* 0x00d80000afa4783b */ /* 0x000fe40000000200 */
[-C--:B----4-:R-:W-:Y:S06]  /*25d0*/  HMMA.16816.F32.BF16 R36, R64, R48.reuse, RZ ;  /* 0x000000304024723c */ /* 0x090fec00000418ff */
[----:B------:R-:W-:Y:S02]  /*25e0*/  LDSM.16.M88.4 R168, [R176+0xc000] ;  /* 0x00c00000b0a8783b */ /* 0x000fe40000000200 */
[C---:B------:R-:W-:Y:S08]  /*25f0*/  HMMA.16816.F32.BF16 R40, R60.reuse, R48, RZ ;  /* 0x000000303c28723c */ /* 0x040ff000000418ff */
[-C--:B------:R-:W-:Y:S08]  /*2600*/  HMMA.16816.F32.BF16 R44, R60, R50.reuse, RZ ;  /* 0x000000323c2c723c */ /* 0x080ff000000418ff */
[C---:B------:R-:W-:Y:S08]  /*2610*/  HMMA.16816.F32.BF16 R48, R64.reuse, R50, RZ ;  /* 0x000000324030723c */ /* 0x040ff000000418ff */
[-C--:B------:R-:W-:Y:S08]  /*2620*/  HMMA.16816.F32.BF16 R52, R64, R132.reuse, RZ ;  /* 0x000000844034723c */ /* 0x080ff000000418ff */
[C---:B------:R-:W-:Y:S08]  /*2630*/  HMMA.16816.F32.BF16 R56, R60.reuse, R132, RZ ;  /* 0x000000843c38723c */ /* 0x040ff000000418ff */
[-C--:B------:R-:W-:Y:S08]  /*2640*/  HMMA.16816.F32.BF16 R60, R60, R134.reuse, RZ ;  /* 0x000000863c3c723c */ /* 0x080ff000000418ff */
[----:B------:R-:W-:Y:S08]  /*2650*/  HMMA.16816.F32.BF16 R64, R64, R134, RZ ;  /* 0x000000864040723c */ /* 0x000ff000000418ff */
[-C--:B-1----:R-:W-:Y:S08]  /*2660*/  HMMA.16816.F32.BF16 R4, R136, R140.reuse, R4 ;  /* 0x0000008c8804723c */ /* 0x082ff00000041804 */
[C---:B------:R-:W-:Y:S08]  /*2670*/  HMMA.16816.F32.BF16 R8, R144.reuse, R140, R8 ;  /* 0x0000008c9008723c */ /* 0x040ff00000041808 */
[-C--:B------:R-:W-:Y:S08]  /*2680*/  HMMA.16816.F32.BF16 R12, R144, R142.reuse, R12 ;  /* 0x0000008e900c723c */ /* 0x080ff0000004180c */
[C---:B------:R-:W-:Y:S01]  /*2690*/  HMMA.16816.F32.BF16 R16, R136.reuse, R142, R16 ;  /* 0x0000008e8810723c */ /* 0x040fe20000041810 */
[----:B------:R-:W-:Y:S07]  /*26a0*/  LDSM.16.M88.4 R140, [R175+0xc000] ;  /* 0x00c00000af8c783b */ /* 0x000fee0000000200 */
[-C--:B------:R-:W-:Y:S08]  /*26b0*/  HMMA.16816.F32.BF16 R20, R136, R148.reuse, R20 ;  /* 0x000000948814723c */ /* 0x080ff00000041814 */
[C---:B------:R-:W-:Y:S07]  /*26c0*/  HMMA.16816.F32.BF16 R24, R144.reuse, R148, R24 ;  /* 0x000000949018723c */ /* 0x040fee0000041818 */
[----:B------:R-:W-:Y:S01]  /*26d0*/  IADD3 R148, R178, R173, RZ ;  /* 0x000000adb2947210 */ /* 0x000fe20007ffe0ff */
[-C--:B------:R-:W-:Y:S04]  /*26e0*/  HMMA.16816.F32.BF16 R28, R144, R150.reuse, R28 ;  /* 0x00000096901c723c */ /* 0x080fe8000004181c */
[----:B------:R-:W1:Y:S04]  /*26f0*/  LDSM.16.M88.4 R132, [R148] ;  /* 0x000000009484783b */ /* 0x000e680000000200 */
[C---:B------:R-:W-:Y:S04]  /*2700*/  HMMA.16816.F32.BF16 R32, R136.reuse, R150, R32 ;  /* 0x000000968820723c */ /* 0x040fe80000041820 */
[----:B------:R-:W2:Y:S04]  /*2710*/  LDSM.16.M88.4 R148, [R148+0x2000] ;  /* 0x002000009494783b */ /* 0x000ea80000000200 */
[-C--:B---3--:R-:W-:Y:S08]  /*2720*/  HMMA.16816.F32.BF16 R36, R136, R152.reuse, R36 ;  /* 0x000000988824723c */ /* 0x088ff00000041824 */
[C---:B------:R-:W-:Y:S08]  /*2730*/  HMMA.16816.F32.BF16 R40, R144.reuse, R152, R40 ;  /* 0x000000989028723c */ /* 0x040ff00000041828 */
[-C--:B------:R-:W-:Y:S08]  /*2740*/  HMMA.16816.F32.BF16 R44, R144, R154.reuse, R44 ;  /* 0x0000009a902c723c */ /* 0x080ff0000004182c */
[C---:B------:R-:W-:Y:S01]  /*2750*/  HMMA.16816.F32.BF16 R48, R136.reuse, R154, R48 ;  /* 0x0000009a8830723c */ /* 0x040fe20000041830 */
[----:B------:R-:W3:Y:S07]  /*2760*/  LDSM.16.M88.4 R152, [R175+0xc800] ;  /* 0x00c80000af98783b */ /* 0x000eee0000000200 */
[-C--:B------:R-:W-:Y:S08]  /*2770*/  HMMA.16816.F32.BF16 R52, R136, R156.reuse, R52 ;  /* 0x0000009c8834723c */ /* 0x080ff00000041834 */
[C---:B------:R-:W-:Y:S08]  /*2780*/  HMMA.16816.F32.BF16 R56, R144.reuse, R156, R56 ;  /* 0x0000009c9038723c */ /* 0x040ff00000041838 */
[-C--:B------:R-:W-:Y:S01]  /*2790*/  HMMA.16816.F32.BF16 R60, R144, R158.reuse, R60 ;  /* 0x0000009e903c723c */ /* 0x080fe2000004183c */
[----:B------:R-:W4:Y:S07]  /*27a0*/  LDSM.16.M88.4 R144, [R0] ;  /* 0x000000000090783b */ /* 0x000f2e0000000200 */
[----:B------:R-:W-:Y:S07]  /*27b0*/  HMMA.16816.F32.BF16 R64, R136, R158, R64 ;  /* 0x0000009e8840723c */ /* 0x000fee0000041840 */
[----:B------:R-:W-:Y:S01]  /*27c0*/  FMUL.FTZ R138, R246, 1.4426950216293334961 ;  /* 0x3fb8aa3bf68a7820 */ /* 0x000fe20000410000 */
[-C--:B-1----:R-:W-:Y:S05]  /*27d0*/  HMMA.16816.F32.BF16 R4, R132, R140.reuse, R4 ;  /* 0x0000008c8404723c */ /* 0x082fea0000041804 */
[----:B------:R-:W-:Y:S01]  /*27e0*/  FSEL R138, R138, RZ, P0 ;  /* 0x000000ff8a8a7208 */ /* 0x000fe20000000000 */
[C---:B------:R-:W-:Y:S01]  /*27f0*/  FMUL.FTZ R137, R245.reuse, 1.4426950216293334961 ;  /* 0x3fb8aa3bf5897820 */ /* 0x040fe20000410000 */
[----:B------:R-:W-:Y:S01]  /*2800*/  FSETP.NEU.FTZ.AND P0, PT, R245, -INF , PT ;  /* 0xff800000f500780b */ /* 0x000fe20003f1d000 */
[C---:B--2---:R-:W-:Y:S04]  /*2810*/  HMMA.16816.F32.BF16 R8, R148.reuse, R140, R8 ;  /* 0x0000008c9408723c */ /* 0x044fe80000041808 */
[----:B------:R-:W-:Y:S01]  /*2820*/  FSEL R137, R137, RZ, P0 ;  /* 0x000000ff89897208 */ /* 0x000fe20000000000 */
[C---:B------:R-:W-:Y:S01]  /*2830*/  FMUL.FTZ R136, R244.reuse, 1.4426950216293334961 ;  /* 0x3fb8aa3bf4887820 */ /* 0x040fe20000410000 */
[----:B------:R-:W-:Y:S02]  /*2840*/  FSETP.NEU.FTZ.AND P0, PT, R244, -INF , PT ;  /* 0xff800000f400780b */ /* 0x000fe40003f1d000 */
[-C--:B------:R-:W-:Y:S04]  /*2850*/  HMMA.16816.F32.BF16 R12, R148, R142.reuse, R12 ;  /* 0x0000008e940c723c */ /* 0x080fe8000004180c */
[----:B------:R-:W-:Y:S02]  /*2860*/  FSEL R136, R136, RZ, P0 ;  /* 0x000000ff88887208 */ /* 0x000fe40000000000 */
[C---:B------:R-:W-:Y:S02]  /*2870*/  FSETP.NEU.FTZ.AND P0, PT, R243.reuse, -INF , PT ;  /* 0xff800000f300780b */ /* 0x040fe40003f1d000 */
        /* <DEDUP_REMOVED lines=11> */
[-C--:B------:R-:W-:Y:S01]  /*2930*/  HMMA.16816.F32.BF16 R60, R148, R166.reuse, R60 ;  /* 0x000000a6943c723c */ /* 0x080fe2000004183c */
[----:B------:R-:W2:Y:S06]  /*2940*/  LDL R151, [R1+0x14] ;  /* 0x0000140001977983 */ /* 0x000eac0000100800 */
[----:B------:R-:W-:Y:S01]  /*2950*/  IADD3 R148, R180, R2, RZ ;  /* 0x00000002b4947210 */ /* 0x000fe20007ffe0ff */
[----:B------:R-:W-:Y:S01]  /*2960*/  HMMA.16816.F32.BF16 R64, R132, R166, R64 ;  /* 0x000000a68440723c */ /* 0x000fe20000041840 */
[----:B------:R1:W3:Y:S07]  /*2970*/  LDSM.16.M88.4 R132, [R0+0x2000] ;  /* 0x002000000084783b */ /* 0x0002ee0000000200 */
[-C--:B----4-:R-:W-:Y:S05]  /*2980*/  HMMA.16816.F32.BF16 R4, R144, R168.reuse, R4 ;  /* 0x000000a89004723c */ /* 0x090fea0000041804 */
[----:B-1----:R-:W-:Y:S07]  /*2990*/  FMUL.FTZ R0, R243, 1.4426950216293334961 ;  /* 0x3fb8aa3bf3007820 */ /* 0x002fee0000410000 */
[----:B------:R-:W-:Y:S11]  /*29a0*/  FSEL R0, R0, RZ, P0 ;  /* 0x000000ff00007208 */ /* 0x000ff60000000000 */
[----:B------:R-:W-:Y:S01]  /*29b0*/  @!UPT UIADD3 URZ, URZ, URZ, URZ ;  /* 0x0000003f3f3ff290 */ /* 0x000fe2000fffe03f */
[--C-:B------:R-:W-:Y:S02]  /*29c0*/  FFMA.FTZ R4, R4, c[0x0][0x23c], -R138.reuse ;  /* 0x00008f0004047a23 */ /* 0x100fe4000001088a */
[----:B------:R-:W-:Y:S02]  /*29d0*/  FFMA.FTZ R5, R5, c[0x0][0x23c], -R138 ;  /* 0x00008f0005057a23 */ /* 0x000fe4000001088a */
[----:B------:R-:W-:Y:S01]  /*29e0*/  MUFU.EX2 R166, R4 ;  /* 0x0000000400a67308 */ /* 0x000fe20000000800 */
[--C-:B------:R-:W-:Y:S02]  /*29f0*/  FFMA.FTZ R6, R6, c[0x0][0x23c], -R137.reuse ;  /* 0x00008f0006067a23 */ /* 0x100fe40000010889 */
[--C-:B------:R-:W-:Y:S01]  /*2a00*/  FFMA.FTZ R7, R7, c[0x0][0x23c], -R137.reuse ;  /* 0x00008f0007077a23 */ /* 0x100fe20000010889 */
[C---:B---3--:R-:W-:Y:S06]  /*2a10*/  HMMA.16816.F32.BF16 R8, R132.reuse, R168, R8 ;  /* 0x000000a88408723c */ /* 0x048fec0000041808 */
[----:B------:R-:W-:Y:S02]  /*2a20*/  MUFU.EX2 R165, R5 ;  /* 0x0000000500a57308 */ /* 0x000fe40000000800 */
[-C--:B------:R-:W-:Y:S08]  /*2a30*/  HMMA.16816.F32.BF16 R12, R132, R170.reuse, R12 ;  /* 0x000000aa840c723c */ /* 0x080ff0000004180c */
[----:B------:R-:W-:Y:S01]  /*2a40*/  MUFU.EX2 R219, R6 ;  /* 0x0000000600db7308 */ /* 0x000fe20000000800 */
[C---:B------:R-:W-:Y:S07]  /*2a50*/  HMMA.16816.F32.BF16 R16, R144.reuse, R170, R16 ;  /* 0x000000aa9010723c */ /* 0x040fee0000041810 */
[--C-:B------:R-:W-:Y:S02]  /*2a60*/  FFMA.FTZ R8, R8, c[0x0][0x23c], -R136.reuse ;  /* 0x00008f0008087a23 */ /* 0x100fe40000010888 */
[----:B------:R1:W3:Y:S03]  /*2a70*/  MUFU.EX2 R218, R7 ;  /* 0x0000000700da7308 */ /* 0x0002e60000000800 */
[----:B------:R-:W-:Y:S02]  /*2a80*/  FFMA.FTZ R9, R9, c[0x0][0x23c], -R136 ;  /* 0x00008f0009097a23 */ /* 0x000fe40000010888 */
[--C-:B------:R-:W-:Y:S02]  /*2a90*/  FFMA.FTZ R10, R10, c[0x0][0x23c], -R0.reuse ;  /* 0x00008f000a0a7a23 */ /* 0x100fe40000010800 */
[----:B------:R-:W-:Y:S02]  /*2aa0*/  FFMA.FTZ R11, R11, c[0x0][0x23c], -R0 ;  /* 0x00008f000b0b7a23 */ /* 0x000fe40000010800 */
[--C-:B------:R-:W-:Y:S01]  /*2ab0*/  FFMA.FTZ R12, R12, c[0x0][0x23c], -R136.reuse ;  /* 0x00008f000c0c7a23 */ /* 0x100fe20000010888 */
[----:B------:R-:W-:Y:S01]  /*2ac0*/  MUFU.EX2 R225, R8 ;  /* 0x0000000800e17308 */ /* 0x000fe20000000800 */
[----:B------:R-:W-:Y:S02]  /*2ad0*/  FFMA.FTZ R13, R13, c[0x0][0x23c], -R136 ;  /* 0x00008f000d0d7a23 */ /* 0x000fe40000010888 */
[----:B------:R-:W-:Y:S02]  /*2ae0*/  FFMA.FTZ R14, R14, c[0x0][0x23c], -R0 ;  /* 0x00008f000e0e7a23 */ /* 0x000fe40000010800 */
[--C-:B------:R-:W-:Y:S02]  /*2af0*/  FFMA.FTZ R16, R16, c[0x0][0x23c], -R138.reuse ;  /* 0x00008f0010107a23 */ /* 0x100fe4000001088a */
[----:B------:R-:W-:Y:S02]  /*2b00*/  FFMA.FTZ R17, R17, c[0x0][0x23c], -R138 ;  /* 0x00008f0011117a23 */ /* 0x000fe4000001088a */
[--C-:B------:R-:W-:Y:S01]  /*2b10*/  FFMA.FTZ R18, R18, c[0x0][0x23c], -R137.reuse ;  /* 0x00008f0012127a23 */ /* 0x100fe20000010889 */
[----:B------:R-:W-:Y:S01]  /*2b20*/  MUFU.EX2 R224, R9 ;  /* 0x0000000900e07308 */ /* 0x000fe20000000800 */
[--C-:B------:R-:W-:Y:S02]  /*2b30*/  FFMA.FTZ R19, R19, c[0x0][0x23c], -R137.reuse ;  /* 0x00008f0013137a23 */ /* 0x100fe40000010889 */
[----:B------:R-:W-:Y:S01]  /*2b40*/  FFMA.FTZ R15, R15, c[0x0][0x23c], -R0 ;  /* 0x00008f000f0f7a23 */ /* 0x000fe20000010800 */
[----:B-1----:R-:W1:Y:S06]  /*2b50*/  LDSM.16.M88.4 R4, [R176+0xc800] ;  /* 0x00c80000b004783b */ /* 0x002e6c0000000200 */
[----:B------:R-:W-:Y:S10]  /*2b60*/  MUFU.EX2 R228, R10 ;  /* 0x0000000a00e47308 */ /* 0x000ff40000000800 */
[----:B------:R4:W-:Y:S10]  /*2b70*/  MUFU.EX2 R229, R11 ;  /* 0x0000000b00e57308 */ /* 0x0009f40000000800 */
[----:B------:R-:W-:Y:S10]  /*2b80*/  MUFU.EX2 R158, R16 ;  /* 0x00000010009e7308 */ /* 0x000ff40000000800 */
[----:B------:R-:W3:Y:S01]  /*2b90*/  MUFU.EX2 R153, R17 ;  /* 0x0000001100997308 */ /* 0x000ee20000000800 */
[-C--:B-1----:R-:W-:Y:S01]  /*2ba0*/  HMMA.16816.F32.BF16 R20, R144, R4.reuse, R20 ;  /* 0x000000049014723c */ /* 0x082fe20000041814 */
[----:B----4-:R-:W1:Y:S08]  /*2bb0*/  LDSM.16.M88.4 R8, [R176+0xd000] ;  /* 0x00d00000b008783b */ /* 0x010e700000000200 */
[----:B------:R-:W-:Y:S01]  /*2bc0*/  MUFU.EX2 R211, R18 ;  /* 0x0000001200d37308 */ /* 0x000fe20000000800 */
[C---:B------:R-:W-:Y:S08]  /*2bd0*/  HMMA.16816.F32.BF16 R24, R132.reuse, R4, R24 ;  /* 0x000000048418723c */ /* 0x040ff00000041818 */
[-C--:B------:R-:W-:Y:S01]  /*2be0*/  HMMA.16816.F32.BF16 R28, R132, R6.reuse, R28 ;  /* 0x00000006841c723c */ /* 0x080fe2000004181c */
[----:B------:R-:W-:Y:S07]  /*2bf0*/  MUFU.EX2 R210, R19 ;  /* 0x0000001300d27308 */ /* 0x000fee0000000800 */
[C---:B------:R-:W-:Y:S01]  /*2c00*/  HMMA.16816.F32.BF16 R32, R144.reuse, R6, R32 ;  /* 0x000000069020723c */ /* 0x040fe20000041820 */
[----:B------:R-:W4:Y:S02]  /*2c10*/  LDSM.16.M88.4 R4, [R176+0xd800] ;  /* 0x00d80000b004783b */ /* 0x000f240000000200 */
[----:B------:R-:W-:Y:S01]  /*2c20*/  MUFU.EX2 R223, R12 ;  /* 0x0000000c00df7308 */ /* 0x000fe20000000800 */
[--C-:B------:R-:W-:Y:S02]  /*2c30*/  FFMA.FTZ R20, R20, c[0x0][0x23c], -R138.reuse ;  /* 0x00008f0014147a23 */ /* 0x100fe4000001088a */
[----:B------:R-:W-:Y:S02]  /*2c40*/  FFMA.FTZ R21, R21, c[0x0][0x23c], -R138 ;  /* 0x00008f0015157a23 */ /* 0x000fe4000001088a */
[--C-:B------:R-:W-:Y:S04]  /*2c50*/  FFMA.FTZ R22, R22, c[0x0][0x23c], -R137.reuse ;  /* 0x00008f0016167a23 */ /* 0x100fe80000010889 */
[--C-:B------:R-:W-:Y:S01]  /*2c60*/  FFMA.FTZ R23, R23, c[0x0][0x23c], -R137.reuse ;  /* 0x00008f0017177a23 */ /* 0x100fe20000010889 */
[----:B------:R-:W-:Y:S01]  /*2c70*/  MUFU.EX2 R157, R20 ;  /* 0x00000014009d7308 */ /* 0x000fe20000000800 */
[--C-:B------:R-:W-:Y:S02]  /*2c80*/  FFMA.FTZ R24, R24, c[0x0][0x23c], -R136.reuse ;  /* 0x00008f0018187a23 */ /* 0x100fe40000010888 */
[----:B------:R-:W-:Y:S01]  /*2c90*/  FFMA.FTZ R25, R25, c[0x0][0x23c], -R136 ;  /* 0x00008f0019197a23 */ /* 0x000fe20000010888 */
[-C--:B-1----:R-:W-:Y:S03]  /*2ca0*/  HMMA.16816.F32.BF16 R36, R144, R8.reuse, R36 ;  /* 0x000000089024723c */ /* 0x082fe60000041824 */
[--C-:B------:R-:W-:Y:S02]  /*2cb0*/  FFMA.FTZ R26, R26, c[0x0][0x23c], -R0.reuse ;  /* 0x00008f001a1a7a23 */ /* 0x100fe40000010800 */
[----:B------:R-:W-:Y:S01]  /*2cc0*/  FFMA.FTZ R27, R27, c[0x0][0x23c], -R0 ;  /* 0x00008f001b1b7a23 */ /* 0x000fe20000010800 */
[----:B------:R-:W1:Y:S01]  /*2cd0*/  MUFU.EX2 R222, R13 ;  /* 0x0000000d00de7308 */ /* 0x000e620000000800 */
[--C-:B------:R-:W-:Y:S01]  /*2ce0*/  FFMA.FTZ R32, R32, c[0x0][0x23c], -R138.reuse ;  /* 0x00008f0020207a23 */ /* 0x100fe2000001088a */
[C---:B------:R-:W-:Y:S04]  /*2cf0*/  HMMA.16816.F32.BF16 R40, R132.reuse, R8, R40 ;  /* 0x000000088428723c */ /* 0x040fe80000041828 */
[----:B------:R-:W-:Y:S02]  /*2d00*/  FFMA.FTZ R33, R33, c[0x0][0x23c], -R138 ;  /* 0x00008f0021217a23 */ /* 0x000fe4000001088a */
[--C-:B------:R-:W-:Y:S02]  /*2d10*/  FFMA.FTZ R34, R34, c[0x0][0x23c], -R137.reuse ;  /* 0x00008f0022227a23 */ /* 0x100fe40000010889 */
[-C--:B------:R-:W-:Y:S01]  /*2d20*/  HMMA.16816.F32.BF16 R44, R132, R10.reuse, R44 ;  /* 0x0000000a842c723c */ /* 0x080fe2000004182c */
[----:B------:R-:W-:Y:S03]  /*2d30*/  MUFU.EX2 R156, R32 ;  /* 0x00000020009c7308 */ /* 0x000fe60000000800 */
[--C-:B------:R-:W-:Y:S02]  /*2d40*/  FFMA.FTZ R35, R35, c[0x0][0x23c], -R137.reuse ;  /* 0x00008f0023237a23 */ /* 0x100fe40000010889 */
[--C-:B------:R-:W-:Y:S02]  /*2d50*/  FFMA.FTZ R28, R28, c[0x0][0x23c], -R136.reuse ;  /* 0x00008f001c1c7a23 */ /* 0x100fe40000010888 */
[C---:B------:R-:W-:Y:S03]  /*2d60*/  HMMA.16816.F32.BF16 R48, R144.reuse, R10, R48 ;  /* 0x0000000a9030723c */ /* 0x040fe60000041830 */
[----:B------:R-:W-:Y:S01]  /*2d70*/  MUFU.EX2 R192, R33 ;  /* 0x0000002100c07308 */ /* 0x000fe20000000800 */
[----:B------:R-:W-:Y:S02]  /*2d80*/  FFMA.FTZ R29, R29, c[0x0][0x23c], -R136 ;  /* 0x00008f001d1d7a23 */ /* 0x000fe40000010888 */
[--C-:B------:R-:W-:Y:S02]  /*2d90*/  FFMA.FTZ R30, R30, c[0x0][0x23c], -R0.reuse ;  /* 0x00008f001e1e7a23 */ /* 0x100fe40000010800 */
[-C--:B----4-:R-:W-:Y:S04]  /*2da0*/  HMMA.16816.F32.BF16 R52, R144, R4.reuse, R52 ;  /* 0x000000049034723c */ /* 0x090fe80000041834 */
[----:B------:R-:W-:Y:S01]  /*2db0*/  FFMA.FTZ R31, R31, c[0x0][0x23c], -R0 ;  /* 0x00008f001f1f7a23 */ /* 0x000fe20000010800 */
[----:B------:R-:W-:Y:S01]  /*2dc0*/  MUFU.EX2 R199, R34 ;  /* 0x0000002200c77308 */ /* 0x000fe20000000800 */
[--C-:B------:R-:W-:Y:S02]  /*2dd0*/  FFMA.FTZ R36, R36, c[0x0][0x23c], -R138.reuse ;  /* 0x00008f0024247a23 */ /* 0x100fe4000001088a */
[C---:B------:R-:W-:Y:S04]  /*2de0*/  HMMA.16816.F32.BF16 R56, R132.reuse, R4, R56 ;  /* 0x000000048438723c */ /* 0x040fe80000041838 */
[--C-:B------:R-:W-:Y:S02]  /*2df0*/  FFMA.FTZ R37, R37, c[0x0][0x23c], -R138.reuse ;  /* 0x00008f0025257a23 */ /* 0x100fe4000001088a */
[--C-:B------:R-:W-:Y:S01]  /*2e00*/  FFMA.FTZ R38, R38, c[0x0][0x23c], -R137.reuse ;  /* 0x00008f0026267a23 */ /* 0x100fe20000010889 */
[----:B---3--:R-:W-:Y:S01]  /*2e10*/  F2FP.BF16.PACK_AB R5, R218, R219 ;  /* 0x000000dbda05723e */ /* 0x008fe200000010ff */
[-C--:B------:R-:W-:Y:S01]  /*2e20*/  HMMA.16816.F32.BF16 R60, R132, R6.reuse, R60 ;  /* 0x00000006843c723c */ /* 0x080fe2000004183c */
[----:B------:R-:W-:Y:S03]  /*2e30*/  MUFU.EX2 R198, R35 ;  /* 0x0000002300c67308 */ /* 0x000fe60000000800 */
[----:B------:R1:W-:Y:S01]  /*2e40*/  STS [R230+0x1c400], R5 ;  /* 0x01c40005e6007388 */ /* 0x0003e20000000800 */
[----:B------:R-:W-:Y:S01]  /*2e50*/  F2FP.BF16.PACK_AB R4, R153, R158 ;  /* 0x0000009e9904723e */ /* 0x000fe200000010ff */
[--C-:B------:R-:W-:Y:S02]  /*2e60*/  FFMA.FTZ R48, R48, c[0x0][0x23c], -R138.reuse ;  /* 0x00008f0030307a23 */ /* 0x100fe4000001088a */
[----:B------:R-:W-:Y:S03]  /*2e70*/  HMMA.16816.F32.BF16 R64, R144, R6, R64 ;  /* 0x000000069040723c */ /* 0x000fe60000041840 */
[----:B------:R-:W-:Y:S01]  /*2e80*/  MUFU.EX2 R227, R14 ;  /* 0x0000000e00e37308 */ /* 0x000fe20000000800 */
[--C-:B------:R-:W-:Y:S02]  /*2e90*/  FFMA.FTZ R39, R39, c[0x0][0x23c], -R137.reuse ;  /* 0x00008f0027277a23 */ /* 0x100fe40000010889 */
[----:B------:R-:W-:Y:S01]  /*2ea0*/  FFMA.FTZ R49, R49, c[0x0][0x23c], -R138 ;  /* 0x00008f0031317a23 */ /* 0x000fe2000001088a */
[----:B------:R-:W-:Y:S01]  /*2eb0*/  F2FP.BF16.PACK_AB R6, R165, R166 ;  /* 0x000000a6a506723e */ /* 0x000fe200000010ff */
[--C-:B------:R-:W-:Y:S04]  /*2ec0*/  FFMA.FTZ R50, R50, c[0x0][0x23c], -R137.reuse ;  /* 0x00008f0032327a23 */ /* 0x100fe80000010889 */
[----:B------:R3:W-:Y:S01]  /*2ed0*/  STS [R230+0x1c000], R6 ;  /* 0x01c00006e6007388 */ /* 0x0007e20000000800 */
[----:B------:R-:W4:Y:S01]  /*2ee0*/  MUFU.EX2 R226, R15 ;  /* 0x0000000f00e27308 */ /* 0x000f220000000800 */
[--C-:B------:R-:W-:Y:S02]  /*2ef0*/  FFMA.FTZ R51, R51, c[0x0][0x23c], -R137.reuse ;  /* 0x00008f0033337a23 */ /* 0x100fe40000010889 */
[----:B------:R4:W-:Y:S01]  /*2f00*/  STS [R233+0x1c000], R4 ;  /* 0x01c00004e9007388 */ /* 0x0009e20000000800 */
[--C-:B------:R-:W-:Y:S02]  /*2f10*/  FFMA.FTZ R62, R62, c[0x0][0x23c], -R0.reuse ;  /* 0x00008f003e3e7a23 */ /* 0x100fe40000010800 */
[--C-:B------:R-:W-:Y:S01]  /*2f20*/  FFMA.FTZ R42, R42, c[0x0][0x23c], -R0.reuse ;  /* 0x00008f002a2a7a23 */ /* 0x100fe20000010800 */
[----:B-1----:R-:W-:Y:S01]  /*2f30*/  F2FP.BF16.PACK_AB R5, R222, R223 ;  /* 0x000000dfde05723e */ /* 0x002fe200000010ff */
[--C-:B------:R-:W-:Y:S02]  /*2f40*/  FFMA.FTZ R43, R43, c[0x0][0x23c], -R0.reuse ;  /* 0x00008f002b2b7a23 */ /* 0x100fe40000010800 */
[----:B------:R-:W1:Y:S01]  /*2f50*/  MUFU.EX2 R152, R21 ;  /* 0x0000001500987308 */ /* 0x000e620000000800 */
[--C-:B------:R-:W-:Y:S02]  /*2f60*/  FFMA.FTZ R46, R46, c[0x0][0x23c], -R0.reuse ;  /* 0x00008f002e2e7a23 */ /* 0x100fe40000010800 */
[--C-:B------:R-:W-:Y:S02]  /*2f70*/  FFMA.FTZ R47, R47, c[0x0][0x23c], -R0.reuse ;  /* 0x00008f002f2f7a23 */ /* 0x100fe40000010800 */
[--C-:B------:R-:W-:Y:S02]  /*2f80*/  FFMA.FTZ R58, R58, c[0x0][0x23c], -R0.reuse ;  /* 0x00008f003a3a7a23 */ /* 0x100fe40000010800 */
[--C-:B------:R-:W-:Y:S02]  /*2f90*/  FFMA.FTZ R59, R59, c[0x0][0x23c], -R0.reuse ;  /* 0x00008f003b3b7a23 */ /* 0x100fe40000010800 */
[----:B------:R-:W-:Y:S01]  /*2fa0*/  FFMA.FTZ R0, R63, c[0x0][0x23c], -R0 ;  /* 0x00008f003f007a23 */ /* 0x000fe20000010800 */
[----:B------:R-:W-:Y:S01]  /*2fb0*/  MUFU.EX2 R207, R22 ;  /* 0x0000001600cf7308 */ /* 0x000fe20000000800 */
[--C-:B------:R-:W-:Y:S02]  /*2fc0*/  FFMA.FTZ R40, R40, c[0x0][0x23c], -R136.reuse ;  /* 0x00008f0028287a23 */ /* 0x100fe40000010888 */
[--C-:B------:R-:W-:Y:S01]  /*2fd0*/  FFMA.FTZ R41, R41, c[0x0][0x23c], -R136.reuse ;  /* 0x00008f0029297a23 */ /* 0x100fe20000010888 */
[----:B---3--:R-:W-:Y:S01]  /*2fe0*/  F2FP.BF16.PACK_AB R6, R210, R211 ;  /* 0x000000d3d206723e */ /* 0x008fe200000010ff */
[--C-:B------:R-:W-:Y:S02]  /*2ff0*/  FFMA.FTZ R44, R44, c[0x0][0x23c], -R136.reuse ;  /* 0x00008f002c2c7a23 */ /* 0x100fe40000010888 */
[----:B------:R-:W-:Y:S01]  /*3000*/  FFMA.FTZ R45, R45, c[0x0][0x23c], -R136 ;  /* 0x00008f002d2d7a23 */ /* 0x000fe20000010888 */
[----:B----4-:R-:W-:Y:S01]  /*3010*/  F2FP.BF16.PACK_AB R4, R224, R225 ;  /* 0x000000e1e004723e */ /* 0x010fe200000010ff */
[----:B------:R3:W-:Y:S01]  /*3020*/  STS [R233+0x1c400], R6 ;  /* 0x01c40006e9007388 */ /* 0x0007e20000000800 */
[----:B------:R-:W4:Y:S01]  /*3030*/  MUFU.EX2 R206, R23 ;  /* 0x0000001700ce7308 */ /* 0x000f220000000800 */
[--C-:B------:R-:W-:Y:S02]  /*3040*/  FFMA.FTZ R52, R52, c[0x0][0x23c], -R138.reuse ;  /* 0x00008f0034347a23 */ /* 0x100fe4000001088a */
[----:B------:R1:W-:Y:S01]  /*3050*/  STS [R230+0x1e000], R4 ;  /* 0x01e00004e6007388 */ /* 0x0003e20000000800 */
[--C-:B------:R-:W-:Y:S02]  /*3060*/  FFMA.FTZ R53, R53, c[0x0][0x23c], -R138.reuse ;  /* 0x00008f0035357a23 */ /* 0x100fe4000001088a */
[--C-:B------:R-:W-:Y:S02]  /*3070*/  FFMA.FTZ R54, R54, c[0x0][0x23c], -R137.reuse ;  /* 0x00008f0036367a23 */ /* 0x100fe40000010889 */
[--C-:B------:R-:W-:Y:S02]  /*3080*/  FFMA.FTZ R55, R55, c[0x0][0x23c], -R137.reuse ;  /* 0x00008f0037377a23 */ /* 0x100fe40000010889 */
[----:B------:R-:W-:Y:S01]  /*3090*/  MUFU.EX2 R215, R24 ;  /* 0x0000001800d77308 */ /* 0x000fe20000000800 */
[--C-:B------:R-:W-:Y:S02]  /*30a0*/  FFMA.FTZ R64, R64, c[0x0][0x23c], -R138.reuse ;  /* 0x00008f0040407a23 */ /* 0x100fe4000001088a */
[----:B------:R-:W-:Y:S02]  /*30b0*/  FFMA.FTZ R138, R65, c[0x0][0x23c], -R138 ;  /* 0x00008f00418a7a23 */ /* 0x000fe4000001088a */
[--C-:B------:R-:W-:Y:S02]  /*30c0*/  FFMA.FTZ R66, R66, c[0x0][0x23c], -R137.reuse ;  /* 0x00008f0042427a23 */ /* 0x100fe40000010889 */
[----:B------:R-:W-:Y:S02]  /*30d0*/  FFMA.FTZ R137, R67, c[0x0][0x23c], -R137 ;  /* 0x00008f0043897a23 */ /* 0x000fe40000010889 */
[--C-:B------:R-:W-:Y:S01]  /*30e0*/  FFMA.FTZ R56, R56, c[0x0][0x23c], -R136.reuse ;  /* 0x00008f0038387a23 */ /* 0x100fe20000010888 */
[----:B------:R-:W-:Y:S01]  /*30f0*/  MUFU.EX2 R214, R25 ;  /* 0x0000001900d67308 */ /* 0x000fe20000000800 */
[--C-:B------:R-:W-:Y:S02]  /*3100*/  FFMA.FTZ R57, R57, c[0x0][0x23c], -R136.reuse ;  /* 0x00008f0039397a23 */ /* 0x100fe40000010888 */
[--C-:B------:R-:W-:Y:S01]  /*3110*/  FFMA.FTZ R60, R60, c[0x0][0x23c], -R136.reuse ;  /* 0x00008f003c3c7a23 */ /* 0x100fe20000010888 */
[----:B---3--:R-:W-:Y:S01]  /*3120*/  F2FP.BF16.PACK_AB R6, R229, R228 ;  /* 0x000000e4e506723e */ /* 0x008fe200000010ff */
[----:B------:R-:W-:Y:S01]  /*3130*/  FFMA.FTZ R136, R61, c[0x0][0x23c], -R136 ;  /* 0x00008f003d887a23 */ /* 0x000fe20000010888 */
[----:B--2---:R-:W-:Y:S02]  /*3140*/  IADD3 R150, P0, R151, UR8, RZ ;  /* 0x0000000897967c10 */ /* 0x004fe4000ff1e0ff */
[----:B-1----:R-:W-:Y:S01]  /*3150*/  F2FP.BF16.PACK_AB R4, R226, R227 ;  /* 0x000000e3e204723e */ /* 0x002fe200000010ff */
[----:B------:R1:W-:Y:S01]  /*3160*/  STS [R230+0x1e400], R6 ;  /* 0x01e40006e6007388 */ /* 0x0003e20000000800 */
[----:B------:R-:W-:Y:S03]  /*3170*/  MUFU.EX2 R220, R26 ;  /* 0x0000001a00dc7308 */ /* 0x000fe60000000800 */
[----:B------:R4:W-:Y:S04]  /*3180*/  STS [R233+0x1e000], R5 ;  /* 0x01e00005e9007388 */ /* 0x0009e80000000800 */
[----:B------:R2:W-:Y:S03]  /*3190*/  STS [R233+0x1e400], R4 ;  /* 0x01e40004e9007388 */ /* 0x0005e60000000800 */
[----:B------:R-:W3:Y:S10]  /*31a0*/  MUFU.EX2 R221, R27 ;  /* 0x0000001b00dd7308 */ /* 0x000ef40000000800 */
[----:B------:R-:W-:Y:S01]  /*31b0*/  MUFU.EX2 R213, R28 ;  /* 0x0000001c00d57308 */ /* 0x000fe20000000800 */
[----:B-1----:R-:W-:Y:S02]  /*31c0*/  F2FP.BF16.PACK_AB R6, R152, R157 ;  /* 0x0000009d9806723e */ /* 0x002fe400000010ff */
[----:B----4-:R-:W-:Y:S03]  /*31d0*/  F2FP.BF16.PACK_AB R5, R206, R207 ;  /* 0x000000cfce05723e */ /* 0x010fe600000010ff */
[----:B------:R1:W-:Y:S04]  /*31e0*/  STS [R237+0x1c000], R6 ;  /* 0x01c00006ed007388 */ /* 0x0003e80000000800 */
[----:B------:R-:W-:Y:S01]  /*31f0*/  MUFU.EX2 R212, R29 ;  /* 0x0000001d00d47308 */ /* 0x000fe20000000800 */
[----:B--2---:R-:W-:Y:S01]  /*3200*/  F2FP.BF16.PACK_AB R4, R192, R156 ;  /* 0x0000009cc004723e */ /* 0x004fe200000010ff */
[----:B------:R-:W-:Y:S01]  /*3210*/  STS [R237+0x1c400], R5 ;  /* 0x01c40005ed007388 */ /* 0x000fe20000000800 */
[----:B---3--:R-:W-:Y:S03]  /*3220*/  F2FP.BF16.PACK_AB R7, R221, R220 ;  /* 0x000000dcdd07723e */ /* 0x008fe600000010ff */
[----:B------:R2:W-:Y:S04]  /*3230*/  STS [R236+0x1c000], R4 ;  /* 0x01c00004ec007388 */ /* 0x0005e80000000800 */
[----:B------:R-:W-:Y:S10]  /*3240*/  MUFU.EX2 R217, R30 ;  /* 0x0000001e00d97308 */ /* 0x000ff40000000800 */
[----:B------:R-:W3:Y:S01]  /*3250*/  MUFU.EX2 R216, R31 ;  /* 0x0000001f00d87308 */ /* 0x000ee20000000800 */
[----:B-1----:R-:W-:Y:S05]  /*3260*/  F2FP.BF16.PACK_AB R6, R198, R199 ;  /* 0x000000c7c606723e */ /* 0x002fea00000010ff */
[----:B------:R1:W-:Y:S04]  /*3270*/  STS [R236+0x1c400], R6 ;  /* 0x01c40006ec007388 */ /* 0x0003e80000000800 */
[----:B------:R-:W-:Y:S01]  /*3280*/  MUFU.EX2 R155, R36 ;  /* 0x00000024009b7308 */ /* 0x000fe20000000800 */
[----:B--2---:R-:W-:Y:S01]  /*3290*/  F2FP.BF16.PACK_AB R4, R214, R215 ;  /* 0x000000d7d604723e */ /* 0x004fe200000010ff */
[----:B------:R-:W-:Y:S04]  /*32a0*/  STS [R237+0x1e400], R7 ;  /* 0x01e40007ed007388 */ /* 0x000fe80000000800 */
[----:B------:R2:W-:Y:S04]  /*32b0*/  STS [R237+0x1e000], R4 ;  /* 0x01e00004ed007388 */ /* 0x0005e80000000800 */
[----:B------:R-:W2:Y:S01]  /*32c0*/  MUFU.EX2 R189, R37 ;  /* 0x0000002500bd7308 */ /* 0x000ea20000000800 */
[----:B---3--:R-:W-:Y:S05]  /*32d0*/  F2FP.BF16.PACK_AB R5, R216, R217 ;  /* 0x000000d9d805723e */ /* 0x008fea00000010ff */
[----:B------:R-:W-:Y:S04]  /*32e0*/  STS [R236+0x1e400], R5 ;  /* 0x01e40005ec007388 */ /* 0x000fe80000000800 */
[----:B------:R-:W-:Y:S01]  /*32f0*/  MUFU.EX2 R196, R38 ;  /* 0x0000002600c47308 */ /* 0x000fe20000000800 */
[----:B-1----:R-:W-:Y:S05]  /*3300*/  F2FP.BF16.PACK_AB R6, R212, R213 ;  /* 0x000000d5d406723e */ /* 0x002fea00000010ff */
[----:B------:R-:W-:Y:S04]  /*3310*/  STS [R236+0x1e000], R6 ;  /* 0x01e00006ec007388 */ /* 0x000fe80000000800 */
[----:B------:R-:W1:Y:S01]  /*3320*/  MUFU.EX2 R195, R39 ;  /* 0x0000002700c37308 */ /* 0x000e620000000800 */
[----:B--2---:R-:W-:Y:S05]  /*3330*/  F2FP.BF16.PACK_AB R4, R189, R155 ;  /* 0x0000009bbd04723e */ /* 0x004fea00000010ff */
[----:B------:R2:W-:Y:S04]  /*3340*/  STS [R231+0x1c000], R4 ;  /* 0x01c00004e7007388 */ /* 0x0005e80000000800 */
[----:B------:R-:W-:Y:S10]  /*3350*/  MUFU.EX2 R154, R48 ;  /* 0x00000030009a7308 */ /* 0x000ff40000000800 */
[----:B------:R-:W2:Y:S01]  /*3360*/  MUFU.EX2 R149, R49 ;  /* 0x0000003100957308 */ /* 0x000ea20000000800 */
[----:B-1----:R-:W-:Y:S05]  /*3370*/  F2FP.BF16.PACK_AB R7, R195, R196 ;  /* 0x000000c4c307723e */ /* 0x002fea00000010ff */
[----:B------:R1:W-:Y:S04]  /*3380*/  STS [R231+0x1c400], R7 ;  /* 0x01c40007e7007388 */ /* 0x0003e80000000800 */
[----:B------:R-:W-:Y:S10]  /*3390*/  MUFU.EX2 R188, R50 ;  /* 0x0000003200bc7308 */ /* 0x000ff40000000800 */
[----:B------:R-:W3:Y:S01]  /*33a0*/  MUFU.EX2 R185, R51 ;  /* 0x0000003300b97308 */ /* 0x000ee20000000800 */
[----:B--2---:R-:W-:Y:S05]  /*33b0*/  F2FP.BF16.PACK_AB R4, R149, R154 ;  /* 0x0000009a9504723e */ /* 0x004fea00000010ff */
[----:B------:R-:W-:Y:S04]  /*33c0*/  STS [R232+0x1c000], R4 ;  /* 0x01c00004e8007388 */ /* 0x000fe80000000800 */
[----:B------:R3:W-:Y:S10]  /*33d0*/  MUFU.EX2 R169, R0 ;  /* 0x0000000000a97308 */ /* 0x0007f40000000800 */
[----:B------:R-:W-:Y:S10]  /*33e0*/  MUFU.EX2 R203, R40 ;  /* 0x0000002800cb7308 */ /* 0x000ff40000000800 */
[----:B------:R-:W2:Y:S01]  /*33f0*/  MUFU.EX2 R202, R41 ;  /* 0x0000002900ca7308 */ /* 0x000ea20000000800 */
[----:B---3--:R-:W-:Y:S05]  /*3400*/  F2FP.BF16.PACK_AB R0, R185, R188 ;  /* 0x000000bcb900723e */ /* 0x008fea00000010ff */
[----:B------:R-:W-:Y:S04]  /*3410*/  STS [R232+0x1c400], R0 ;  /* 0x01c40000e8007388 */ /* 0x000fe80000000800 */
[----:B------:R-:W-:Y:S10]  /*3420*/  MUFU.EX2 R208, R42 ;  /* 0x0000002a00d07308 */ /* 0x000ff40000000800 */
[----:B------:R-:W3:Y:S01]  /*3430*/  MUFU.EX2 R209, R43 ;  /* 0x0000002b00d17308 */ /* 0x000ee20000000800 */
[----:B--2---:R-:W-:Y:S05]  /*3440*/  F2FP.BF16.PACK_AB R6, R202, R203 ;  /* 0x000000cbca06723e */ /* 0x004fea00000010ff */
[----:B------:R2:W-:Y:S04]  /*3450*/  STS [R231+0x1e000], R6 ;  /* 0x01e00006e7007388 */ /* 0x0005e80000000800 */
[----:B------:R-:W-:Y:S10]  /*3460*/  MUFU.EX2 R201, R44 ;  /* 0x0000002c00c97308 */ /* 0x000ff40000000800 */
[----:B------:R-:W1:Y:S01]  /*3470*/  MUFU.EX2 R200, R45 ;  /* 0x0000002d00c87308 */ /* 0x000e620000000800 */
[----:B---3--:R-:W-:Y:S05]  /*3480*/  F2FP.BF16.PACK_AB R5, R209, R208 ;  /* 0x000000d0d105723e */ /* 0x008fea00000010ff */
[----:B------:R3:W-:Y:S04]  /*3490*/  STS [R231+0x1e400], R5 ;  /* 0x01e40005e7007388 */ /* 0x0007e80000000800 */
[----:B------:R-:W-:Y:S10]  /*34a0*/  MUFU.EX2 R205, R46 ;  /* 0x0000002e00cd7308 */ /* 0x000ff40000000800 */
[----:B------:R-:W2:Y:S01]  /*34b0*/  MUFU.EX2 R204, R47 ;  /* 0x0000002f00cc7308 */ /* 0x000ea20000000800 */
[----:B-1----:R-:W-:Y:S05]  /*34c0*/  F2FP.BF16.PACK_AB R7, R200, R201 ;  /* 0x000000c9c807723e */ /* 0x002fea00000010ff */
[----:B------:R-:W-:Y:S04]  /*34d0*/  STS [R232+0x1e000], R7 ;  /* 0x01e00007e8007388 */ /* 0x000fe80000000800 */
[----:B------:R-:W-:Y:S10]  /*34e0*/  MUFU.EX2 R164, R52 ;  /* 0x0000003400a47308 */ /* 0x000ff40000000800 */
[----:B------:R-:W3:Y:S01]  /*34f0*/  MUFU.EX2 R163, R53 ;  /* 0x0000003500a37308 */ /* 0x000ee20000000800 */
[----:B--2---:R-:W-:Y:S05]  /*3500*/  F2FP.BF16.PACK_AB R6, R204, R205 ;  /* 0x000000cdcc06723e */ /* 0x004fea00000010ff */
[----:B------:R-:W-:Y:S04]  /*3510*/  STS [R232+0x1e400], R6 ;  /* 0x01e40006e8007388 */ /* 0x000fe80000000800 */
[----:B------:R-:W-:Y:S10]  /*3520*/  MUFU.EX2 R168, R54 ;  /* 0x0000003600a87308 */ /* 0x000ff40000000800 */
[----:B------:R-:W1:Y:S01]  /*3530*/  MUFU.EX2 R167, R55 ;  /* 0x0000003700a77308 */ /* 0x000e620000000800 */
[----:B---3--:R-:W-:Y:S05]  /*3540*/  F2FP.BF16.PACK_AB R5, R163, R164 ;  /* 0x000000a4a305723e */ /* 0x008fea00000010ff */
[----:B------:R2:W-:Y:S04]  /*3550*/  STS [R235+0x1c000], R5 ;  /* 0x01c00005eb007388 */ /* 0x0005e80000000800 */
[----:B------:R-:W-:Y:S10]  /*3560*/  MUFU.EX2 R160, R64 ;  /* 0x0000004000a07308 */ /* 0x000ff40000000800 */
[----:B------:R-:W3:Y:S01]  /*3570*/  MUFU.EX2 R159, R138 ;  /* 0x0000008a009f7308 */ /* 0x000ee20000000800 */
[----:B-1----:R-:W-:Y:S05]  /*3580*/  F2FP.BF16.PACK_AB R4, R167, R168 ;  /* 0x000000a8a704723e */ /* 0x002fea00000010ff */
[----:B------:R1:W-:Y:S04]  /*3590*/  STS [R235+0x1c400], R4 ;  /* 0x01c40004eb007388 */ /* 0x0003e80000000800 */
[----:B------:R-:W-:Y:S10]  /*35a0*/  MUFU.EX2 R162, R66 ;  /* 0x0000004200a27308 */ /* 0x000ff40000000800 */
[----:B------:R-:W2:Y:S01]  /*35b0*/  MUFU.EX2 R161, R137 ;  /* 0x0000008900a17308 */ /* 0x000ea20000000800 */
[----:B---3--:R-:W-:Y:S05]  /*35c0*/  F2FP.BF16.PACK_AB R0, R159, R160 ;  /* 0x000000a09f00723e */ /* 0x008fea00000010ff */
[----:B------:R3:W-:Y:S04]  /*35d0*/  STS [R234+0x1c000], R0 ;  /* 0x01c00000ea007388 */ /* 0x0007e80000000800 */
[----:B------:R-:W-:Y:S10]  /*35e0*/  MUFU.EX2 R191, R56 ;  /* 0x0000003800bf7308 */ /* 0x000ff40000000800 */
[----:B------:R-:W4:Y:S01]  /*35f0*/  MUFU.EX2 R190, R57 ;  /* 0x0000003900be7308 */ /* 0x000f220000000800 */
[----:B--2---:R-:W-:Y:S05]  /*3600*/  F2FP.BF16.PACK_AB R5, R161, R162 ;  /* 0x000000a2a105723e */ /* 0x004fea00000010ff */
[----:B------:R-:W-:Y:S04]  /*3610*/  STS [R234+0x1c400], R5 ;  /* 0x01c40005ea007388 */ /* 0x000fe80000000800 */
[----:B------:R-:W-:Y:S10]  /*3620*/  MUFU.EX2 R197, R58 ;  /* 0x0000003a00c57308 */ /* 0x000ff40000000800 */
[----:B------:R-:W2:Y:S01]  /*3630*/  MUFU.EX2 R194, R59 ;  /* 0x0000003b00c27308 */ /* 0x000ea20000000800 */
[----:B----4-:R-:W-:Y:S05]  /*3640*/  F2FP.BF16.PACK_AB R7, R190, R191 ;  /* 0x000000bfbe07723e */ /* 0x010fea00000010ff */
[----:B------:R-:W-:Y:S04]  /*3650*/  STS [R235+0x1e000], R7 ;  /* 0x01e00007eb007388 */ /* 0x000fe80000000800 */
[----:B------:R-:W-:Y:S10]  /*3660*/  MUFU.EX2 R171, R60 ;  /* 0x0000003c00ab7308 */ /* 0x000ff40000000800 */
[----:B------:R-:W1:Y:S01]  /*3670*/  MUFU.EX2 R170, R136 ;  /* 0x0000008800aa7308 */ /* 0x000e620000000800 */
[----:B--2---:R-:W-:Y:S05]  /*3680*/  F2FP.BF16.PACK_AB R6, R194, R197 ;  /* 0x000000c5c206723e */ /* 0x004fea00000010ff */
[----:B------:R-:W-:Y:S04]  /*3690*/  STS [R235+0x1e400], R6 ;  /* 0x01e40006eb007388 */ /* 0x000fe80000000800 */
[----:B------:R-:W3:Y:S01]  /*36a0*/  MUFU.EX2 R193, R62 ;  /* 0x0000003e00c17308 */ /* 0x000ee20000000800 */
[----:B-1----:R-:W-:Y:S05]  /*36b0*/  F2FP.BF16.PACK_AB R4, R170, R171 ;  /* 0x000000abaa04723e */ /* 0x002fea00000010ff */
[----:B------:R-:W-:Y:S01]  /*36c0*/  STS [R234+0x1e000], R4 ;  /* 0x01e00004ea007388 */ /* 0x000fe20000000800 */
[----:B---3--:R-:W-:Y:S05]  /*36d0*/  F2FP.BF16.PACK_AB R0, R169, R193 ;  /* 0x000000c1a900723e */ /* 0x008fea00000010ff */
[----:B------:R1:W-:Y:S04]  /*36e0*/  STS [R234+0x1e400], R0 ;  /* 0x01e40000ea007388 */ /* 0x0003e80000000800 */
[----:B------:R-:W-:Y:S08]  /*36f0*/  LDSM.16.M88.4 R64, [R180+0x8000] ;  /* 0x00800000b440783b */ /* 0x000ff00000000200 */
[----:B------:R-:W2:Y:S08]  /*3700*/  LDSM.16.M88.4 R16, [R174+0x10000] ;  /* 0x01000000ae10783b */ /* 0x000eb00000000200 */
[----:B------:R-:W3:Y:S08]  /*3710*/  LDSM.16.M88.4 R60, [R180+0xa000] ;  /* 0x00a00000b43c783b */ /* 0x000ef00000000200 */
[----:B------:R-:W3:Y:S08]  /*3720*/  LDSM.16.M88.4 R32, [R174+0x10800] ;  /* 0x01080000ae20783b */ /* 0x000ef00000000200 */
[----:B-1----:R-:W4:Y:S04]  /*3730*/  LDL R0, [R1+0x18] ;  /* 0x0000180001007983 */ /* 0x002f280000100800 */
        /* <DEDUP_REMOVED lines=44> */
[----:B----4-:R-:W-:Y:S02]  /*3a00*/  IADD3.X R151, R0, UR7, RZ, P0, !PT ;  /* 0x0000000700977c10 */ /* 0x010fe400087fe4ff */
[----:B------:R-:W-:Y:S05]  /*3a10*/  IADD3 R0, R2, R145, RZ ;  /* 0x0000009102007210 */ /* 0x000fea0007ffe0ff */
[----:B------:R3:W4:Y:S04]  /*3a20*/  LDG.E R147, [R150.64] ;  /* 0x0000002696937981 */ /* 0x000728000c1e1900 */
[----:B------:R3:W4:Y:S04]  /*3a30*/  LDG.E R146, [R150.64+0x20] ;  /* 0x0000202696927981 */ /* 0x000728000c1e1900 */
[----:B------:R3:W4:Y:S01]  /*3a40*/  LDG.E R144, [R150.64+0x100] ;  /* 0x0001002696907981 */ /* 0x000722000c1e1900 */
[-C--:B-1----:R-:W-:Y:S03]  /*3a50*/  HMMA.16816.F32.BF16 R4, R140, R132.reuse, R4 ;  /* 0x000000848c04723c */ /* 0x082fe60000041804 */
[----:B------:R3:W4:Y:S05]  /*3a60*/  LDG.E R2, [R150.64+0x120] ;  /* 0x0001202696027981 */ /* 0x00072a000c1e1900 */
[C---:B--2---:R-:W-:Y:S08]  /*3a70*/  HMMA.16816.F32.BF16 R8, R136.reuse, R132, R8 ;  /* 0x000000848808723c */ /* 0x044ff00000041808 */
[-C--:B------:R-:W-:Y:S08]  /*3a80*/  HMMA.16816.F32.BF16 R12, R136, R134.reuse, R12 ;  /* 0x00000086880c723c */ /* 0x080ff0000004180c */
[C---:B------:R-:W-:Y:S01]  /*3a90*/  HMMA.16816.F32.BF16 R16, R140.reuse, R134, R16 ;  /* 0x000000868c10723c */ /* 0x040fe20000041810 */
[----:B------:R-:W1:Y:S03]  /*3aa0*/  LDSM.16.M88.4 R132, [R175+0x10800] ;  /* 0x01080000af84783b */ /* 0x000e660000000200 */
[----:B---3--:R-:W-:Y:S05]  /*3ab0*/  MOV R151, c[0x0][0x1c0] ;  /* 0x0000700000977a02 */ /* 0x008fea0000000f00 */
[----:B------:R-:W-:Y:S05]  /*3ac0*/  IMAD R151, R151, c[0x0][0x22c], RZ ;  /* 0x00008b0097977a24 */ /* 0x000fea00078e02ff */
[----:B------:R-:W-:Y:S04]  /*3ad0*/  LEA R151, -R151, RZ, 0x7 ;  /* 0x000000ff97977211 */ /* 0x000fe800078e39ff */
[C---:B------:R-:W-:Y:S04]  /*3ae0*/  LEA R186, P0, R151.reuse, R186, 0x2 ;  /* 0x000000ba97ba7211 */ /* 0x040fe800078010ff */
[----:B------:R-:W-:Y:S02]  /*3af0*/  LEA.HI.X.SX32 R187, R151, R187, 0x2, P0 ;  /* 0x000000bb97bb7211 */ /* 0x000fe400000f16ff */
[----:B------:R-:W-:Y:S01]  /*3b00*/  PLOP3.LUT P0, PT, PT, PT, UP2, 0x80, 0x0 ;  /* 0x000000000000781c */ /* 0x000fe20003f0f028 */
        /* <DEDUP_REMOVED lines=16> */
[----:B------:R-:W2:Y:S01]  /*3c10*/  LDSM.16.M88.4 R140, [R0+0xa000] ;  /* 0x00a00000008c783b */ /* 0x000ea20000000200 */
[-C--:B-1----:R-:W-:Y:S08]  /*3c20*/  HMMA.16816.F32.BF16 R4, R132, R136.reuse, R4 ;  /* 0x000000888404723c */ /* 0x082ff00000041804 */
[C---:B--2---:R-:W-:Y:S08]  /*3c30*/  HMMA.16816.F32.BF16 R8, R140.reuse, R136, R8 ;  /* 0x000000888c08723c */ /* 0x044ff00000041808 */
[-C--:B------:R-:W-:Y:S08]  /*3c40*/  HMMA.16816.F32.BF16 R12, R140, R138.reuse, R12 ;  /* 0x0000008a8c0c723c */ /* 0x080ff0000004180c */
[C---:B------:R-:W-:Y:S01]  /*3c50*/  HMMA.16816.F32.BF16 R16, R132.reuse, R138, R16 ;  /* 0x0000008a8410723c */ /* 0x040fe20000041810 */
[----:B------:R-:W1:Y:S03]  /*3c60*/  LDSM.16.M88.4 R136, [R176+0x10800] ;  /* 0x01080000b088783b */ /* 0x000e660000000200 */
[C---:B----4-:R-:W-:Y:S02]  /*3c70*/  FADD.FTZ R4, -R147.reuse, R4 ;  /* 0x0000000493047221 */ /* 0x050fe40000010100 */
[C---:B------:R-:W-:Y:S02]  /*3c80*/  FADD.FTZ R5, -R147.reuse, R5 ;  /* 0x0000000593057221 */ /* 0x040fe40000010100 */
[----:B------:R-:W-:Y:S04]  /*3c90*/  FMUL.FTZ R166, R166, R4 ;  /* 0x00000004a6a67220 */ /* 0x000fe80000410000 */
[----:B------:R-:W-:Y:S04]  /*3ca0*/  FADD.FTZ R6, -R146, R6 ;  /* 0x0000000692067221 */ /* 0x000fe80000010100 */
[C---:B------:R-:W-:Y:S02]  /*3cb0*/  FADD.FTZ R12, -R144.reuse, R12 ;  /* 0x0000000c900c7221 */ /* 0x040fe40000010100 */
[----:B------:R-:W-:Y:S02]  /*3cc0*/  FADD.FTZ R13, -R144, R13 ;  /* 0x0000000d900d7221 */ /* 0x000fe40000010100 */
[----:B------:R-:W-:Y:S02]  /*3cd0*/  FADD.FTZ R10, -R2, R10 ;  /* 0x0000000a020a7221 */ /* 0x000fe40000010100 */
[C---:B------:R-:W-:Y:S02]  /*3ce0*/  FADD.FTZ R7, -R146.reuse, R7 ;  /* 0x0000000792077221 */ /* 0x040fe40000010100 */
        /* <DEDUP_REMOVED lines=8> */
[----:B------:R-:W-:Y:S01]  /*3d70*/  FMUL.FTZ R165, R165, R5 ;  /* 0x00000005a5a57220 */ /* 0x000fe20000410000 */
[-C--:B-1----:R-:W-:Y:S03]  /*3d80*/  HMMA.16816.F32.BF16 R20, R132, R136.reuse, R20 ;  /* 0x000000888414723c */ /* 0x082fe60000041814 */
[----:B------:R-:W-:Y:S02]  /*3d90*/  FMUL.FTZ R158, R158, R16 ;  /* 0x000000109e9e7220 */ /* 0x000fe40000410000 */
[----:B------:R-:W-:Y:S03]  /*3da0*/  FMUL.FTZ R16, R224, R9 ;  /* 0x00000009e0107220 */ /* 0x000fe60000410000 */
[C---:B------:R-:W-:Y:S08]  /*3db0*/  HMMA.16816.F32.BF16 R24, R140.reuse, R136, R24 ;  /* 0x000000888c18723c */ /* 0x040ff00000041818 */
[-C--:B------:R-:W-:Y:S08]  /*3dc0*/  HMMA.16816.F32.BF16 R28, R140, R138.reuse, R28 ;  /* 0x0000008a8c1c723c */ /* 0x080ff0000004181c */
[C---:B------:R-:W-:Y:S01]  /*3dd0*/  FADD.FTZ R20, -R147.reuse, R20 ;  /* 0x0000001493147221 */ /* 0x040fe20000010100 */
[C---:B------:R-:W-:Y:S01]  /*3de0*/  HMMA.16816.F32.BF16 R32, R132.reuse, R138, R32 ;  /* 0x0000008a8420723c */ /* 0x040fe20000041820 */
[----:B------:R-:W1:Y:S03]  /*3df0*/  LDSM.16.M88.4 R136, [R176+0x11000] ;  /* 0x01100000b088783b */ /* 0x000e660000000200 */
[----:B------:R-:W-:Y:S02]  /*3e00*/  FADD.FTZ R22, -R146, R22 ;  /* 0x0000001692167221 */ /* 0x000fe40000010100 */
[----:B------:R-:W-:Y:S02]  /*3e10*/  FADD.FTZ R21, -R147, R21 ;  /* 0x0000001593157221 */ /* 0x000fe40000010100 */
[----:B------:R-:W-:Y:S04]  /*3e20*/  FADD.FTZ R25, -R144, R25 ;  /* 0x0000001990197221 */ /* 0x000fe80000010100 */
[----:B------:R-:W-:Y:S02]  /*3e30*/  FMUL.FTZ R157, R157, R20 ;  /* 0x000000149d9d7220 */ /* 0x000fe40000410000 */
[----:B------:R-:W-:Y:S02]  /*3e40*/  FMUL.FTZ R20, R210, R19 ;  /* 0x00000013d2147220 */ /* 0x000fe40000410000 */
[----:B------:R-:W-:Y:S02]  /*3e50*/  FADD.FTZ R29, -R144, R29 ;  /* 0x0000001d901d7221 */ /* 0x000fe40000010100 */
[----:B------:R-:W-:Y:S02]  /*3e60*/  FADD.FTZ R23, -R146, R23 ;  /* 0x0000001792177221 */ /* 0x000fe40000010100 */
[----:B------:R-:W-:Y:S02]  /*3e70*/  FMUL.FTZ R19, R223, R12 ;  /* 0x0000000cdf137220 */ /* 0x000fe40000410000 */
[----:B------:R-:W-:Y:S02]  /*3e80*/  FADD.FTZ R24, -R144, R24 ;  /* 0x0000001890187221 */ /* 0x000fe40000010100 */
[C---:B------:R-:W-:Y:S02]  /*3e90*/  FADD.FTZ R32, -R147.reuse, R32 ;  /* 0x0000002093207221 */ /* 0x040fe40000010100 */
[----:B------:R-:W-:Y:S02]  /*3ea0*/  FADD.FTZ R33, -R147, R33 ;  /* 0x0000002193217221 */ /* 0x000fe40000010100 */
[C---:B------:R-:W-:Y:S02]  /*3eb0*/  FADD.FTZ R34, -R146.reuse, R34 ;  /* 0x0000002292227221 */ /* 0x040fe40000010100 */
[----:B------:R-:W-:Y:S02]  /*3ec0*/  FADD.FTZ R35, -R146, R35 ;  /* 0x0000002392237221 */ /* 0x000fe40000010100 */
[----:B------:R-:W-:Y:S02]  /*3ed0*/  FMUL.FTZ R156, R156, R32 ;  /* 0x000000209c9c7220 */ /* 0x000fe40000410000 */
[----:B------:R-:W-:Y:S02]  /*3ee0*/  FMUL.FTZ R151, R192, R33 ;  /* 0x00000021c0977220 */ /* 0x000fe40000410000 */
[----:B------:R-:W-:Y:S02]  /*3ef0*/  FADD.FTZ R28, -R144, R28 ;  /* 0x0000001c901c7221 */ /* 0x000fe40000010100 */
[C---:B------:R-:W-:Y:S02]  /*3f00*/  FADD.FTZ R17, -R2.reuse, R27 ;  /* 0x0000001b02117221 */ /* 0x040fe40000010100 */
[----:B------:R-:W-:Y:S01]  /*3f10*/  FADD.FTZ R12, -R2, R30 ;  /* 0x0000001e020c7221 */ /* 0x000fe20000010100 */
[-C--:B-1----:R-:W-:Y:S03]  /*3f20*/  HMMA.16816.F32.BF16 R36, R132, R136.reuse, R36 ;  /* 0x000000888424723c */ /* 0x082fe60000041824 */
[----:B------:R-:W-:Y:S02]  /*3f30*/  FMUL.FTZ R152, R152, R21 ;  /* 0x0000001598987220 */ /* 0x000fe40000410000 */
[----:B------:R-:W-:Y:S02]  /*3f40*/  FMUL.FTZ R21, R226, R15 ;  /* 0x0000000fe2157220 */ /* 0x000fe40000410000 */
[----:B------:R-:W-:Y:S01]  /*3f50*/  FMUL.FTZ R17, R221, R17 ;  /* 0x00000011dd117220 */ /* 0x000fe20000410000 */
[C---:B------:R-:W-:Y:S04]  /*3f60*/  HMMA.16816.F32.BF16 R40, R140.reuse, R136, R40 ;  /* 0x000000888c28723c */ /* 0x040fe80000041828 */
[----:B------:R-:W-:Y:S04]  /*3f70*/  FMUL.FTZ R12, R217, R12 ;  /* 0x0000000cd90c7220 */ /* 0x000fe80000410000 */
[-C--:B------:R-:W-:Y:S08]  /*3f80*/  HMMA.16816.F32.BF16 R44, R140, R138.reuse, R44 ;  /* 0x0000008a8c2c723c */ /* 0x080ff0000004182c */
[C---:B------:R-:W-:Y:S01]  /*3f90*/  FADD.FTZ R36, -R147.reuse, R36 ;  /* 0x0000002493247221 */ /* 0x040fe20000010100 */
[C---:B------:R-:W-:Y:S01]  /*3fa0*/  HMMA.16816.F32.BF16 R48, R132.reuse, R138, R48 ;  /* 0x0000008a8430723c */ /* 0x040fe20000041830 */
[----:B------:R-:W1:Y:S03]  /*3fb0*/  LDSM.16.M88.4 R136, [R176+0x11800] ;  /* 0x01180000b088783b */ /* 0x000e660000000200 */
[----:B------:R-:W-:Y:S02]  /*3fc0*/  FADD.FTZ R37, -R147, R37 ;  /* 0x0000002593257221 */ /* 0x000fe40000010100 */
[C---:B------:R-:W-:Y:S02]  /*3fd0*/  FADD.FTZ R39, -R146.reuse, R39 ;  /* 0x0000002792277221 */ /* 0x040fe40000010100 */
[----:B------:R-:W-:Y:S04]  /*3fe0*/  FMUL.FTZ R155, R155, R36 ;  /* 0x000000249b9b7220 */ /* 0x000fe80000410000 */
[----:B------:R-:W-:Y:S02]  /*3ff0*/  FMUL.FTZ R150, R189, R37 ;  /* 0x00000025bd967220 */ /* 0x000fe40000410000 */
[----:B------:R-:W-:Y:S02]  /*4000*/  FADD.FTZ R38, -R146, R38 ;  /* 0x0000002692267221 */ /* 0x000fe40000010100 */
[----:B------:R-:W-:Y:S02]  /*4010*/  FMUL.FTZ R37, R214, R25 ;  /* 0x00000019d6257220 */ /* 0x000fe40000410000 */
[C---:B------:R-:W-:Y:S02]  /*4020*/  FADD.FTZ R4, -R144.reuse, R40 ;  /* 0x0000002890047221 */ /* 0x040fe40000010100 */
[C---:B------:R-:W-:Y:S02]  /*4030*/  FADD.FTZ R40, -R144.reuse, R41 ;  /* 0x0000002990287221 */ /* 0x040fe40000010100 */
[----:B------:R-:W-:Y:S02]  /*4040*/  FADD.FTZ R0, -R144, R44 ;  /* 0x0000002c90007221 */ /* 0x000fe40000010100 */
[C---:B------:R-:W-:Y:S02]  /*4050*/  FADD.FTZ R49, -R147.reuse, R49 ;  /* 0x0000003193317221 */ /* 0x040fe40000010100 */
[C---:B------:R-:W-:Y:S02]  /*4060*/  FADD.FTZ R50, -R146.reuse, R50 ;  /* 0x0000003292327221 */ /* 0x040fe40000010100 */
[----:B------:R-:W-:Y:S02]  /*4070*/  FADD.FTZ R51, -R146, R51 ;  /* 0x0000003392337221 */ /* 0x000fe40000010100 */
[----:B------:R-:W-:Y:S02]  /*4080*/  FADD.FTZ R48, -R147, R48 ;  /* 0x0000003093307221 */ /* 0x000fe40000010100 */
[----:B------:R-:W-:Y:S02]  /*4090*/  FMUL.FTZ R149, R149, R49 ;  /* 0x0000003195957220 */ /* 0x000fe40000410000 */
[----:B------:R-:W-:Y:S02]  /*40a0*/  FADD.FTZ R44, -R144, R45 ;  /* 0x0000002d902c7221 */ /* 0x000fe40000010100 */
[----:B------:R-:W-:Y:S02]  /*40b0*/  FADD.FTZ R25, -R2, R11 ;  /* 0x0000000b02197221 */ /* 0x000fe40000010100 */
[----:B------:R-:W-:Y:S02]  /*40c0*/  FMUL.FTZ R11, R228, R10 ;  /* 0x0000000ae40b7220 */ /* 0x000fe40000410000 */
[C---:B------:R-:W-:Y:S01]  /*40d0*/  FADD.FTZ R10, -R2.reuse, R14 ;  /* 0x0000000e020a7221 */ /* 0x040fe20000010100 */
[-C--:B-1----:R-:W-:Y:S03]  /*40e0*/  HMMA.16816.F32.BF16 R52, R132, R136.reuse, R52 ;  /* 0x000000888434723c */ /* 0x082fe60000041834 */
[C---:B------:R-:W-:Y:S02]  /*40f0*/  FADD.FTZ R14, -R2.reuse, R26 ;  /* 0x0000001a020e7221 */ /* 0x040fe40000010100 */
[C---:B------:R-:W-:Y:S02]  /*4100*/  FADD.FTZ R32, -R2.reuse, R42 ;  /* 0x0000002a02207221 */ /* 0x040fe40000010100 */
[----:B------:R-:W-:Y:S01]  /*4110*/  FADD.FTZ R30, -R2, R47 ;  /* 0x0000002f021e7221 */ /* 0x000fe20000010100 */
[C---:B------:R-:W-:Y:S04]  /*4120*/  HMMA.16816.F32.BF16 R56, R140.reuse, R136, R56 ;  /* 0x000000888c38723c */ /* 0x040fe80000041838 */
[----:B------:R-:W-:Y:S02]  /*4130*/  FMUL.FTZ R154, R154, R48 ;  /* 0x000000309a9a7220 */ /* 0x000fe40000410000 */
[----:B------:R-:W-:Y:S02]  /*4140*/  FMUL.FTZ R48, R213, R28 ;  /* 0x0000001cd5307220 */ /* 0x000fe40000410000 */
[----:B------:R-:W-:Y:S01]  /*4150*/  FMUL.FTZ R137, R207, R22 ;  /* 0x00000016cf897220 */ /* 0x000fe20000410000 */
[-C--:B------:R-:W-:Y:S03]  /*4160*/  HMMA.16816.F32.BF16 R60, R140, R138.reuse, R60 ;  /* 0x0000008a8c3c723c */ /* 0x080fe6000004183c */
[----:B------:R-:W-:Y:S02]  /*4170*/  FMUL.FTZ R136, R199, R34 ;  /* 0x00000022c7887220 */ /* 0x000fe40000410000 */
[----:B------:R-:W-:Y:S02]  /*4180*/  FMUL.FTZ R22, R222, R13 ;  /* 0x0000000dde167220 */ /* 0x000fe40000410000 */
[C---:B------:R-:W-:Y:S01]  /*4190*/  FADD.FTZ R52, -R147.reuse, R52 ;  /* 0x0000003493347221 */ /* 0x040fe20000010100 */
[----:B------:R-:W-:Y:S04]  /*41a0*/  HMMA.16816.F32.BF16 R64, R132, R138, R64 ;  /* 0x0000008a8440723c */ /* 0x000fe80000041840 */
[----:B------:R-:W-:Y:S02]  /*41b0*/  FADD.FTZ R53, -R147, R53 ;  /* 0x0000003593357221 */ /* 0x000fe40000010100 */
[----:B------:R-:W-:Y:S02]  /*41c0*/  FMUL.FTZ R143, R164, R52 ;  /* 0x00000034a48f7220 */ /* 0x000fe40000410000 */
[----:B------:R-:W-:Y:S04]  /*41d0*/  FMUL.FTZ R141, R163, R53 ;  /* 0x00000035a38d7220 */ /* 0x000fe80000410000 */
[----:B------:R-:W-:Y:S02]  /*41e0*/  FMUL.FTZ R134, R188, R50 ;  /* 0x00000032bc867220 */ /* 0x000fe40000410000 */
[----:B------:R-:W-:Y:S02]  /*41f0*/  FMUL.FTZ R53, R185, R51 ;  /* 0x00000033b9357220 */ /* 0x000fe40000410000 */
        /* <DEDUP_REMOVED lines=10> */
[C---:B------:R-:W-:Y:S02]  /*42a0*/  FADD.FTZ R66, -R146.reuse, R66 ;  /* 0x0000004292427221 */ /* 0x040fe40000010100 */
[----:B------:R-:W-:Y:S02]  /*42b0*/  FADD.FTZ R67, -R146, R67 ;  /* 0x0000004392437221 */ /* 0x000fe40000010100 */
        /* <DEDUP_REMOVED lines=42> */
[----:B------:R-:W-:Y:S01]  /*4560*/  IMAD.MOV.U32 R9, RZ, RZ, c[0x0][0x190] ;  /* 0x00006400ff097624 */ /* 0x000fe200078e00ff */
[----:B------:R-:W-:Y:S01]  /*4570*/  ULOP3.LUT UR6, UR46, 0x1, URZ, 0xc0, !UPT ;  /* 0x000000012e067892 */ /* 0x000fe2000f8ec03f */
[----:B------:R-:W-:Y:S02]  /*4580*/  IMAD.MOV.U32 R4, RZ, RZ, 0x6 ;  /* 0x00000006ff047424 */ /* 0x000fe400078e00ff */
[C---:B------:R-:W-:Y:S01]  /*4590*/  IMAD.U32 R0, R9.reuse, -0x80, RZ ;  /* 0xffffff8009007824 */ /* 0x040fe200078e00ff */
[----:B------:R-:W-:Y:S01]  /*45a0*/  UISETP.NE.U32.AND UP0, UPT, UR6, 0x1, UPT ;  /* 0x000000010600788c */ /* 0x000fe2000bf05070 */
[C---:B------:R-:W-:Y:S01]  /*45b0*/  IMAD.SHL.U32 R8, R9.reuse, 0x40, RZ ;  /* 0x0000004009087824 */ /* 0x040fe200078e00ff */
[----:B------:R-:W-:Y:S02]  /*45c0*/  SHF.L.U64.HI R9, R9, R4, c[0x0][0x194] ;  /* 0x0000650009097619 */ /* 0x000fe40000010204 */
[C---:B------:R-:W-:Y:S01]  /*45d0*/  LEA R2, P1, R0.reuse, R238, 0x1 ;  /* 0x000000ee00027211 */ /* 0x040fe200078208ff */
[----:B------:R-:W-:Y:S03]  /*45e0*/  USEL UR6, UR18, 0x4000, !UP0 ;  /* 0x0000400012067887 */ /* 0x000fe6000c000000 */
[----:B------:R-:W-:Y:S02]  /*45f0*/  MOV R238, R2 ;  /* 0x0000000200ee7202 */ /* 0x000fe40000000f00 */
[----:B------:R-:W-:Y:S02]  /*4600*/  LEA.HI.X.SX32 R0, R0, R239, 0x1, P1 ;  /* 0x000000ef00007211 */ /* 0x000fe400008f0eff */
[-C--:B------:R-:W-:Y:S02]  /*4610*/  IADD3 R6, P1, R238, R8.reuse, RZ ;  /* 0x00000008ee067210 */ /* 0x080fe40007f3e0ff */
[----:B------:R-:W-:Y:S01]  /*4620*/  IADD3 R242, R242, UR6, RZ ;  /* 0x00000006f2f27c10 */ /* 0x000fe2000fffe0ff */
[----:B------:R-:W-:Y:S01]  /*4630*/  IMAD.MOV.U32 R239, RZ, RZ, R0 ;  /* 0x000000ffffef7224 */ /* 0x000fe200078e0000 */
[-C--:B------:R-:W-:Y:S02]  /*4640*/  IADD3 R4, P2, R6, R8.reuse, RZ ;  /* 0x0000000806047210 */ /* 0x080fe40007f5e0ff */
[----:B------:R-:W-:Y:S01]  /*4650*/  IADD3 R178, R178, UR6, RZ ;  /* 0x00000006b2b27c10 */ /* 0x000fe2000fffe0ff */
[--C-:B------:R-:W-:Y:S01]  /*4660*/  IMAD.X R7, R239, 0x1, R9.reuse, P1 ;  /* 0x00000001ef077824 */ /* 0x100fe200008e0609 */
[----:B------:R-:W-:Y:S01]  /*4670*/  @!PT LDS RZ, [RZ] ;  /* 0x00000000fffff984 */ /* 0x000fe20000000800 */
[----:B------:R-:W-:Y:S01]  /*4680*/  @!PT LDS RZ, [RZ] ;  /* 0x00000000fffff984 */ /* 0x000fe20000000800 */
[----:B------:R-:W-:Y:S01]  /*4690*/  @!PT LDS RZ, [RZ] ;  /* 0x00000000fffff984 */ /* 0x000fe20000000800 */
[----:B------:R1:W-:Y:S01]  /*46a0*/  LDGSTS.E.BYPASS.LTC128B.128 [R242], [R238.64] ;  /* 0x00000000eef27fae */ /* 0x0003e2000b901d62 */
[----:B------:R-:W-:Y:S03]  /*46b0*/  IADD3 R8, P1, R4, R8, RZ ;  /* 0x0000000804087210 */ /* 0x000fe60007f3e0ff */
[----:B------:R1:W-:Y:S01]  /*46c0*/  LDGSTS.E.BYPASS.LTC128B.128 [R242+0x1000], [R6.64] ;  /* 0x0100000006f27fae */ /* 0x0003e2000b901d62 */
[----:B------:R-:W-:Y:S05]  /*46d0*/  IADD3.X R5, R7, R9, RZ, P2, !PT ;  /* 0x0000000907057210 */ /* 0x000fea00017fe4ff */
[----:B------:R1:W-:Y:S01]  /*46e0*/  LDGSTS.E.BYPASS.LTC128B.128 [R242+0x2000], [R4.64] ;  /* 0x0200000004f27fae */ /* 0x0003e2000b901d62 */
[----:B------:R-:W-:Y:S05]  /*46f0*/  IMAD.X R9, R5, 0x1, R9, P1 ;  /* 0x0000000105097824 */ /* 0x000fea00008e0609 */
[----:B------:R1:W-:Y:S04]  /*4700*/  LDGSTS.E.BYPASS.LTC128B.128 [R242+0x3000], [R8.64] ;  /* 0x0300000008f27fae */ /* 0x0003e8000b901d62 */
[----:B------:R-:W0:Y:S02]  /*4710*/  LDGDEPBAR ;  /* 0x00000000000079af */ /* 0x000e240000000000 */
.L_x_596:
[----:B------:R-:W-:Y:S02]  /*4720*/  F2FP.BF16.PACK_AB R28, R165, R166 ;  /* 0x000000a6a51c723e */ /* 0x000fe400000010ff */
        /* <DEDUP_REMOVED lines=106> */
[----:B------:R-:W-:Y:S07]  /*4dd0*/  LDSM.16.MT88.4 R12, [R3+0x22000] ;  /* 0x02200000030c783b */ /* 0x000fee0000004200 */
[----:B------:R-:W-:Y:S01]  /*4de0*/  HMMA.16816.F32.BF16 R96, R4, R18, R96 ;  /* 0x000000120460723c */ /* 0x000fe20000041860 */
[----:B------:R-:W1:Y:S04]  /*4df0*/  LDSM.16.MT88.4 R4, [R3+0x1e000] ;  /* 0x01e000000304783b */ /* 0x000e680000004200 */
[----:B------:R-:W2:Y:S03]  /*4e00*/  LDSM.16.MT88.4 R16, [R2+0xa000] ;  /* 0x00a000000210783b */ /* 0x000ea60000004200 */
[-C--:B---3--:R-:W-:Y:S08]  /*4e10*/  HMMA.16816.F32.BF16 R68, R20, R24.reuse, R68 ;  /* 0x000000181444723c */ /* 0x088ff00000041844 */
        /* <DEDUP_REMOVED lines=53> */
[----:B------:R-:W2:Y:S01]  /*5170*/  LDL R42, [R1+0xc] ;  /* 0x00000c00012a7983 */ /* 0x000ea20000100800 */
[----:B------:R-:W-:Y:S01]  /*5180*/  IMAD.MOV.U32 R9, RZ, RZ, c[0x0][0x370] ;  /* 0x0000dc00ff097624 */ /* 0x000fe200078e00ff */
[----:B------:R-:W-:Y:S03]  /*5190*/  MOV R7, 0x6 ;  /* 0x0000000600077802 */ /* 0x000fe60000000f00 */
[C---:B------:R-:W-:Y:S02]  /*51a0*/  IMAD.U32 R4, R9.reuse, -0x80, RZ ;  /* 0xffffff8009047824 */ /* 0x040fe400078e00ff */
[C---:B------:R-:W-:Y:S01]  /*51b0*/  IMAD.SHL.U32 R10, R9.reuse, 0x40, RZ ;  /* 0x00000040090a7824 */ /* 0x040fe200078e00ff */
[----:B------:R-:W-:Y:S02]  /*51c0*/  SHF.L.U64.HI R9, R9, R7, c[0x0][0x374] ;  /* 0x0000dd0009097619 */ /* 0x000fe40000010207 */
[C---:B------:R-:W-:Y:S04]  /*51d0*/  LEA R5, P1, R4.reuse, R240, 0x1 ;  /* 0x000000f004057211 */ /* 0x040fe800078208ff */
[----:B------:R-:W-:Y:S01]  /*51e0*/  LEA.HI.X.SX32 R4, R4, R241, 0x1, P1 ;  /* 0x000000f104047211 */ /* 0x000fe200008f0eff */
[----:B------:R-:W-:Y:S04]  /*51f0*/  IMAD.MOV.U32 R240, RZ, RZ, R5 ;  /* 0x000000fffff07224 */ /* 0x000fe800078e0005 */
[----:B------:R-:W-:Y:S01]  /*5200*/  IMAD.MOV.U32 R241, RZ, RZ, R4 ;  /* 0x000000fffff17224 */ /* 0x000fe200078e0004 */
[-C--:B------:R-:W-:Y:S04]  /*5210*/  IADD3 R6, P1, R240, R10.reuse, RZ ;  /* 0x0000000af0067210 */ /* 0x080fe80007f3e0ff */
[-C--:B------:R-:W-:Y:S02]  /*5220*/  IADD3 R4, P2, R6, R10.reuse, RZ ;  /* 0x0000000a06047210 */ /* 0x080fe40007f5e0ff */
[-C--:B------:R-:W-:Y:S02]  /*5230*/  IADD3.X R7, R241, R9.reuse, RZ, P1, !PT ;  /* 0x00000009f1077210 */ /* 0x080fe40000ffe4ff */
[----:B------:R-:W-:Y:S03]  /*5240*/  IADD3 R10, P1, R4, R10, RZ ;  /* 0x0000000a040a7210 */ /* 0x000fe60007f3e0ff */
[----:B------:R-:W-:Y:S05]  /*5250*/  IMAD.X R5, R7, 0x1, R9, P2 ;  /* 0x0000000107057824 */ /* 0x000fea00010e0609 */
[----:B------:R-:W-:Y:S01]  /*5260*/  IADD3.X R11, R5, R9, RZ, P1, !PT ;  /* 0x00000009050b7210 */ /* 0x000fe20000ffe4ff */
[----:B--2---:R-:W-:Y:S05]  /*5270*/  IMAD.SHL.U32 R8, R42, 0x2, RZ ;  /* 0x000000022a087824 */ /* 0x004fea00078e00ff */
[----:B------:R-:W-:Y:S01]  /*5280*/  @!PT LDS RZ, [RZ] ;  /* 0x00000000fffff984 */ /* 0x000fe20000000800 */
[----:B------:R-:W-:Y:S01]  /*5290*/  @!PT LDS RZ, [RZ] ;  /* 0x00000000fffff984 */ /* 0x000fe20000000800 */
[----:B------:R-:W-:Y:S01]  /*52a0*/  @!PT LDS RZ, [RZ] ;  /* 0x00000000fffff984 */ /* 0x000fe20000000800 */
[----:B------:R1:W-:Y:S04]  /*52b0*/  LDGSTS.E.BYPASS.LTC128B.128 [R8+0x8000], [R240.64] ;  /* 0x08000000f0087fae */ /* 0x0003e8000b901d62 */
[----:B------:R1:W-:Y:S04]  /*52c0*/  LDGSTS.E.BYPASS.LTC128B.128 [R8+0x9000], [R6.64] ;  /* 0x0900000006087fae */ /* 0x0003e8000b901d62 */
[----:B------:R1:W-:Y:S04]  /*52d0*/  LDGSTS.E.BYPASS.LTC128B.128 [R8+0xa000], [R4.64] ;  /* 0x0a00000004087fae */ /* 0x0003e8000b901d62 */
[----:B------:R1:W-:Y:S04]  /*52e0*/  LDGSTS.E.BYPASS.LTC128B.128 [R8+0xb000], [R10.64] ;  /* 0x0b0000000a087fae */ /* 0x0003e8000b901d62 */
[----:B------:R-:W0:Y:S02]  /*52f0*/  LDGDEPBAR ;  /* 0x00000000000079af */ /* 0x000e240000000000 */
.L_x_597:
        /* <DEDUP_REMOVED lines=11> */
[----:B------:R-:W-:Y:S02]  /*53b0*/  IMAD.SHL.U32 R146, R146, 0x8, RZ ;  /* 0x0000000892927824 */ /* 0x000fe400078e00ff */
[----:B------:R-:W3:Y:S01]  /*53c0*/  LDSM.16.MT88.4 R36, [R2+0xc000] ;  /* 0x00c000000224783b */ /* 0x000ee20000004200 */
[----:B------:R-:W-:Y:S02]  /*53d0*/  IMAD R150, R150, 0x18, RZ ;  /* 0x0000001896967824 */ /* 0x000fe400078e02ff */
[----:B------:R-:W-:Y:S02]  /*53e0*/  IMAD.MOV.U32 R151, RZ, RZ, c[0x0][0x22c] ;  /* 0x00008b00ff977624 */ /* 0x000fe400078e00ff */
[----:B------:R-:W4:Y:S02]  /*53f0*/  LDL R149, [R1+0x10] ;  /* 0x0000100001957983 */ /* 0x000f240000100800 */
[----:B------:R-:W-:Y:S03]  /*5400*/  IMAD R151, R151, c[0x0][0x1c0], RZ ;  /* 0x0000700097977a24 */ /* 0x000fe600078e02ff */
[----:B------:R-:W-:Y:S01]  /*5410*/  LDSM.16.M88.4 R40, [R148+0x14000] ;  /* 0x014000009428783b */ /* 0x000fe20000000200 */
[----:B------:R-:W-:Y:S04]  /*5420*/  IMAD R151, R151, 0x28, RZ ;  /* 0x0000002897977824 */ /* 0x000fe800078e02ff */
[----:B------:R-:W4:Y:S05]  /*5430*/  LDL R147, [R1+0x1c] ;  /* 0x00001c0001937983 */ /* 0x000f2a0000100800 */
[----:B------:R-:W1:Y:S05]  /*5440*/  LDSM.16.MT88.4 R44, [R0+0xc800] ;  /* 0x00c80000002c783b */ /* 0x000e6a0000004200 */
        /* <DEDUP_REMOVED lines=70> */
[----:B------:R-:W-:Y:S02]  /*58b0*/  IMAD.SHL.U32 R0, R0, 0x40, RZ ;  /* 0x0000004000007824 */ /* 0x000fe400078e00ff */
        /* <DEDUP_REMOVED lines=8> */
[----:B------:R-:W-:Y:S07]  /*5940*/  HMMA.16816.F32.BF16 R32, R44, R134, R32 ;  /* 0x000000862c20723c */ /* 0x000fee0000041820 */
[----:B------:R-:W-:Y:S01]  /*5950*/  IMAD.MOV.U32 R46, RZ, RZ, c[0x0][0x22c] ;  /* 0x00008b00ff2e7624 */ /* 0x000fe200078e00ff */
[-C--:B-1----:R-:W-:Y:S01]  /*5960*/  HMMA.16816.F32.BF16 R4, R36, R48.reuse, R4 ;  /* 0x000000302404723c */ /* 0x082fe20000041804 */
[----:B------:R-:W-:Y:S04]  /*5970*/  IMAD.MOV.U32 R47, RZ, RZ, c[0x0][0x22c] ;  /* 0x00008b00ff2f7624 */ /* 0x000fe800078e00ff */
[----:B------:R-:W-:Y:S02]  /*5980*/  IMAD R46, R46, c[0x0][0x1c0], RZ ;  /* 0x000070002e2e7a24 */ /* 0x000fe400078e02ff */
[----:B------:R-:W-:Y:S01]  /*5990*/  IMAD R47, R47, c[0x0][0x1c0], RZ ;  /* 0x000070002f2f7a24 */ /* 0x000fe200078e02ff */
[C---:B------:R-:W-:Y:S04]  /*59a0*/  HMMA.16816.F32.BF16 R8, R136.reuse, R48, R8 ;  /* 0x000000308808723c */ /* 0x040fe80000041808 */
[----:B------:R-:W-:Y:S02]  /*59b0*/  IMAD R46, R46, 0x48, RZ ;  /* 0x000000482e2e7824 */ /* 0x000fe400078e02ff */
[----:B------:R-:W-:Y:S02]  /*59c0*/  IMAD R47, R47, 0x60, RZ ;  /* 0x000000602f2f7824 */ /* 0x000fe400078e02ff */
[-C--:B------:R-:W-:Y:S08]  /*59d0*/  HMMA.16816.F32.BF16 R12, R136, R50.reuse, R12 ;  /* 0x00000032880c723c */ /* 0x080ff0000004180c */
[C---:B------:R-:W-:Y:S08]  /*59e0*/  HMMA.16816.F32.BF16 R16, R36.reuse, R50, R16 ;  /* 0x000000322410723c */ /* 0x040ff00000041810 */
        /* <DEDUP_REMOVED lines=9> */
[----:B------:R-:W-:Y:S01]  /*5a80*/  IMAD R149, R149, c[0x0][0x1c0], RZ ;  /* 0x0000700095957a24 */ /* 0x000fe200078e02ff */
[CC--:B------:R-:W-:Y:S01]  /*5a90*/  LEA R38, P1, R146.reuse, R186.reuse, 0x2 ;  /* 0x000000ba92267211 */ /* 0x0c0fe200078210ff */
[C---:B--2---:R-:W-:Y:S01]  /*5aa0*/  HMMA.16816.F32.BF16 R8, R56.reuse, R52, R8 ;  /* 0x000000343808723c */ /* 0x044fe20000041808 */
[----:B------:R-:W-:Y:S01]  /*5ab0*/  IMAD.MOV.U32 R147, RZ, RZ, c[0x0][0x22c] ;  /* 0x00008b00ff937624 */ /* 0x000fe200078e00ff */
[----:B------:R1:W5:Y:S01]  /*5ac0*/  @P0 LDG.E R246, [R36.64] ;  /* 0x0000002224f60981 */ /* 0x000362000c1e1900 */
[----:B------:R-:W-:Y:S01]  /*5ad0*/  @UP2 UIADD3.X UR5, UR5, -0x1, URZ, UP1, !UPT ;  /* 0xffffffff05052890 */ /* 0x000fe20008ffe43f */
[-C--:B------:R-:W-:Y:S01]  /*5ae0*/  LEA.HI.X.SX32 R39, R146, R187.reuse, 0x2, P1 ;  /* 0x000000bb92277211 */ /* 0x080fe200008f16ff */
[----:B------:R-:W-:Y:S02]  /*5af0*/  IMAD.SHL.U32 R149, R149, 0x10, RZ ;  /* 0x0000001095957824 */ /* 0x000fe400078e00ff */
[----:B------:R1:W5:Y:S01]  /*5b00*/  @P0 LDG.E R245, [R36.64+0x20] ;  /* 0x0000202224f50981 */ /* 0x000362000c1e1900 */
[-C--:B------:R-:W-:Y:S04]  /*5b10*/  HMMA.16816.F32.BF16 R12, R56, R54.reuse, R12 ;  /* 0x00000036380c723c */ /* 0x080fe8000004180c */
[----:B------:R1:W5:Y:S01]  /*5b20*/  @P0 LDG.E R244, [R36.64+0x100] ;  /* 0x0001002224f40981 */ /* 0x000362000c1e1900 */
[----:B------:R-:W-:Y:S03]  /*5b30*/  IMAD R147, R147, c[0x0][0x1c0], RZ ;  /* 0x0000700093937a24 */ /* 0x000fe600078e02ff */
[C---:B------:R-:W-:Y:S01]  /*5b40*/  HMMA.16816.F32.BF16 R16, R40.reuse, R54, R16 ;  /* 0x000000362810723c */ /* 0x040fe20000041810 */
[----:B------:R1:W5:Y:S03]  /*5b50*/  @P0 LDG.E R243, [R36.64+0x120] ;  /* 0x0001202224f30981 */ /* 0x000366000c1e1900 */
[-C--:B------:R-:W-:Y:S01]  /*5b60*/  LEA R44, P0, R149, R186.reuse, 0x2 ;  /* 0x000000ba952c7211 */ /* 0x080fe200078010ff */
[----:B------:R-:W-:Y:S01]  /*5b70*/  IMAD.SHL.U32 R147, R147, 0x20, RZ ;  /* 0x0000002093937824 */ /* 0x000fe200078e00ff */
[----:B------:R2:W-:Y:S02]  /*5b80*/  RED.E.ADD.F32.FTZ.RN.STRONG.GPU [R186.64], R4 ;  /* 0x00000004ba00798e */ /* 0x0005e4000c10e7a2 */
[-C--:B------:R-:W-:Y:S03]  /*5b90*/  HMMA.16816.F32.BF16 R20, R40, R60.reuse, R20 ;  /* 0x0000003c2814723c */ /* 0x080fe60000041814 */
[----:B------:R3:W-:Y:S01]  /*5ba0*/  RED.E.ADD.F32.FTZ.RN.STRONG.GPU [R38.64], R5 ;  /* 0x000000052600798e */ /* 0x0007e2000c10e7a2 */
[-C--:B------:R-:W-:Y:S04]  /*5bb0*/  LEA.HI.X.SX32 R45, R149, R187.reuse, 0x2, P0 ;  /* 0x000000bb952d7211 */ /* 0x080fe800000f16ff */
[C---:B------:R-:W-:Y:S01]  /*5bc0*/  HMMA.16816.F32.BF16 R24, R56.reuse, R60, R24 ;  /* 0x0000003c3818723c */ /* 0x040fe20000041818 */
[----:B------:R4:W-:Y:S07]  /*5bd0*/  RED.E.ADD.F32.FTZ.RN.STRONG.GPU [R44.64], R6 ;  /* 0x000000062c00798e */ /* 0x0009ee000c10e7a2 */
[-C--:B------:R-:W-:Y:S08]  /*5be0*/  HMMA.16816.F32.BF16 R28, R56, R62.reuse, R28 ;  /* 0x0000003e381c723c */ /* 0x080ff0000004181c */
[----:B------:R-:W-:Y:S04]  /*5bf0*/  HMMA.16816.F32.BF16 R32, R40, R62, R32 ;  /* 0x0000003e2820723c */ /* 0x000fe80000041820 */
[CC--:B--2---:R-:W-:Y:S03]  /*5c00*/  LEA R4, P0, R147.reuse, R186.reuse, 0x2 ;  /* 0x000000ba93047211 */ /* 0x0c4fe600078010ff */
[CC--:B------:R-:W-:Y:S01]  /*5c10*/  LEA R40, P1, R150.reuse, R186.reuse, 0x2 ;  /* 0x000000ba96287211 */ /* 0x0c0fe200078210ff */
[----:B------:R-:W-:Y:S01]  /*5c20*/  IMAD.MOV.U32 R43, RZ, RZ, c[0x0][0x22c] ;  /* 0x00008b00ff2b7624 */ /* 0x000fe200078e00ff */
[-C--:B---3--:R-:W-:Y:S03]  /*5c30*/  LEA.HI.X.SX32 R5, R147, R187.reuse, 0x2, P0 ;  /* 0x000000bb93057211 */ /* 0x088fe600000f16ff */
[-C--:B------:R-:W-:Y:S01]  /*5c40*/  LEA.HI.X.SX32 R41, R150, R187.reuse, 0x2, P1 ;  /* 0x000000bb96297211 */ /* 0x080fe200008f16ff */
[----:B------:R-:W-:Y:S01]  /*5c50*/  IMAD.MOV.U32 R150, RZ, RZ, c[0x0][0x22c] ;  /* 0x00008b00ff967624 */ /* 0x000fe200078e00ff */
[CC--:B-1----:R-:W-:Y:S01]  /*5c60*/  LEA R36, P1, R151.reuse, R186.reuse, 0x2 ;  /* 0x000000ba97247211 */ /* 0x0c2fe200078210ff */
[----:B------:R-:W-:Y:S02]  /*5c70*/  IMAD.MOV.U32 R147, RZ, RZ, c[0x0][0x22c] ;  /* 0x00008b00ff937624 */ /* 0x000fe400078e00ff */
[----:B------:R1:W-:Y:S01]  /*5c80*/  RED.E.ADD.F32.FTZ.RN.STRONG.GPU [R40.64], R7 ;  /* 0x000000072800798e */ /* 0x0003e2000c10e7a2 */
[----:B------:R-:W-:Y:S01]  /*5c90*/  IMAD R150, R150, c[0x0][0x1c0], RZ ;  /* 0x0000700096967a24 */ /* 0x000fe200078e02ff */
[-C--:B------:R-:W-:Y:S01]  /*5ca0*/  LEA.HI.X.SX32 R37, R151, R187.reuse, 0x2, P1 ;  /* 0x000000bb97257211 */ /* 0x080fe200008f16ff */
[----:B------:R-:W-:Y:S02]  /*5cb0*/  IMAD R147, R147, c[0x0][0x1c0], RZ ;  /* 0x0000700093937a24 */ /* 0x000fe400078e02ff */
[----:B------:R2:W-:Y:S01]  /*5cc0*/  RED.E.ADD.F32.FTZ.RN.STRONG.GPU [R4.64], R8 ;  /* 0x000000080400798e */ /* 0x0005e2000c10e7a2 */
[----:B------:R-:W-:Y:S02]  /*5cd0*/  IMAD R150, R150, 0x30, RZ ;  /* 0x0000003096967824 */ /* 0x000fe400078e02ff */
[----:B------:R-:W-:Y:S02]  /*5ce0*/  IMAD R147, R147, 0x38, RZ ;  /* 0x0000003893937824 */ /* 0x000fe400078e02ff */
[----:B------:R3:W-:Y:S01]  /*5cf0*/  RED.E.ADD.F32.FTZ.RN.STRONG.GPU [R36.64], R9 ;  /* 0x000000092400798e */ /* 0x0007e2000c10e7a2 */
[-C--:B----4-:R-:W-:Y:S01]  /*5d00*/  LEA R6, P0, R150, R186.reuse, 0x2 ;  /* 0x000000ba96067211 */ /* 0x090fe200078010ff */
[----:B------:R-:W-:Y:S02]  /*5d10*/  IMAD R43, R43, c[0x0][0x1c0], RZ ;  /* 0x000070002b2b7a24 */ /* 0x000fe400078e02ff */
[----:B------:R-:W-:Y:S02]  /*5d20*/  IMAD.MOV.U32 R42, RZ, RZ, c[0x0][0x22c] ;  /* 0x00008b00ff2a7624 */ /* 0x000fe400078e00ff */
[----:B------:R-:W-:Y:S02]  /*5d30*/  IMAD R43, R43, 0x70, RZ ;  /* 0x000000702b2b7824 */ /* 0x000fe400078e02ff */
[----:B------:R-:W-:Y:S04]  /*5d40*/  IMAD R42, R42, c[0x0][0x1c0], RZ ;  /* 0x000070002a2a7a24 */ /* 0x000fe800078e02ff */
[----:B------:R-:W-:Y:S01]  /*5d50*/  IMAD R42, R42, 0x78, RZ ;  /* 0x000000782a2a7824 */ /* 0x000fe200078e02ff */
[-C--:B-1----:R-:W-:Y:S01]  /*5d60*/  LEA.HI.X.SX32 R7, R150, R187.reuse, 0x2, P0 ;  /* 0x000000bb96077211 */ /* 0x082fe200000f16ff */
[----:B------:R-:W-:Y:S01]  /*5d70*/  IMAD.MOV.U32 R150, RZ, RZ, c[0x0][0x22c] ;  /* 0x00008b00ff967624 */ /* 0x000fe200078e00ff */
[C---:B------:R-:W-:Y:S02]  /*5d80*/  IADD3 R41, R149.reuse, 0x20, RZ ;  /* 0x0000002095297810 */ /* 0x040fe40007ffe0ff */
[----:B------:R-:W-:Y:S01]  /*5d90*/  IADD3 R40, R149, 0x20, RZ ;  /* 0x0000002095287810 */ /* 0x000fe20007ffe0ff */
[----:B------:R1:W-:Y:S01]  /*5da0*/  RED.E.ADD.F32.FTZ.RN.STRONG.GPU [R6.64], R10 ;  /* 0x0000000a0600798e */ /* 0x0003e2000c10e7a2 */
[CC--:B--2---:R-:W-:Y:S01]  /*5db0*/  LEA R4, P1, R147.reuse, R186.reuse, 0x2 ;  /* 0x000000ba93047211 */ /* 0x0c4fe200078210ff */
[----:B------:R-:W-:Y:S01]  /*5dc0*/  IMAD R150, R150, c[0x0][0x1c0], RZ ;  /* 0x0000700096967a24 */ /* 0x000fe200078e02ff */
[CC--:B------:R-:W-:Y:S02]  /*5dd0*/  LEA R8, P0, R0.reuse, R186.reuse, 0x2 ;  /* 0x000000ba00087211 */ /* 0x0c0fe400078010ff */
[-C--:B------:R-:W-:Y:S01]  /*5de0*/  LEA.HI.X.SX32 R5, R147, R187.reuse, 0x2, P1 ;  /* 0x000000bb93057211 */ /* 0x080fe200008f16ff */
[----:B---3--:R-:W2:Y:S01]  /*5df0*/  LDL R36, [R1+0x8] ;  /* 0x0000080001247983 */ /* 0x008ea20000100800 */
[-C--:B------:R-:W-:Y:S01]  /*5e00*/  LEA.HI.X.SX32 R9, R0, R187.reuse, 0x2, P0 ;  /* 0x000000bb00097211 */ /* 0x080fe200000f16ff */
[----:B------:R-:W-:Y:S02]  /*5e10*/  IMAD.MOV.U32 R0, RZ, RZ, c[0x0][0x22c] ;  /* 0x00008b00ff007624 */ /* 0x000fe400078e00ff */
[----:B------:R-:W-:Y:S01]  /*5e20*/  IMAD.MOV.U32 R147, RZ, RZ, c[0x0][0x22c] ;  /* 0x00008b00ff937624 */ /* 0x000fe200078e00ff */
[----:B------:R3:W-:Y:S01]  /*5e30*/  RED.E.ADD.F32.FTZ.RN.STRONG.GPU [R4.64], R11 ;  /* 0x0000000b0400798e */ /* 0x0007e2000c10e7a2 */
[----:B------:R-:W-:Y:S02]  /*5e40*/  IMAD R0, R0, c[0x0][0x1c0], RZ ;  /* 0x0000700000007a24 */ /* 0x000fe400078e02ff */
[----:B------:R-:W-:Y:S02]  /*5e50*/  IMAD.SHL.U32 R150, R150, 0x10, RZ ;  /* 0x0000001096967824 */ /* 0x000fe400078e00ff */
[----:B------:R4:W-:Y:S01]  /*5e60*/  RED.E.ADD.F32.FTZ.RN.STRONG.GPU [R8.64], R16 ;  /* 0x000000100800798e */ /* 0x0009e2000c10e7a2 */
[----:B------:R-:W-:Y:S02]  /*5e70*/  IMAD R0, R0, 0x58, RZ ;  /* 0x0000005800007824 */ /* 0x000fe400078e02ff */
[----:B------:R-:W-:Y:S01]  /*5e80*/  IMAD R147, R147, c[0x0][0x1c0], RZ ;  /* 0x0000700093937a24 */ /* 0x000fe200078e02ff */
[----:B------:R-:W-:Y:S03]  /*5e90*/  IADD3 R37, R150, 0x20, RZ ;  /* 0x0000002096257810 */ /* 0x000fe60007ffe0ff */
[----:B------:R-:W-:Y:S01]  /*5ea0*/  IMAD.SHL.U32 R147, R147, 0x8, RZ ;  /* 0x0000000893937824 */ /* 0x000fe200078e00ff */
[CC--:B-1----:R-:W-:Y:S03]  /*5eb0*/  LEA R6, P1, R46.reuse, R186.reuse, 0x2 ;  /* 0x000000ba2e067211 */ /* 0x0c2fe600078210ff */
[C---:B------:R-:W-:Y:S02]  /*5ec0*/  IMAD.IADD R41, R147.reuse, 0x1, R41 ;  /* 0x0000000193297824 */ /* 0x040fe400078e0229 */
[C---:B------:R-:W-:Y:S01]  /*5ed0*/  IMAD.IADD R40, R147.reuse, 0x1, R40 ;  /* 0x0000000193287824 */ /* 0x040fe200078e0228 */
[-C--:B------:R-:W-:Y:S01]  /*5ee0*/  LEA.HI.X.SX32 R7, R46, R187.reuse, 0x2, P1 ;  /* 0x000000bb2e077211 */ /* 0x080fe200008f16ff */
[----:B------:R-:W-:Y:S02]  /*5ef0*/  IMAD.MOV.U32 R46, RZ, RZ, c[0x0][0x22c] ;  /* 0x00008b00ff2e7624 */ /* 0x000fe400078e00ff */
[----:B------:R-:W-:Y:S02]  /*5f00*/  IMAD.IADD R40, R147, 0x1, R40 ;  /* 0x0000000193287824 */ /* 0x000fe400078e0228 */
[----:B------:R1:W-:Y:S01]  /*5f10*/  RED.E.ADD.F32.FTZ.RN.STRONG.GPU [R6.64], R17 ;  /* 0x000000110600798e */ /* 0x0003e2000c10e7a2 */
[----:B------:R-:W-:Y:S01]  /*5f20*/  IMAD R46, R46, c[0x0][0x1c0], RZ ;  /* 0x000070002e2e7a24 */ /* 0x000fe200078e02ff */
[-C--:B---3--:R-:W-:Y:S03]  /*5f30*/  LEA R4, P0, R2, R186.reuse, 0x2 ;  /* 0x000000ba02047211 */ /* 0x088fe600078010ff */
[----:B------:R-:W-:Y:S01]  /*5f40*/  IMAD R46, R46, 0x68, RZ ;  /* 0x000000682e2e7824 */ /* 0x000fe200078e02ff */
[-C--:B------:R-:W-:Y:S02]  /*5f50*/  LEA.HI.X.SX32 R5, R2, R187.reuse, 0x2, P0 ;  /* 0x000000bb02057211 */ /* 0x080fe400000f16ff */
[----:B------:R-:W3:Y:S01]  /*5f60*/  LDL R2, [R1+0x4] ;  /* 0x0000040001027983 */ /* 0x000ee20000100800 */
[-C--:B----4-:R-:W-:Y:S02]  /*5f70*/  LEA R16, P1, R0, R186.reuse, 0x2 ;  /* 0x000000ba00107211 */ /* 0x090fe400078210ff */
[CC--:B------:R-:W-:Y:S02]  /*5f80*/  LEA R10, P0, R47.reuse, R186.reuse, 0x2 ;  /* 0x000000ba2f0a7211 */ /* 0x0c0fe400078010ff */
[----:B------:R4:W-:Y:S01]  /*5f90*/  RED.E.ADD.F32.FTZ.RN.STRONG.GPU [R4.64], R18 ;  /* 0x000000120400798e */ /* 0x0009e2000c10e7a2 */
[CC--:B------:R-:W-:Y:S02]  /*5fa0*/  LEA R8, P2, R46.reuse, R186.reuse, 0x2 ;  /* 0x000000ba2e087211 */ /* 0x0c0fe400078410ff */
[-C--:B------:R-:W-:Y:S02]  /*5fb0*/  LEA.HI.X.SX32 R11, R47, R187.reuse, 0x2, P0 ;  /* 0x000000bb2f0b7211 */ /* 0x080fe400000f16ff */
[-C--:B------:R-:W-:Y:S02]  /*5fc0*/  LEA.HI.X.SX32 R9, R46, R187.reuse, 0x2, P2 ;  /* 0x000000bb2e097211 */ /* 0x080fe400010f16ff */
[-C--:B-1----:R-:W-:Y:S02]  /*5fd0*/  LEA.HI.X.SX32 R17, R0, R187.reuse, 0x2, P1 ;  /* 0x000000bb00117211 */ /* 0x082fe400008f16ff */
[----:B------:R-:W3:Y:S01]  /*5fe0*/  LDL R0, [R1] ;  /* 0x0000000001007983 */ /* 0x000ee20000100800 */
[CC--:B------:R-:W-:Y:S04]  /*5ff0*/  LEA R6, P1, R43.reuse, R186.reuse, 0x2 ;  /* 0x000000ba2b067211 */ /* 0x0c0fe800078210ff */
[----:B------:R-:W-:Y:S01]  /*6000*/  RED.E.ADD.F32.FTZ.RN.STRONG.GPU [R16.64], R19 ;  /* 0x000000131000798e */ /* 0x000fe2000c10e7a2 */
[-C--:B------:R-:W-:Y:S04]  /*6010*/  LEA.HI.X.SX32 R7, R43, R187.reuse, 0x2, P1 ;  /* 0x000000bb2b077211 */ /* 0x080fe800008f16ff */
[----:B------:R1:W-:Y:S01]  /*6020*/  RED.E.ADD.F32.FTZ.RN.STRONG.GPU [R10.64], R12 ;  /* 0x0000000c0a00798e */ /* 0x0003e2000c10e7a2 */
[CC--:B----4-:R-:W-:Y:S04]  /*6030*/  LEA R4, P0, R42.reuse, R186.reuse, 0x2 ;  /* 0x000000ba2a047211 */ /* 0x0d0fe800078010ff */
[----:B------:R4:W-:Y:S01]  /*6040*/  RED.E.ADD.F32.FTZ.RN.STRONG.GPU [R8.64], R13 ;  /* 0x0000000d0800798e */ /* 0x0009e2000c10e7a2 */
[-C--:B------:R-:W-:Y:S04]  /*6050*/  LEA.HI.X.SX32 R5, R42, R187.reuse, 0x2, P0 ;  /* 0x000000bb2a057211 */ /* 0x080fe800000f16ff */
[----:B------:R4:W-:Y:S05]  /*6060*/  RED.E.ADD.F32.FTZ.RN.STRONG.GPU [R6.64], R14 ;  /* 0x0000000e0600798e */ /* 0x0009ea000c10e7a2 */
[----:B------:R4:W-:Y:S05]  /*6070*/  RED.E.ADD.F32.FTZ.RN.STRONG.GPU [R4.64], R15 ;  /* 0x0000000f0400798e */ /* 0x0009ea000c10e7a2 */
[----:B------:R-:W-:Y:S05]  /*6080*/  RED.E.ADD.F32.FTZ.RN.STRONG.GPU [R186.64+0x80], R20 ;  /* 0x00008014ba00798e */ /* 0x000fea000c10e7a2 */
[----:B------:R-:W-:Y:S01]  /*6090*/  RED.E.ADD.F32.FTZ.RN.STRONG.GPU [R38.64+0x80], R21 ;  /* 0x000080152600798e */ /* 0x000fe2000c10e7a2 */
[CC--:B-1----:R-:W-:Y:S04]  /*60a0*/  LEA R10, P3, R249.reuse, R186.reuse, 0x2 ;  /* 0x000000baf90a7211 */ /* 0x0c2fe800078610ff */
[-C--:B------:R-:W-:Y:S02]  /*60b0*/  LEA.HI.X.SX32 R11, R249, R187.reuse, 0x2, P3 ;  /* 0x000000bbf90b7211 */ /* 0x080fe400018f16ff */
[CC--:B----4-:R-:W-:Y:S04]  /*60c0*/  LEA R8, P1, R37.reuse, R186.reuse, 0x2 ;  /* 0x000000ba25087211 */ /* 0x0d0fe800078210ff */
[-C--:B------:R-:W-:Y:S02]  /*60d0*/  LEA.HI.X.SX32 R9, R37, R187.reuse, 0x2, P1 ;  /* 0x000000bb25097211 */ /* 0x080fe400008f16ff */
[-C--:B------:R-:W-:Y:S02]  /*60e0*/  LEA R6, P0, R41, R186.reuse, 0x2 ;  /* 0x000000ba29067211 */ /* 0x080fe400078010ff */
[----:B------:R-:W-:Y:S01]  /*60f0*/  IADD3 R37, R149, 0x20, RZ ;  /* 0x0000002095257810 */ /* 0x000fe20007ffe0ff */
[----:B------:R1:W-:Y:S01]  /*6100*/  RED.E.ADD.F32.FTZ.RN.STRONG.GPU [R8.64], R22 ;  /* 0x000000160800798e */ /* 0x0003e2000c10e7a2 */
[-C--:B------:R-:W-:Y:S02]  /*6110*/  LEA.HI.X.SX32 R7, R41, R187.reuse, 0x2, P0 ;  /* 0x000000bb29077211 */ /* 0x080fe400000f16ff */
[CC--:B------:R-:W-:Y:S01]  /*6120*/  LEA R4, P1, R40.reuse, R186.reuse, 0x2 ;  /* 0x000000ba28047211 */ /* 0x0c0fe200078210ff */
[C---:B------:R-:W-:Y:S02]  /*6130*/  IMAD.IADD R37, R147.reuse, 0x1, R37 ;  /* 0x0000000193257824 */ /* 0x040fe400078e0225 */
[----:B------:R2:W-:Y:S01]  /*6140*/  RED.E.ADD.F32.FTZ.RN.STRONG.GPU [R6.64], R23 ;  /* 0x000000170600798e */ /* 0x0005e2000c10e7a2 */
[-C--:B------:R-:W-:Y:S01]  /*6150*/  LEA.HI.X.SX32 R5, R40, R187.reuse, 0x2, P1 ;  /* 0x000000bb28057211 */ /* 0x080fe200008f16ff */
[C---:B------:R-:W-:Y:S03]  /*6160*/  IMAD.IADD R37, R147.reuse, 0x1, R37 ;  /* 0x0000000193257824 */ /* 0x040fe600078e0225 */
[----:B------:R-:W-:Y:S01]  /*6170*/  LDSM.16.MT88.4 R20, [R3+0x14800] ;  /* 0x014800000314783b */ /* 0x000fe20000004200 */
[----:B------:R-:W-:Y:S04]  /*6180*/  IMAD.IADD R37, R147, 0x1, R37 ;  /* 0x0000000193257824 */ /* 0x000fe800078e0225 */
[----:B------:R3:W-:Y:S01]  /*6190*/  RED.E.ADD.F32.FTZ.RN.STRONG.GPU [R4.64], R24 ;  /* 0x000000180400798e */ /* 0x0007e2000c10e7a2 */
[CC--:B-1----:R-:W-:Y:S04]  /*61a0*/  LEA R8, P0, R37.reuse, R186.reuse, 0x2 ;  /* 0x000000ba25087211 */ /* 0x0c2fe800078010ff */
[-C--:B------:R-:W-:Y:S05]  /*61b0*/  LEA.HI.X.SX32 R9, R37, R187.reuse, 0x2, P0 ;  /* 0x000000bb25097211 */ /* 0x080fea00000f16ff */
[----:B------:R-:W-:Y:S01]  /*61c0*/  RED.E.ADD.F32.FTZ.RN.STRONG.GPU [R8.64], R25 ;  /* 0x000000190800798e */ /* 0x000fe2000c10e7a2 */
[CC--:B--2---:R-:W-:Y:S04]  /*61d0*/  LEA R6, P1, R36.reuse, R186.reuse, 0x2 ;  /* 0x000000ba24067211 */ /* 0x0c4fe800078210ff */
[-C--:B------:R-:W-:Y:S02]  /*61e0*/  LEA.HI.X.SX32 R7, R36, R187.reuse, 0x2, P1 ;  /* 0x000000bb24077211 */ /* 0x080fe400008f16ff */
[----:B------:R-:W-:Y:S05]  /*61f0*/  LDSM.16.MT88.4 R36, [R3+0x19000] ;  /* 0x019000000324783b */ /* 0x000fea0000004200 */
[----:B------:R1:W-:Y:S01]  /*6200*/  RED.E.ADD.F32.FTZ.RN.STRONG.GPU [R6.64], R26 ;  /* 0x0000001a0600798e */ /* 0x0003e2000c10e7a2 */
[CC--:B---3--:R-:W-:Y:S04]  /*6210*/  LEA R4, P0, R2.reuse, R186.reuse, 0x2 ;  /* 0x000000ba02047211 */ /* 0x0c8fe800078010ff */
[-C--:B------:R-:W-:Y:S02]  /*6220*/  LEA.HI.X.SX32 R5, R2, R187.reuse, 0x2, P0 ;  /* 0x000000bb02057211 */ /* 0x080fe400000f16ff */
[CC--:B-1----:R-:W-:Y:S03]  /*6230*/  LEA R6, P0, R252.reuse, R186.reuse, 0x2 ;  /* 0x000000bafc067211 */ /* 0x0c2fe600078010ff */
[----:B------:R1:W-:Y:S01]  /*6240*/  RED.E.ADD.F32.FTZ.RN.STRONG.GPU [R4.64], R27 ;  /* 0x0000001b0400798e */ /* 0x0003e2000c10e7a2 */
[-C--:B------:R-:W-:Y:S02]  /*6250*/  LEA.HI.X.SX32 R7, R252, R187.reuse, 0x2, P0 ;  /* 0x000000bbfc077211 */ /* 0x080fe400000f16ff */
[CC--:B------:R-:W-:Y:S02]  /*6260*/  LEA R12, P0, R250.reuse, R186.reuse, 0x2 ;  /* 0x000000bafa0c7211 */ /* 0x0c0fe400078010ff */
[----:B------:R-:W-:Y:S02]  /*6270*/  LDSM.16.MT88.4 R24, [R172+0x800] ;  /* 0x00080000ac18783b */ /* 0x000fe40000004200 */
[-C--:B------:R-:W-:Y:S02]  /*6280*/  LEA.HI.X.SX32 R13, R250, R187.reuse, 0x2, P0 ;  /* 0x000000bbfa0d7211 */ /* 0x080fe400000f16ff */
[CC--:B------:R-:W-:Y:S04]  /*6290*/  LEA R8, P1, R0.reuse, R186.reuse, 0x2 ;  /* 0x000000ba00087211 */ /* 0x0c0fe800078210ff */
[-C--:B------:R-:W-:Y:S01]  /*62a0*/  LEA.HI.X.SX32 R9, R0, R187.reuse, 0x2, P1 ;  /* 0x000000bb00097211 */ /* 0x080fe200008f16ff */
[----:B------:R-:W-:Y:S04]  /*62b0*/  IMAD.IADD R0, R146, 0x1, R247 ;  /* 0x0000000192007824 */ /* 0x000fe800078e02f7 */
[----:B------:R2:W-:Y:S05]  /*62c0*/  RED.E.ADD.F32.FTZ.RN.STRONG.GPU [R8.64], R32 ;  /* 0x000000200800798e */ /* 0x0005ea000c10e7a2 */
[----:B------:R3:W-:Y:S01]  /*62d0*/  RED.E.ADD.F32.FTZ.RN.STRONG.GPU [R6.64], R33 ;  /* 0x000000210600798e */ /* 0x0007e2000c10e7a2 */
[CC--:B-1----:R-:W-:Y:S04]  /*62e0*/  LEA R4, P1, R251.reuse, R186.reuse, 0x2 ;  /* 0x000000bafb047211 */ /* 0x0c2fe800078210ff */
[-C--:B------:R-:W-:Y:S05]  /*62f0*/  LEA.HI.X.SX32 R5, R251, R187.reuse, 0x2, P1 ;  /* 0x000000bbfb057211 */ /* 0x080fea00008f16ff */
[----:B------:R1:W-:Y:S05]  /*6300*/  RED.E.ADD.F32.FTZ.RN.STRONG.GPU [R4.64], R34 ;  /* 0x000000220400798e */ /* 0x0003ea000c10e7a2 */
[----:B------:R-:W-:Y:S05]  /*6310*/  RED.E.ADD.F32.FTZ.RN.STRONG.GPU [R12.64], R35 ;  /* 0x000000230c00798e */ /* 0x000fea000c10e7a2 */
[----:B------:R-:W-:Y:S01]  /*6320*/  RED.E.ADD.F32.FTZ.RN.STRONG.GPU [R10.64], R28 ;  /* 0x0000001c0a00798e */ /* 0x000fe2000c10e7a2 */
[CC--:B--2---:R-:W-:Y:S04]  /*6330*/  LEA R8, P2, R248.reuse, R186.reuse, 0x2 ;  /* 0x000000baf8087211 */ /* 0x0c4fe800078410ff */
[----:B------:R-:W-:Y:S01]  /*6340*/  LDSM.16.MT88.4 R12, [R3+0x18000] ;  /* 0x01800000030c783b */ /* 0x000fe20000004200 */
[-C--:B------:R-:W-:Y:S02]  /*6350*/  LEA.HI.X.SX32 R9, R248, R187.reuse, 0x2, P2 ;  /* 0x000000bbf8097211 */ /* 0x080fe400010f16ff */
[CC--:B---3--:R-:W-:Y:S02]  /*6360*/  LEA R6, P1, R247.reuse, R186.reuse, 0x2 ;  /* 0x000000baf7067211 */ /* 0x0c8fe400078210ff */
[----:B------:R-:W-:Y:S02]  /*6370*/  LDSM.16.MT88.4 R32, [R3+0x18800] ;  /* 0x018800000320783b */ /* 0x000fe40000004200 */
[-C--:B------:R-:W-:Y:S02]  /*6380*/  LEA.HI.X.SX32 R7, R247, R187.reuse, 0x2, P1 ;  /* 0x000000bbf7077211 */ /* 0x080fe400008f16ff */
[----:B------:R-:W-:Y:S01]  /*6390*/  ISETP.LT.AND P1, PT, RZ, UR46, PT ;  /* 0x0000002eff007c0c */ /* 0x000fe2000bf21270 */
[----:B------:R-:W-:Y:S01]  /*63a0*/  RED.E.ADD.F32.FTZ.RN.STRONG.GPU [R8.64], R29 ;  /* 0x0000001d0800798e */ /* 0x000fe2000c10e7a2 */
[----:B------:R-:W-:Y:S01]  /*63b0*/  UMOV UR46, UR6 ;  /* 0x00000006002e7c82 */ /* 0x000fe20008000000 */
[C---:B-1----:R-:W-:Y:S03]  /*63c0*/  LEA R4, P0, R0.reuse, R186, 0x2 ;  /* 0x000000ba00047211 */ /* 0x042fe600078010ff */
[----:B------:R-:W-:Y:S01]  /*63d0*/  RED.E.ADD.F32.FTZ.RN.STRONG.GPU [R6.64], R30 ;  /* 0x0000001e0600798e */ /* 0x000fe2000c10e7a2 */
[----:B------:R-:W-:Y:S01]  /*63e0*/  LEA.HI.X.SX32 R5, R0, R187, 0x2, P0 ;  /* 0x000000bb00057211 */ /* 0x000fe200000f16ff */
[----:B------:R-:W-:Y:S01]  /*63f0*/  IMAD.IADD R0, R173, 0x1, R172 ;  /* 0x00000001ad007824 */ /* 0x000fe200078e02ac */
[----:B------:R-:W-:Y:S01]  /*6400*/  PLOP3.LUT P0, PT, PT, PT, UP0, 0x80, 0x0 ;  /* 0x000000000000781c */ /* 0x000fe20003f0f008 */
[----:B------:R-:W-:Y:S01]  /*6410*/  @UP2 UIADD3 UR8, UP0, UR8, -0x200, URZ ;  /* 0xfffffe0008082890 */ /* 0x000fe2000ff1e03f */
[----:B------:R-:W-:Y:S03]  /*6420*/  LDSM.16.MT88.4 R8, [R172] ;  /* 0x00000000ac08783b */ /* 0x000fe60000004200 */
[----:B------:R-:W-:Y:S02]  /*6430*/  @UP2 UIADD3.X UR7, UR7, -0x1, URZ, UP0, !UPT ;  /* 0xffffffff07072890 */ /* 0x000fe400087fe43f */
[----:B------:R-:W-:Y:S05]  /*6440*/  RED.E.ADD.F32.FTZ.RN.STRONG.GPU [R4.64], R31 ;  /* 0x0000001f0400798e */ /* 0x000fea000c10e7a2 */
[----:B------:R-:W1:Y:S05]  /*6450*/  LDSM.16.MT88.4 R4, [R3+0x14000] ;  /* 0x014000000304783b */ /* 0x000e6a0000004200 */
[----:B------:R-:W2:Y:S05]  /*6460*/  LDSM.16.MT88.4 R16, [R0] ;  /* 0x000000000010783b */ /* 0x000eaa0000004200 */
[----:B------:R-:W3:Y:S05]  /*6470*/  LDSM.16.MT88.4 R28, [R0+0x800] ;  /* 0x00080000001c783b */ /* 0x000eea0000004200 */
        /* <DEDUP_REMOVED lines=38> */
[C---:B----4-:R-:W-:Y:S08]  /*66e0*/  HMMA.16816.F32.BF16 R104, R24.reuse, R16, R104 ;  /* 0x000000101868723c */ /* 0x050ff00000041868 */
[-C--:B------:R-:W-:Y:S08]  /*66f0*/  HMMA.16816.F32.BF16 R108, R24, R18.reuse, R108 ;  /* 0x00000012186c723c */ /* 0x080ff0000004186c */
[C---:B------:R-:W-:Y:S01]  /*6700*/  HMMA.16816.F32.BF16 R112, R4.reuse, R18, R112 ;  /* 0x000000120470723c */ /* 0x040fe20000041870 */
[----:B------:R-:W2:Y:S07]  /*6710*/  LDSM.16.MT88.4 R16, [R172+0x2800] ;  /* 0x00280000ac10783b */ /* 0x000eae0000004200 */
        /* <DEDUP_REMOVED lines=49> */
.L_x_595:
        /* <DEDUP_REMOVED lines=14> */
[----:B------:R-:W-:Y:S01]  /*6b10*/  FMUL.FTZ R100, R100, c[0x0][0x2e0] ;  /* 0x0000b80064647a20 */ /* 0x000fe20000410000 */
[----:B------:R-:W-:-:S02]  /*6b20*/  F2FP.BF16.PACK_AB R68, R69, R68 ;  /* 0x000000444544723e */ /* 0x000fc400000010ff */
[----:B------:R-:W1:Y:S01]  /*6b30*/  S2R R19, SR_TID.X ;  /* 0x0000000000137919 */ /* 0x000e620000002100 */
[----:B------:R-:W-:Y:S01]  /*6b40*/  FMUL.FTZ R8, R101, c[0x0][0x2e0] ;  /* 0x0000b80065087a20 */ /* 0x000fe20000410000 */
[----:B------:R-:W-:Y:S01]  /*6b50*/  F2FP.BF16.PACK_AB R70, R71, R70 ;  /* 0x000000464746723e */ /* 0x000fe200000010ff */
        /* <DEDUP_REMOVED lines=50> */
[----:B------:R-:W-:Y:S01]  /*6e80*/  F2FP.BF16.PACK_AB R84, R85, R84 ;  /* 0x000000545554723e */ /* 0x000fe200000010ff */
[----:B------:R-:W2:Y:S01]  /*6e90*/  S2R R20, SR_CTAID.Y ;  /* 0x0000000000147919 */ /* 0x000ea20000002600 */
[----:B------:R-:W-:Y:S01]  /*6ea0*/  F2FP.BF16.PACK_AB R14, R14, R122 ;  /* 0x0000007a0e0e723e */ /* 0x000fe200000010ff */
[----:B------:R-:W-:Y:S01]  /*6eb0*/  ULDC.64 UR6, c[0x0][0x3a0] ;  /* 0x0000e80000067ab9 */ /* 0x000fe20000000a00 */
[----:B------:R-:W-:Y:S01]  /*6ec0*/  F2FP.BF16.PACK_AB R124, R125, R124 ;  /* 0x0000007c7d7c723e */ /* 0x000fe200000010ff */
[----:B------:R-:W-:Y:S01]  /*6ed0*/  ULDC.64 UR4, c[0x0][0x3a8] ;  /* 0x0000ea0000047ab9 */ /* 0x000fe20000000a00 */
[----:B------:R-:W-:Y:S02]  /*6ee0*/  F2FP.BF16.PACK_AB R126, R127, R126 ;  /* 0x0000007e7f7e723e */ /* 0x000fe400000010ff */
[----:B-1----:R-:W-:-:S04]  /*6ef0*/  SHF.R.S32.HI R9, RZ, 0x1f, R19 ;  /* 0x0000001fff097819 */ /* 0x002fc80000011413 */
[----:B------:R-:W-:Y:S02]  /*6f00*/  LEA.HI R9, R9, R19, RZ, 0x3 ;  /* 0x0000001309097211 */ /* 0x000fe400078f18ff */
[----:B------:R-:W-:Y:S02]  /*6f10*/  F2FP.BF16.PACK_AB R86, R87, R86 ;  /* 0x000000565756723e */ /* 0x000fe400000010ff */
[----:B------:R-:W-:Y:S02]  /*6f20*/  SHF.R.S32.HI R0, RZ, 0x3, R9 ;  /* 0x00000003ff007819 */ /* 0x000fe40000011409 */
[----:B------:R-:W-:Y:S02]  /*6f30*/  F2FP.BF16.PACK_AB R96, R97, R96 ;  /* 0x000000606160723e */ /* 0x000fe400000010ff */
[----:B------:R-:W-:Y:S02]  /*6f40*/  F2FP.BF16.PACK_AB R98, R99, R98 ;  /* 0x000000626362723e */ /* 0x000fe400000010ff */
[----:B------:R-:W-:-:S02]  /*6f50*/  F2FP.BF16.PACK_AB R88, R89, R88 ;  /* 0x000000585958723e */ /* 0x000fc400000010ff */
[----:B------:R-:W-:Y:S02]  /*6f60*/  SHF.R.S32.HI R18, RZ, 0x1f, R0 ;  /* 0x0000001fff127819 */ /* 0x000fe40000011400 */
[----:B------:R-:W-:Y:S02]  /*6f70*/  F2FP.BF16.PACK_AB R90, R91, R90 ;  /* 0x0000005a5b5a723e */ /* 0x000fe400000010ff */
[----:B------:R-:W-:Y:S02]  /*6f80*/  F2FP.BF16.PACK_AB R92, R93, R92 ;  /* 0x0000005c5d5c723e */ /* 0x000fe400000010ff */
[----:B------:R-:W-:Y:S01]  /*6f90*/  F2FP.BF16.PACK_AB R94, R95, R94 ;  /* 0x0000005e5f5e723e */ /* 0x000fe200000010ff */
[----:B------:R-:W-:Y:S01]  /*6fa0*/  IMAD.WIDE.U32 R16, R0, c[0x0][0x3a0], RZ ;  /* 0x0000e80000107a25 */ /* 0x000fe200078e00ff */
[----:B------:R-:W-:Y:S02]  /*6fb0*/  UIMAD UR8, UR43, UR6, URZ ;  /* 0x000000062b0872a4 */ /* 0x000fe4000f8e023f */
[----:B------:R-:W-:-:S02]  /*6fc0*/  UIMAD UR43, UR43, UR4, URZ ;  /* 0x000000042b2b72a4 */ /* 0x000fc4000f8e023f */
[----:B------:R-:W-:Y:S02]  /*6fd0*/  UIMAD UR8, UR27, UR7, UR8 ;  /* 0x000000071b0872a4 */ /* 0x000fe4000f8e0208 */
[----:B------:R-:W-:Y:S01]  /*6fe0*/  UIMAD UR43, UR27, UR5, UR43 ;  /* 0x000000051b2b72a4 */ /* 0x000fe2000f8e022b */
[----:B--2---:R1:W-:Y:S04]  /*6ff0*/  STS [R32], R8 ;  /* 0x0000000820007388 */ /* 0x0043e80000000800 */
[----:B------:R-:W-:Y:S04]  /*7000*/  STS [R32+0x400], R7 ;  /* 0x0004000720007388 */ /* 0x000fe80000000800 */
[----:B---3--:R2:W-:Y:S04]  /*7010*/  STS [R34], R4 ;  /* 0x0000000422007388 */ /* 0x0085e80000000800 */
[----:B----4-:R3:W-:Y:S04]  /*7020*/  STS [R33], R2 ;  /* 0x0000000221007388 */ /* 0x0107e80000000800 */
[----:B------:R4:W-:Y:S04]  /*7030*/  STS [R32+0x2000], R6 ;  /* 0x0020000620007388 */ /* 0x0009e80000000800 */
[----:B------:R-:W-:Y:S04]  /*7040*/  STS [R32+0x2400], R5 ;  /* 0x0024000520007388 */ /* 0x000fe80000000800 */
[----:B------:R1:W-:Y:S04]  /*7050*/  STS [R31], R12 ;  /* 0x0000000c1f007388 */ /* 0x0003e80000000800 */
[----:B------:R-:W-:Y:S04]  /*7060*/  STS [R30], R11 ;  /* 0x0000000b1e007388 */ /* 0x000fe80000000800 */
[----:B------:R-:W-:Y:S04]  /*7070*/  STS [R29], R10 ;  /* 0x0000000a1d007388 */ /* 0x000fe80000000800 */
[----:B------:R1:W-:Y:S04]  /*7080*/  STS [R28], R13 ;  /* 0x0000000d1c007388 */ /* 0x0003e80000000800 */
[----:B------:R-:W-:Y:S04]  /*7090*/  STS [R27], R129 ;  /* 0x000000811b007388 */ /* 0x000fe80000000800 */
[----:B------:R-:W-:Y:S04]  /*70a0*/  STS [R26], R130 ;  /* 0x000000821a007388 */ /* 0x000fe80000000800 */
[----:B------:R-:W-:Y:S04]  /*70b0*/  STS [R25], R15 ;  /* 0x0000000f19007388 */ /* 0x000fe80000000800 */
[----:B------:R-:W-:Y:S04]  /*70c0*/  STS [R24], R14 ;  /* 0x0000000e18007388 */ /* 0x000fe80000000800 */
[----:B------:R-:W-:Y:S04]  /*70d0*/  STS [R23], R124 ;  /* 0x0000007c17007388 */ /* 0x000fe80000000800 */
[----:B------:R-:W-:Y:S04]  /*70e0*/  STS [R22], R126 ;  /* 0x0000007e16007388 */ /* 0x000fe80000000800 */
        /* <DEDUP_REMOVED lines=8> */
[----:B------:R-:W-:Y:S01]  /*7170*/  STS [R29+0x4000], R84 ;  /* 0x004000541d007388 */ /* 0x000fe20000000800 */
[----:B-1----:R-:W-:-:S03]  /*7180*/  IMAD R8, R18, c[0x0][0x3a0], RZ ;  /* 0x0000e80012087a24 */ /* 0x002fc600078e02ff */
[----:B------:R-:W-:Y:S04]  /*7190*/  STS [R28+0x4000], R86 ;  /* 0x004000561c007388 */ /* 0x000fe80000000800 */
[----:B------:R-:W-:Y:S04]  /*71a0*/  STS [R27+0x4000], R96 ;  /* 0x004000601b007388 */ /* 0x000fe80000000800 */
[----:B------:R-:W-:Y:S04]  /*71b0*/  STS [R26+0x4000], R98 ;  /* 0x004000621a007388 */ /* 0x000fe80000000800 */
[----:B------:R-:W-:Y:S01]  /*71c0*/  STS [R25+0x4000], R88 ;  /* 0x0040005819007388 */ /* 0x000fe20000000800 */
[----:B------:R-:W-:-:S03]  /*71d0*/  IMAD R8, R0, c[0x0][0x3a4], R8 ;  /* 0x0000e90000087a24 */ /* 0x000fc600078e0208 */
[----:B------:R-:W-:Y:S04]  /*71e0*/  STS [R24+0x4000], R90 ;  /* 0x0040005a18007388 */ /* 0x000fe80000000800 */
[----:B------:R-:W-:Y:S04]  /*71f0*/  STS [R23+0x4000], R92 ;  /* 0x0040005c17007388 */ /* 0x000fe80000000800 */
[----:B------:R-:W-:Y:S01]  /*7200*/  STS [R22+0x4000], R94 ;  /* 0x0040005e16007388 */ /* 0x000fe20000000800 */
[----:B--2---:R-:W-:Y:S01]  /*7210*/  LOP3.LUT R4, R9, 0xfffffff8, RZ, 0xc0, !PT ;  /* 0xfffffff809047812 */ /* 0x004fe200078ec0ff */
[----:B------:R-:W-:-:S02]  /*7220*/  IMAD.IADD R9, R17, 0x1, R8 ;  /* 0x0000000111097824 */ /* 0x000fc400078e0208 */
[----:B---3--:R-:W-:Y:S01]  /*7230*/  IMAD R2, R18, c[0x0][0x3a8], RZ ;  /* 0x0000ea0012027a24 */ /* 0x008fe200078e02ff */
[----:B------:R-:W1:Y:S01]  /*7240*/  S2R R17, SR_CTAID.Z ;  /* 0x0000000000117919 */ /* 0x000e620000002700 */
[----:B----4-:R-:W-:-:S04]  /*7250*/  IMAD.WIDE.U32 R6, R0, c[0x0][0x3a8], RZ ;  /* 0x0000ea0000067a25 */ /* 0x010fc800078e00ff */
[----:B------:R-:W-:Y:S02]  /*7260*/  IMAD R2, R0, c[0x0][0x3ac], R2 ;  /* 0x0000eb0000027a24 */ /* 0x000fe400078e0202 */
[----:B------:R-:W-:Y:S01]  /*7270*/  IMAD.IADD R4, R19, 0x1, -R4 ;  /* 0x0000000113047824 */ /* 0x000fe200078e0a04 */
[----:B------:R-:W-:Y:S01]  /*7280*/  MOV R12, UR27 ;  /* 0x0000001b000c7c02 */ /* 0x000fe20008000f00 */
[----:B------:R-:W-:Y:S01]  /*7290*/  IMAD.MOV.U32 R8, RZ, RZ, R16 ;  /* 0x000000ffff087224 */ /* 0x000fe200078e0010 */
[----:B------:R-:W-:Y:S01]  /*72a0*/  SHF.R.S32.HI R5, RZ, 0x1f, R20 ;  /* 0x0000001fff057819 */ /* 0x000fe20000011414 */
[----:B------:R-:W-:Y:S01]  /*72b0*/  IMAD.SHL.U32 R4, R4, 0x8, RZ ;  /* 0x0000000804047824 */ /* 0x000fe200078e00ff */
[----:B------:R-:W-:Y:S01]  /*72c0*/  IADD3 R7, R7, R2, RZ ;  /* 0x0000000207077210 */ /* 0x000fe20007ffe0ff */
[----:B------:R-:W-:Y:S02]  /*72d0*/  IMAD.U32 R0, RZ, RZ, UR27 ;  /* 0x0000001bff007e24 */ /* 0x000fe4000f8e00ff */
[----:B------:R-:W-:-:S04]  /*72e0*/  IMAD.WIDE.U32 R12, R12, c[0x0][0x3a0], R8 ;  /* 0x0000e8000c0c7a25 */ /* 0x000fc800078e0008 */
[C---:B------:R-:W-:Y:S02]  /*72f0*/  IMAD R16, R5.reuse, c[0x0][0x388], RZ ;  /* 0x0000e20005107a24 */ /* 0x040fe400078e02ff */
[----:B------:R-:W-:Y:S01]  /*7300*/  IMAD R10, R5, c[0x0][0x390], RZ ;  /* 0x0000e400050a7a24 */ /* 0x000fe200078e02ff */
[----:B------:R-:W-:Y:S01]  /*7310*/  SHF.R.S32.HI R5, RZ, 0x1f, R4 ;  /* 0x0000001fff057819 */ /* 0x000fe20000011404 */
[----:B------:R-:W-:-:S04]  /*7320*/  IMAD.WIDE.U32 R8, R0, c[0x0][0x3a8], R6 ;  /* 0x0000ea0000087a25 */ /* 0x000fc800078e0006 */
[----:B------:R-:W-:Y:S01]  /*7330*/  IMAD.SHL.U32 R0, R21, 0x2, RZ ;  /* 0x0000000215007824 */ /* 0x000fe200078e00ff */
[----:B------:R-:W-:Y:S01]  /*7340*/  BAR.SYNC.DEFER_BLOCKING 0x0 ;  /* 0x0000000000007b1d */ /* 0x000fe20000010000 */
[C---:B------:R-:W-:Y:S02]  /*7350*/  IMAD R2, R20.reuse, c[0x0][0x394], R10 ;  /* 0x0000e50014027a24 */ /* 0x040fe400078e020a */
[C---:B------:R-:W-:Y:S02]  /*7360*/  IMAD R16, R20.reuse, c[0x0][0x38c], R16 ;  /* 0x0000e30014107a24 */ /* 0x040fe400078e0210 */
[----:B------:R-:W-:-:S04]  /*7370*/  IMAD.WIDE.U32 R10, R20, c[0x0][0x388], R4 ;  /* 0x0000e200140a7a25 */ /* 0x000fc800078e0004 */
[----:B------:R-:W-:-:S04]  /*7380*/  IMAD.WIDE.U32 R4, R20, c[0x0][0x390], R4 ;  /* 0x0000e40014047a25 */ /* 0x000fc800078e0004 */
[----:B------:R-:W-:Y:S01]  /*7390*/  IMAD.IADD R7, R11, 0x1, R16 ;  /* 0x000000010b077824 */ /* 0x000fe200078e0210 */
[----:B-1----:R-:W-:Y:S01]  /*73a0*/  SHF.R.S32.HI R11, RZ, 0x1f, R17 ;  /* 0x0000001fff0b7819 */ /* 0x002fe20000011411 */
[----:B------:R-:W-:Y:S01]  /*73b0*/  IMAD.MOV.U32 R6, RZ, RZ, R10 ;  /* 0x000000ffff067224 */ /* 0x000fe200078e000a */
[----:B------:R-:W1:Y:S04]  /*73c0*/  LDS.128 R36, [R0+0xc000] ;  /* 0x00c0000000247984 */ /* 0x000e680000000c00 */
[----:B------:R-:W2:Y:S04]  /*73d0*/  LDS.128 R44, [R0+0xd000] ;  /* 0x00d00000002c7984 */ /* 0x000ea80000000c00 */
[----:B------:R-:W3:Y:S01]  /*73e0*/  LDS.128 R40, [R0+0xe000] ;  /* 0x00e0000000287984 */ /* 0x000ee20000000c00 */
[----:B------:R-:W-:Y:S01]  /*73f0*/  IADD3 R5, R5, R2, RZ ;  /* 0x0000000205057210 */ /* 0x000fe20007ffe0ff */
[----:B------:R-:W-:-:S02]  /*7400*/  IMAD R2, R11, c[0x0][0x3b8], RZ ;  /* 0x0000ee000b027a24 */ /* 0x000fc400078e02ff */
[----:B------:R-:W-:Y:S01]  /*7410*/  IMAD R10, R11, c[0x0][0x3c0], RZ ;  /* 0x0000f0000b0a7a24 */ /* 0x000fe200078e02ff */
[----:B------:R-:W4:Y:S01]  /*7420*/  LDS.128 R32, [R0+0xf000] ;  /* 0x00f0000000207984 */ /* 0x000f220000000c00 */
[----:B------:R-:W-:-:S03]  /*7430*/  IMAD R2, R17, c[0x0][0x3bc], R2 ;  /* 0x0000ef0011027a24 */ /* 0x000fc600078e0202 */
[----:B------:R-:W2:Y:S01]  /*7440*/  LDS.128 R28, [R0+0x10000] ;  /* 0x01000000001c7984 */ /* 0x000ea20000000c00 */
[----:B------:R-:W-:-:S03]  /*7450*/  IMAD.WIDE.U32 R6, R17, c[0x0][0x3b8], R6 ;  /* 0x0000ee0011067a25 */ /* 0x000fc600078e0006 */
[----:B------:R-:W2:Y:S01]  /*7460*/  LDS.128 R24, [R0+0x11000] ;  /* 0x0110000000187984 */ /* 0x000ea20000000c00 */
[C---:B------:R-:W-:Y:S02]  /*7470*/  IMAD R10, R17.reuse, c[0x0][0x3c4], R10 ;  /* 0x0000f100110a7a24 */ /* 0x040fe400078e020a */
[----:B------:R-:W-:Y:S01]  /*7480*/  IMAD.WIDE.U32 R4, R17, c[0x0][0x3c0], R4 ;  /* 0x0000f00011047a25 */ /* 0x000fe200078e0004 */
[----:B------:R-:W3:Y:S04]  /*7490*/  LDS.128 R20, [R0+0x12000] ;  /* 0x0120000000147984 */ /* 0x000ee80000000c00 */
[----:B------:R-:W4:Y:S01]  /*74a0*/  LDS.128 R16, [R0+0x13000] ;  /* 0x0130000000107984 */ /* 0x000f220000000c00 */
[----:B------:R-:W-:Y:S01]  /*74b0*/  IMAD.IADD R7, R7, 0x1, R2 ;  /* 0x0000000107077824 */ /* 0x000fe200078e0202 */
[----:B------:R-:W-:-:S02]  /*74c0*/  IADD3 R2, P1, R6, R12, RZ ;  /* 0x0000000c06027210 */ /* 0x000fc40007f3e0ff */
[----:B------:R-:W-:Y:S02]  /*74d0*/  IADD3 R6, P0, R4, R8, RZ ;  /* 0x0000000804067210 */ /* 0x000fe40007f1e0ff */
[----:B------:R-:W-:Y:S01]  /*74e0*/  IADD3.X R12, R7, UR8, R13, P1, !PT ;  /* 0x00000008070c7c10 */ /* 0x000fe20008ffe40d */
[----:B------:R-:W-:Y:S01]  /*74f0*/  USHF.L.U32 UR8, UR6, 0x6, URZ ;  /* 0x0000000606087899 */ /* 0x000fe2000800063f */
[----:B------:R-:W-:Y:S02]  /*7500*/  IADD3 R10, R5, R10, RZ ;  /* 0x0000000a050a7210 */ /* 0x000fe40007ffe0ff */
[----:B------:R-:W-:Y:S01]  /*7510*/  LEA R4, P1, R2, c[0x0][0x340], 0x1 ;  /* 0x0000d00002047a11 */ /* 0x000fe200078208ff */
[----:B------:R-:W-:Y:S01]  /*7520*/  USHF.L.U64.HI UR6, UR6, UR16, UR7 ;  /* 0x0000001006067299 */ /* 0x000fe20008010207 */
[----:B------:R-:W-:Y:S01]  /*7530*/  IADD3.X R8, R10, UR43, R9, P0, !PT ;  /* 0x0000002b0a087c10 */ /* 0x000fe200087fe409 */
[----:B------:R-:W-:Y:S01]  /*7540*/  USHF.L.U32 UR7, UR4, 0x6, URZ ;  /* 0x0000000604077899 */ /* 0x000fe2000800063f */
[----:B------:R-:W-:-:S02]  /*7550*/  LEA.HI.X R5, R2, c[0x0][0x344], R12, 0x1, P1 ;  /* 0x0000d10002057a11 */ /* 0x000fc400008f0c0c */
[----:B------:R-:W-:Y:S02]  /*7560*/  LEA R12, P0, R6, c[0x0][0x348], 0x1 ;  /* 0x0000d200060c7a11 */ /* 0x000fe400078008ff */
[----:B------:R-:W-:Y:S01]  /*7570*/  IADD3 R10, P1, R4, UR8, RZ ;  /* 0x00000008040a7c10 */ /* 0x000fe2000ff3e0ff */
[----:B------:R-:W-:Y:S01]  /*7580*/  USHF.L.U64.HI UR4, UR4, UR16, UR5 ;  /* 0x0000001004047299 */ /* 0x000fe20008010205 */
[----:B------:R-:W-:Y:S02]  /*7590*/  LEA.HI.X R13, R6, c[0x0][0x34c], R8, 0x1, P0 ;  /* 0x0000d300060d7a11 */ /* 0x000fe400000f0c08 */
[----:B------:R-:W-:Y:S02]  /*75a0*/  IADD3.X R11, R5, UR6, RZ, P1, !PT ;  /* 0x00000006050b7c10 */ /* 0x000fe40008ffe4ff */
[----:B------:R-:W-:Y:S02]  /*75b0*/  IADD3 R8, P1, R10, UR8, RZ ;  /* 0x000000080a087c10 */ /* 0x000fe4000ff3e0ff */
[----:B------:R-:W-:Y:S01]  /*75c0*/  IADD3 R6, P0, R12, UR7, RZ ;  /* 0x000000070c067c10 */ /* 0x000fe2000ff1e0ff */
[----:B-1----:R1:W-:Y:S01]  /*75d0*/  STG.E.128 [R4.64], R36 ;  /* 0x0000002404007986 */ /* 0x0023e2000c101d20 */
[----:B------:R-:W-:-:S02]  /*75e0*/  IADD3.X R9, R11, UR6, RZ, P1, !PT ;  /* 0x000000060b097c10 */ /* 0x000fc40008ffe4ff */
[----:B------:R-:W-:Y:S02]  /*75f0*/  IADD3.X R7, R13, UR4, RZ, P0, !PT ;  /* 0x000000040d077c10 */ /* 0x000fe400087fe4ff */
[----:B------:R-:W-:Y:S01]  /*7600*/  IADD3 R14, P1, R8, UR8, RZ ;  /* 0x00000008080e7c10 */ /* 0x000fe2000ff3e0ff */
[----:B--2---:R-:W-:Y:S03]  /*7610*/  STG.E.128 [R10.64], R44 ;  /* 0x0000002c0a007986 */ /* 0x004fe6000c101d20 */
[----:B------:R-:W-:Y:S01]  /*7620*/  IADD3.X R15, R9, UR6, RZ, P1, !PT ;  /* 0x00000006090f7c10 */ /* 0x000fe20008ffe4ff */
[----:B---3--:R2:W-:Y:S04]  /*7630*/  STG.E.128 [R8.64], R40 ;  /* 0x0000002808007986 */ /* 0x0085e8000c101d20 */
[----:B----4-:R3:W-:Y:S04]  /*7640*/  STG.E.128 [R14.64], R32 ;  /* 0x000000200e007986 */ /* 0x0107e8000c101d20 */
[----:B------:R3:W-:Y:S01]  /*7650*/  STG.E.128 [R12.64], R28 ;  /* 0x0000001c0c007986 */ /* 0x0007e2000c101d20 */
[----:B-1----:R-:W-:-:S04]  /*7660*/  IADD3 R4, P0, R6, UR7, RZ ;  /* 0x0000000706047c10 */ /* 0x002fc8000ff1e0ff */
[----:B------:R-:W-:Y:S02]  /*7670*/  IADD3.X R5, R7, UR4, RZ, P0, !PT ;  /* 0x0000000407057c10 */ /* 0x000fe400087fe4ff */
[----:B--2---:R-:W-:Y:S01]  /*7680*/  IADD3 R8, P0, R4, UR7, RZ ;  /* 0x0000000704087c10 */ /* 0x004fe2000ff1e0ff */
[----:B------:R3:W-:Y:S03]  /*7690*/  STG.E.128 [R6.64], R24 ;  /* 0x0000001806007986 */ /* 0x0007e6000c101d20 */
[----:B------:R-:W-:Y:S01]  /*76a0*/  IADD3.X R9, R5, UR4, RZ, P0, !PT ;  /* 0x0000000405097c10 */ /* 0x000fe200087fe4ff */
[----:B------:R3:W-:Y:S04]  /*76b0*/  STG.E.128 [R4.64], R20 ;  /* 0x0000001404007986 */ /* 0x0007e8000c101d20 */
[----:B------:R3:W-:Y:S04]  /*76c0*/  STG.E.128 [R8.64], R16 ;  /* 0x0000001008007986 */ /* 0x0007e8000c101d20 */
.L_x_592:
        /* <DEDUP_REMOVED lines=11> */
.L_x_599:
[----:B------:R-:W-:Y:S05]  /*7780*/  EXIT ;  /* 0x000000000000794d */ /* 0x000fea0003800000 */
.L_x_601:
        /* <DEDUP_REMOVED lines=15> */
.L_x_2461:


//--------------------- .text._ZN5flash44flash_bwd_dq_dk_dv_loop_seqk_parallel_kernelI23Flash_bwd_kernel_traitsILi64ELi128ELi128ELi8ELi4ELi4ELi4ELb0ELb0EN7cutlass10bfloat16_tE19Flash_kernel_traitsILi64ELi128ELi128ELi8ES3_EELb0ELb0ELb0ELb1ELb0ELb0ELb0EEEvNS_16Flash_bwd_paramsE --------------------------
	.section	.text._ZN5flash44flash_bwd_dq_dk_dv_loop_seqk_parallel_kernelI23Flash_bwd_kernel_traitsILi64ELi128ELi128ELi8ELi4ELi4ELi4ELb0ELb0EN7cutlass10bfloat16_tE19Flash_kernel_traitsILi64ELi128ELi128ELi8ES3_EELb0ELb0ELb0ELb1ELb0ELb0ELb0EEEvNS_16Flash_bwd_paramsE,"ax",@progbits
	.sectioninfo	@"SHI_REGISTERS=255"
	.align	128
        .global         _ZN5flash44flash_bwd_dq_dk_dv_loop_seqk_parallel_kernelI23Flash_bwd_kernel_traitsILi64ELi128ELi128ELi8ELi4ELi4ELi4ELb0ELb0EN7cutlass10bfloat16_tE19Flash_kernel_traitsILi64ELi128ELi128ELi8ES3_EELb0ELb0ELb0ELb1ELb0ELb0ELb0EEEvNS_16Flash_bwd_paramsE
        .type           _ZN5flash44flash_bwd_dq_dk_dv_loop_seqk_parallel_kernelI23Flash_bwd_kernel_traitsILi64ELi128ELi128ELi8ELi4ELi4ELi4ELb0ELb0EN7cutlass10bfloat16_tE19Flash_kernel_traitsILi64ELi128ELi128ELi8ES3_EELb0ELb0ELb0ELb1ELb0ELb0ELb0EEEvNS_16Flash_bwd_paramsE,@function
        .size           _ZN5flash44flash_bwd_dq_dk_dv_loop_seqk_parallel_kernelI23Flash_bwd_kernel_traitsILi64ELi128ELi128ELi8ELi4ELi4ELi4ELb0ELb0EN7cutlass10bfloat16_tE19Flash_kernel_traitsILi64ELi128ELi128ELi8ES3_EELb0ELb0ELb0ELb1ELb0ELb0ELb0EEEvNS_16Flash_bwd_paramsE,(.L_x_2462 - _ZN5flash44flash_bwd_dq_dk_dv_loop_seqk_parallel_kernelI23Flash_bwd_kernel_traitsILi64ELi128ELi128ELi8ELi4ELi4ELi4ELb0ELb0EN7cutlass10bfloat16_tE19Flash_kernel_traitsILi64ELi128ELi128ELi8ES3_EELb0ELb0ELb0ELb1ELb0ELb0ELb0EEEvNS_16Flash_bwd_paramsE)
        .other          _ZN5flash44flash_bwd_dq_dk_dv_loop_seqk_parallel_kernelI23Flash_bwd_kernel_traitsILi64ELi128ELi128ELi8ELi4ELi4ELi4ELb0ELb0EN7cutlass10bfloat16_tE19Flash_kernel_traitsILi64ELi128ELi128ELi8ES3_EELb0ELb0ELb0ELb1ELb0ELb0ELb0EEEvNS_16Flash_bwd_paramsE,@"STO_CUDA_ENTRY STV_DEFAULT"
_ZN5flash44flash_bwd_dq_dk_dv_loop_seqk_parallel_kernelI23Flash_bwd_kernel_traitsILi64ELi128ELi128ELi8ELi4ELi4ELi4ELb0ELb0EN7cutlass10bfloat16_tE19Flash_kernel_traitsILi64ELi128ELi128ELi8ES3_EELb0ELb0ELb0ELb1ELb0ELb0ELb0EEEvNS_16Flash_bwd_paramsE:
.text._ZN5flash44flash_bwd_dq_dk_dv_loop_seqk_parallel_kernelI23Flash_bwd_kernel_traitsILi64ELi128ELi128ELi8ELi4ELi4ELi4ELb0ELb0EN7cutlass10bfloat16_tE19Flash_kernel_traitsILi64ELi128ELi128ELi8ES3_EELb0ELb0ELb0ELb1ELb0ELb0ELb0EEEvNS_16Flash_bwd_paramsE:
        /* <DEDUP_REMOVED lines=12> */
[----:B------:R-:W2:Y:S01]  /*00c0*/  S2UR UR34, SR_CTAID.Y ;  /* 0x00000000002279c3 */ /* 0x000ea20000002600 */
[----:B------:R-:W-:Y:S01]  /*00d0*/  ULDC UR16, c[0x0][0x224] ;  /* 0x0000890000107ab9 */ /* 0x000fe20000000800 */
[----:B------:R-:W-:Y:S01]  /*00e0*/  IMAD.MOV.U32 R205, RZ, RZ, 0x20 ;  /* 0x00000020ffcd7424 */ /* 0x000fe200078e00ff */
[----:B------:R-:W-:Y:S01]  /*00f0*/  USHF.R.S32.HI UR5, URZ, 0x1f, UR16 ;  /* 0x0000001f3f057899 */ /* 0x000fe20008011410 */
[----:B------:R-:W-:Y:S01]  /*0100*/  IMAD.MOV.U32 R203, RZ, RZ, -0x10 ;  /* 0xfffffff0ffcb7424 */ /* 0x000fe200078e00ff */
[----:B------:R-:W-:Y:S02]  /*0110*/  UMOV UR8, 0x80 ;  /* 0x0000008000087882 */ /* 0x000fe40000000000 */
[----:B------:R-:W-:Y:S01]  /*0120*/  ULDC UR4, c[0x0][0x210] ;  /* 0x0000840000047ab9 */ /* 0x000fe20000000800 */
[----:B------:R-:W3:Y:S01]  /*0130*/  S2UR UR37, SR_CTAID.Z ;  /* 0x00000000002579c3 */ /* 0x000ee20000002700 */
[----:B------:R-:W-:-:S02]  /*0140*/  ULDC UR59, c[0x0][0x234] ;  /* 0x00008d00003b7ab9 */ /* 0x000fc40000000800 */
[----:B------:R-:W-:Y:S02]  /*0150*/  ULDC UR13, c[0x0][0x374] ;  /* 0x0000dd00000d7ab9 */ /* 0x000fe40000000800 */
[----:B------:R-:W-:Y:S02]  /*0160*/  UIMAD UR59, UR8, UR4, UR59 ;  /* 0x00000004083b72a4 */ /* 0x000fe4000f8e023b */
[----:B------:R-:W-:Y:S02]  /*0170*/  UIMAD UR8, UR13, 0xc0, URZ ;  /* 0x000000c00d0878a4 */ /* 0x000fe4000f8e023f */
[----:B------:R-:W-:Y:S02]  /*0180*/  ULDC.U8 UR9, c[0x0][0x328] ;  /* 0x0000ca0000097ab9 */ /* 0x000fe40000000000 */
[----:B------:R-:W-:Y:S02]  /*0190*/  ULDC UR14, c[0x0][0x194] ;  /* 0x00006500000e7ab9 */ /* 0x000fe40000000800 */
[----:B------:R-:W-:Y:S01]  /*01a0*/  UISETP.NE.AND UP2, UPT, UR9, URZ, UPT ;  /* 0x0000003f0900728c */ /* 0x000fe2000bf45270 */
[----:B-1----:R-:W-:Y:S01]  /*01b0*/  SHF.R.S32.HI R8, RZ, 0x1f, R11 ;  /* 0x0000001fff087819 */ /* 0x002fe2000001140b */
[----:B--2---:R-:W-:-:S02]  /*01c0*/  UIMAD.WIDE.U32 UR48, UR34, UR16, URZ ;  /* 0x00000010223072a5 */ /* 0x004fc4000f8e003f */
[----:B------:R-:W-:Y:S01]  /*01d0*/  USHF.L.U32 UR16, UR34, 0x7, URZ ;  /* 0x0000000722107899 */ /* 0x000fe2000800063f */
[CC--:B------:R-:W-:Y:S01]  /*01e0*/  LEA.HI R3, R8.reuse, R11.reuse, RZ, 0x5 ;  /* 0x0000000b08037211 */ /* 0x0c0fe200078f28ff */
[----:B------:R-:W-:Y:S01]  /*01f0*/  UIMAD UR9, UR14, 0xc0, URZ ;  /* 0x000000c00e0978a4 */ /* 0x000fe2000f8e023f */
[-C--:B------:R-:W-:Y:S01]  /*0200*/  LEA.HI R13, R8, R11.reuse, RZ, 0x2 ;  /* 0x0000000b080d7211 */ /* 0x080fe200078f10ff */
[----:B------:R-:W-:Y:S01]  /*0210*/  ULDC UR50, c[0x0][0x22c] ;  /* 0x00008b0000327ab9 */ /* 0x000fe20000000800 */
[--C-:B------:R-:W-:Y:S01]  /*0220*/  SHF.R.S32.HI R4, RZ, 0x5, R3.reuse ;  /* 0x00000005ff047819 */ /* 0x100fe20000011403 */
[----:B------:R-:W-:Y:S01]  /*0230*/  ULDC UR38, c[0x0][0x1c0] ;  /* 0x0000700000267ab9 */ /* 0x000fe20000000800 */
[----:B------:R-:W-:Y:S01]  /*0240*/  SHF.R.S32.HI R0, RZ, 0x1f, R3 ;  /* 0x0000001fff007819 */ /* 0x000fe20000011403 */
[----:B------:R-:W-:Y:S01]  /*0250*/  ULDC UR12, c[0x0][0x1c0] ;  /* 0x00007000000c7ab9 */ /* 0x000fe20000000800 */
[----:B------:R-:W-:Y:S01]  /*0260*/  LOP3.LUT R3, R3, 0xffffffe0, RZ, 0xc0, !PT ;  /* 0xffffffe003037812 */ /* 0x000fe200078ec0ff */
[----:B------:R-:W-:Y:S01]  /*0270*/  UIMAD.WIDE UR38, UR50, UR38, URZ ;  /* 0x00000026322672a5 */ /* 0x000fe2000f8e023f */
[----:B------:R-:W-:Y:S01]  /*0280*/  LEA.HI R0, R0, R4, RZ, 0x2 ;  /* 0x0000000400007211 */ /* 0x000fe200078f10ff */
[----:B---3--:R-:W-:Y:S01]  /*0290*/  UIMAD UR51, UR37, UR50, URZ ;  /* 0x00000032253372a4 */ /* 0x008fe2000f8e023f */
[-C--:B------:R-:W-:Y:S01]  /*02a0*/  LEA.HI R5, R8, R11.reuse, RZ, 0x4 ;  /* 0x0000000b08057211 */ /* 0x080fe200078f20ff */
[----:B------:R-:W-:Y:S01]  /*02b0*/  UIMAD UR50, UR50, UR12, URZ ;  /* 0x0000000c323272a4 */ /* 0x000fe2000f8e023f */
[----:B------:R-:W-:Y:S01]  /*02c0*/  LOP3.LUT R2, R0, 0xfffffffc, RZ, 0xc0, !PT ;  /* 0xfffffffc00027812 */ /* 0x000fe200078ec0ff */
[----:B------:R-:W-:Y:S01]  /*02d0*/  IMAD.IADD R0, R11, 0x1, -R3 ;  /* 0x000000010b007824 */ /* 0x000fe200078e0a03 */
[----:B------:R-:W-:Y:S01]  /*02e0*/  SHF.R.S32.HI R3, RZ, 0x4, R5 ;  /* 0x00000004ff037819 */ /* 0x000fe20000011405 */
[----:B------:R-:W-:Y:S01]  /*02f0*/  ULDC UR15, c[0x0][0x1c0] ;  /* 0x00007000000f7ab9 */ /* 0x000fe20000000800 */
[----:B------:R-:W-:Y:S01]  /*0300*/  LEA.HI R12, R8, R11, RZ, 0x3 ;  /* 0x0000000b080c7211 */ /* 0x000fe200078f18ff */
[----:B------:R-:W-:Y:S01]  /*0310*/  IMAD.IADD R9, R4, 0x1, -R2 ;  /* 0x0000000104097824 */ /* 0x000fe200078e0a02 */
[----:B------:R-:W-:Y:S01]  /*0320*/  SHF.R.S32.HI R2, RZ, 0x1f, R0 ;  /* 0x0000001fff027819 */ /* 0x000fe20000011400 */
[----:B------:R-:W-:Y:S01]  /*0330*/  ULDC UR11, c[0x0][0x1c0] ;  /* 0x00007000000b7ab9 */ /* 0x000fe20000000800 */
[--C-:B------:R-:W-:Y:S01]  /*0340*/  SHF.R.S32.HI R4, RZ, 0x2, R13.reuse ;  /* 0x00000002ff047819 */ /* 0x100fe2000001140d */
[----:B------:R-:W-:Y:S01]  /*0350*/  UIMAD UR56, UR5, UR34, URZ ;  /* 0x00000022053872a4 */ /* 0x000fe2000f8e023f */
[----:B------:R-:W-:Y:S01]  /*0360*/  LEA.HI R6, R2, R0, RZ, 0x2 ;  /* 0x0000000002067211 */ /* 0x000fe200078f10ff */
[----:B------:R-:W-:Y:S01]  /*0370*/  UIMAD UR4, UR34, UR11, UR37 ;  /* 0x0000000b220472a4 */ /* 0x000fe2000f8e0225 */
[----:B------:R-:W-:Y:S01]  /*0380*/  SHF.R.S32.HI R0, RZ, 0x1f, R13 ;  /* 0x0000001fff007819 */ /* 0x000fe2000001140d */
[----:B------:R-:W-:Y:S01]  /*0390*/  @!UP2 UIMAD UR5, UR34, UR15, UR37 ;  /* 0x0000000f2205a2a4 */ /* 0x000fe2000f8e0225 */
[----:B------:R-:W-:Y:S01]  /*03a0*/  LEA.HI R2, R5, R3, RZ, 0x1 ;  /* 0x0000000305027211 */ /* 0x000fe200078f08ff */
[----:B------:R-:W-:Y:S01]  /*03b0*/  USHF.L.U32 UR43, UR50, 0x7, URZ ;  /* 0x00000007322b7899 */ /* 0x000fe2000800063f */
[----:B------:R-:W-:Y:S01]  /*03c0*/  LEA.HI R0, R0, R4, RZ, 0x3 ;  /* 0x0000000400007211 */ /* 0x000fe200078f18ff */
[----:B------:R-:W-:Y:S01]  /*03d0*/  ULDC UR53, c[0x0][0x214] ;  /* 0x0000850000357ab9 */ /* 0x000fe20000000800 */
[----:B------:R-:W-:Y:S01]  /*03e0*/  LOP3.LUT R2, R2, 0xfffffffe, RZ, 0xc0, !PT ;  /* 0xfffffffe02027812 */ /* 0x000fe200078ec0ff */
[----:B------:R-:W-:Y:S01]  /*03f0*/  ULDC UR60, c[0x0][0x1c8] ;  /* 0x00007200003c7ab9 */ /* 0x000fe20000000800 */
[----:B------:R-:W-:Y:S01]  /*0400*/  LOP3.LUT R0, R0, 0xfffffff8, RZ, 0xc0, !PT ;  /* 0xfffffff800007812 */ /* 0x000fe200078ec0ff */
[----:B------:R-:W-:-:S02]  /*0410*/  ULDC.U8 UR10, c[0x0][0x3d0] ;  /* 0x0000f400000a7ab9 */ /* 0x000fc40000000000 */
[----:B------:R-:W-:Y:S01]  /*0420*/  IMAD.IADD R166, R3, 0x1, -R2 ;  /* 0x0000000103a67824 */ /* 0x000fe200078e0a02 */
[----:B------:R-:W-:Y:S01]  /*0430*/  LOP3.LUT R2, R5, 0xfffffff0, RZ, 0xc0, !PT ;  /* 0xfffffff005027812 */ /* 0x000fe200078ec0ff */
[----:B------:R-:W-:Y:S01]  /*0440*/  IMAD.IADD R7, R4, 0x1, -R0 ;  /* 0x0000000104077824 */ /* 0x000fe200078e0a00 */
[----:B------:R-:W-:Y:S01]  /*0450*/  SHF.R.S32.HI R0, RZ, 0x3, R12 ;  /* 0x00000003ff007819 */ /* 0x000fe2000001140c */
[----:B------:R-:W-:Y:S01]  /*0460*/  ULDC UR54, c[0x0][0x224] ;  /* 0x0000890000367ab9 */ /* 0x000fe20000000800 */
[----:B------:R-:W-:Y:S01]  /*0470*/  LOP3.LUT R4, R12, 0xfffffff8, RZ, 0xc0, !PT ;  /* 0xfffffff80c047812 */ /* 0x000fe200078ec0ff */
[C---:B------:R-:W-:Y:S01]  /*0480*/  IMAD.IADD R2, R11.reuse, 0x1, -R2 ;  /* 0x000000010b027824 */ /* 0x040fe200078e0a02 */
[----:B------:R-:W-:Y:S01]  /*0490*/  @UP2 UIMAD UR58, UR34, UR53, URZ ;  /* 0x00000035223a22a4 */ /* 0x000fe2000f8e023f */
[----:B------:R-:W-:Y:S01]  /*04a0*/  IMAD.SHL.U32 R3, R0, 0x40, RZ ;  /* 0x0000004000037824 */ /* 0x000fe200078e00ff */
[----:B------:R-:W-:Y:S01]  /*04b0*/  ULDC.64 UR6, c[0x0][0x118] ;  /* 0x0000460000067ab9 */ /* 0x000fe20000000a00 */
[----:B------:R-:W-:Y:S01]  /*04c0*/  IMAD.IADD R0, R11, 0x1, -R4 ;  /* 0x000000010b007824 */ /* 0x000fe200078e0a04 */
[----:B------:R-:W-:Y:S01]  /*04d0*/  SHF.R.S32.HI R5, RZ, 0x1f, R2 ;  /* 0x0000001fff057819 */ /* 0x000fe20000011402 */
[----:B------:R-:W-:Y:S01]  /*04e0*/  UMOV UR42, 0xffffc000 ;  /* 0xffffc000002a7882 */ /* 0x000fe20000000000 */
[----:B------:R-:W-:Y:S01]  /*04f0*/  LOP3.LUT R3, R3, 0x1c0, RZ, 0xc0, !PT ;  /* 0x000001c003037812 */ /* 0x000fe200078ec0ff */
[----:B------:R-:W-:Y:S01]  /*0500*/  IMAD.SHL.U32 R210, R0, 0x8, RZ ;  /* 0x0000000800d27824 */ /* 0x000fe200078e00ff */
[----:B------:R-:W-:Y:S01]  /*0510*/  LEA.HI R10, R5, R2, RZ, 0x3 ;  /* 0x00000002050a7211 */ /* 0x000fe200078f18ff */
[----:B------:R-:W-:Y:S01]  /*0520*/  ULOP3.LUT UR60, UR37, UR60, URZ, 0x3c, !UPT ;  /* 0x0000003c253c7292 */ /* 0x000fe2000f8e3c3f */
[----:B------:R-:W-:Y:S01]  /*0530*/  SHF.R.U32.HI R4, RZ, 0x3, R3 ;  /* 0x00000003ff047819 */ /* 0x000fe20000011603 */
[----:B------:R-:W-:Y:S01]  /*0540*/  USHF.R.S32.HI UR61, URZ, 0x1f, UR37 ;  /* 0x0000001f3f3d7899 */ /* 0x000fe20008011425 */
[----:B------:R-:W-:Y:S01]  /*0550*/  LOP3.LUT R3, R3, 0x38, R210, 0xf8, !PT ;  /* 0x0000003803037812 */ /* 0x000fe200078ef8d2 */
[----:B------:R-:W-:Y:S01]  /*0560*/  UISETP.NE.AND UP3, UPT, UR10, URZ, UPT ;  /* 0x0000003f0a00728c */ /* 0x000fe2000bf65270 */
[-C--:B------:R-:W-:Y:S01]  /*0570*/  LEA.HI R5, R8, R11.reuse, RZ, 0x6 ;  /* 0x0000000b08057211 */ /* 0x080fe200078f30ff */
[----:B------:R-:W-:Y:S01]  /*0580*/  UIMAD.WIDE.U32 UR44, UR38, UR48, URZ ;  /* 0x00000030262c72a5 */ /* 0x000fe2000f8e003f */
[----:B------:R-:W-:Y:S01]  /*0590*/  LOP3.LUT R4, R3, R4, RZ, 0x3c, !PT ;  /* 0x0000000403047212 */ /* 0x000fe200078e3cff */
[----:B------:R-:W-:Y:S01]  /*05a0*/  UIMAD UR55, UR39, UR48, URZ ;  /* 0x00000030273772a4 */ /* 0x000fe2000f8e023f */
[----:B------:R-:W-:Y:S01]  /*05b0*/  LOP3.LUT R3, R10, 0xfffffff8, RZ, 0xc0, !PT ;  /* 0xfffffff80a037812 */ /* 0x000fe200078ec0ff */
[----:B------:R-:W-:Y:S01]  /*05c0*/  USHF.R.S32.HI UR57, URZ, 0x1f, UR51 ;  /* 0x0000001f3f397899 */ /* 0x000fe20008011433 */
[C---:B------:R-:W-:Y:S01]  /*05d0*/  LOP3.LUT P4, RZ, R0.reuse, 0x2, RZ, 0xc0, !PT ;  /* 0x0000000200ff7812 */ /* 0x040fe2000788c0ff */
[----:B------:R-:W-:Y:S01]  /*05e0*/  UIMAD UR54, UR4, UR54, URZ ;  /* 0x00000036043672a4 */ /* 0x000fe2000f8e023f */
[----:B------:R-:W-:Y:S01]  /*05f0*/  LOP3.LUT P3, RZ, R0, 0x4, RZ, 0xc0, !PT ;  /* 0x0000000400ff7812 */ /* 0x000fe2000786c0ff */
[----:B------:R-:W-:Y:S01]  /*0600*/  IMAD.IADD R15, R2, 0x1, -R3 ;  /* 0x00000001020f7824 */ /* 0x000fe200078e0a03 */
[----:B------:R-:W-:Y:S01]  /*0610*/  SEL R160, R205, 0xffffffe0, !P4 ;  /* 0xffffffe0cda07807 */ /* 0x000fe20006000000 */
[----:B------:R-:W-:Y:S01]  /*0620*/  IMAD.SHL.U32 R2, R5, 0x8, RZ ;  /* 0x0000000805027824 */ /* 0x000fe200078e00ff */
[----:B------:R-:W-:Y:S01]  /*0630*/  LOP3.LUT R5, R7, 0x1, RZ, 0xc0, !PT ;  /* 0x0000000107057812 */ /* 0x000fe200078ec0ff */
[----:B------:R-:W-:Y:S01]  /*0640*/  IMAD.SHL.U32 R0, R0, 0x40, RZ ;  /* 0x0000004000007824 */ /* 0x000fe200078e00ff */
[----:B------:R-:W-:Y:S01]  /*0650*/  STL [R1+0x54], R15 ;  /* 0x0000540f01007387 */ /* 0x000fe20000100800 */
[----:B------:R-:W-:Y:S01]  /*0660*/  IMAD.SHL.U32 R3, R166, 0x200, RZ ;  /* 0x00000200a6037824 */ /* 0x000fe200078e00ff */
[----:B------:R-:W-:Y:S01]  /*0670*/  LOP3.LUT R2, R4, 0xfffffe00, R2, 0xf8, !PT ;  /* 0xfffffe0004027812 */ /* 0x000fe200078ef802 */
[----:B------:R-:W-:Y:S01]  /*0680*/  @!UP2 UIMAD UR53, UR5, UR53, URZ ;  /* 0x000000350535a2a4 */ /* 0x000fe2000f8e023f */
[----:B------:R-:W-:Y:S01]  /*0690*/  LOP3.LUT R0, R0, 0x1c0, RZ, 0xc0, !PT ;  /* 0x000001c000007812 */ /* 0x000fe200078ec0ff */
[----:B------:R-:W-:Y:S01]  /*06a0*/  USHF.R.S32.HI UR52, URZ, 0x1f, UR43 ;  /* 0x0000001f3f347899 */ /* 0x000fe2000801142b */
[----:B------:R-:W-:Y:S01]  /*06b0*/  LEA.HI R4, R8, R11, RZ, 0x7 ;  /* 0x0000000b08047211 */ /* 0x000fe200078f38ff */
[----:B------:R1:W-:Y:S01]  /*06c0*/  STL [R1+0x48], R2 ;  /* 0x0000480201007387 */ /* 0x0003e20000100800 */
[----:B------:R-:W-:Y:S01]  /*06d0*/  LOP3.LUT R158, R0, 0x8, R12, 0xf8, !PT ;  /* 0x00000008009e7812 */ /* 0x000fe200078ef80c */
[----:B------:R-:W-:Y:S01]  /*06e0*/  IMAD.U32 R8, RZ, RZ, UR16 ;  /* 0x00000010ff087e24 */ /* 0x000fe2000f8e00ff */
[----:B------:R-:W-:Y:S01]  /*06f0*/  SHF.R.S32.HI R4, RZ, 0x7, R4 ;  /* 0x00000007ff047819 */ /* 0x000fe20000011404 */
[----:B------:R-:W-:Y:S01]  /*0700*/  IMAD.SHL.U32 R8, R11, 0x2, RZ ;  /* 0x000000020b087824 */ /* 0x000fe200078e00ff */
[----:B------:R-:W-:Y:S01]  /*0710*/  ISETP.NE.U32.AND P0, PT, R5, 0x1, PT ;  /* 0x000000010500780c */ /* 0x000fe20003f05070 */
[----:B------:R-:W-:-:S03]  /*0720*/  ULDC.64 UR46, c[0x0][0x118] ;  /* 0x00004600002e7ab9 */ /* 0x000fc60000000a00 */
[----:B------:R-:W-:Y:S02]  /*0730*/  LOP3.LUT R8, R8, 0x6, RZ, 0xc0, !PT ;  /* 0x0000000608087812 */ /* 0x000fe400078ec0ff */
[----:B------:R-:W-:Y:S02]  /*0740*/  R2P PR, R7, 0x6 ;  /* 0x0000000607007804 */ /* 0x000fe40000000000 */
[----:B------:R-:W-:-:S03]  /*0750*/  SEL R203, R203, 0x10, !P0 ;  /* 0x00000010cbcb7807 */ /* 0x000fc60004000000 */
[----:B------:R-:W-:Y:S01]  /*0760*/  SEL R205, R205, 0xffffffe0, !P1 ;  /* 0xffffffe0cdcd7807 */ /* 0x000fe20004800000 */
[----:B-1----:R-:W-:-:S05]  /*0770*/  IMAD.SHL.U32 R2, R9, 0x10, RZ ;  /* 0x0000001009027824 */ /* 0x002fca00078e00ff */
[----:B------:R-:W-:Y:S02]  /*0780*/  LEA.HI.SX32 R14, R6, R2, 0x1e ;  /* 0x00000002060e7211 */ /* 0x000fe400078ff2ff */
[----:B------:R-:W-:Y:S01]  /*0790*/  LOP3.LUT R6, R0, 0x30, R2, 0xf8, !PT ;  /* 0x0000003000067812 */ /* 0x000fe200078ef802 */
[----:B------:R-:W-:Y:S01]  /*07a0*/  IMAD R2, R4, 0x1000, R3 ;  /* 0x0000100004027824 */ /* 0x000fe200078e0203 */
[----:B------:R-:W-:Y:S01]  /*07b0*/  SHF.R.U32.HI R0, RZ, 0x3, R0 ;  /* 0x00000003ff007819 */ /* 0x000fe20000011600 */
[----:B------:R-:W-:Y:S01]  /*07c0*/  STL [R1+0x58], R14 ;  /* 0x0000580e01007387 */ /* 0x000fe20000100800 */
[----:B------:R-:W-:Y:S02]  /*07d0*/  LOP3.LUT R5, R6, 0x8, R12, 0xf8, !PT ;  /* 0x0000000806057812 */ /* 0x000fe400078ef80c */
[----:B------:R-:W-:Y:S02]  /*07e0*/  LOP3.LUT R158, R158, R0, RZ, 0x3c, !PT ;  /* 0x000000009e9e7212 */ /* 0x000fe400078e3cff */
[----:B------:R-:W-:Y:S01]  /*07f0*/  LOP3.LUT R3, R3, R5, R0, 0xf6, !PT ;  /* 0x0000000503037212 */ /* 0x000fe200078ef600 */
[----:B------:R-:W-:-:S02]  /*0800*/  IMAD.SHL.U32 R0, R7, 0x40, RZ ;  /* 0x0000004007007824 */ /* 0x000fc400078e00ff */
[----:B------:R-:W-:Y:S01]  /*0810*/  IMAD.IADD R158, R2, 0x1, R158 ;  /* 0x00000001029e7824 */ /* 0x000fe200078e029e */
[----:B------:R-:W-:Y:S01]  /*0820*/  LOP3.LUT R2, R13, 0x7ffffffc, RZ, 0xc0, !PT ;  /* 0x7ffffffc0d027812 */ /* 0x000fe200078ec0ff */
[----:B------:R-:W-:Y:S01]  /*0830*/  IMAD.SHL.U32 R7, R166, 0x10, RZ ;  /* 0x00000010a6077824 */ /* 0x000fe200078e00ff */
[----:B------:R-:W-:Y:S01]  /*0840*/  LOP3.LUT R0, R0, 0x1c0, RZ, 0xc0, !PT ;  /* 0x000001c000007812 */ /* 0x000fe200078ec0ff */
[----:B------:R-:W-:Y:S02]  /*0850*/  IMAD.SHL.U32 R166, R166, 0x8, RZ ;  /* 0x00000008a6a67824 */ /* 0x000fe400078e00ff */
[----:B------:R-:W-:Y:S01]  /*0860*/  IMAD.IADD R6, R11, 0x1, -R2 ;  /* 0x000000010b067824 */ /* 0x000fe200078e0a02 */
[----:B------:R-:W-:Y:S01]  /*0870*/  SHF.R.U32.HI R5, RZ, 0x3, R0 ;  /* 0x00000003ff057819 */ /* 0x000fe20000011600 */
[----:B------:R-:W-:Y:S02]  /*0880*/  IMAD.SHL.U32 R2, R4, 0x8, RZ ;  /* 0x0000000804027824 */ /* 0x000fe400078e00ff */
[----:B------:R-:W-:-:S02]  /*0890*/  IMAD.SHL.U32 R6, R6, 0x2, RZ ;  /* 0x0000000206067824 */ /* 0x000fc400078e00ff */
[----:B------:R-:W-:Y:S01]  /*08a0*/  IMAD R11, R4, 0x40, R8 ;  /* 0x00000040040b7824 */ /* 0x000fe200078e0208 */
[----:B------:R-:W-:Y:S01]  /*08b0*/  LOP3.LUT R2, R2, 0x8, RZ, 0xc0, !PT ;  /* 0x0000000802027812 */ /* 0x000fe200078ec0ff */
[----:B------:R-:W-:Y:S02]  /*08c0*/  IMAD R8, R4, 0x2000, R6 ;  /* 0x0000200004087824 */ /* 0x000fe400078e0206 */
[----:B------:R-:W-:Y:S01]  /*08d0*/  IMAD.SHL.U32 R158, R158, 0x2, RZ ;  /* 0x000000029e9e7824 */ /* 0x000fe200078e00ff */
[----:B------:R-:W-:Y:S01]  /*08e0*/  LOP3.LUT R7, R2, 0x10, R7, 0xf8, !PT ;  /* 0x0000001002077812 */ /* 0x000fe200078ef807 */
[----:B------:R-:W-:Y:S01]  /*08f0*/  STL [R1+0x4c], R11 ;  /* 0x00004c0b01007387 */ /* 0x000fe20000100800 */
[-C--:B------:R-:W-:Y:S01]  /*0900*/  LOP3.LUT R4, R5, R0.reuse, R2, 0x1e, !PT ;  /* 0x0000000005047212 */ /* 0x080fe200078e1e02 */
[----:B------:R-:W-:Y:S01]  /*0910*/  IMAD R2, R9, 0x400, R8 ;  /* 0x0000040009027824 */ /* 0x000fe200078e0208 */
[----:B------:R-:W-:Y:S01]  /*0920*/  LOP3.LUT R5, R5, R0, RZ, 0xfc, !PT ;  /* 0x0000000005057212 */ /* 0x000fe200078efcff */
[----:B------:R-:W-:Y:S01]  /*0930*/  IMAD.U32 R8, RZ, RZ, UR8 ;  /* 0x00000008ff087e24 */ /* 0x000fe2000f8e00ff */
[----:B------:R-:W-:Y:S01]  /*0940*/  USHF.R.S32.HI UR8, URZ, 0x1f, UR34 ;  /* 0x0000001f3f087899 */ /* 0x000fe20008011422 */
[----:B------:R-:W-:-:S02]  /*0950*/  IMAD R0, R9, 0x400, R6 ;  /* 0x0000040009007824 */ /* 0x000fc400078e0206 */
[----:B------:R-:W-:Y:S01]  /*0960*/  IMAD.IADD R201, R5, 0x1, R2 ;  /* 0x0000000105c97824 */ /* 0x000fe200078e0202 */
[----:B------:R1:W-:Y:S01]  /*0970*/  STL [R1+0x94], R8 ;  /* 0x0000940801007387 */ /* 0x0003e20000100800 */
[----:B------:R-:W-:Y:S01]  /*0980*/  IMAD.U32 R6, RZ, RZ, UR9 ;  /* 0x00000009ff067e24 */ /* 0x000fe2000f8e00ff */
[----:B------:R-:W-:Y:S01]  /*0990*/  USHF.R.S32.HI UR9, URZ, 0x1f, UR37 ;  /* 0x0000001f3f097899 */ /* 0x000fe20008011425 */
[----:B------:R-:W-:Y:S02]  /*09a0*/  IMAD.U32 R2, RZ, RZ, UR8 ;  /* 0x00000008ff027e24 */ /* 0x000fe4000f8e00ff */
[----:B------:R-:W-:Y:S01]  /*09b0*/  IMAD.SHL.U32 R2, R15, 0x40, RZ ;  /* 0x000000400f027824 */ /* 0x000fe200078e00ff */
[----:B------:R2:W-:Y:S01]  /*09c0*/  STL [R1+0x90], R6 ;  /* 0x0000900601007387 */ /* 0x0005e20000100800 */
[----:B------:R-:W-:Y:S01]  /*09d0*/  IMAD.U32 R5, RZ, RZ, UR8 ;  /* 0x00000008ff057e24 */ /* 0x000fe2000f8e00ff */
[----:B------:R-:W-:Y:S01]  /*09e0*/  USHF.R.S32.HI UR8, URZ, 0x1f, UR37 ;  /* 0x0000001f3f087899 */ /* 0x000fe20008011425 */
[----:B------:R-:W-:Y:S01]  /*09f0*/  IMAD.SHL.U32 R201, R201, 0x2, RZ ;  /* 0x00000002c9c97824 */ /* 0x000fe200078e00ff */
[----:B------:R-:W-:Y:S01]  /*0a00*/  LOP3.LUT R2, R2, 0x1c0, RZ, 0xc0, !PT ;  /* 0x000001c002027812 */ /* 0x000fe200078ec0ff */
[----:B------:R-:W-:-:S02]  /*0a10*/  IMAD.IADD R161, R158, 0x1, R160 ;  /* 0x000000019ea17824 */ /* 0x000fc400078e02a0 */
[C---:B------:R-:W-:Y:S01]  /*0a20*/  IMAD.IADD R204, R201.reuse, 0x1, R203 ;  /* 0x00000001c9cc7824 */ /* 0x040fe200078e02cb */
[----:B------:R-:W-:Y:S01]  /*0a30*/  SHF.R.U32.HI R5, RZ, 0x3, R2 ;  /* 0x00000003ff057819 */ /* 0x000fe20000011602 */
[--C-:B------:R-:W-:Y:S01]  /*0a40*/  IMAD.IADD R208, R201, 0x1, R205.reuse ;  /* 0x00000001c9d07824 */ /* 0x100fe200078e02cd */
[----:B------:R-:W-:Y:S01]  /*0a50*/  LOP3.LUT R166, R2, 0x8, R166, 0xf8, !PT ;  /* 0x0000000802a67812 */ /* 0x000fe200078ef8a6 */
[----:B------:R-:W-:Y:S01]  /*0a60*/  IMAD.IADD R207, R204, 0x1, R205 ;  /* 0x00000001cccf7824 */ /* 0x000fe200078e02cd */
[----:B------:R-:W-:Y:S01]  /*0a70*/  LOP3.LUT R2, R5, R7, R2, 0x1e, !PT ;  /* 0x0000000705027212 */ /* 0x000fe200078e1e02 */
[----:B------:R-:W-:Y:S01]  /*0a80*/  IMAD.SHL.U32 R3, R3, 0x2, RZ ;  /* 0x0000000203037824 */ /* 0x000fe200078e00ff */
[----:B------:R-:W-:Y:S01]  /*0a90*/  LOP3.LUT R166, R166, R5, RZ, 0x3c, !PT ;  /* 0x00000005a6a67212 */ /* 0x000fe200078e3cff */
[----:B-1----:R-:W-:Y:S02]  /*0aa0*/  IMAD.IADD R8, R0, 0x1, R4 ;  /* 0x0000000100087824 */ /* 0x002fe400078e0204 */
[----:B------:R-:W-:-:S02]  /*0ab0*/  IMAD.SHL.U32 R0, R10, 0x40, RZ ;  /* 0x000000400a007824 */ /* 0x000fc400078e00ff */
[----:B------:R-:W-:Y:S01]  /*0ac0*/  IMAD.U32 R4, RZ, RZ, UR9 ;  /* 0x00000009ff047e24 */ /* 0x000fe2000f8e00ff */
[----:B------:R-:W-:Y:S01]  /*0ad0*/  IADD3 R4, R14, -0x80, RZ ;  /* 0xffffff800e047810 */ /* 0x000fe20007ffe0ff */
[----:B------:R-:W-:Y:S01]  /*0ae0*/  IMAD.U32 R10, RZ, RZ, UR8 ;  /* 0x00000008ff0a7e24 */ /* 0x000fe2000f8e00ff */
[----:B------:R-:W-:Y:S02]  /*0af0*/  LOP3.LUT R0, R0, 0xfffffe00, RZ, 0xc0, !PT ;  /* 0xfffffe0000007812 */ /* 0x000fe400078ec0ff */
[----:B--2---:R-:W-:Y:S02]  /*0b00*/  SHF.R.S32.HI R6, RZ, 0x1f, R4 ;  /* 0x0000001fff067819 */ /* 0x004fe40000011404 */
[----:B------:R-:W-:Y:S01]  /*0b10*/  LOP3.LUT R165, R2, R0, RZ, 0xfc, !PT ;  /* 0x0000000002a57212 */ /* 0x000fe200078efcff */
[----:B------:R-:W-:Y:S01]  /*0b20*/  IMAD.MOV.U32 R2, RZ, RZ, 0x40 ;  /* 0x00000040ff027424 */ /* 0x000fe200078e00ff */
[----:B------:R-:W-:Y:S01]  /*0b30*/  SHF.L.U64.HI R6, R4, 0x2, R6 ;  /* 0x0000000204067819 */ /* 0x000fe20000010206 */
[----:B------:R-:W-:Y:S01]  /*0b40*/  IMAD R4, R9, 0x400, R0 ;  /* 0x0000040009047824 */ /* 0x000fe200078e0200 */
[----:B------:R-:W-:Y:S01]  /*0b50*/  LEA R8, R8, 0xc000, 0x1 ;  /* 0x0000c00008087811 */ /* 0x000fe200078e08ff */
[----:B------:R-:W-:Y:S01]  /*0b60*/  IMAD.MOV.U32 R0, RZ, RZ, 0x440 ;  /* 0x00000440ff007424 */ /* 0x000fe200078e00ff */
[----:B------:R-:W-:Y:S01]  /*0b70*/  SEL R159, R2, 0xffffffc0, !P3 ;  /* 0xffffffc0029f7807 */ /* 0x000fe20005800000 */
[----:B------:R-:W-:Y:S01]  /*0b80*/  IMAD.IADD R166, R4, 0x1, R166 ;  /* 0x0000000104a67824 */ /* 0x000fe200078e02a6 */
[----:B------:R-:W-:Y:S01]  /*0b90*/  SEL R2, R2, 0xffffffc0, !P2 ;  /* 0xffffffc002027807 */ /* 0x000fe20005000000 */
[--C-:B------:R-:W-:Y:S01]  /*0ba0*/  IMAD.IADD R5, R205, 0x1, R8.reuse ;  /* 0x00000001cd057824 */ /* 0x100fe200078e0208 */
[----:B------:R-:W-:Y:S01]  /*0bb0*/  SEL R0, R0, 0x3c0, !P2 ;  /* 0x000003c000007807 */ /* 0x000fe20005000000 */
[----:B------:R1:W-:Y:S01]  /*0bc0*/  STL [R1+0x50], R6 ;  /* 0x0000500601007387 */ /* 0x0003e20000100800 */
[----:B------:R-:W-:Y:S01]  /*0bd0*/  IADD3 R13, R8, 0x420, RZ ;  /* 0x00000420080d7810 */ /* 0x000fe20007ffe0ff */
[----:B------:R-:W-:Y:S01]  /*0be0*/  IMAD.IADD R11, R2, 0x1, R8 ;  /* 0x00000001020b7824 */ /* 0x000fe200078e0208 */
[C---:B------:R-:W-:Y:S01]  /*0bf0*/  IADD3 R10, R8.reuse, 0x2020, RZ ;  /* 0x00002020080a7810 */ /* 0x040fe20007ffe0ff */
[C---:B------:R-:W-:Y:S01]  /*0c00*/  IMAD.IADD R4, R8.reuse, 0x1, R0 ;  /* 0x0000000108047824 */ /* 0x040fe200078e0200 */
[----:B------:R-:W-:Y:S01]  /*0c10*/  STL [R1+0x5c], R8 ;  /* 0x00005c0801007387 */ /* 0x000fe20000100800 */
[C---:B------:R-:W-:Y:S01]  /*0c20*/  @P1 IADD3 R13, R8.reuse, 0x3e0, RZ ;  /* 0x000003e0080d1810 */ /* 0x040fe20007ffe0ff */
[----:B------:R-:W-:Y:S01]  /*0c30*/  IMAD.IADD R202, R201, 0x1, R2 ;  /* 0x00000001c9ca7824 */ /* 0x000fe200078e0202 */
[C---:B------:R-:W-:Y:S01]  /*0c40*/  IADD3 R12, R8.reuse, 0x2420, RZ ;  /* 0x00002420080c7810 */ /* 0x040fe20007ffe0ff */
[----:B------:R-:W-:Y:S01]  /*0c50*/  STL [R1+0x70], R11 ;  /* 0x0000700b01007387 */ /* 0x000fe20000100800 */
[----:B------:R-:W-:Y:S01]  /*0c60*/  @P1 IADD3 R10, R8, 0x1fe0, RZ ;  /* 0x00001fe0080a1810 */ /* 0x000fe20007ffe0ff */
[----:B------:R-:W-:Y:S01]  /*0c70*/  IMAD.IADD R159, R158, 0x1, R159 ;  /* 0x000000019e9f7824 */ /* 0x000fe200078e029f */
[----:B------:R-:W-:Y:S01]  /*0c80*/  @P1 IADD3 R12, R8, 0x23e0, RZ ;  /* 0x000023e0080c1810 */ /* 0x000fe20007ffe0ff */
[----:B------:R2:W-:Y:S01]  /*0c90*/  STL [R1+0x8c], R5 ;  /* 0x00008c0501007387 */ /* 0x0005e20000100800 */
[----:B------:R-:W-:-:S02]  /*0ca0*/  IMAD.IADD R203, R203, 0x1, R202 ;  /* 0x00000001cbcb7824 */ /* 0x000fc400078e02ca */
[--C-:B------:R-:W-:Y:S01]  /*0cb0*/  IMAD.IADD R2, R2, 0x1, R10.reuse ;  /* 0x0000000102027824 */ /* 0x100fe200078e020a */
[----:B------:R3:W-:Y:S01]  /*0cc0*/  STL [R1+0x6c], R4 ;  /* 0x00006c0401007387 */ /* 0x0007e20000100800 */
[----:B------:R-:W-:Y:S02]  /*0cd0*/  IMAD.IADD R0, R0, 0x1, R10 ;  /* 0x0000000100007824 */ /* 0x000fe400078e020a */
[----:B------:R-:W-:Y:S01]  /*0ce0*/  IMAD.IADD R206, R205, 0x1, R202 ;  /* 0x00000001cdce7824 */ /* 0x000fe200078e02ca */
[----:B------:R-:W-:Y:S01]  /*0cf0*/  STL [R1+0x78], R13 ;  /* 0x0000780d01007387 */ /* 0x000fe20000100800 */
[----:B------:R-:W-:Y:S01]  /*0d00*/  IMAD.IADD R160, R160, 0x1, R159 ;  /* 0x00000001a0a07824 */ /* 0x000fe200078e029f */
[C---:B-1----:R-:W-:Y:S02]  /*0d10*/  IADD3 R6, R8.reuse, 0x2040, RZ ;  /* 0x0000204008067810 */ /* 0x042fe40007ffe0ff */
[----:B------:R-:W-:Y:S01]  /*0d20*/  STL [R1+0x60], R10 ;  /* 0x0000600a01007387 */ /* 0x000fe20000100800 */
[----:B------:R-:W-:-:S03]  /*0d30*/  @P2 IADD3 R6, R8, 0x1fc0, RZ ;  /* 0x00001fc008062810 */ /* 0x000fc60007ffe0ff */
[----:B------:R-:W-:Y:S04]  /*0d40*/  STL [R1+0x74], R12 ;  /* 0x0000740c01007387 */ /* 0x000fe80000100800 */
[----:B------:R-:W-:Y:S01]  /*0d50*/  STL [R1+0x68], R6 ;  /* 0x0000680601007387 */ /* 0x000fe20000100800 */
[C---:B--2---:R-:W-:Y:S02]  /*0d60*/  IADD3 R5, R8.reuse, 0x2440, RZ ;  /* 0x0000244008057810 */ /* 0x044fe40007ffe0ff */
[----:B------:R-:W-:Y:S01]  /*0d70*/  @P2 IADD3 R5, R8, 0x23c0, RZ ;  /* 0x000023c008052810 */ /* 0x000fe20007ffe0ff */
[----:B---3--:R-:W-:-:S04]  /*0d80*/  IMAD.IADD R4, R205, 0x1, R4 ;  /* 0x00000001cd047824 */ /* 0x008fc800078e0204 */
[----:B------:R1:W-:Y:S02]  /*0d90*/  STL [R1+0x64], R5 ;  /* 0x0000640501007387 */ /* 0x0003e40000100800 */
[C---:B-1----:R-:W-:Y:S02]  /*0da0*/  IMAD.IADD R5, R205.reuse, 0x1, R11 ;  /* 0x00000001cd057824 */ /* 0x042fe400078e020b */
[----:B------:R-:W-:-:S03]  /*0db0*/  IMAD.IADD R205, R205, 0x1, R203 ;  /* 0x00000001cdcd7824 */ /* 0x000fc600078e02cb */
[----:B------:R1:W-:Y:S04]  /*0dc0*/  STL [R1+0x88], R5 ;  /* 0x0000880501007387 */ /* 0x0003e80000100800 */
[----:B------:R1:W-:Y:S04]  /*0dd0*/  STL [R1+0x84], R4 ;  /* 0x0000840401007387 */ /* 0x0003e80000100800 */
[----:B------:R1:W-:Y:S04]  /*0de0*/  STL [R1+0x80], R2 ;  /* 0x0000800201007387 */ /* 0x0003e80000100800 */
[----:B------:R1:W-:Y:S02]  /*0df0*/  STL [R1+0x7c], R0 ;  /* 0x00007c0001007387 */ /* 0x0003e40000100800 */
.L_x_678:
[----:B------:R-:W-:Y:S02]  /*0e00*/  ULDC.64 UR4, c[0x0][0x240] ;  /* 0x0000900000047ab9 */ /* 0x000fe40000000a00 */
[----:B------:R-:W-:-:S02]  /*0e10*/  UISETP.NE.U32.AND UP6, UPT, URZ, UR4, UPT ;  /* 0x000000043f00728c */ /* 0x000fc4000bfc5070 */
[----:B------:R-:W-:Y:S02]  /*0e20*/  USHF.R.S32.HI UR41, URZ, 0x1f, UR34 ;  /* 0x0000001f3f297899 */ /* 0x000fe40008011422 */
[----:B------:R-:W-:Y:S02]  /*0e30*/  USHF.L.U32 UR15, UR34, 0x2, URZ ;  /* 0x00000002220f7899 */ /* 0x000fe4000800063f */
[----:B------:R-:W-:Y:S02]  /*0e40*/  UISETP.NE.AND.EX UP6, UPT, URZ, UR5, UPT, UP6 ;  /* 0x000000053f00728c */ /* 0x000fe4000bfc5360 */
[----:B------:R-:W-:Y:S02]  /*0e50*/  ULDC.64 UR10, c[0x0][0x250] ;  /* 0x00009400000a7ab9 */ /* 0x000fe40000000a00 */
[----:B------:R-:W-:Y:S02]  /*0e60*/  UISETP.NE.U32.AND UP4, UPT, URZ, UR10, UPT ;  /* 0x0000000a3f00728c */ /* 0x000fe4000bf85070 */
[----:B------:R-:W-:Y:S01]  /*0e70*/  USHF.L.U64.HI UR12, UR34, 0x2, UR41 ;  /* 0x00000002220c7899 */ /* 0x000fe20008010229 */
[----:B------:R-:W-:Y:S01]  /*0e80*/  PLOP3.LUT P2, PT, PT, PT, UP6, 0x80, 0x0 ;  /* 0x000000000000781c */ /* 0x000fe20003f4f068 */
[----:B------:R-:W-:-:S02]  /*0e90*/  UIADD3 UR13, UP0, UR15, UR4, URZ ;  /* 0x000000040f0d7290 */ /* 0x000fc4000ff1e03f */
[----:B------:R-:W-:Y:S02]  /*0ea0*/  UISETP.NE.AND.EX UP4, UPT, URZ, UR11, UPT, UP4 ;  /* 0x0000000b3f00728c */ /* 0x000fe4000bf85340 */
        /* <DEDUP_REMOVED lines=22> */
[----:B------:R-:W5:Y:S01]  /*1010*/  @!P1 LDG.E R0, [R4.64] ;  /* 0x0000001604009981 */ /* 0x000f62000c1e1900 */
        /* <DEDUP_REMOVED lines=20> */
.L_x_602:
        /* <DEDUP_REMOVED lines=58> */
.L_x_604:
        /* <DEDUP_REMOVED lines=18> */
.L_x_605:
        /* <DEDUP_REMOVED lines=8> */
[----:B------:R-:W-:Y:S02]  /*16a0*/  USHF.R.S32.HI UR16, URZ, 0x1f, UR25 ;  /* 0x0000001f3f107899 */ /* 0x000fe40008011419 */
[----:B------:R-:W-:-:S02]  /*16b0*/  @UP1 UMOV UR29, UR8 ;  /* 0x00000008001d1c82 */ /* 0x000fc40008000000 */
        /* <DEDUP_REMOVED lines=29> */
[----:B------:R-:W-:Y:S02]  /*1890*/  IMAD.HI.U32 R0, R5, R0, R4 ;  /* 0x0000000005007227 */ /* 0x000fe400078e0004 */
[----:B------:R-:W-:Y:S02]  /*18a0*/  ULDC UR12, c[0x0][0x234] ;  /* 0x00008d00000c7ab9 */ /* 0x000fe40000000800 */
[----:B------:R-:W-:-:S02]  /*18b0*/  UIADD3 UR8, UP0, UR17, UR8, URZ ;  /* 0x0000000811087290 */ /* 0x000fc4000ff1e03f */
[----:B------:R-:W-:Y:S02]  /*18c0*/  IMAD.HI.U32 R0, R0, R2, RZ ;  /* 0x0000000200007227 */ /* 0x000fe400078e00ff */
[----:B------:R-:W-:Y:S02]  /*18d0*/  UIADD3.X UR9, UR33, UR4, URZ, UP0, !UPT ;  /* 0x0000000421097290 */ /* 0x000fe400087fe43f */
[----:B------:R-:W-:Y:S01]  /*18e0*/  IMAD.MOV R4, RZ, RZ, -R0 ;  /* 0x000000ffff047224 */ /* 0x000fe200078e0a00 */
[----:B------:R-:W-:-:S03]  /*18f0*/  UIMAD UR4, UR39, UR8, URZ ;  /* 0x00000008270472a4 */ /* 0x000fc6000f8e023f */
[C---:B------:R-:W-:Y:S01]  /*1900*/  IMAD R2, R6.reuse, R4, R2 ;  /* 0x0000000406027224 */ /* 0x040fe200078e0202 */
[----:B------:R-:W-:Y:S02]  /*1910*/  UIMAD UR10, UR38, UR9, UR4 ;  /* 0x00000009260a72a4 */ /* 0x000fe4000f8e0204 */
[----:B------:R-:W-:Y:S02]  /*1920*/  @UP2 USEL UR4, UR58, UR14, !UP1 ;  /* 0x0000000e3a042287 */ /* 0x000fe4000c800000 */
[----:B------:R-:W-:Y:S01]  /*1930*/  ISETP.GT.U32.AND P0, PT, R6, R2, PT ;  /* 0x000000020600720c */ /* 0x000fe20003f04070 */
[----:B------:R-:W-:Y:S02]  /*1940*/  UIMAD.WIDE.U32 UR8, UR38, UR8, URZ ;  /* 0x00000008260872a5 */ /* 0x000fe4000f8e003f */
[----:B------:R-:W-:Y:S02]  /*1950*/  @UP2 UIMAD UR15, UR37, UR12, UR4 ;  /* 0x0000000c250f22a4 */ /* 0x000fe4000f8e0204 */
[----:B------:R-:W-:-:S02]  /*1960*/  USEL UR12, UR11, URZ, UP3 ;  /* 0x0000003f0b0c7287 */ /* 0x000fc40009800000 */
[----:B------:R-:W-:-:S03]  /*1970*/  UIADD3 UR10, UR9, UR10, URZ ;  /* 0x0000000a090a7290 */ /* 0x000fc6000fffe03f */
[----:B------:R-:W-:-:S03]  /*1980*/  @!UP2 UMOV UR15, UR53 ;  /* 0x00000035000fac82 */ /* 0x000fc60008000000 */
        /* <DEDUP_REMOVED lines=16> */
.L_x_606:
[----:B------:R-:W-:Y:S02]  /*1a90*/  UMOV UR11, UR54 ;  /* 0x00000036000b7c82 */ /* 0x000fe40008000000 */
.L_x_607:
[----:B------:R-:W1:Y:S01]  /*1aa0*/  S2R R10, SR_TID.X ;  /* 0x00000000000a7919 */ /* 0x000e620000002100 */
[----:B------:R-:W-:Y:S01]  /*1ab0*/  SHF.R.S32.HI R211, RZ, 0x1f, R210 ;  /* 0x0000001fffd37819 */ /* 0x000fe200000114d2 */
[----:B------:R-:W-:Y:S01]  /*1ac0*/  UIADD3 UR8, UP5, UP4, UR8, UR43, UR51 ;  /* 0x0000002b08087290 */ /* 0x000fe2000fcbe033 */
[----:B------:R-:W-:Y:S01]  /*1ad0*/  IMAD.U32 R9, RZ, RZ, UR17 ;  /* 0x00000011ff097e24 */ /* 0x000fe2000f8e00ff */
[----:B------:R-:W-:Y:S01]  /*1ae0*/  UIADD3 UR14, UR17, UR11, URZ ;  /* 0x0000000b110e7290 */ /* 0x000fe2000fffe03f */
[----:B------:R-:W-:Y:S01]  /*1af0*/  BSSY B1, `(.L_x_603) ;  /* 0x0000a6c000017945 */ /* 0x000fe20003800000 */
[----:B------:R-:W-:Y:S02]  /*1b00*/  UIADD3 UR18, UP1, UP0, UR18, UR8, UR19 ;  /* 0x0000000812127290 */ /* 0x000fe4000f83e013 */
[----:B------:R-:W-:Y:S02]  /*1b10*/  UIADD3.X UR4, UR10, UR52, UR57, UP5, UP4 ;  /* 0x000000340a047290 */ /* 0x000fe4000afe8439 */
[----:B------:R-:W-:-:S02]  /*1b20*/  ULDC.64 UR8, c[0x0][0x1a8] ;  /* 0x00006a0000087ab9 */ /* 0x000fc40000000a00 */
[----:B------:R-:W-:Y:S02]  /*1b30*/  UIADD3.X UR13, UR12, UR4, UR13, UP1, UP0 ;  /* 0x000000040c0d7290 */ /* 0x000fe40008fe040d */
[----:B------:R-:W-:Y:S02]  /*1b40*/  UIMAD UR4, UR61, UR8, URZ ;  /* 0x000000083d0472a4 */ /* 0x000fe4000f8e023f */
[----:B------:R-:W-:Y:S02]  /*1b50*/  UISETP.GE.AND UP0, UPT, UR28, 0x1, UPT ;  /* 0x000000011c00788c */ /* 0x000fe4000bf06270 */
[----:B------:R-:W-:Y:S02]  /*1b60*/  UIMAD UR12, UR37, UR9, UR4 ;  /* 0x00000009250c72a4 */ /* 0x000fe4000f8e0204 */
[----:B------:R-:W-:Y:S02]  /*1b70*/  UMOV UR19, 0x4 ;  /* 0x0000000400137882 */ /* 0x000fe40000000000 */
[----:B------:R-:W-:Y:S01]  /*1b80*/  ULDC.64 UR8, c[0x0][0x378] ;  /* 0x0000de0000087ab9 */ /* 0x000fe20000000a00 */
[----:B-1----:R-:W-:Y:S01]  /*1b90*/  SHF.R.S32.HI R8, RZ, 0x1f, R10 ;  /* 0x0000001fff087819 */ /* 0x002fe2000001140a */
[----:B------:R-:W-:-:S03]  /*1ba0*/  UIMAD UR4, UR61, UR8, URZ ;  /* 0x000000083d0472a4 */ /* 0x000fc6000f8e023f */
[----:B------:R-:W-:Y:S01]  /*1bb0*/  LEA.HI R2, R8, R10, RZ, 0x3 ;  /* 0x0000000a08027211 */ /* 0x000fe200078f18ff */
[----:B------:R-:W-:-:S03]  /*1bc0*/  UIMAD UR10, UR37, UR9, UR4 ;  /* 0x00000009250a72a4 */ /* 0x000fc6000f8e0204 */
[----:B------:R-:W-:Y:S01]  /*1bd0*/  SHF.R.S32.HI R2, RZ, 0x3, R2 ;  /* 0x00000003ff027819 */ /* 0x000fe20000011402 */
[----:B------:R-:W-:Y:S02]  /*1be0*/  ULDC.64 UR8, c[0x0][0x370] ;  /* 0x0000dc0000087ab9 */ /* 0x000fe40000000a00 */
[----:B------:R-:W-:Y:S01]  /*1bf0*/  UIMAD UR4, UR33, UR8, URZ ;  /* 0x00000008210472a4 */ /* 0x000fe2000f8e023f */
[----:B------:R-:W-:Y:S01]  /*1c00*/  SHF.R.S32.HI R18, RZ, 0x1f, R2 ;  /* 0x0000001fff127819 */ /* 0x000fe20000011402 */
[----:B------:R-:W-:Y:S01]  /*1c10*/  UIADD3 UR8, UR17, UR15, URZ ;  /* 0x0000000f11087290 */ /* 0x000fe2000fffe03f */
[----:B------:R-:W-:Y:S01]  /*1c20*/  IADD3 R0, P0, R2, UR17, RZ ;  /* 0x0000001102007c10 */ /* 0x000fe2000ff1e0ff */
[----:B------:R-:W-:-:S03]  /*1c30*/  UIMAD UR4, UR17, UR9, UR4 ;  /* 0x00000009110472a4 */ /* 0x000fc6000f8e0204 */
[----:B------:R-:W-:Y:S01]  /*1c40*/  IADD3.X R7, R18, UR33, RZ, P0, !PT ;  /* 0x0000002112077c10 */ /* 0x000fe200087fe4ff */
[----:B------:R-:W-:-:S04]  /*1c50*/  IMAD.WIDE.U32 R4, R0, c[0x0][0x190], R210 ;  /* 0x0000640000047a25 */ /* 0x000fc800078e00d2 */
[----:B------:R-:W-:Y:S01]  /*1c60*/  IMAD R7, R7, c[0x0][0x190], RZ ;  /* 0x0000640007077a24 */ /* 0x000fe200078e02ff */
[----:B------:R-:W-:-:S03]  /*1c70*/  IADD3 R6, P0, R4, UR40, RZ ;  /* 0x0000002804067c10 */ /* 0x000fc6000ff1e0ff */
[----:B------:R-:W-:-:S05]  /*1c80*/  IMAD R0, R0, c[0x0][0x194], R7 ;  /* 0x0000650000007a24 */ /* 0x000fca00078e0207 */
[----:B------:R-:W-:Y:S02]  /*1c90*/  IADD3.X R7, R5, UR36, R0, P0, !PT ;  /* 0x0000002405077c10 */ /* 0x000fe400087fe400 */
[----:B------:R-:W-:Y:S02]  /*1ca0*/  LEA.HI R0, R8, R10, RZ, 0x5 ;  /* 0x0000000a08007211 */ /* 0x000fe400078f28ff */
[----:B------:R-:W-:Y:S02]  /*1cb0*/  IADD3 R4, P0, R210, UR29, RZ ;  /* 0x0000001dd2047c10 */ /* 0x000fe4000ff1e0ff */
[----:B------:R-:W-:Y:S02]  /*1cc0*/  LOP3.LUT R8, R0, 0xffffffe0, RZ, 0xc0, !PT ;  /* 0xffffffe000087812 */ /* 0x000fe400078ec0ff */
[----:B------:R-:W-:Y:S02]  /*1cd0*/  SHF.R.S32.HI R0, RZ, 0x5, R0 ;  /* 0x00000005ff007819 */ /* 0x000fe40000011400 */
[----:B------:R-:W-:Y:S01]  /*1ce0*/  IADD3.X R5, R211, UR32, RZ, P0, !PT ;  /* 0x00000020d3057c10 */ /* 0x000fe200087fe4ff */
[----:B------:R-:W-:Y:S01]  /*1cf0*/  IMAD.IADD R8, R10, 0x1, -R8 ;  /* 0x000000010a087824 */ /* 0x000fe200078e0a08 */
[----:B------:R-:W-:-:S02]  /*1d00*/  ULDC.64 UR32, c[0x0][0x3c8] ;  /* 0x0000f20000207ab9 */ /* 0x000fc40000000a00 */
[----:B------:R-:W-:Y:S01]  /*1d10*/  UIMAD.WIDE UR14, UR14, UR19, UR32 ;  /* 0x000000130e0e72a5 */ /* 0x000fe2000f8e0220 */
        /* <DEDUP_REMOVED lines=12> */
[----:B------:R-:W-:Y:S01]  /*1de0*/  IADD3 R5, R5, UR10, RZ ;  /* 0x0000000a05057c10 */ /* 0x000fe2000fffe0ff */
[----:B------:R-:W-:Y:S02]  /*1df0*/  ULDC.64 UR10, c[0x0][0x200] ;  /* 0x00008000000a7ab9 */ /* 0x000fe40000000a00 */
[----:B------:R-:W-:Y:S01]  /*1e00*/  IMAD R0, R18, c[0x0][0x370], RZ ;  /* 0x0000dc0012007a24 */ /* 0x000fe200078e02ff */
[----:B------:R-:W-:Y:S01]  /*1e10*/  IADD3 R11, R7, UR12, RZ ;  /* 0x0000000c070b7c10 */ /* 0x000fe2000fffe0ff */
[----:B------:R-:W-:Y:S01]  /*1e20*/  IMAD.WIDE.U32 R4, R2, c[0x0][0x370], R4 ;  /* 0x0000dc0002047a25 */ /* 0x000fe200078e0004 */
[----:B------:R-:W-:-:S03]  /*1e30*/  UIMAD.WIDE UR8, UR8, UR19, UR10 ;  /* 0x00000013080872a5 */ /* 0x000fc6000f8e020a */
[----:B------:R-:W-:Y:S01]  /*1e40*/  IMAD R0, R2, c[0x0][0x374], R0 ;  /* 0x0000dd0002007a24 */ /* 0x000fe200078e0200 */
[----:B------:R-:W-:-:S03]  /*1e50*/  LEA R7, P1, R4, c[0x0][0x330], 0x1 ;  /* 0x0000cc0004077a11 */ /* 0x000fc600078208ff */
[----:B------:R-:W-:Y:S01]  /*1e60*/  IMAD.IADD R0, R5, 0x1, R0 ;  /* 0x0000000105007824 */ /* 0x000fe200078e0200 */
[----:B------:R-:W-:-:S04]  /*1e70*/  LEA R5, P2, R6, c[0x0][0x160], 0x1 ;  /* 0x0000580006057a11 */ /* 0x000fc800078408ff */
[----:B------:R-:W-:Y:S02]  /*1e80*/  LEA.HI.X R4, R4, c[0x0][0x334], R0, 0x1, P1 ;  /* 0x0000cd0004047a11 */ /* 0x000fe400008f0c00 */
[----:B------:R-:W-:Y:S01]  /*1e90*/  LEA.HI.X R6, R6, c[0x0][0x164], R11, 0x1, P2 ;  /* 0x0000590006067a11 */ /* 0x000fe200010f0c0b */
[----:B------:R-:W-:Y:S05]  /*1ea0*/  @!P0 BRA `(.L_x_608) ;  /* 0x0000973000008947 */ /* 0x000fea0003800000 */
        /* <DEDUP_REMOVED lines=12> */
[----:B------:R-:W-:Y:S01]  /*1f70*/  UMOV UR13, UR14 ;  /* 0x0000000e000d7c82 */ /* 0x000fe20008000000 */
[----:B------:R-:W-:Y:S01]  /*1f80*/  MOV R200, R9 ;  /* 0x0000000900c87202 */ /* 0x000fe20000000f00 */
[----:B------:R-:W-:Y:S01]  /*1f90*/  UIADD3 UR4, UR8, -UR4, URZ ;  /* 0x8000000408047290 */ /* 0x000fe2000fffe03f */
[----:B------:R-:W-:Y:S01]  /*1fa0*/  IMAD.MOV.U32 R199, RZ, RZ, R8 ;  /* 0x000000ffffc77224 */ /* 0x000fe200078e0008 */
[----:B------:R-:W-:-:S02]  /*1fb0*/  UMOV UR12, UR15 ;  /* 0x0000000f000c7c82 */ /* 0x000fc40008000000 */
        /* <DEDUP_REMOVED lines=16> */
.L_x_610:
[----:B------:R-:W-:Y:S05]  /*20c0*/  BSYNC B0 ;  /* 0x0000000000007941 */ /* 0x000fea0003800000 */
.L_x_609:
        /* <DEDUP_REMOVED lines=16> */
.L_x_612:
[----:B------:R-:W-:Y:S05]  /*21d0*/  BSYNC B0 ;  /* 0x0000000000007941 */ /* 0x000fea0003800000 */
.L_x_611:
        /* <DEDUP_REMOVED lines=16> */
.L_x_614:
[----:B------:R-:W-:Y:S05]  /*22e0*/  BSYNC B0 ;  /* 0x0000000000007941 */ /* 0x000fea0003800000 */
.L_x_613:
        /* <DEDUP_REMOVED lines=19> */
.L_x_616:
[----:B------:R-:W-:Y:S05]  /*2420*/  BSYNC B0 ;  /* 0x0000000000007941 */ /* 0x000fea0003800000 */
.L_x_615:
        /* <DEDUP_REMOVED lines=22> */
.L_x_618:
[----:B------:R-:W-:Y:S05]  /*2590*/  BSYNC B0 ;  /* 0x0000000000007941 */ /* 0x000fea0003800000 */
.L_x_617:
        /* <DEDUP_REMOVED lines=20> */
.L_x_620:
[----:B------:R-:W-:Y:S05]  /*26e0*/  BSYNC B0 ;  /* 0x0000000000007941 */ /* 0x000fea0003800000 */
.L_x_619:
        /* <DEDUP_REMOVED lines=20> */
.L_x_622:
[----:B------:R-:W-:Y:S05]  /*2830*/  BSYNC B0 ;  /* 0x0000000000007941 */ /* 0x000fea0003800000 */
.L_x_621:
        /* <DEDUP_REMOVED lines=23> */
.L_x_624:
[----:B------:R-:W-:Y:S05]  /*29b0*/  BSYNC B0 ;  /* 0x0000000000007941 */ /* 0x000fea0003800000 */
.L_x_623:
[----:B------:R-:W5:Y:S01]  /*29c0*/  LDL R19, [R1+0x58] ;  /* 0x0000580001137983 */ /* 0x000f620000100800 */
        /* <DEDUP_REMOVED lines=12> */
[C---:B-----5:R-:W-:Y:S01]  /*2a90*/  IADD3 R4, R19.reuse, 0x48, RZ ;  /* 0x0000004813047810 */ /* 0x060fe20007ffe0ff */
[C---:B------:R-:W-:Y:S01]  /*2aa0*/  IMAD.SHL.U32 R10, R19.reuse, 0x4, RZ ;  /* 0x00000004130a7824 */ /* 0x040fe200078e00ff */
[C---:B------:R-:W-:Y:S02]  /*2ab0*/  IADD3 R8, R19.reuse, 0x8, RZ ;  /* 0x0000000813087810 */ /* 0x040fe40007ffe0ff */
[----:B------:R-:W-:Y:S02]  /*2ac0*/  ISETP.GE.AND P2, PT, R4, UR4, PT ;  /* 0x0000000404007c0c */ /* 0x000fe4000bf46270 */
[----:B------:R-:W-:Y:S02]  /*2ad0*/  IADD3 R5, R19, 0x40, RZ ;  /* 0x0000004013057810 */ /* 0x000fe40007ffe0ff */
[----:B------:R-:W-:-:S02]  /*2ae0*/  ISETP.GE.AND P4, PT, R8, UR4, PT ;  /* 0x0000000408007c0c */ /* 0x000fc4000bf86270 */
[----:B------:R-:W-:Y:S02]  /*2af0*/  ISETP.GE.AND P3, PT, R5, UR4, PT ;  /* 0x0000000405007c0c */ /* 0x000fe4000bf66270 */
[----:B------:R-:W-:Y:S02]  /*2b00*/  SHF.R.S32.HI R5, RZ, 0x1f, R4 ;  /* 0x0000001fff057819 */ /* 0x000fe40000011404 */
[----:B------:R-:W-:Y:S02]  /*2b10*/  SHF.R.S32.HI R15, RZ, 0x1f, R19 ;  /* 0x0000001fff0f7819 */ /* 0x000fe40000011413 */
[----:B------:R-:W-:Y:S02]  /*2b20*/  ISETP.GE.AND P5, PT, R19, UR4, PT ;  /* 0x0000000413007c0c */ /* 0x000fe4000bfa6270 */
[----:B------:R-:W-:-:S04]  /*2b30*/  @!P2 LEA R8, P1, R4, UR11, 0x2 ;  /* 0x0000000b0408ac11 */ /* 0x000fc8000f8210ff */
[----:B------:R-:W-:Y:S02]  /*2b40*/  @!P2 LEA.HI.X R9, R4, UR10, R5, 0x2, P1 ;  /* 0x0000000a0409ac11 */ /* 0x000fe400088f1405 */
[----:B------:R-:W-:Y:S02]  /*2b50*/  IADD3 R4, P1, R10, UR11, RZ ;  /* 0x0000000b0a047c10 */ /* 0x000fe4000ff3e0ff */
[----:B------:R-:W-:Y:S01]  /*2b60*/  SHF.L.U64.HI R5, R19, 0x2, R15 ;  /* 0x0000000213057819 */ /* 0x000fe2000001020f */
[----:B------:R-:W5:Y:S03]  /*2b70*/  @!P2 LDG.E R20, [R8.64] ;  /* 0x000000160814a981 */ /* 0x000f66000c1e1900 */
[----:B------:R-:W-:-:S05]  /*2b80*/  IADD3.X R5, R5, UR10, RZ, P1, !PT ;  /* 0x0000000a05057c10 */ /* 0x000fca0008ffe4ff */
[----:B--2---:R1:W2:Y:S04]  /*2b90*/  @!P3 LDG.E R21, [R4.64+0x100] ;  /* 0x000100160415b981 */ /* 0x0042a8000c1e1900 */
[----:B---3--:R1:W3:Y:S04]  /*2ba0*/  @!P4 LDG.E R22, [R4.64+0x20] ;  /* 0x000020160416c981 */ /* 0x0082e8000c1e1900 */
[----:B----4-:R1:W4:Y:S01]  /*2bb0*/  @!P5 LDG.E R23, [R4.64] ;  /* 0x000000160417d981 */ /* 0x010322000c1e1900 */
[----:B------:R-:W-:-:S06]  /*2bc0*/  UIMAD UR4, UR20, -0x80, UR5 ;  /* 0xffffff80140478a4 */ /* 0x000fcc000f8e0205 */
[----:B------:R-:W-:-:S13]  /*2bd0*/  ISETP.GE.AND P5, PT, R2, UR4, PT ;  /* 0x0000000402007c0c */ /* 0x000fda000bfa6270 */
[----:B------:R2:W-:Y:S01]  /*2be0*/  @P5 STS.128 [R0+0xc000], RZ ;  /* 0x00c000ff00005388 */ /* 0x0005e20000000c00 */
[----:B-1----:R-:W-:Y:S01]  /*2bf0*/  IMAD R4, R14, c[0x0][0x1b0], RZ ;  /* 0x00006c000e047a24 */ /* 0x002fe200078e02ff */
[----:B------:R-:W-:Y:S03]  /*2c00*/  BSSY B0, `(.L_x_625) ;  /* 0x0000018000007945 */ /* 0x000fe60003800000 */
[C---:B------:R-:W-:Y:S02]  /*2c10*/  IMAD R10, R12.reuse, c[0x0][0x1b4], R4 ;  /* 0x00006d000c0a7a24 */ /* 0x040fe400078e0204 */
[----:B------:R-:W-:-:S04]  /*2c20*/  IMAD.WIDE.U32 R4, R12, c[0x0][0x1b0], R6 ;  /* 0x00006c000c047a25 */ /* 0x000fc800078e0006 */
[----:B------:R-:W-:Y:S01]  /*2c30*/  IMAD.IADD R10, R5, 0x1, R10 ;  /* 0x00000001050a7824 */ /* 0x000fe200078e020a */
[----:B-----5:R1:W-:Y:S04]  /*2c40*/  STL [R1+0x4], R20 ;  /* 0x0000041401007387 */ /* 0x0203e80000100800 */
[----:B--2---:R1:W-:Y:S04]  /*2c50*/  STL [R1], R21 ;  /* 0x0000001501007387 */ /* 0x0043e80000100800 */
[----:B---3--:R1:W-:Y:S04]  /*2c60*/  STL [R1+0xc], R22 ;  /* 0x00000c1601007387 */ /* 0x0083e80000100800 */
[----:B----4-:R1:W-:Y:S01]  /*2c70*/  STL [R1+0x8], R23 ;  /* 0x0000081701007387 */ /* 0x0103e20000100800 */
        /* <DEDUP_REMOVED lines=16> */
.L_x_626:
[----:B------:R-:W-:Y:S05]  /*2d80*/  BSYNC B0 ;  /* 0x0000000000007941 */ /* 0x000fea0003800000 */
.L_x_625:
[----:B------:R-:W-:Y:S01]  /*2d90*/  ISETP.GE.AND P4, PT, R11, UR4, PT ;  /* 0x000000040b007c0c */ /* 0x000fe2000bf86270 */
[----:B------:R-:W-:-:S12]  /*2da0*/  BSSY B0, `(.L_x_627) ;  /* 0x0000014000007945 */ /* 0x000fd80003800000 */
[----:B------:R4:W-:Y:S01]  /*2db0*/  @P4 STS.128 [R0+0xd000], RZ ;  /* 0x00d000ff00004388 */ /* 0x0009e20000000c00 */
[----:B------:R-:W-:Y:S05]  /*2dc0*/  @P4 BRA `(.L_x_628) ;  /* 0x0000011000004947 */ /* 0x000fea0003800000 */
[----:B------:R-:W-:-:S13]  /*2dd0*/  ISETP.GE.AND P1, PT, R210, c[0x0][0x220], PT ;  /* 0x00008800d2007a0c */ /* 0x000fda0003f26270 */
[----:B------:R1:W-:Y:S01]  /*2de0*/  @P1 STS.128 [R0+0xd000], RZ ;  /* 0x00d000ff00001388 */ /* 0x0003e20000000c00 */
[----:B------:R-:W-:Y:S05]  /*2df0*/  @P1 BRA `(.L_x_628) ;  /* 0x000000e000001947 */ /* 0x000fea0003800000 */
[----:B---3--:R-:W-:Y:S02]  /*2e00*/  IADD3 R8, P1, R2, 0x20, RZ ;  /* 0x0000002002087810 */ /* 0x008fe40007f3e0ff */
        /* <DEDUP_REMOVED lines=13> */
.L_x_628:
[----:B------:R-:W-:Y:S05]  /*2ee0*/  BSYNC B0 ;  /* 0x0000000000007941 */ /* 0x000fea0003800000 */
.L_x_627:
        /* <DEDUP_REMOVED lines=21> */
.L_x_630:
[----:B------:R-:W-:Y:S05]  /*3040*/  BSYNC B0 ;  /* 0x0000000000007941 */ /* 0x000fea0003800000 */
.L_x_629:
        /* <DEDUP_REMOVED lines=21> */
.L_x_632:
[----:B------:R-:W-:Y:S05]  /*31a0*/  BSYNC B0 ;  /* 0x0000000000007941 */ /* 0x000fea0003800000 */
.L_x_631:
        /* <DEDUP_REMOVED lines=18> */
[----:B---3--:R-:W-:Y:S01]  /*32d0*/  IMAD R8, R18, c[0x0][0x1a0], RZ ;  /* 0x0000680012087a24 */ /* 0x008fe200078e02ff */
        /* <DEDUP_REMOVED lines=10> */
.L_x_634:
[----:B------:R-:W-:Y:S05]  /*3380*/  BSYNC B0 ;  /* 0x0000000000007941 */ /* 0x000fea0003800000 */
.L_x_633:
[----:B------:R1:W-:Y:S01]  /*3390*/  @P4 STS.128 [R0+0x11000], RZ ;  /* 0x011000ff00004388 */ /* 0x0003e20000000c00 */
[----:B------:R-:W-:Y:S01]  /*33a0*/  BSSY B0, `(.L_x_635) ;  /* 0x0000013000007945 */ /* 0x000fe20003800000 */
        /* <DEDUP_REMOVED lines=18> */
.L_x_636:
[----:B------:R-:W-:Y:S05]  /*34d0*/  BSYNC B0 ;  /* 0x0000000000007941 */ /* 0x000fea0003800000 */
.L_x_635:
        /* <DEDUP_REMOVED lines=20> */
.L_x_638:
[----:B------:R-:W-:Y:S05]  /*3620*/  BSYNC B0 ;  /* 0x0000000000007941 */ /* 0x000fea0003800000 */
.L_x_637:
        /* <DEDUP_REMOVED lines=19> */
.L_x_640:
[----:B------:R-:W-:Y:S05]  /*3760*/  BSYNC B0 ;  /* 0x0000000000007941 */ /* 0x000fea0003800000 */
.L_x_639:
[----:B------:R-:W-:Y:S01]  /*3770*/  ULDC.64 UR16, c[0x0][0x318] ;  /* 0x0000c60000107ab9 */ /* 0x000fe20000000a00 */
[----:B------:R-:W5:Y:S01]  /*3780*/  LDL R6, [R1+0x4c] ;  /* 0x00004c0001067983 */ /* 0x000f620000100800 */
[----:B------:R-:W-:Y:S02]  /*3790*/  UISETP.NE.U32.AND UP1, UPT, URZ, UR16, UPT ;  /* 0x000000103f00728c */ /* 0x000fe4000bf25070 */
[----:B------:R-:W-:Y:S01]  /*37a0*/  ULDC.64 UR18, c[0x0][0x320] ;  /* 0x0000c80000127ab9 */ /* 0x000fe20000000a00 */
[----:B------:R-:W0:Y:S01]  /*37b0*/  LDGDEPBAR ;  /* 0x00000000000079af */ /* 0x000e220000000000 */
[----:B------:R-:W-:-:S06]  /*37c0*/  UISETP.NE.AND.EX UP1, UPT, URZ, UR17, UPT, UP1 ;  /* 0x000000113f00728c */ /* 0x000fcc000bf25310 */
[----:B------:R-:W-:-:S05]  /*37d0*/  PLOP3.LUT P1, PT, PT, PT, UP1, 0x80, 0x0 ;  /* 0x000000000000781c */ /* 0x000fca0003f2f018 */
[----:B------:R-:W-:Y:S02]  /*37e0*/  @UP1 UIMAD UR4, UR41, UR18, URZ ;  /* 0x00000012290412a4 */ /* 0x000fe4000f8e023f */
[----:B------:R-:W-:Y:S02]  /*37f0*/  @UP1 UMOV UR14, UR37 ;  /* 0x00000025000e1c82 */ /* 0x000fe40008000000 */
[----:B------:R-:W-:Y:S02]  /*3800*/  @UP1 UMOV UR15, UR61 ;  /* 0x0000003d000f1c82 */ /* 0x000fe40008000000 */
[----:B------:R-:W-:Y:S02]  /*3810*/  @UP1 UIMAD.WIDE.U32 UR14, UR34, UR18, UR14 ;  /* 0x00000012220e12a5 */ /* 0x000fe4000f8e000e */
[----:B------:R-:W-:Y:S02]  /*3820*/  @UP1 UIMAD UR19, UR34, UR19, UR4 ;  /* 0x00000013221312a4 */ /* 0x000fe4000f8e0204 */
[----:B------:R-:W-:-:S02]  /*3830*/  @UP1 ULEA UR16, UP0, UR14, UR16, 0x2 ;  /* 0x000000100e101291 */ /* 0x000fc4000f80103f */
[----:B------:R-:W-:-:S04]  /*3840*/  @UP1 UIADD3 UR19, UR15, UR19, URZ ;  /* 0x000000130f131290 */ /* 0x000fc8000fffe03f */
[----:B------:R-:W-:Y:S01]  /*3850*/  @UP1 ULEA.HI.X UR17, UR14, UR17, UR19, 0x2, UP0 ;  /* 0x000000110e111291 */ /* 0x000fe200080f1413 */
[----:B---3--:R-:W-:-:S05]  /*3860*/  IMAD.U32 R4, RZ, RZ, UR16 ;  /* 0x00000010ff047e24 */ /* 0x008fca000f8e00ff */
[----:B------:R-:W-:-:S05]  /*3870*/  IMAD.U32 R5, RZ, RZ, UR17 ;  /* 0x00000011ff057e24 */ /* 0x000fca000f8e00ff */
[----:B-12-4-:R-:W2:Y:S01]  /*3880*/  @P1 LDG.E R0, [R4.64] ;  /* 0x0000001604001981 */ /* 0x016ea2000c1e1900 */
[----:B------:R-:W2:Y:S01]  /*3890*/  @P1 MUFU.RCP R2, c[0x0][0x238] ;  /* 0x00008e0000021b08 */ /* 0x000ea20000001000 */
[----:B------:R-:W-:Y:S01]  /*38a0*/  IADD3 R162, R166, 0x2000, RZ ;  /* 0x00002000a6a27810 */ /* 0x000fe20007ffe0ff */
[----:B------:R-:W-:Y:S01]  /*38b0*/  IMAD.MOV.U32 R209, RZ, RZ, R173 ;  /* 0x000000ffffd17224 */ /* 0x000fe200078e00ad */
[----:B------:R-:W-:Y:S01]  /*38c0*/  CS2R R126, SRZ ;  /* 0x00000000007e7805 */ /* 0x000fe2000001ff00 */
[----:B------:R-:W-:Y:S01]  /*38d0*/  CS2R R124, SRZ ;  /* 0x00000000007c7805 */ /* 0x000fe2000001ff00 */
[----:B------:R-:W-:Y:S01]  /*38e0*/  SEL R162, R162, R166, !P0 ;  /* 0x000000a6a2a27207 */ /* 0x000fe20004000000 */
        /* <DEDUP_REMOVED lines=31> */
[----:B------:R-:W-:Y:S01]  /*3ae0*/  SHF.L.U32 R164, R166, 0x1, RZ ;  /* 0x00000001a6a47819 */ /* 0x000fe200000006ff */
[----:B------:R-:W-:Y:S01]  /*3af0*/  IMAD.MOV.U32 R168, RZ, RZ, 0x20 ;  /* 0x00000020ffa87424 */ /* 0x000fe200078e00ff */
[----:B------:R-:W-:Y:S01]  /*3b00*/  UMOV UR4, URZ ;  /* 0x0000003f00047c82 */ /* 0x000fe20008000000 */
[----:B------:R-:W-:-:S02]  /*3b10*/  IMAD.MOV.U32 R167, RZ, RZ, 0x40 ;  /* 0x00000040ffa77424 */ /* 0x000fc400078e00ff */
[----:B------:R-:W-:Y:S02]  /*3b20*/  IMAD.SHL.U32 R163, R166, 0x2, RZ ;  /* 0x00000002a6a37824 */ /* 0x000fe400078e00ff */
[----:B--2---:R-:W-:Y:S01]  /*3b30*/  @P1 FMUL.FTZ R0, R0, R2 ;  /* 0x0000000200001220 */ /* 0x004fe20000410000 */
[----:B------:R-:W-:-:S03]  /*3b40*/  IADD3 R2, R165, 0x2000, RZ ;  /* 0x00002000a5027810 */ /* 0x000fc60007ffe0ff */
[----:B------:R1:W2:Y:S01]  /*3b50*/  @P1 R2UR UR9, R0 ;  /* 0x00000000000913c2 */ /* 0x0002a200000e0000 */
[----:B------:R-:W-:-:S04]  /*3b60*/  SEL R2, R2, R165, !P0 ;  /* 0x000000a502027207 */ /* 0x000fc80004000000 */
[----:B------:R-:W-:Y:S01]  /*3b70*/  SHF.L.U32 R156, R2, 0x1, RZ ;  /* 0x00000001029c7819 */ /* 0x000fe200000006ff */
[----:B------:R-:W-:-:S04]  /*3b80*/  IMAD.MOV.U32 R2, RZ, RZ, c[0x0][0x22c] ;  /* 0x00008b00ff027624 */ /* 0x000fc800078e00ff */
[----:B------:R-:W-:-:S04]  /*3b90*/  IMAD R2, R2, c[0x0][0x1c0], RZ ;  /* 0x0000700002027a24 */ /* 0x000fc800078e02ff */
[C---:B------:R-:W-:Y:S01]  /*3ba0*/  IMAD.SHL.U32 R4, R2.reuse, 0x8, RZ ;  /* 0x0000000802047824 */ /* 0x040fe200078e00ff */
[----:B------:R-:W-:Y:S02]  /*3bb0*/  SHF.L.U32 R5, R2, 0x4, RZ ;  /* 0x0000000402057819 */ /* 0x000fe400000006ff */
[----:B-1----:R-:W-:Y:S01]  /*3bc0*/  MOV R0, UR20 ;  /* 0x0000001400007c02 */ /* 0x002fe20008000f00 */
[----:B--2---:R-:W-:-:S04]  /*3bd0*/  @UP1 UMOV UR4, UR9 ;  /* 0x0000000900041c82 */ /* 0x004fc80008000000 */
[----:B-----5:R-:W-:-:S05]  /*3be0*/  IMAD R0, R0, 0x80, R6 ;  /* 0x0000008000007824 */ /* 0x020fca00078e0206 */
[----:B------:R-:W-:-:S04]  /*3bf0*/  IADD3 R0, R19, -UR28, -R0 ;  /* 0x8000001c13007c10 */ /* 0x000fc8000fffe800 */
[----:B------:R-:W-:-:S05]  /*3c00*/  IADD3 R0, R0, UR5, RZ ;  /* 0x0000000500007c10 */ /* 0x000fca000fffe0ff */
[----:B------:R1:W-:Y:S02]  /*3c10*/  STL [R1+0x44], R0 ;  /* 0x0000440001007387 */ /* 0x0003e40000100800 */
[----:B-1----:R-:W-:Y:S02]  /*3c20*/  IADD3 R0, R5, 0x20, RZ ;  /* 0x0000002005007810 */ /* 0x002fe40007ffe0ff */
[----:B------:R-:W-:-:S03]  /*3c30*/  SHF.L.U64.HI R5, R19, 0x2, R15 ;  /* 0x0000000213057819 */ /* 0x000fc6000001020f */
[----:B------:R-:W-:-:S05]  /*3c40*/  IMAD.IADD R0, R4, 0x1, R0 ;  /* 0x0000000104007824 */ /* 0x000fca00078e0200 */
[----:B------:R-:W-:-:S05]  /*3c50*/  IADD3 R0, R4, R0, RZ ;  /* 0x0000000004007210 */ /* 0x000fca0007ffe0ff */
        /* <DEDUP_REMOVED lines=8> */
[----:B-1----:R-:W-:-:S02]  /*3ce0*/  IADD3 R0, R19, -0x80, RZ ;  /* 0xffffff8013007810 */ /* 0x002fc40007ffe0ff */
[----:B--2---:R-:W-:Y:S02]  /*3cf0*/  SHF.L.U32 R5, R19, 0x2, RZ ;  /* 0x0000000213057819 */ /* 0x004fe400000006ff */
[----:B---3--:R-:W-:-:S03]  /*3d00*/  IADD3 R2, R4, R2, RZ ;  /* 0x0000000204027210 */ /* 0x008fc60007ffe0ff */
[----:B------:R1:W-:Y:S04]  /*3d10*/  STL [R1+0x3c], R5 ;  /* 0x00003c0501007387 */ /* 0x0003e80000100800 */
[----:B------:R2:W-:Y:S01]  /*3d20*/  STL [R1+0x24], R2 ;  /* 0x0000240201007387 */ /* 0x0005e20000100800 */
[----:B-1----:R-:W-:Y:S01]  /*3d30*/  IADD3 R5, R4, R2, RZ ;  /* 0x0000000204057210 */ /* 0x002fe20007ffe0ff */
[----:B--2---:R-:W-:-:S03]  /*3d40*/  IMAD.SHL.U32 R2, R0, 0x4, RZ ;  /* 0x0000000400027824 */ /* 0x004fc600078e00ff */
[C---:B------:R-:W-:Y:S01]  /*3d50*/  IADD3 R0, R4.reuse, R5, RZ ;  /* 0x0000000504007210 */ /* 0x040fe20007ffe0ff */
[----:B------:R-:W-:Y:S04]  /*3d60*/  STL [R1+0x20], R5 ;  /* 0x0000200501007387 */ /* 0x000fe80000100800 */
[----:B------:R-:W-:Y:S04]  /*3d70*/  STL [R1+0x38], R2 ;  /* 0x0000380201007387 */ /* 0x000fe80000100800 */
[----:B------:R1:W-:Y:S02]  /*3d80*/  STL [R1+0x1c], R0 ;  /* 0x00001c0001007387 */ /* 0x0003e40000100800 */
[----:B-1----:R-:W-:-:S05]  /*3d90*/  IMAD.IADD R0, R4, 0x1, R0 ;  /* 0x0000000104007824 */ /* 0x002fca00078e0200 */
[----:B------:R1:W-:Y:S02]  /*3da0*/  STL [R1+0x18], R0 ;  /* 0x0000180001007387 */ /* 0x0003e40000100800 */
[----:B-1----:R-:W-:-:S05]  /*3db0*/  IADD3 R0, R4, R0, RZ ;  /* 0x0000000004007210 */ /* 0x002fca0007ffe0ff */
[----:B------:R1:W-:Y:S02]  /*3dc0*/  STL [R1+0x14], R0 ;  /* 0x0000140001007387 */ /* 0x0003e40000100800 */
[----:B-1----:R-:W-:-:S05]  /*3dd0*/  IMAD.IADD R0, R4, 0x1, R0 ;  /* 0x0000000104007824 */ /* 0x002fca00078e0200 */
[----:B------:R1:W-:Y:S02]  /*3de0*/  STL [R1+0x10], R0 ;  /* 0x0000100001007387 */ /* 0x0003e40000100800 */
[----:B-1----:R-:W-:-:S05]  /*3df0*/  IADD3 R0, R4, R0, RZ ;  /* 0x0000000004007210 */ /* 0x002fca0007ffe0ff */
[----:B------:R1:W-:Y:S02]  /*3e00*/  STL [R1+0x34], R0 ;  /* 0x0000340001007387 */ /* 0x0003e40000100800 */
.L_x_643:
[----:B------:R-:W2:Y:S01]  /*3e10*/  LDL R52, [R1+0x44] ;  /* 0x0000440001347983 */ /* 0x000ea20000100800 */
[----:B------:R-:W-:Y:S01]  /*3e20*/  IMAD.U32 R169, RZ, RZ, UR8 ;  /* 0x00000008ffa97e24 */ /* 0x000fe2000f8e00ff */
[----:B------:R-:W-:Y:S02]  /*3e30*/  USHF.L.U32 UR9, UR20, 0x7, URZ ;  /* 0x0000000714097899 */ /* 0x000fe4000800063f */
[----:B-1----:R-:W3:Y:S01]  /*3e40*/  LDL R0, [R1+0x54] ;  /* 0x0000540001007983 */ /* 0x002ee20000100800 */
[----:B------:R-:W-:Y:S02]  /*3e50*/  UISETP.GE.AND UP4, UPT, UR8, 0x1, UPT ;  /* 0x000000010800788c */ /* 0x000fe4000bf86270 */
[----:B------:R-:W-:Y:S01]  /*3e60*/  UIADD3 UR9, UR9, 0x80, URZ ;  /* 0x0000008009097890 */ /* 0x000fe2000fffe03f */
[----:B------:R-:W0:Y:S03]  /*3e70*/  LDGDEPBAR ;  /* 0x00000000000079af */ /* 0x000e260000000000 */
[----:B------:R-:W-:Y:S05]  /*3e80*/  UISETP.GE.AND UP0, UPT, UR9, UR5, UPT ;  /* 0x000000050900728c */ /* 0x000fea000bf06270 */
[----:B------:R-:W4:Y:S04]  /*3e90*/  LDL R218, [R1+0x4c] ;  /* 0x00004c0001da7983 */ /* 0x000f280000100800 */
[----:B------:R-:W5:Y:S04]  /*3ea0*/  LDL R217, [R1+0x8] ;  /* 0x0000080001d97983 */ /* 0x000f680000100800 */
[----:B------:R-:W4:Y:S01]  /*3eb0*/  LDL R216, [R1+0xc] ;  /* 0x00000c0001d87983 */ /* 0x000f220000100800 */
[----:B------:R-:W-:Y:S04]  /*3ec0*/  DEPBAR.LE SB0, 0x0 ;  /* 0x000080000000791a */ /* 0x000fe80000000000 */
[----:B------:R-:W-:Y:S08]  /*3ed0*/  BAR.SYNC.DEFER_BLOCKING 0x0 ;  /* 0x0000000000007b1d */ /* 0x000ff00000010000 */
[----:B------:R-:W-:Y:S08]  /*3ee0*/  LDSM.16.M88.4 R64, [R162] ;  /* 0x00000000a240783b */ /* 0x000ff00000000200 */
[----:B------:R-:W1:Y:S08]  /*3ef0*/  LDSM.16.M88.4 R16, [R158+0xc000] ;  /* 0x00c000009e10783b */ /* 0x000e700000000200 */
[----:B------:R-:W1:Y:S08]  /*3f00*/  LDSM.16.M88.4 R60, [R162+0x2000] ;  /* 0x00200000a23c783b */ /* 0x000e700000000200 */
[----:B------:R-:W1:Y:S08]  /*3f10*/  LDSM.16.M88.4 R32, [R158+0xc800] ;  /* 0x00c800009e20783b */ /* 0x000e700000000200 */
[----:B------:R-:W1:Y:S08]  /*3f20*/  LDSM.16.M88.4 R48, [R158+0xd000] ;  /* 0x00d000009e30783b */ /* 0x000e700000000200 */
[----:B------:R-:W2:Y:S01]  /*3f30*/  LDSM.16.M88.4 R132, [R158+0xd800] ;  /* 0x00d800009e84783b */ /* 0x000ea20000000200 */
[-C--:B-1----:R-:W-:Y:S07]  /*3f40*/  HMMA.16816.F32.BF16 R4, R64, R16.reuse, RZ ;  /* 0x000000104004723c */ /* 0x082fee00000418ff */
[----:B------:R-:W-:Y:S01]  /*3f50*/  LDSM.16.M88.4 R140, [R161+0xc000] ;  /* 0x00c00000a18c783b */ /* 0x000fe20000000200 */
[C---:B------:R-:W-:Y:S08]  /*3f60*/  HMMA.16816.F32.BF16 R8, R60.reuse, R16, RZ ;  /* 0x000000103c08723c */ /* 0x040ff000000418ff */
[-C--:B------:R-:W-:Y:S08]  /*3f70*/  HMMA.16816.F32.BF16 R12, R60, R18.reuse, RZ ;  /* 0x000000123c0c723c */ /* 0x080ff000000418ff */
        /* <DEDUP_REMOVED lines=8> */
[C---:B------:R-:W-:Y:S01]  /*4000*/  HMMA.16816.F32.BF16 R48, R64.reuse, R50, RZ ;  /* 0x000000324030723c */ /* 0x040fe200000418ff */
[----:B--2---:R-:W-:Y:S07]  /*4010*/  IMAD R169, R169, 0x80, R52 ;  /* 0x00000080a9a97824 */ /* 0x004fee00078e0234 */
[-C--:B------:R-:W-:Y:S01]  /*4020*/  HMMA.16816.F32.BF16 R52, R64, R132.reuse, RZ ;  /* 0x000000844034723c */ /* 0x080fe200000418ff */
[----:B---3--:R-:W-:Y:S03]  /*4030*/  R2P PR, R0, 0x6 ;  /* 0x0000000600007804 */ /* 0x008fe60000000000 */
[C---:B------:R-:W-:Y:S02]  /*4040*/  IADD3 R148, R169.reuse, -0x1, RZ ;  /* 0xffffffffa9947810 */ /* 0x040fe40007ffe0ff */
[----:B------:R-:W-:Y:S02]  /*4050*/  IABS R56, R169 ;  /* 0x000000a900387213 */ /* 0x000fe40000000000 */
[----:B------:R-:W-:Y:S02]  /*4060*/  SEL R2, R168, 0xffffffe0, !P1 ;  /* 0xffffffe0a8027807 */ /* 0x000fe40004800000 */
[----:B------:R1:W2:Y:S01]  /*4070*/  I2F R194, R56 ;  /* 0x0000003800c27306 */ /* 0x0002a20000201400 */
[----:B------:R-:W-:Y:S02]  /*4080*/  ISETP.GE.AND P0, PT, R148, RZ, PT ;  /* 0x000000ff9400720c */ /* 0x000fe40003f06270 */
[----:B------:R-:W-:Y:S01]  /*4090*/  IMAD.IADD R0, R162, 0x1, R2 ;  /* 0x00000001a2007824 */ /* 0x000fe200078e0202 */
[C---:B------:R-:W-:Y:S02]  /*40a0*/  IADD3 R152, R169.reuse, 0x8, RZ ;  /* 0x00000008a9987810 */ /* 0x040fe40007ffe0ff */
[----:B------:R-:W-:Y:S02]  /*40b0*/  IADD3 R153, R169, 0x7, RZ ;  /* 0x00000007a9997810 */ /* 0x000fe40007ffe0ff */
[----:B------:R-:W-:Y:S01]  /*40c0*/  ISETP.GE.AND P1, PT, R152, RZ, PT ;  /* 0x000000ff9800720c */ /* 0x000fe20003f26270 */
[----:B------:R-:W3:Y:S01]  /*40d0*/  LDSM.16.M88.4 R136, [R0] ;  /* 0x000000000088783b */ /* 0x000ee20000000200 */
[----:B------:R-:W-:Y:S02]  /*40e0*/  SEL R157, R167, 0xffffffc0, !P2 ;  /* 0xffffffc0a79d7807 */ /* 0x000fe40005000000 */
[C---:B------:R-:W-:Y:S02]  /*40f0*/  IADD3 R172, R169.reuse, 0x30, RZ ;  /* 0x00000030a9ac7810 */ /* 0x040fe40007ffe0ff */
[C---:B------:R-:W-:Y:S02]  /*4100*/  @!P0 IADD3 R148, -R169.reuse, 0x1, RZ ;  /* 0x00000001a9948810 */ /* 0x040fe40007ffe1ff */
[----:B------:R-:W-:Y:S01]  /*4110*/  IADD3 R171, R169, 0x2f, RZ ;  /* 0x0000002fa9ab7810 */ /* 0x000fe20007ffe0ff */
[----:B------:R2:W4:Y:S01]  /*4120*/  LDSM.16.M88.4 R144, [R0+0x2000] ;  /* 0x002000000090783b */ /* 0x0005220000000200 */
[----:B------:R2:W2:Y:S01]  /*4130*/  I2F R193, R148 ;  /* 0x0000009400c17306 */ /* 0x0004a20000201400 */
[----:B------:R-:W-:Y:S02]  /*4140*/  ISETP.GE.AND P0, PT, R153, RZ, PT ;  /* 0x000000ff9900720c */ /* 0x000fe40003f06270 */
[C---:B------:R-:W-:Y:S02]  /*4150*/  @!P1 IADD3 R152, -R169.reuse, -0x8, RZ ;  /* 0xfffffff8a9989810 */ /* 0x040fe40007ffe1ff */
[C---:B------:R-:W-:Y:S01]  /*4160*/  IADD3 R170, R169.reuse, 0x28, RZ ;  /* 0x00000028a9aa7810 */ /* 0x040fe20007ffe0ff */
[C---:B-1----:R-:W-:Y:S01]  /*4170*/  HMMA.16816.F32.BF16 R56, R60.reuse, R132, RZ ;  /* 0x000000843c38723c */ /* 0x042fe200000418ff */
[----:B------:R-:W-:Y:S02]  /*4180*/  PLOP3.LUT P5, PT, PT, PT, UP0, 0x80, 0x0 ;  /* 0x000000000000781c */ /* 0x000fe40003faf008 */
[----:B------:R-:W-:Y:S01]  /*4190*/  PLOP3.LUT P6, PT, PT, PT, UP0, 0x80, 0x0 ;  /* 0x000000000000781c */ /* 0x000fe20003fcf008 */
[----:B------:R1:W-:Y:S01]  /*41a0*/  I2F R197, R152 ;  /* 0x0000009800c57306 */ /* 0x0003e20000201400 */
[----:B------:R-:W-:Y:S02]  /*41b0*/  PLOP3.LUT P4, PT, PT, PT, UP0, 0x80, 0x0 ;  /* 0x000000000000781c */ /* 0x000fe40003f8f008 */
[C---:B------:R-:W-:Y:S01]  /*41c0*/  IADD3 R132, R169.reuse, 0x40, RZ ;  /* 0x00000040a9847810 */ /* 0x040fe20007ffe0ff */
[-C--:B------:R-:W-:Y:S01]  /*41d0*/  HMMA.16816.F32.BF16 R60, R60, R134.reuse, RZ ;  /* 0x000000863c3c723c */ /* 0x080fe200000418ff */
[C---:B------:R-:W-:Y:S02]  /*41e0*/  IADD3 R133, R169.reuse, 0x3f, RZ ;  /* 0x0000003fa9857810 */ /* 0x040fe40007ffe0ff */
[----:B------:R-:W-:Y:S02]  /*41f0*/  ISETP.GE.AND P1, PT, R132, RZ, PT ;  /* 0x000000ff8400720c */ /* 0x000fe40003f26270 */
[----:B------:R-:W-:Y:S02]  /*4200*/  @!P0 IADD3 R153, -R169, -0x7, RZ ;  /* 0xfffffff9a9998810 */ /* 0x000fe40007ffe1ff */
[----:B------:R-:W-:Y:S01]  /*4210*/  ISETP.GE.AND P0, PT, R133, RZ, PT ;  /* 0x000000ff8500720c */ /* 0x000fe20003f06270 */
[----:B------:R-:W-:Y:S01]  /*4220*/  HMMA.16816.F32.BF16 R64, R64, R134, RZ ;  /* 0x000000864040723c */ /* 0x000fe200000418ff */
[----:B------:R5:W5:Y:S01]  /*4230*/  I2F R198, R153 ;  /* 0x0000009900c67306 */ /* 0x000b620000201400 */
[----:B--2---:R-:W2:Y:S02]  /*4240*/  LDSM.16.M88.4 R148, [R161+0xc800] ;  /* 0x00c80000a194783b */ /* 0x004ea40000000200 */
[--C-:B------:R-:W-:Y:S04]  /*4250*/  IMAD.IADD R0, R0, 0x1, R157.reuse ;  /* 0x0000000100007824 */ /* 0x100fe800078e029d */
[C---:B------:R-:W-:Y:S01]  /*4260*/  @!P1 IADD3 R132, -R169.reuse, -0x40, RZ ;  /* 0xffffffc0a9849810 */ /* 0x040fe20007ffe1ff */
[-C--:B---3--:R-:W-:Y:S03]  /*4270*/  HMMA.16816.F32.BF16 R4, R136, R140.reuse, R4 ;  /* 0x0000008c8804723c */ /* 0x088fe60000041804 */
[----:B------:R-:W-:Y:S01]  /*4280*/  I2F R181, R132 ;  /* 0x0000008400b57306 */ /* 0x000fe20000201400 */
[C---:B-1----:R-:W-:Y:S02]  /*4290*/  IADD3 R152, R169.reuse, 0x48, RZ ;  /* 0x00000048a9987810 */ /* 0x042fe40007ffe0ff */
[C---:B------:R-:W-:Y:S02]  /*42a0*/  @!P0 IADD3 R133, -R169.reuse, -0x3f, RZ ;  /* 0xffffffc1a9858810 */ /* 0x040fe40007ffe1ff */
[----:B------:R-:W-:Y:S01]  /*42b0*/  ISETP.GE.AND P1, PT, R152, RZ, PT ;  /* 0x000000ff9800720c */ /* 0x000fe20003f26270 */
[C---:B----4-:R-:W-:Y:S04]  /*42c0*/  HMMA.16816.F32.BF16 R8, R144.reuse, R140, R8 ;  /* 0x0000008c9008723c */ /* 0x050fe80000041808 */
[----:B------:R1:W-:Y:S03]  /*42d0*/  I2F R180, R133 ;  /* 0x0000008500b47306 */ /* 0x0003e60000201400 */
[C---:B------:R-:W-:Y:S01]  /*42e0*/  IADD3 R140, R169.reuse, 0x47, RZ ;  /* 0x00000047a98c7810 */ /* 0x040fe20007ffe0ff */
[-C--:B------:R-:W-:Y:S01]  /*42f0*/  HMMA.16816.F32.BF16 R12, R144, R142.reuse, R12 ;  /* 0x0000008e900c723c */ /* 0x080fe2000004180c */
[C---:B------:R-:W-:Y:S02]  /*4300*/  IADD3 R141, R169.reuse, 0x38, RZ ;  /* 0x00000038a98d7810 */ /* 0x040fe40007ffe0ff */
[----:B------:R-:W-:Y:S02]  /*4310*/  ISETP.GE.AND P0, PT, R140, RZ, PT ;  /* 0x000000ff8c00720c */ /* 0x000fe40003f06270 */
[----:B------:R-:W-:Y:S02]  /*4320*/  @!P1 IADD3 R152, -R169, -0x48, RZ ;  /* 0xffffffb8a9989810 */ /* 0x000fe40007ffe1ff */
[----:B------:R-:W-:Y:S01]  /*4330*/  ISETP.GE.AND P1, PT, R141, RZ, PT ;  /* 0x000000ff8d00720c */ /* 0x000fe20003f26270 */
[C---:B------:R-:W-:Y:S01]  /*4340*/  HMMA.16816.F32.BF16 R16, R136.reuse, R142, R16 ;  /* 0x0000008e8810723c */ /* 0x040fe20000041810 */
[----:B------:R3:W4:Y:S03]  /*4350*/  I2F R196, R152 ;  /* 0x0000009800c47306 */ /* 0x0007260000201400 */
[C---:B-----5:R-:W-:Y:S04]  /*4360*/  IADD3 R153, R169.reuse, -0x11, RZ ;  /* 0xffffffefa9997810 */ /* 0x060fe80007ffe0ff */
[-C--:B--2---:R-:W-:Y:S01]  /*4370*/  HMMA.16816.F32.BF16 R20, R136, R148.reuse, R20 ;  /* 0x000000948814723c */ /* 0x084fe20000041814 */
[C---:B------:R-:W-:Y:S01]  /*4380*/  @!P0 IADD3 R140, -R169.reuse, -0x47, RZ ;  /* 0xffffffb9a98c8810 */ /* 0x040fe20007ffe1ff */
[----:B-1----:R-:W1:Y:S03]  /*4390*/  LDSM.16.M88.4 R132, [R161+0xd000] ;  /* 0x00d00000a184783b */ /* 0x002e660000000200 */
[----:B------:R-:W-:Y:S01]  /*43a0*/  I2F R195, R140 ;  /* 0x0000008c00c37306 */ /* 0x000fe20000201400 */
[C---:B------:R-:W-:Y:S02]  /*43b0*/  @!P1 IADD3 R141, -R169.reuse, -0x38, RZ ;  /* 0xffffffc8a98d9810 */ /* 0x040fe40007ffe1ff */
[C---:B------:R-:W-:Y:S07]  /*43c0*/  HMMA.16816.F32.BF16 R24, R144.reuse, R148, R24 ;  /* 0x000000949018723c */ /* 0x040fee0000041818 */
[----:B------:R2:W-:Y:S01]  /*43d0*/  I2F R191, R141 ;  /* 0x0000008d00bf7306 */ /* 0x0005e20000201400 */
[-C--:B------:R-:W-:Y:S01]  /*43e0*/  HMMA.16816.F32.BF16 R28, R144, R150.reuse, R28 ;  /* 0x00000096901c723c */ /* 0x080fe2000004181c */
[C---:B---3--:R-:W-:Y:S03]  /*43f0*/  IADD3 R152, R169.reuse, 0x37, RZ ;  /* 0x00000037a9987810 */ /* 0x048fe60007ffe0ff */
[----:B------:R-:W-:Y:S02]  /*4400*/  IADD3 R149, R169, -0x8, RZ ;  /* 0xfffffff8a9957810 */ /* 0x000fe40007ffe0ff */
[----:B------:R-:W-:Y:S02]  /*4410*/  ISETP.GE.AND P0, PT, R152, RZ, PT ;  /* 0x000000ff9800720c */ /* 0x000fe40003f06270 */
[----:B------:R-:W-:Y:S01]  /*4420*/  ISETP.GE.AND P1, PT, R149, RZ, PT ;  /* 0x000000ff9500720c */ /* 0x000fe20003f26270 */
[C---:B------:R-:W-:Y:S03]  /*4430*/  HMMA.16816.F32.BF16 R32, R136.reuse, R150, R32 ;  /* 0x000000968820723c */ /* 0x040fe60000041820 */
[C---:B------:R-:W-:Y:S04]  /*4440*/  IADD3 R148, R169.reuse, -0x9, RZ ;  /* 0xfffffff7a9947810 */ /* 0x040fe80007ffe0ff */
[C---:B------:R-:W-:Y:S05]  /*4450*/  IADD3 R150, R169.reuse, -0x10, RZ ;  /* 0xfffffff0a9967810 */ /* 0x040fea0007ffe0ff */
[C---:B------:R-:W-:Y:S02]  /*4460*/  @!P0 IADD3 R152, -R169.reuse, -0x37, RZ ;  /* 0xffffffc9a9988810 */ /* 0x040fe40007ffe1ff */
[----:B------:R-:W-:Y:S01]  /*4470*/  ISETP.GE.AND P0, PT, R148, RZ, PT ;  /* 0x000000ff9400720c */ /* 0x000fe20003f06270 */
[----:B--2---:R-:W2:Y:S01]  /*4480*/  LDSM.16.M88.4 R140, [R161+0xd800] ;  /* 0x00d80000a18c783b */ /* 0x004ea20000000200 */
[----:B------:R3:W5:Y:S01]  /*4490*/  I2F R189, R152 ;  /* 0x0000009800bd7306 */ /* 0x0007620000201400 */
[C---:B------:R-:W-:Y:S02]  /*44a0*/  @!P1 IADD3 R149, -R169.reuse, 0x8, RZ ;  /* 0x00000008a9959810 */ /* 0x040fe40007ffe1ff */
[----:B------:R-:W-:Y:S01]  /*44b0*/  ISETP.GE.AND P1, PT, R150, RZ, PT ;  /* 0x000000ff9600720c */ /* 0x000fe20003f26270 */
[-C--:B-1----:R-:W-:Y:S06]  /*44c0*/  HMMA.16816.F32.BF16 R36, R136, R132.reuse, R36 ;  /* 0x000000848824723c */ /* 0x082fec0000041824 */
[----:B------:R-:W-:Y:S01]  /*44d0*/  I2F R179, R149 ;  /* 0x0000009500b37306 */ /* 0x000fe20000201400 */
[----:B------:R-:W-:Y:S01]  /*44e0*/  @!P0 IADD3 R148, -R169, 0x9, RZ ;  /* 0x00000009a9948810 */ /* 0x000fe20007ffe1ff */
[C---:B------:R-:W-:Y:S01]  /*44f0*/  HMMA.16816.F32.BF16 R40, R144.reuse, R132, R40 ;  /* 0x000000849028723c */ /* 0x040fe20000041828 */
[----:B------:R-:W-:Y:S03]  /*4500*/  ISETP.GE.AND P0, PT, R153, RZ, PT ;  /* 0x000000ff9900720c */ /* 0x000fe60003f06270 */
[C---:B------:R-:W-:Y:S02]  /*4510*/  @!P1 IADD3 R150, -R169.reuse, 0x10, RZ ;  /* 0x00000010a9969810 */ /* 0x040fe40007ffe1ff */
[----:B------:R-:W-:Y:S02]  /*4520*/  ISETP.GE.AND P1, PT, R172, RZ, PT ;  /* 0x000000ffac00720c */ /* 0x000fe40003f26270 */
[----:B------:R-:W1:Y:S01]  /*4530*/  I2F R177, R148 ;  /* 0x0000009400b17306 */ /* 0x000e620000201400 */
[-C--:B------:R-:W-:Y:S03]  /*4540*/  HMMA.16816.F32.BF16 R44, R144, R134.reuse, R44 ;  /* 0x00000086902c723c */ /* 0x080fe6000004182c */
[----:B---3--:R-:W-:Y:S02]  /*4550*/  IMAD.IADD R152, R162, 0x1, R157 ;  /* 0x00000001a2987824 */ /* 0x008fe400078e029d */
[----:B------:R-:W-:Y:S02]  /*4560*/  @!P0 IADD3 R153, -R169, 0x11, RZ ;  /* 0x00000011a9998810 */ /* 0x000fe40007ffe1ff */
[----:B------:R-:W-:Y:S01]  /*4570*/  ISETP.GE.AND P0, PT, R171, RZ, PT ;  /* 0x000000ffab00720c */ /* 0x000fe20003f06270 */
[C---:B------:R-:W-:Y:S01]  /*4580*/  HMMA.16816.F32.BF16 R48, R136.reuse, R134, R48 ;  /* 0x000000868830723c */ /* 0x040fe20000041830 */
[----:B------:R3:W-:Y:S01]  /*4590*/  I2F R192, R150 ;  /* 0x0000009600c07306 */ /* 0x0007e20000201400 */
[----:B------:R-:W-:Y:S02]  /*45a0*/  LDSM.16.M88.4 R132, [R152] ;  /* 0x000000009884783b */ /* 0x000fe40000000200 */
[C---:B------:R-:W-:Y:S02]  /*45b0*/  @!P1 IADD3 R172, -R169.reuse, -0x30, RZ ;  /* 0xffffffd0a9ac9810 */ /* 0x040fe40007ffe1ff */
[----:B------:R-:W-:Y:S02]  /*45c0*/  ISETP.GE.AND P1, PT, R170, RZ, PT ;  /* 0x000000ffaa00720c */ /* 0x000fe40003f26270 */
[-C--:B--2---:R-:W-:Y:S03]  /*45d0*/  HMMA.16816.F32.BF16 R52, R136, R140.reuse, R52 ;  /* 0x0000008c8834723c */ /* 0x084fe60000041834 */
[----:B------:R2:W1:Y:S01]  /*45e0*/  I2F R190, R153 ;  /* 0x0000009900be7306 */ /* 0x0004620000201400 */
[C---:B------:R-:W-:Y:S04]  /*45f0*/  @!P0 IADD3 R171, -R169.reuse, -0x2f, RZ ;  /* 0xffffffd1a9ab8810 */ /* 0x040fe80007ffe1ff */
[C---:B------:R-:W-:Y:S04]  /*4600*/  HMMA.16816.F32.BF16 R56, R144.reuse, R140, R56 ;  /* 0x0000008c9038723c */ /* 0x040fe80000041838 */
[C---:B------:R-:W-:Y:S01]  /*4610*/  @!P1 IADD3 R170, -R169.reuse, -0x28, RZ ;  /* 0xffffffd8a9aa9810 */ /* 0x040fe20007ffe1ff */
[----:B------:R-:W-:Y:S01]  /*4620*/  I2F R178, R172 ;  /* 0x000000ac00b27306 */ /* 0x000fe20000201400 */
[----:B---3--:R-:W3:Y:S01]  /*4630*/  LDSM.16.M88.4 R148, [R159+0xc000] ;  /* 0x00c000009f94783b */ /* 0x008ee20000000200 */
[C---:B------:R-:W-:Y:S01]  /*4640*/  IADD3 R141, R169.reuse, 0x27, RZ ;  /* 0x00000027a98d7810 */ /* 0x040fe20007ffe0ff */
[-C--:B------:R-:W-:Y:S01]  /*4650*/  HMMA.16816.F32.BF16 R60, R144, R142.reuse, R60 ;  /* 0x0000008e903c723c */ /* 0x080fe2000004183c */
[----:B------:R-:W-:Y:S06]  /*4660*/  IADD3 R140, R169, -0x18, RZ ;  /* 0xffffffe8a98c7810 */ /* 0x000fec0007ffe0ff */
[----:B------:R-:W1:Y:S01]  /*4670*/  I2F R174, R171 ;  /* 0x000000ab00ae7306 */ /* 0x000e620000201400 */
[----:B------:R-:W-:Y:S02]  /*4680*/  ISETP.GE.AND P0, PT, R141, RZ, PT ;  /* 0x000000ff8d00720c */ /* 0x000fe40003f06270 */
[----:B------:R-:W-:Y:S01]  /*4690*/  ISETP.GE.AND P1, PT, R140, RZ, PT ;  /* 0x000000ff8c00720c */ /* 0x000fe20003f26270 */
[----:B--2---:R-:W2:Y:S01]  /*46a0*/  LDSM.16.M88.4 R152, [R152+0x2000] ;  /* 0x002000009898783b */ /* 0x004ea20000000200 */
[----:B------:R-:W-:Y:S01]  /*46b0*/  HMMA.16816.F32.BF16 R64, R136, R142, R64 ;  /* 0x0000008e8840723c */ /* 0x000fe20000041840 */
[C---:B------:R-:W-:Y:S04]  /*46c0*/  IADD3 R144, R169.reuse, -0x19, RZ ;  /* 0xffffffe7a9907810 */ /* 0x040fe80007ffe0ff */
[----:B------:R-:W-:Y:S01]  /*46d0*/  I2F R186, R170 ;  /* 0x000000aa00ba7306 */ /* 0x000fe20000201400 */
[C---:B------:R-:W-:Y:S01]  /*46e0*/  IADD3 R146, R169.reuse, -0x20, RZ ;  /* 0xffffffe0a9927810 */ /* 0x040fe20007ffe0ff */
[----:B------:R-:W1:Y:S01]  /*46f0*/  LDSM.16.M88.4 R136, [R159+0xc800] ;  /* 0x00c800009f88783b */ /* 0x000e620000000200 */
[C---:B------:R-:W-:Y:S04]  /*4700*/  IADD3 R145, R169.reuse, -0x21, RZ ;  /* 0xffffffdfa9917810 */ /* 0x040fe80007ffe0ff */
[C---:B------:R-:W-:Y:S02]  /*4710*/  @!P0 IADD3 R141, -R169.reuse, -0x27, RZ ;  /* 0xffffffd9a98d8810 */ /* 0x040fe40007ffe1ff */
[C---:B------:R-:W-:Y:S02]  /*4720*/  @!P1 IADD3 R140, -R169.reuse, 0x18, RZ ;  /* 0x00000018a98c9810 */ /* 0x040fe40007ffe1ff */
[----:B------:R-:W1:Y:S01]  /*4730*/  I2F R184, R141 ;  /* 0x0000008d00b87306 */ /* 0x000e620000201400 */
[----:B------:R-:W-:Y:S02]  /*4740*/  ISETP.GE.AND P0, PT, R144, RZ, PT ;  /* 0x000000ff9000720c */ /* 0x000fe40003f06270 */
[----:B------:R-:W-:Y:S07]  /*4750*/  ISETP.GE.AND P1, PT, R146, RZ, PT ;  /* 0x000000ff9200720c */ /* 0x000fee0003f26270 */
[----:B------:R1:W-:Y:S01]  /*4760*/  I2F R175, R140 ;  /* 0x0000008c00af7306 */ /* 0x0003e20000201400 */
[-C--:B---3--:R-:W-:Y:S03]  /*4770*/  HMMA.16816.F32.BF16 R4, R132, R148.reuse, R4 ;  /* 0x000000948404723c */ /* 0x088fe60000041804 */
[C---:B------:R-:W-:Y:S02]  /*4780*/  @!P0 IADD3 R144, -R169.reuse, 0x19, RZ ;  /* 0x00000019a9908810 */ /* 0x040fe40007ffe1ff */
[----:B------:R-:W-:Y:S02]  /*4790*/  @!P1 IADD3 R146, -R169, 0x20, RZ ;  /* 0x00000020a9929810 */ /* 0x000fe40007ffe1ff */
[----:B------:R-:W-:Y:S02]  /*47a0*/  ISETP.GE.AND P0, PT, R145, RZ, PT ;  /* 0x000000ff9100720c */ /* 0x000fe40003f06270 */
[----:B------:R3:W3:Y:S01]  /*47b0*/  I2F R172, R144 ;  /* 0x0000009000ac7306 */ /* 0x0006e20000201400 */
[C---:B--2---:R-:W-:Y:S09]  /*47c0*/  HMMA.16816.F32.BF16 R8, R152.reuse, R148, R8 ;  /* 0x000000949808723c */ /* 0x044ff20000041808 */
[----:B------:R2:W-:Y:S01]  /*47d0*/  I2F R188, R146 ;  /* 0x0000009200bc7306 */ /* 0x0005e20000201400 */
[-C--:B------:R-:W-:Y:S02]  /*47e0*/  HMMA.16816.F32.BF16 R12, R152, R150.reuse, R12 ;  /* 0x00000096980c723c */ /* 0x080fe4000004180c */
[C---:B------:R-:W-:Y:S01]  /*47f0*/  @!P0 IADD3 R145, -R169.reuse, 0x21, RZ ;  /* 0x00000021a9918810 */ /* 0x040fe20007ffe1ff */
[----:B-1----:R-:W1:Y:S01]  /*4800*/  LDSM.16.M88.4 R140, [R159+0xd000] ;  /* 0x00d000009f8c783b */ /* 0x002e620000000200 */
[C---:B------:R-:W-:Y:S02]  /*4810*/  IADD3 R149, R169.reuse, -0x28, RZ ;  /* 0xffffffd8a9957810 */ /* 0x040fe40007ffe0ff */
[C---:B------:R-:W-:Y:S02]  /*4820*/  IADD3 R148, R169.reuse, -0x30, RZ ;  /* 0xffffffd0a9947810 */ /* 0x040fe40007ffe0ff */
[C---:B------:R-:W-:Y:S01]  /*4830*/  HMMA.16816.F32.BF16 R16, R132.reuse, R150, R16 ;  /* 0x000000968410723c */ /* 0x040fe20000041810 */
[----:B------:R4:W-:Y:S03]  /*4840*/  I2F R185, R145 ;  /* 0x0000009100b97306 */ /* 0x0009e60000201400 */
[C---:B---3--:R-:W-:Y:S03]  /*4850*/  IADD3 R144, R169.reuse, 0x20, RZ ;  /* 0x00000020a9907810 */ /* 0x048fe60007ffe0ff */
[C---:B------:R-:W-:Y:S01]  /*4860*/  IADD3 R150, R169.reuse, -0x29, RZ ;  /* 0xffffffd7a9967810 */ /* 0x040fe20007ffe0ff */
[-C--:B------:R-:W-:Y:S01]  /*4870*/  HMMA.16816.F32.BF16 R20, R132, R136.reuse, R20 ;  /* 0x000000888414723c */ /* 0x080fe20000041814 */
[----:B------:R-:W-:Y:S03]  /*4880*/  ISETP.GE.AND P1, PT, R144, RZ, PT ;  /* 0x000000ff9000720c */ /* 0x000fe60003f26270 */
[C---:B--2---:R-:W-:Y:S04]  /*4890*/  IADD3 R146, R169.reuse, 0x1f, RZ ;  /* 0x0000001fa9927810 */ /* 0x044fe80007ffe0ff */
[C---:B------:R-:W-:Y:S01]  /*48a0*/  HMMA.16816.F32.BF16 R24, R152.reuse, R136, R24 ;  /* 0x000000889818723c */ /* 0x040fe20000041818 */
[----:B------:R-:W-:Y:S05]  /*48b0*/  ISETP.GE.AND P0, PT, R146, RZ, PT ;  /* 0x000000ff9200720c */ /* 0x000fea0003f06270 */
[C---:B------:R-:W-:Y:S02]  /*48c0*/  @!P1 IADD3 R144, -R169.reuse, -0x20, RZ ;  /* 0xffffffe0a9909810 */ /* 0x040fe40007ffe1ff */
[-C--:B------:R-:W-:Y:S01]  /*48d0*/  HMMA.16816.F32.BF16 R28, R152, R138.reuse, R28 ;  /* 0x0000008a981c723c */ /* 0x080fe2000004181c */
[----:B----4-:R-:W-:Y:S01]  /*48e0*/  IADD3 R145, R169, 0x18, RZ ;  /* 0x00000018a9917810 */ /* 0x010fe20007ffe0ff */
[----:B------:R2:W-:Y:S03]  /*48f0*/  I2F R176, R144 ;  /* 0x0000009000b07306 */ /* 0x0005e60000201400 */
[----:B------:R-:W-:Y:S03]  /*4900*/  ISETP.GE.AND P1, PT, R145, RZ, PT ;  /* 0x000000ff9100720c */ /* 0x000fe60003f26270 */
[C---:B------:R-:W-:Y:S01]  /*4910*/  HMMA.16816.F32.BF16 R32, R132.reuse, R138, R32 ;  /* 0x0000008a8420723c */ /* 0x040fe20000041820 */
[----:B------:R-:W3:Y:S03]  /*4920*/  LDSM.16.M88.4 R136, [R159+0xd800] ;  /* 0x00d800009f88783b */ /* 0x000ee60000000200 */
[C---:B------:R-:W-:Y:S04]  /*4930*/  @!P0 IADD3 R146, -R169.reuse, -0x1f, RZ ;  /* 0xffffffe1a9928810 */ /* 0x040fe80007ffe1ff */
[----:B------:R-:W-:Y:S01]  /*4940*/  I2F R151, R146 ;  /* 0x0000009200977306 */ /* 0x000fe20000201400 */
[-C--:B-1----:R-:W-:Y:S03]  /*4950*/  HMMA.16816.F32.BF16 R36, R132, R140.reuse, R36 ;  /* 0x0000008c8424723c */ /* 0x082fe60000041824 */
[----:B------:R-:W-:Y:S02]  /*4960*/  @!P1 IADD3 R145, -R169, -0x18, RZ ;  /* 0xffffffe8a9919810 */ /* 0x000fe40007ffe1ff */
[----:B------:R-:W-:Y:S03]  /*4970*/  ISETP.GE.AND P1, PT, R149, RZ, PT ;  /* 0x000000ff9500720c */ /* 0x000fe60003f26270 */
[C---:B------:R-:W-:Y:S01]  /*4980*/  HMMA.16816.F32.BF16 R40, R152.reuse, R140, R40 ;  /* 0x0000008c9828723c */ /* 0x040fe20000041828 */
[----:B------:R-:W-:Y:S03]  /*4990*/  I2F R183, R145 ;  /* 0x0000009100b77306 */ /* 0x000fe60000201400 */
[C---:B--2---:R-:W-:Y:S04]  /*49a0*/  IADD3 R144, R169.reuse, 0x17, RZ ;  /* 0x00000017a9907810 */ /* 0x044fe80007ffe0ff */
[-C--:B------:R-:W-:Y:S01]  /*49b0*/  HMMA.16816.F32.BF16 R44, R152, R142.reuse, R44 ;  /* 0x0000008e982c723c */ /* 0x080fe2000004182c */
[----:B------:R-:W-:Y:S03]  /*49c0*/  ISETP.GE.AND P0, PT, R144, RZ, PT ;  /* 0x000000ff9000720c */ /* 0x000fe60003f06270 */
[C---:B------:R-:W-:Y:S02]  /*49d0*/  @!P1 IADD3 R149, -R169.reuse, 0x28, RZ ;  /* 0x00000028a9959810 */ /* 0x040fe40007ffe1ff */
[----:B------:R-:W-:Y:S02]  /*49e0*/  ISETP.GE.AND P1, PT, R148, RZ, PT ;  /* 0x000000ff9400720c */ /* 0x000fe40003f26270 */
[----:B------:R1:W-:Y:S01]  /*49f0*/  I2F R171, R149 ;  /* 0x0000009500ab7306 */ /* 0x0003e20000201400 */
[C---:B------:R-:W-:Y:S01]  /*4a00*/  HMMA.16816.F32.BF16 R48, R132.reuse, R142, R48 ;  /* 0x0000008e8430723c */ /* 0x040fe20000041830 */
[----:B------:R-:W-:Y:S04]  /*4a10*/  LDSM.16.M88.4 R140, [R0] ;  /* 0x00000000008c783b */ /* 0x000fe80000000200 */
[C---:B------:R-:W-:Y:S02]  /*4a20*/  @!P0 IADD3 R144, -R169.reuse, -0x17, RZ ;  /* 0xffffffe9a9908810 */ /* 0x040fe40007ffe1ff */
[----:B------:R-:W-:Y:S01]  /*4a30*/  ISETP.GE.AND P0, PT, R150, RZ, PT ;  /* 0x000000ff9600720c */ /* 0x000fe20003f06270 */
[-C--:B---3--:R-:W-:Y:S01]  /*4a40*/  HMMA.16816.F32.BF16 R52, R132, R136.reuse, R52 ;  /* 0x000000888434723c */ /* 0x088fe20000041834 */
[----:B------:R2:W-:Y:S03]  /*4a50*/  I2F R182, R144 ;  /* 0x0000009000b67306 */ /* 0x0005e60000201400 */
[C---:B------:R-:W-:Y:S04]  /*4a60*/  @!P1 IADD3 R148, -R169.reuse, 0x30, RZ ;  /* 0x00000030a9949810 */ /* 0x040fe80007ffe1ff */
[C---:B------:R-:W-:Y:S03]  /*4a70*/  HMMA.16816.F32.BF16 R56, R152.reuse, R136, R56 ;  /* 0x000000889838723c */ /* 0x040fe60000041838 */
[----:B------:R-:W-:Y:S01]  /*4a80*/  I2F R187, R148 ;  /* 0x0000009400bb7306 */ /* 0x000fe20000201400 */
[C---:B------:R-:W-:Y:S03]  /*4a90*/  @!P0 IADD3 R150, -R169.reuse, 0x29, RZ ;  /* 0x00000029a9968810 */ /* 0x040fe60007ffe1ff */
[C---:B------:R-:W-:Y:S01]  /*4aa0*/  IADD3 R136, R169.reuse, -0x38, RZ ;  /* 0xffffffc8a9887810 */ /* 0x040fe20007ffe0ff */
[-C--:B------:R-:W-:Y:S01]  /*4ab0*/  HMMA.16816.F32.BF16 R60, R152, R138.reuse, R60 ;  /* 0x0000008a983c723c */ /* 0x080fe2000004183c */
[----:B------:R-:W3:Y:S02]  /*4ac0*/  LDL R155, [R1] ;  /* 0x00000000019b7983 */ /* 0x000ee40000100800 */
[----:B------:R-:W-:Y:S02]  /*4ad0*/  ISETP.GE.AND P3, PT, R136, RZ, PT ;  /* 0x000000ff8800720c */ /* 0x000fe40003f66270 */
[----:B------:R4:W-:Y:S01]  /*4ae0*/  I2F R170, R150 ;  /* 0x0000009600aa7306 */ /* 0x0009e20000201400 */
[----:B------:R-:W3:Y:S01]  /*4af0*/  LDL R154, [R1+0x4] ;  /* 0x00000400019a7983 */ /* 0x000ee20000100800 */
[C---:B-1----:R-:W-:Y:S01]  /*4b00*/  IADD3 R149, R169.reuse, -0x31, RZ ;  /* 0xffffffcfa9957810 */ /* 0x042fe20007ffe0ff */
[----:B------:R-:W-:Y:S01]  /*4b10*/  HMMA.16816.F32.BF16 R64, R132, R138, R64 ;  /* 0x0000008a8440723c */ /* 0x000fe20000041840 */
[----:B------:R-:W-:Y:S01]  /*4b20*/  IADD3 R137, R169, 0xf, RZ ;  /* 0x0000000fa9897810 */ /* 0x000fe20007ffe0ff */
[----:B--2---:R-:W1:Y:S01]  /*4b30*/  LDSM.16.M88.4 R144, [R160+0xc000] ;  /* 0x00c00000a090783b */ /* 0x004e620000000200 */
[----:B------:R-:W-:Y:S04]  /*4b40*/  ISETP.GE.AND P0, PT, R149, RZ, PT ;  /* 0x000000ff9500720c */ /* 0x000fe80003f06270 */
[----:B------:R-:W-:Y:S01]  /*4b50*/  IMAD.U32 R138, RZ, RZ, UR20 ;  /* 0x00000014ff8a7e24 */ /* 0x000fe2000f8e00ff */
[----:B------:R-:W-:Y:S01]  /*4b60*/  @!P3 IADD3 R136, -R169, 0x38, RZ ;  /* 0x00000038a988b810 */ /* 0x000fe20007ffe1ff */
[----:B------:R-:W-:Y:S01]  /*4b70*/  FMUL.FTZ R139, R217, 1.4426950216293334961 ;  /* 0x3fb8aa3bd98b7820 */ /* 0x000fe20000410000 */
[----:B------:R2:W5:Y:S01]  /*4b80*/  LDSM.16.M88.4 R132, [R0+0x2000] ;  /* 0x002000000084783b */ /* 0x0005620000000200 */
[----:B------:R-:W-:Y:S01]  /*4b90*/  PLOP3.LUT P3, PT, PT, PT, UP0, 0x80, 0x0 ;  /* 0x000000000000781c */ /* 0x000fe20003f6f008 */
[----:B------:R1:W-:Y:S01]  /*4ba0*/  I2F R153, R136 ;  /* 0x0000008800997306 */ /* 0x0003e20000201400 */
[----:B------:R-:W-:Y:S03]  /*4bb0*/  IMAD R138, R138, 0x80, R218 ;  /* 0x000000808a8a7824 */ /* 0x000fe600078e02da */
[----:B------:R-:W-:Y:S02]  /*4bc0*/  @!P0 IADD3 R149, -R169, 0x31, RZ ;  /* 0x00000031a9958810 */ /* 0x000fe40007ffe1ff */
[----:B------:R-:W-:Y:S02]  /*4bd0*/  ISETP.GE.AND P0, PT, R137, RZ, PT ;  /* 0x000000ff8900720c */ /* 0x000fe40003f06270 */
[----:B------:R-:W-:Y:S02]  /*4be0*/  @P5 ISETP.GE.AND P5, PT, R138, UR5, PT ;  /* 0x000000058a005c0c */ /* 0x000fe4000bfa6270 */
[----:B------:R-:W-:Y:S01]  /*4bf0*/  I2F R149, R149 ;  /* 0x0000009500957306 */ /* 0x000fe20000201400 */
[C---:B----4-:R-:W-:Y:S04]  /*4c00*/  IADD3 R150, R169.reuse, 0x10, RZ ;  /* 0x00000010a9967810 */ /* 0x050fe80007ffe0ff */
[----:B------:R-:W-:Y:S04]  /*4c10*/  ISETP.GE.AND P1, PT, R150, RZ, PT ;  /* 0x000000ff9600720c */ /* 0x000fe80003f26270 */
[C---:B------:R-:W-:Y:S02]  /*4c20*/  @!P0 IADD3 R137, -R169.reuse, -0xf, RZ ;  /* 0xfffffff1a9898810 */ /* 0x040fe40007ffe1ff */
[C---:B--2---:R-:W-:Y:S02]  /*4c30*/  IADD3 R0, R169.reuse, -0x39, RZ ;  /* 0xffffffc7a9007810 */ /* 0x044fe40007ffe0ff */
[----:B------:R2:W-:Y:S01]  /*4c40*/  I2F R148, R137 ;  /* 0x0000008900947306 */ /* 0x0005e20000201400 */
[----:B------:R-:W-:Y:S02]  /*4c50*/  PLOP3.LUT P0, PT, PT, PT, UP0, 0x80, 0x0 ;  /* 0x000000000000781c */ /* 0x000fe40003f0f008 */
[----:B------:R-:W-:Y:S02]  /*4c60*/  ISETP.GE.AND P2, PT, R0, RZ, PT ;  /* 0x000000ff0000720c */ /* 0x000fe40003f46270 */
[C---:B------:R-:W-:Y:S01]  /*4c70*/  @!P1 IADD3 R150, -R169.reuse, -0x10, RZ ;  /* 0xfffffff0a9969810 */ /* 0x040fe20007ffe1ff */
[-C--:B-1----:R-:W-:Y:S01]  /*4c80*/  HMMA.16816.F32.BF16 R4, R140, R144.reuse, R4 ;  /* 0x000000908c04723c */ /* 0x082fe20000041804 */
[----:B------:R-:W-:Y:S04]  /*4c90*/  PLOP3.LUT P1, PT, PT, PT, UP0, 0x80, 0x0 ;  /* 0x000000000000781c */ /* 0x000fe80003f2f008 */
[----:B------:R-:W-:Y:S03]  /*4ca0*/  I2F R150, R150 ;  /* 0x0000009600967306 */ /* 0x000fe60000201400 */
[C---:B-----5:R-:W-:Y:S04]  /*4cb0*/  HMMA.16816.F32.BF16 R8, R132.reuse, R144, R8 ;  /* 0x000000908408723c */ /* 0x060fe80000041808 */
[----:B------:R-:W-:Y:S02]  /*4cc0*/  @!P2 IADD3 R0, -R169, 0x39, RZ ;  /* 0x00000039a900a810 */ /* 0x000fe40007ffe1ff */
[----:B------:R-:W-:Y:S02]  /*4cd0*/  PLOP3.LUT P2, PT, PT, PT, UP0, 0x80, 0x0 ;  /* 0x000000000000781c */ /* 0x000fe40003f4f008 */
[----:B------:R-:W-:Y:S01]  /*4ce0*/  I2F R152, R0 ;  /* 0x0000000000987306 */ /* 0x000fe20000201400 */
[----:B------:R-:W-:Y:S01]  /*4cf0*/  @P1 IADD3 R136, R138, 0x1, RZ ;  /* 0x000000018a881810 */ /* 0x000fe20007ffe0ff */
[-C--:B------:R-:W-:Y:S01]  /*4d00*/  HMMA.16816.F32.BF16 R12, R132, R146.reuse, R12 ;  /* 0x00000092840c723c */ /* 0x080fe2000004180c */
[----:B------:R-:W-:Y:S02]  /*4d10*/  FSETP.NEU.FTZ.AND P1, PT, R217, -INF , PT ;  /* 0xff800000d900780b */ /* 0x000fe40003f3d000 */
[----:B------:R-:W-:Y:S01]  /*4d20*/  @P4 ISETP.GE.AND P4, PT, R136, UR5, PT ;  /* 0x0000000588004c0c */ /* 0x000fe2000bf86270 */
[----:B--2---:R-:W-:Y:S01]  /*4d30*/  FMUL.FTZ R137, R216, 1.4426950216293334961 ;  /* 0x3fb8aa3bd8897820 */ /* 0x004fe20000410000 */
[----:B------:R-:W-:Y:S02]  /*4d40*/  FSEL R139, R139, RZ, P1 ;  /* 0x000000ff8b8b7208 */ /* 0x000fe40000800000 */
[----:B------:R-:W-:Y:S01]  /*4d50*/  PLOP3.LUT P1, PT, PT, PT, UP0, 0x80, 0x0 ;  /* 0x000000000000781c */ /* 0x000fe20003f2f008 */
[----:B------:R-:W-:Y:S01]  /*4d60*/  FFMA.FTZ R4, R194, -UR4, R4 ;  /* 0x80000004c2047c23 */ /* 0x000fe20008010004 */
[C---:B------:R-:W-:Y:S03]  /*4d70*/  HMMA.16816.F32.BF16 R16, R140.reuse, R146, R16 ;  /* 0x000000928c10723c */ /* 0x040fe60000041810 */
[----:B------:R-:W-:Y:S01]  /*4d80*/  FFMA.FTZ R5, R193, -UR4, R5 ;  /* 0x80000004c1057c23 */ /* 0x000fe20008010005 */
[----:B------:R-:W-:Y:S01]  /*4d90*/  @P0 FSEL R4, R4, -INF , !P5 ;  /* 0xff80000004040808 */ /* 0x000fe20006800000 */
[----:B------:R-:W-:Y:S01]  /*4da0*/  FFMA.FTZ R7, R198, -UR4, R7 ;  /* 0x80000004c6077c23 */ /* 0x000fe20008010007 */
[----:B------:R-:W-:Y:S01]  /*4db0*/  PLOP3.LUT P0, PT, PT, PT, UP0, 0x80, 0x0 ;  /* 0x000000000000781c */ /* 0x000fe20003f0f008 */
[----:B------:R-:W-:Y:S01]  /*4dc0*/  FFMA.FTZ R6, R197, -UR4, R6 ;  /* 0x80000004c5067c23 */ /* 0x000fe20008010006 */
[----:B------:R-:W-:Y:S01]  /*4dd0*/  @P2 FSEL R5, R5, -INF , !P4 ;  /* 0xff80000005052808 */ /* 0x000fe20006000000 */
[--C-:B------:R-:W-:Y:S01]  /*4de0*/  FFMA.FTZ R4, R4, c[0x0][0x23c], -R139.reuse ;  /* 0x00008f0004047a23 */ /* 0x100fe2000001088b */
[----:B------:R-:W-:Y:S02]  /*4df0*/  FSETP.NEU.FTZ.AND P2, PT, R216, -INF , PT ;  /* 0xff800000d800780b */ /* 0x000fe40003f5d000 */
[----:B------:R-:W-:Y:S01]  /*4e00*/  @P1 FSEL R7, R7, -INF , !P4 ;  /* 0xff80000007071808 */ /* 0x000fe20006000000 */
[----:B------:R1:W-:Y:S01]  /*4e10*/  MUFU.EX2 R229, R4 ;  /* 0x0000000400e57308 */ /* 0x0003e20000000800 */
[----:B------:R-:W-:Y:S01]  /*4e20*/  FSEL R137, R137, RZ, P2 ;  /* 0x000000ff89897208 */ /* 0x000fe20001000000 */
[----:B------:R-:W-:Y:S01]  /*4e30*/  FFMA.FTZ R5, R5, c[0x0][0x23c], -R139 ;  /* 0x00008f0005057a23 */ /* 0x000fe2000001088b */
[----:B------:R-:W-:Y:S01]  /*4e40*/  PLOP3.LUT P1, PT, PT, PT, UP0, 0x80, 0x0 ;  /* 0x000000000000781c */ /* 0x000fe20003f2f008 */
[----:B------:R-:W-:Y:S02]  /*4e50*/  FFMA.FTZ R10, R196, -UR4, R10 ;  /* 0x80000004c40a7c23 */ /* 0x000fe4000801000a */
[----:B------:R-:W-:Y:S01]  /*4e60*/  @P0 FSEL R6, R6, -INF , !P5 ;  /* 0xff80000006060808 */ /* 0x000fe20006800000 */
[----:B------:R-:W-:Y:S01]  /*4e70*/  FFMA.FTZ R7, R7, c[0x0][0x23c], -R137 ;  /* 0x00008f0007077a23 */ /* 0x000fe20000010889 */
[----:B------:R-:W-:Y:S01]  /*4e80*/  PLOP3.LUT P0, PT, PT, PT, UP0, 0x80, 0x0 ;  /* 0x000000000000781c */ /* 0x000fe20003f0f008 */
[----:B------:R-:W-:Y:S01]  /*4e90*/  FFMA.FTZ R13, R189, -UR4, R13 ;  /* 0x80000004bd0d7c23 */ /* 0x000fe2000801000d */
[----:B------:R-:W-:Y:S01]  /*4ea0*/  MUFU.EX2 R226, R5 ;  /* 0x0000000500e27308 */ /* 0x000fe20000000800 */
[----:B------:R-:W-:Y:S02]  /*4eb0*/  FFMA.FTZ R6, R6, c[0x0][0x23c], -R137 ;  /* 0x00008f0006067a23 */ /* 0x000fe40000010889 */
[----:B------:R-:W-:Y:S02]  /*4ec0*/  FFMA.FTZ R12, R191, -UR4, R12 ;  /* 0x80000004bf0c7c23 */ /* 0x000fe4000801000c */
[----:B------:R-:W-:Y:S02]  /*4ed0*/  FFMA.FTZ R17, R177, -UR4, R17 ;  /* 0x80000004b1117c23 */ /* 0x000fe40008010011 */
[C---:B------:R-:W-:Y:S02]  /*4ee0*/  FFMA.FTZ R8, R181.reuse, -UR4, R8 ;  /* 0x80000004b5087c23 */ /* 0x040fe40008010008 */
[----:B------:R-:W-:Y:S01]  /*4ef0*/  FFMA.FTZ R9, R180, -UR4, R9 ;  /* 0x80000004b4097c23 */ /* 0x000fe20008010009 */
[----:B------:R-:W-:Y:S01]  /*4f00*/  MUFU.EX2 R249, R6 ;  /* 0x0000000600f97308 */ /* 0x000fe20000000800 */
[----:B------:R-:W-:Y:S01]  /*4f10*/  FFMA.FTZ R14, R181, -UR4, R14 ;  /* 0x80000004b50e7c23 */ /* 0x000fe2000801000e */
[----:B------:R-:W-:Y:S01]  /*4f20*/  @P0 FSEL R8, R8, -INF , !P5 ;  /* 0xff80000008080808 */ /* 0x000fe20006800000 */
[----:B------:R-:W-:Y:S01]  /*4f30*/  FFMA.FTZ R11, R195, -UR4, R11 ;  /* 0x80000004c30b7c23 */ /* 0x000fe2000801000b */
[----:B-1----:R-:W-:Y:S01]  /*4f40*/  @P3 IADD3 R4, R138, 0x8, RZ ;  /* 0x000000088a043810 */ /* 0x002fe20007ffe0ff */
[----:B------:R-:W-:Y:S01]  /*4f50*/  FFMA.FTZ R15, R180, -UR4, R15 ;  /* 0x80000004b40f7c23 */ /* 0x000fe2000801000f */
[----:B------:R-:W-:Y:S01]  /*4f60*/  PLOP3.LUT P3, PT, PT, PT, UP0, 0x80, 0x0 ;  /* 0x000000000000781c */ /* 0x000fe20003f6f008 */
[----:B------:R-:W-:Y:S01]  /*4f70*/  FFMA.FTZ R16, R179, -UR4, R16 ;  /* 0x80000004b3107c23 */ /* 0x000fe20008010010 */
[----:B------:R-:W-:Y:S01]  /*4f80*/  @P6 ISETP.GE.AND P6, PT, R4, UR5, PT ;  /* 0x0000000504006c0c */ /* 0x000fe2000bfc6270 */
[----:B------:R-:W-:Y:S01]  /*4f90*/  FFMA.FTZ R19, R193, -UR4, R19 ;  /* 0x80000004c1137c23 */ /* 0x000fe20008010013 */
[----:B------:R1:W-:Y:S01]  /*4fa0*/  MUFU.EX2 R247, R7 ;  /* 0x0000000700f77308 */ /* 0x0003e20000000800 */
[----:B------:R-:W-:Y:S01]  /*4fb0*/  @P1 FSEL R9, R9, -INF , !P4 ;  /* 0xff80000009091808 */ /* 0x000fe20006000000 */
[----:B------:R-:W-:Y:S01]  /*4fc0*/  FFMA.FTZ R18, R194, -UR4, R18 ;  /* 0x80000004c2127c23 */ /* 0x000fe20008010012 */
[----:B------:R-:W-:Y:S11]  /*4fd0*/  PLOP3.LUT P0, PT, PT, PT, UP0, 0x80, 0x0 ;  /* 0x000000000000781c */ /* 0x000ff60003f0f008 */
[----:B------:R-:W-:Y:S02]  /*4fe0*/  @!UPT UIADD3 URZ, URZ, URZ, URZ ;  /* 0x0000003f3f3ff290 */ /* 0x000fe4000fffe03f */
[----:B------:R-:W-:Y:S02]  /*4ff0*/  @P0 FSEL R10, R10, -INF , !P5 ;  /* 0xff8000000a0a0808 */ /* 0x000fe40006800000 */
[----:B------:R-:W-:Y:S02]  /*5000*/  PLOP3.LUT P0, PT, PT, PT, UP0, 0x80, 0x0 ;  /* 0x000000000000781c */ /* 0x000fe40003f0f008 */
[----:B------:R-:W-:Y:S11]  /*5010*/  PLOP3.LUT P5, PT, PT, PT, UP0, 0x80, 0x0 ;  /* 0x000000000000781c */ /* 0x000ff60003faf008 */
[----:B------:R-:W-:Y:S02]  /*5020*/  @P0 FSEL R12, R12, -INF , !P6 ;  /* 0xff8000000c0c0808 */ /* 0x000fe40007000000 */
[----:B------:R-:W-:Y:S11]  /*5030*/  PLOP3.LUT P0, PT, PT, PT, UP0, 0x80, 0x0 ;  /* 0x000000000000781c */ /* 0x000ff60003f0f008 */
[----:B------:R-:W-:Y:S02]  /*5040*/  @!UPT UIADD3 URZ, URZ, URZ, URZ ;  /* 0x0000003f3f3ff290 */ /* 0x000fe4000fffe03f */
[----:B------:R-:W-:Y:S02]  /*5050*/  @P0 FSEL R14, R14, -INF , !P6 ;  /* 0xff8000000e0e0808 */ /* 0x000fe40007000000 */
[----:B------:R-:W-:Y:S11]  /*5060*/  PLOP3.LUT P0, PT, PT, PT, UP0, 0x80, 0x0 ;  /* 0x000000000000781c */ /* 0x000ff60003f0f008 */
[----:B------:R-:W-:Y:S02]  /*5070*/  @!UPT UIADD3 URZ, URZ, URZ, URZ ;  /* 0x0000003f3f3ff290 */ /* 0x000fe4000fffe03f */
[----:B------:R-:W-:Y:S02]  /*5080*/  @P0 FSEL R16, R16, -INF , !P6 ;  /* 0xff80000010100808 */ /* 0x000fe40007000000 */
[----:B------:R-:W-:Y:S03]  /*5090*/  PLOP3.LUT P0, PT, PT, PT, UP0, 0x80, 0x0 ;  /* 0x000000000000781c */ /* 0x000fe60003f0f008 */
[----:B------:R-:W-:Y:S04]  /*50a0*/  FFMA.FTZ R16, R16, c[0x0][0x23c], -R139 ;  /* 0x00008f0010107a23 */ /* 0x000fe8000001088b */
[----:B------:R-:W-:Y:S06]  /*50b0*/  MUFU.EX2 R233, R16 ;  /* 0x0000001000e97308 */ /* 0x000fec0000000800 */
[----:B------:R-:W-:Y:S02]  /*50c0*/  @P0 FSEL R18, R18, -INF , !P6 ;  /* 0xff80000012120808 */ /* 0x000fe40007000000 */
[----:B------:R-:W-:Y:S02]  /*50d0*/  PLOP3.LUT P0, PT, PT, PT, UP0, 0x80, 0x0 ;  /* 0x000000000000781c */ /* 0x000fe40003f0f008 */
[----:B------:R-:W-:Y:S01]  /*50e0*/  PLOP3.LUT P6, PT, PT, PT, UP0, 0x80, 0x0 ;  /* 0x000000000000781c */ /* 0x000fe20003fcf008 */
[----:B------:R-:W-:Y:S04]  /*50f0*/  FFMA.FTZ R18, R18, c[0x0][0x23c], -R137 ;  /* 0x00008f0012127a23 */ /* 0x000fe80000010889 */
[----:B------:R-:W-:Y:S01]  /*5100*/  MUFU.EX2 R239, R18 ;  /* 0x0000001200ef7308 */ /* 0x000fe20000000800 */
[C---:B---3--:R-:W-:Y:S01]  /*5110*/  FMUL.FTZ R136, R155.reuse, 1.4426950216293334961 ;  /* 0x3fb8aa3b9b887820 */ /* 0x048fe20000410000 */
[----:B------:R-:W-:Y:S04]  /*5120*/  FSETP.NEU.FTZ.AND P2, PT, R155, -INF , PT ;  /* 0xff8000009b00780b */ /* 0x000fe80003f5d000 */
[----:B------:R-:W-:Y:S01]  /*5130*/  FSEL R136, R136, RZ, P2 ;  /* 0x000000ff88887208 */ /* 0x000fe20001000000 */
[C---:B------:R-:W-:Y:S01]  /*5140*/  FMUL.FTZ R0, R154.reuse, 1.4426950216293334961 ;  /* 0x3fb8aa3b9a007820 */ /* 0x040fe20000410000 */
[----:B------:R-:W-:Y:S02]  /*5150*/  PLOP3.LUT P2, PT, PT, PT, UP0, 0x80, 0x0 ;  /* 0x000000000000781c */ /* 0x000fe40003f4f008 */
[----:B------:R-:W-:Y:S01]  /*5160*/  FSETP.NEU.FTZ.AND P1, PT, R154, -INF , PT ;  /* 0xff8000009a00780b */ /* 0x000fe20003f3d000 */
[--C-:B------:R-:W-:Y:S02]  /*5170*/  FFMA.FTZ R8, R8, c[0x0][0x23c], -R136.reuse ;  /* 0x00008f0008087a23 */ /* 0x100fe40000010888 */
[--C-:B------:R-:W-:Y:S01]  /*5180*/  FFMA.FTZ R9, R9, c[0x0][0x23c], -R136.reuse ;  /* 0x00008f0009097a23 */ /* 0x100fe20000010888 */
[----:B------:R-:W-:Y:S01]  /*5190*/  FSEL R0, R0, RZ, P1 ;  /* 0x000000ff00007208 */ /* 0x000fe20000800000 */
[----:B------:R2:W-:Y:S01]  /*51a0*/  MUFU.EX2 R251, R8 ;  /* 0x0000000800fb7308 */ /* 0x0005e20000000800 */
[----:B------:R-:W-:Y:S01]  /*51b0*/  PLOP3.LUT P1, PT, PT, PT, UP0, 0x80, 0x0 ;  /* 0x000000000000781c */ /* 0x000fe20003f2f008 */
[----:B------:R-:W-:Y:S02]  /*51c0*/  FFMA.FTZ R12, R12, c[0x0][0x23c], -R136 ;  /* 0x00008f000c0c7a23 */ /* 0x000fe40000010888 */
[--C-:B------:R-:W-:Y:S02]  /*51d0*/  FFMA.FTZ R10, R10, c[0x0][0x23c], -R0.reuse ;  /* 0x00008f000a0a7a23 */ /* 0x100fe40000010800 */
[----:B------:R-:W-:Y:S01]  /*51e0*/  @P2 IADD3 R4, R138, 0x9, RZ ;  /* 0x000000098a042810 */ /* 0x000fe20007ffe0ff */
[--C-:B------:R-:W-:Y:S01]  /*51f0*/  FFMA.FTZ R14, R14, c[0x0][0x23c], -R0.reuse ;  /* 0x00008f000e0e7a23 */ /* 0x100fe20000010800 */
[----:B------:R-:W-:Y:S02]  /*5200*/  PLOP3.LUT P2, PT, PT, PT, UP0, 0x80, 0x0 ;  /* 0x000000000000781c */ /* 0x000fe40003f4f008 */
[----:B------:R-:W-:Y:S01]  /*5210*/  @P3 ISETP.GE.AND P3, PT, R4, UR5, PT ;  /* 0x0000000504003c0c */ /* 0x000fe2000bf66270 */
[----:B------:R-:W3:Y:S01]  /*5220*/  MUFU.EX2 R145, R10 ;  /* 0x0000000a00917308 */ /* 0x000ee20000000800 */
[----:B-1----:R-:W1:Y:S02]  /*5230*/  LDSM.16.M88.4 R4, [R160+0xc800] ;  /* 0x00c80000a004783b */ /* 0x002e640000000200 */
[----:B------:R-:W-:Y:S02]  /*5240*/  @P1 FSEL R11, R11, -INF , !P4 ;  /* 0xff8000000b0b1808 */ /* 0x000fe40006000000 */
[----:B------:R-:W-:Y:S02]  /*5250*/  PLOP3.LUT P1, PT, PT, PT, UP0, 0x80, 0x0 ;  /* 0x000000000000781c */ /* 0x000fe40003f2f008 */
[----:B------:R-:W-:Y:S01]  /*5260*/  PLOP3.LUT P4, PT, PT, PT, UP0, 0x80, 0x0 ;  /* 0x000000000000781c */ /* 0x000fe20003f8f008 */
[----:B------:R-:W-:Y:S02]  /*5270*/  FFMA.FTZ R11, R11, c[0x0][0x23c], -R0 ;  /* 0x00008f000b0b7a23 */ /* 0x000fe40000010800 */
[----:B------:R-:W-:Y:S08]  /*5280*/  MUFU.EX2 R248, R12 ;  /* 0x0000000c00f87308 */ /* 0x000ff00000000800 */
[----:B------:R-:W-:Y:S02]  /*5290*/  @P1 FSEL R13, R13, -INF , !P3 ;  /* 0xff8000000d0d1808 */ /* 0x000fe40005800000 */
[----:B------:R-:W-:Y:S01]  /*52a0*/  PLOP3.LUT P1, PT, PT, PT, UP0, 0x80, 0x0 ;  /* 0x000000000000781c */ /* 0x000fe20003f2f008 */
[----:B------:R-:W-:Y:S01]  /*52b0*/  MUFU.EX2 R144, R11 ;  /* 0x0000000b00907308 */ /* 0x000fe20000000800 */
[----:B--2---:R-:W-:Y:S01]  /*52c0*/  @P4 IADD3 R8, R138, 0x10, RZ ;  /* 0x000000108a084810 */ /* 0x004fe20007ffe0ff */
[----:B------:R-:W-:Y:S01]  /*52d0*/  FFMA.FTZ R13, R13, c[0x0][0x23c], -R136 ;  /* 0x00008f000d0d7a23 */ /* 0x000fe20000010888 */
[----:B------:R-:W-:Y:S02]  /*52e0*/  PLOP3.LUT P4, PT, PT, PT, UP0, 0x80, 0x0 ;  /* 0x000000000000781c */ /* 0x000fe40003f8f008 */
[----:B------:R-:W-:Y:S02]  /*52f0*/  @P5 ISETP.GE.AND P5, PT, R8, UR5, PT ;  /* 0x0000000508005c0c */ /* 0x000fe4000bfa6270 */
[----:B------:R-:W-:Y:S02]  /*5300*/  @P2 IADD3 R8, R138, 0x11, RZ ;  /* 0x000000118a082810 */ /* 0x000fe40007ffe0ff */
[----:B------:R-:W-:Y:S01]  /*5310*/  PLOP3.LUT P2, PT, PT, PT, UP0, 0x80, 0x0 ;  /* 0x000000000000781c */ /* 0x000fe20003f4f008 */
[----:B------:R-:W-:Y:S02]  /*5320*/  MUFU.EX2 R246, R13 ;  /* 0x0000000d00f67308 */ /* 0x000fe40000000800 */
[----:B------:R-:W-:Y:S02]  /*5330*/  @P1 FSEL R15, R15, -INF , !P3 ;  /* 0xff8000000f0f1808 */ /* 0x000fe40005800000 */
[----:B------:R-:W-:Y:S02]  /*5340*/  PLOP3.LUT P1, PT, PT, PT, UP0, 0x80, 0x0 ;  /* 0x000000000000781c */ /* 0x000fe40003f2f008 */
[----:B------:R-:W-:Y:S01]  /*5350*/  @P4 ISETP.GE.AND P4, PT, R8, UR5, PT ;  /* 0x0000000508004c0c */ /* 0x000fe2000bf86270 */
[----:B------:R-:W-:Y:S01]  /*5360*/  FFMA.FTZ R15, R15, c[0x0][0x23c], -R0 ;  /* 0x00008f000f0f7a23 */ /* 0x000fe20000010800 */
[-C--:B-1----:R-:W-:Y:S02]  /*5370*/  HMMA.16816.F32.BF16 R20, R140, R4.reuse, R20 ;  /* 0x000000048c14723c */ /* 0x082fe40000041814 */
[----:B------:R-:W-:Y:S07]  /*5380*/  MUFU.EX2 R250, R9 ;  /* 0x0000000900fa7308 */ /* 0x000fee0000000800 */
[----:B------:R-:W-:Y:S01]  /*5390*/  @P1 FSEL R17, R17, -INF , !P3 ;  /* 0xff80000011111808 */ /* 0x000fe20005800000 */
[C---:B------:R-:W-:Y:S01]  /*53a0*/  HMMA.16816.F32.BF16 R24, R132.reuse, R4, R24 ;  /* 0x000000048418723c */ /* 0x040fe20000041818 */
[----:B------:R-:W-:Y:S01]  /*53b0*/  PLOP3.LUT P1, PT, PT, PT, UP0, 0x80, 0x0 ;  /* 0x000000000000781c */ /* 0x000fe20003f2f008 */
[----:B------:R-:W-:Y:S02]  /*53c0*/  MUFU.EX2 R252, R15 ;  /* 0x0000000f00fc7308 */ /* 0x000fe40000000800 */
[----:B------:R-:W-:Y:S04]  /*53d0*/  FFMA.FTZ R17, R17, c[0x0][0x23c], -R139 ;  /* 0x00008f0011117a23 */ /* 0x000fe8000001088b */
[-C--:B------:R-:W-:Y:S04]  /*53e0*/  HMMA.16816.F32.BF16 R28, R132, R6.reuse, R28 ;  /* 0x00000006841c723c */ /* 0x080fe8000004181c */
[----:B------:R-:W1:Y:S02]  /*53f0*/  MUFU.EX2 R232, R17 ;  /* 0x0000001100e87308 */ /* 0x000e640000000800 */
[----:B------:R-:W-:Y:S02]  /*5400*/  @P1 FSEL R19, R19, -INF , !P3 ;  /* 0xff80000013131808 */ /* 0x000fe40005800000 */
[C---:B------:R-:W-:Y:S01]  /*5410*/  HMMA.16816.F32.BF16 R32, R140.reuse, R6, R32 ;  /* 0x000000068c20723c */ /* 0x040fe20000041820 */
[----:B------:R-:W-:Y:S02]  /*5420*/  PLOP3.LUT P1, PT, PT, PT, UP0, 0x80, 0x0 ;  /* 0x000000000000781c */ /* 0x000fe40003f2f008 */
[----:B------:R-:W-:Y:S01]  /*5430*/  PLOP3.LUT P3, PT, PT, PT, UP0, 0x80, 0x0 ;  /* 0x000000000000781c */ /* 0x000fe20003f6f008 */
[----:B------:R-:W-:Y:S02]  /*5440*/  FFMA.FTZ R21, R190, -UR4, R21 ;  /* 0x80000004be157c23 */ /* 0x000fe40008010015 */
[----:B------:R-:W-:Y:S01]  /*5450*/  FFMA.FTZ R20, R192, -UR4, R20 ;  /* 0x80000004c0147c23 */ /* 0x000fe20008010014 */
[----:B------:R-:W2:Y:S01]  /*5460*/  MUFU.EX2 R9, R14 ;  /* 0x0000000e00097308 */ /* 0x000ea20000000800 */
[----:B------:R-:W-:Y:S04]  /*5470*/  FFMA.FTZ R23, R177, -UR4, R23 ;  /* 0x80000004b1177c23 */ /* 0x000fe80008010017 */
[----:B------:R-:W-:Y:S01]  /*5480*/  @P0 FSEL R20, R20, -INF , !P5 ;  /* 0xff80000014140808 */ /* 0x000fe20006800000 */
[----:B------:R-:W-:Y:S01]  /*5490*/  FFMA.FTZ R22, R179, -UR4, R22 ;  /* 0x80000004b3167c23 */ /* 0x000fe20008010016 */
[----:B------:R-:W-:Y:S01]  /*54a0*/  @P1 FSEL R21, R21, -INF , !P4 ;  /* 0xff80000015151808 */ /* 0x000fe20006000000 */
[----:B------:R-:W-:Y:S01]  /*54b0*/  FFMA.FTZ R25, R174, -UR4, R25 ;  /* 0x80000004ae197c23 */ /* 0x000fe20008010019 */
[----:B------:R-:W-:Y:S01]  /*54c0*/  PLOP3.LUT P1, PT, PT, PT, UP0, 0x80, 0x0 ;  /* 0x000000000000781c */ /* 0x000fe20003f2f008 */
[----:B------:R-:W-:Y:S01]  /*54d0*/  FFMA.FTZ R24, R178, -UR4, R24 ;  /* 0x80000004b2187c23 */ /* 0x000fe20008010018 */
[----:B------:R-:W-:Y:S01]  /*54e0*/  PLOP3.LUT P0, PT, PT, PT, UP0, 0x80, 0x0 ;  /* 0x000000000000781c */ /* 0x000fe20003f0f008 */
[----:B------:R-:W-:Y:S01]  /*54f0*/  FFMA.FTZ R27, R189, -UR4, R27 ;  /* 0x80000004bd1b7c23 */ /* 0x000fe2000801001b */
[----:B------:R-:W-:Y:S01]  /*5500*/  @P3 IADD3 R4, R138, 0x18, RZ ;  /* 0x000000188a043810 */ /* 0x000fe20007ffe0ff */
[----:B------:R-:W-:Y:S01]  /*5510*/  FFMA.FTZ R26, R191, -UR4, R26 ;  /* 0x80000004bf1a7c23 */ /* 0x000fe2000801001a */
[----:B------:R-:W-:Y:S01]  /*5520*/  PLOP3.LUT P3, PT, PT, PT, UP0, 0x80, 0x0 ;  /* 0x000000000000781c */ /* 0x000fe20003f6f008 */
[----:B------:R-:W-:Y:S01]  /*5530*/  FFMA.FTZ R29, R184, -UR4, R29 ;  /* 0x80000004b81d7c23 */ /* 0x000fe2000801001d */
[----:B------:R-:W-:Y:S01]  /*5540*/  @P6 ISETP.GE.AND P6, PT, R4, UR5, PT ;  /* 0x0000000504006c0c */ /* 0x000fe2000bfc6270 */
[----:B------:R-:W-:Y:S01]  /*5550*/  FFMA.FTZ R28, R186, -UR4, R28 ;  /* 0x80000004ba1c7c23 */ /* 0x000fe2000801001c */
[----:B------:R-:W-:Y:S01]  /*5560*/  @P2 IADD3 R4, R138, 0x19, RZ ;  /* 0x000000198a042810 */ /* 0x000fe20007ffe0ff */
[----:B------:R-:W-:Y:S01]  /*5570*/  FFMA.FTZ R31, R174, -UR4, R31 ;  /* 0x80000004ae1f7c23 */ /* 0x000fe2000801001f */
[----:B------:R-:W-:Y:S01]  /*5580*/  PLOP3.LUT P2, PT, PT, PT, UP0, 0x80, 0x0 ;  /* 0x000000000000781c */ /* 0x000fe20003f4f008 */
[----:B------:R-:W-:Y:S01]  /*5590*/  FFMA.FTZ R30, R178, -UR4, R30 ;  /* 0x80000004b21e7c23 */ /* 0x000fe2000801001e */
[----:B------:R-:W-:Y:S01]  /*55a0*/  @P1 FSEL R23, R23, -INF , !P4 ;  /* 0xff80000017171808 */ /* 0x000fe20006000000 */
[----:B------:R-:W-:Y:S01]  /*55b0*/  FFMA.FTZ R33, R172, -UR4, R33 ;  /* 0x80000004ac217c23 */ /* 0x000fe20008010021 */
[----:B------:R-:W-:Y:S01]  /*55c0*/  PLOP3.LUT P1, PT, PT, PT, UP0, 0x80, 0x0 ;  /* 0x000000000000781c */ /* 0x000fe20003f2f008 */
[----:B------:R-:W-:Y:S01]  /*55d0*/  FFMA.FTZ R32, R175, -UR4, R32 ;  /* 0x80000004af207c23 */ /* 0x000fe20008010020 */
[----:B------:R-:W-:Y:S01]  /*55e0*/  @P0 FSEL R22, R22, -INF , !P5 ;  /* 0xff80000016160808 */ /* 0x000fe20006800000 */
[----:B------:R-:W-:Y:S01]  /*55f0*/  FFMA.FTZ R35, R190, -UR4, R35 ;  /* 0x80000004be237c23 */ /* 0x000fe20008010023 */
[----:B------:R-:W-:Y:S01]  /*5600*/  PLOP3.LUT P0, PT, PT, PT, UP0, 0x80, 0x0 ;  /* 0x000000000000781c */ /* 0x000fe20003f0f008 */
[----:B------:R-:W-:Y:S01]  /*5610*/  FFMA.FTZ R34, R192, -UR4, R34 ;  /* 0x80000004c0227c23 */ /* 0x000fe20008010022 */
[----:B------:R-:W-:Y:S01]  /*5620*/  @P3 ISETP.GE.AND P3, PT, R4, UR5, PT ;  /* 0x0000000504003c0c */ /* 0x000fe2000bf66270 */
[----:B------:R-:W-:Y:S01]  /*5630*/  FFMA.FTZ R19, R19, c[0x0][0x23c], -R137 ;  /* 0x00008f0013137a23 */ /* 0x000fe20000010889 */
[----:B------:R-:W4:Y:S01]  /*5640*/  LDSM.16.M88.4 R4, [R160+0xd000] ;  /* 0x00d00000a004783b */ /* 0x000f220000000200 */
[----:B---3--:R-:W-:Y:S02]  /*5650*/  IMAD.MOV.U32 R174, RZ, RZ, R145 ;  /* 0x000000ffffae7224 */ /* 0x008fe400078e0091 */
[----:B------:R-:W-:Y:S01]  /*5660*/  MUFU.EX2 R238, R19 ;  /* 0x0000001300ee7308 */ /* 0x000fe20000000800 */
[--C-:B------:R-:W-:Y:S01]  /*5670*/  FFMA.FTZ R20, R20, c[0x0][0x23c], -R139.reuse ;  /* 0x00008f0014147a23 */ /* 0x100fe2000001088b */
[----:B------:R-:W-:Y:S01]  /*5680*/  @P1 FSEL R25, R25, -INF , !P4 ;  /* 0xff80000019191808 */ /* 0x000fe20006000000 */
[----:B------:R-:W-:Y:S01]  /*5690*/  FFMA.FTZ R21, R21, c[0x0][0x23c], -R139 ;  /* 0x00008f0015157a23 */ /* 0x000fe2000001088b */
[----:B------:R-:W-:Y:S01]  /*56a0*/  PLOP3.LUT P1, PT, PT, PT, UP0, 0x80, 0x0 ;  /* 0x000000000000781c */ /* 0x000fe20003f2f008 */
[--C-:B------:R-:W-:Y:S01]  /*56b0*/  FFMA.FTZ R22, R22, c[0x0][0x23c], -R137.reuse ;  /* 0x00008f0016167a23 */ /* 0x100fe20000010889 */
[----:B------:R-:W-:Y:S01]  /*56c0*/  @P0 FSEL R24, R24, -INF , !P5 ;  /* 0xff80000018180808 */ /* 0x000fe20006800000 */
[----:B------:R-:W-:Y:S01]  /*56d0*/  FFMA.FTZ R23, R23, c[0x0][0x23c], -R137 ;  /* 0x00008f0017177a23 */ /* 0x000fe20000010889 */
[----:B------:R-:W-:Y:S01]  /*56e0*/  PLOP3.LUT P0, PT, PT, PT, UP0, 0x80, 0x0 ;  /* 0x000000000000781c */ /* 0x000fe20003f0f008 */
[--C-:B------:R-:W-:Y:S01]  /*56f0*/  FFMA.FTZ R25, R25, c[0x0][0x23c], -R136.reuse ;  /* 0x00008f0019197a23 */ /* 0x100fe20000010888 */
[----:B------:R-:W-:Y:S01]  /*5700*/  MUFU.EX2 R231, R20 ;  /* 0x0000001400e77308 */ /* 0x000fe20000000800 */
[----:B------:R-:W-:Y:S06]  /*5710*/  FFMA.FTZ R24, R24, c[0x0][0x23c], -R136 ;  /* 0x00008f0018187a23 */ /* 0x000fec0000010888 */
[----:B------:R-:W-:Y:S02]  /*5720*/  @P1 FSEL R27, R27, -INF , !P4 ;  /* 0xff8000001b1b1808 */ /* 0x000fe40006000000 */
[----:B------:R-:W-:Y:S01]  /*5730*/  PLOP3.LUT P1, PT, PT, PT, UP0, 0x80, 0x0 ;  /* 0x000000000000781c */ /* 0x000fe20003f2f008 */
[----:B------:R-:W-:Y:S01]  /*5740*/  MUFU.EX2 R241, R24 ;  /* 0x0000001800f17308 */ /* 0x000fe20000000800 */
[----:B------:R-:W-:Y:S01]  /*5750*/  @P0 FSEL R26, R26, -INF , !P5 ;  /* 0xff8000001a1a0808 */ /* 0x000fe20006800000 */
[--C-:B------:R-:W-:Y:S01]  /*5760*/  FFMA.FTZ R27, R27, c[0x0][0x23c], -R0.reuse ;  /* 0x00008f001b1b7a23 */ /* 0x100fe20000010800 */
[----:B------:R-:W-:Y:S02]  /*5770*/  PLOP3.LUT P0, PT, PT, PT, UP0, 0x80, 0x0 ;  /* 0x000000000000781c */ /* 0x000fe40003f0f008 */
[----:B------:R-:W-:Y:S01]  /*5780*/  PLOP3.LUT P4, PT, PT, PT, UP0, 0x80, 0x0 ;  /* 0x000000000000781c */ /* 0x000fe20003f8f008 */
[----:B------:R-:W-:Y:S01]  /*5790*/  FFMA.FTZ R26, R26, c[0x0][0x23c], -R0 ;  /* 0x00008f001a1a7a23 */ /* 0x000fe20000010800 */
[----:B------:R-:W-:Y:S03]  /*57a0*/  PLOP3.LUT P5, PT, PT, PT, UP0, 0x80, 0x0 ;  /* 0x000000000000781c */ /* 0x000fe60003faf008 */
[----:B------:R-:W-:Y:S02]  /*57b0*/  MUFU.EX2 R230, R21 ;  /* 0x0000001500e67308 */ /* 0x000fe40000000800 */
[----:B------:R-:W-:Y:S02]  /*57c0*/  @P1 FSEL R29, R29, -INF , !P3 ;  /* 0xff8000001d1d1808 */ /* 0x000fe40005800000 */
[----:B------:R-:W-:Y:S02]  /*57d0*/  PLOP3.LUT P1, PT, PT, PT, UP0, 0x80, 0x0 ;  /* 0x000000000000781c */ /* 0x000fe40003f2f008 */
[----:B------:R-:W-:Y:S01]  /*57e0*/  @P0 FSEL R28, R28, -INF , !P6 ;  /* 0xff8000001c1c0808 */ /* 0x000fe20007000000 */
[-C--:B----4-:R-:W-:Y:S01]  /*57f0*/  HMMA.16816.F32.BF16 R36, R140, R4.reuse, R36 ;  /* 0x000000048c24723c */ /* 0x090fe20000041824 */
[----:B------:R-:W-:Y:S01]  /*5800*/  PLOP3.LUT P0, PT, PT, PT, UP0, 0x80, 0x0 ;  /* 0x000000000000781c */ /* 0x000fe20003f0f008 */
[--C-:B------:R-:W-:Y:S01]  /*5810*/  FFMA.FTZ R29, R29, c[0x0][0x23c], -R136.reuse ;  /* 0x00008f001d1d7a23 */ /* 0x100fe20000010888 */
[----:B------:R-:W-:Y:S01]  /*5820*/  @P4 IADD3 R8, R138, 0x20, RZ ;  /* 0x000000208a084810 */ /* 0x000fe20007ffe0ff */
[----:B------:R-:W-:Y:S01]  /*5830*/  MUFU.EX2 R240, R25 ;  /* 0x0000001900f07308 */ /* 0x000fe20000000800 */
[----:B------:R-:W-:Y:S01]  /*5840*/  PLOP3.LUT P4, PT, PT, PT, UP0, 0x80, 0x0 ;  /* 0x000000000000781c */ /* 0x000fe20003f8f008 */
[----:B------:R-:W-:Y:S01]  /*5850*/  FFMA.FTZ R28, R28, c[0x0][0x23c], -R136 ;  /* 0x00008f001c1c7a23 */ /* 0x000fe20000010888 */
[----:B------:R-:W-:Y:S01]  /*5860*/  @P5 ISETP.GE.AND P5, PT, R8, UR5, PT ;  /* 0x0000000508005c0c */ /* 0x000fe2000bfa6270 */
[C---:B------:R-:W-:Y:S01]  /*5870*/  HMMA.16816.F32.BF16 R40, R132.reuse, R4, R40 ;  /* 0x000000048428723c */ /* 0x040fe20000041828 */
[----:B------:R-:W-:Y:S02]  /*5880*/  @P2 IADD3 R8, R138, 0x21, RZ ;  /* 0x000000218a082810 */ /* 0x000fe40007ffe0ff */
[----:B------:R-:W-:Y:S02]  /*5890*/  PLOP3.LUT P2, PT, PT, PT, UP0, 0x80, 0x0 ;  /* 0x000000000000781c */ /* 0x000fe40003f4f008 */
[----:B------:R-:W-:Y:S01]  /*58a0*/  @P1 FSEL R31, R31, -INF , !P3 ;  /* 0xff8000001f1f1808 */ /* 0x000fe20005800000 */
[----:B------:R-:W-:Y:S01]  /*58b0*/  MUFU.EX2 R236, R22 ;  /* 0x0000001600ec7308 */ /* 0x000fe20000000800 */
[----:B------:R-:W-:Y:S01]  /*58c0*/  PLOP3.LUT P1, PT, PT, PT, UP0, 0x80, 0x0 ;  /* 0x000000000000781c */ /* 0x000fe20003f2f008 */
[-C--:B------:R-:W-:Y:S01]  /*58d0*/  HMMA.16816.F32.BF16 R44, R132, R6.reuse, R44 ;  /* 0x00000006842c723c */ /* 0x080fe2000004182c */
[----:B------:R-:W-:Y:S02]  /*58e0*/  @P0 FSEL R30, R30, -INF , !P6 ;  /* 0xff8000001e1e0808 */ /* 0x000fe40007000000 */
[----:B------:R-:W-:Y:S01]  /*58f0*/  PLOP3.LUT P0, PT, PT, PT, UP0, 0x80, 0x0 ;  /* 0x000000000000781c */ /* 0x000fe20003f0f008 */
[--C-:B------:R-:W-:Y:S01]  /*5900*/  FFMA.FTZ R31, R31, c[0x0][0x23c], -R0.reuse ;  /* 0x00008f001f1f7a23 */ /* 0x100fe20000010800 */
[----:B------:R-:W-:Y:S01]  /*5910*/  @P4 ISETP.GE.AND P4, PT, R8, UR5, PT ;  /* 0x0000000508004c0c */ /* 0x000fe2000bf86270 */
[----:B------:R-:W-:Y:S02]  /*5920*/  FFMA.FTZ R30, R30, c[0x0][0x23c], -R0 ;  /* 0x00008f001e1e7a23 */ /* 0x000fe40000010800 */
[C---:B------:R-:W-:Y:S01]  /*5930*/  HMMA.16816.F32.BF16 R48, R140.reuse, R6, R48 ;  /* 0x000000068c30723c */ /* 0x040fe20000041830 */
[----:B------:R-:W-:Y:S01]  /*5940*/  FFMA.FTZ R37, R185, -UR4, R37 ;  /* 0x80000004b9257c23 */ /* 0x000fe20008010025 */
[----:B------:R-:W-:Y:S02]  /*5950*/  MUFU.EX2 R234, R23 ;  /* 0x0000001700ea7308 */ /* 0x000fe40000000800 */
[----:B------:R-:W-:Y:S01]  /*5960*/  @P1 FSEL R33, R33, -INF , !P3 ;  /* 0xff80000021211808 */ /* 0x000fe20005800000 */
[----:B------:R-:W-:Y:S01]  /*5970*/  FFMA.FTZ R39, R172, -UR4, R39 ;  /* 0x80000004ac277c23 */ /* 0x000fe20008010027 */
[----:B------:R-:W-:Y:S01]  /*5980*/  PLOP3.LUT P1, PT, PT, PT, UP0, 0x80, 0x0 ;  /* 0x000000000000781c */ /* 0x000fe20003f2f008 */
[----:B------:R-:W-:Y:S01]  /*5990*/  FFMA.FTZ R36, R188, -UR4, R36 ;  /* 0x80000004bc247c23 */ /* 0x000fe20008010024 */
[----:B------:R-:W-:Y:S01]  /*59a0*/  @P0 FSEL R32, R32, -INF , !P6 ;  /* 0xff80000020200808 */ /* 0x000fe20007000000 */
[----:B------:R-:W-:Y:S01]  /*59b0*/  FFMA.FTZ R41, R151, -UR4, R41 ;  /* 0x8000000497297c23 */ /* 0x000fe20008010029 */
[----:B------:R-:W-:Y:S02]  /*59c0*/  PLOP3.LUT P0, PT, PT, PT, UP0, 0x80, 0x0 ;  /* 0x000000000000781c */ /* 0x000fe40003f0f008 */
[----:B------:R-:W-:Y:S01]  /*59d0*/  FFMA.FTZ R43, R184, -UR4, R43 ;  /* 0x80000004b82b7c23 */ /* 0x000fe2000801002b */
[----:B------:R-:W-:Y:S01]  /*59e0*/  MUFU.EX2 R245, R26 ;  /* 0x0000001a00f57308 */ /* 0x000fe20000000800 */
[----:B------:R-:W-:Y:S02]  /*59f0*/  FFMA.FTZ R38, R175, -UR4, R38 ;  /* 0x80000004af267c23 */ /* 0x000fe40008010026 */
[----:B------:R-:W-:Y:S02]  /*5a00*/  FFMA.FTZ R45, R182, -UR4, R45 ;  /* 0x80000004b62d7c23 */ /* 0x000fe4000801002d */
[----:B------:R-:W-:Y:S01]  /*5a10*/  FFMA.FTZ R40, R176, -UR4, R40 ;  /* 0x80000004b0287c23 */ /* 0x000fe20008010028 */
[----:B------:R-:W-:Y:S01]  /*5a20*/  @P1 FSEL R35, R35, -INF , !P3 ;  /* 0xff80000023231808 */ /* 0x000fe20005800000 */
[----:B------:R-:W-:Y:S01]  /*5a30*/  FFMA.FTZ R47, R151, -UR4, R47 ;  /* 0x80000004972f7c23 */ /* 0x000fe2000801002f */
[----:B------:R-:W-:Y:S01]  /*5a40*/  PLOP3.LUT P1, PT, PT, PT, UP0, 0x80, 0x0 ;  /* 0x000000000000781c */ /* 0x000fe20003f2f008 */
[----:B------:R-:W-:Y:S01]  /*5a50*/  FFMA.FTZ R42, R186, -UR4, R42 ;  /* 0x80000004ba2a7c23 */ /* 0x000fe2000801002a */
[----:B------:R-:W-:Y:S01]  /*5a60*/  PLOP3.LUT P3, PT, PT, PT, UP0, 0x80, 0x0 ;  /* 0x000000000000781c */ /* 0x000fe20003f6f008 */
[----:B------:R-:W-:Y:S01]  /*5a70*/  FFMA.FTZ R49, R170, -UR4, R49 ;  /* 0x80000004aa317c23 */ /* 0x000fe20008010031 */
[----:B------:R-:W-:Y:S01]  /*5a80*/  @P0 FSEL R34, R34, -INF , !P6 ;  /* 0xff80000022220808 */ /* 0x000fe20007000000 */
[----:B------:R-:W-:Y:S01]  /*5a90*/  FFMA.FTZ R51, R185, -UR4, R51 ;  /* 0x80000004b9337c23 */ /* 0x000fe20008010033 */
[----:B------:R-:W-:Y:S01]  /*5aa0*/  PLOP3.LUT P6, PT, PT, PT, UP0, 0x80, 0x0 ;  /* 0x000000000000781c */ /* 0x000fe20003fcf008 */
[----:B------:R-:W-:Y:S01]  /*5ab0*/  FFMA.FTZ R44, R183, -UR4, R44 ;  /* 0x80000004b72c7c23 */ /* 0x000fe2000801002c */
[----:B------:R-:W-:Y:S01]  /*5ac0*/  PLOP3.LUT P0, PT, PT, PT, UP0, 0x80, 0x0 ;  /* 0x000000000000781c */ /* 0x000fe20003f0f008 */
[----:B------:R-:W-:Y:S01]  /*5ad0*/  FFMA.FTZ R46, R176, -UR4, R46 ;  /* 0x80000004b02e7c23 */ /* 0x000fe2000801002e */
[----:B------:R-:W3:Y:S01]  /*5ae0*/  MUFU.EX2 R244, R27 ;  /* 0x0000001b00f47308 */ /* 0x000ee20000000800 */
[----:B------:R-:W-:Y:S01]  /*5af0*/  FFMA.FTZ R48, R171, -UR4, R48 ;  /* 0x80000004ab307c23 */ /* 0x000fe20008010030 */
[----:B------:R-:W4:Y:S01]  /*5b00*/  LDL R151, [R1+0x3c] ;  /* 0x00003c0001977983 */ /* 0x000f220000100800 */
[----:B------:R-:W-:Y:S01]  /*5b10*/  @P1 FSEL R37, R37, -INF , !P4 ;  /* 0xff80000025251808 */ /* 0x000fe20006000000 */
[----:B------:R-:W-:Y:S01]  /*5b20*/  FFMA.FTZ R50, R188, -UR4, R50 ;  /* 0x80000004bc327c23 */ /* 0x000fe20008010032 */
[----:B------:R-:W-:Y:S01]  /*5b30*/  PLOP3.LUT P1, PT, PT, PT, UP0, 0x80, 0x0 ;  /* 0x000000000000781c */ /* 0x000fe20003f2f008 */
[--C-:B------:R-:W-:Y:S01]  /*5b40*/  FFMA.FTZ R32, R32, c[0x0][0x23c], -R139.reuse ;  /* 0x00008f0020207a23 */ /* 0x100fe2000001088b */
[----:B------:R-:W-:Y:S01]  /*5b50*/  @P3 IADD3 R4, R138, 0x28, RZ ;  /* 0x000000288a043810 */ /* 0x000fe20007ffe0ff */
[----:B------:R-:W-:Y:S01]  /*5b60*/  FFMA.FTZ R33, R33, c[0x0][0x23c], -R139 ;  /* 0x00008f0021217a23 */ /* 0x000fe2000001088b */
[----:B------:R-:W-:Y:S01]  /*5b70*/  PLOP3.LUT P3, PT, PT, PT, UP0, 0x80, 0x0 ;  /* 0x000000000000781c */ /* 0x000fe20003f6f008 */
[--C-:B------:R-:W-:Y:S01]  /*5b80*/  FFMA.FTZ R34, R34, c[0x0][0x23c], -R137.reuse ;  /* 0x00008f0022227a23 */ /* 0x100fe20000010889 */
[----:B------:R-:W-:Y:S01]  /*5b90*/  @P6 ISETP.GE.AND P6, PT, R4, UR5, PT ;  /* 0x0000000504006c0c */ /* 0x000fe2000bfc6270 */
[----:B------:R-:W-:Y:S01]  /*5ba0*/  FFMA.FTZ R35, R35, c[0x0][0x23c], -R137 ;  /* 0x00008f0023237a23 */ /* 0x000fe20000010889 */
[----:B------:R-:W-:Y:S01]  /*5bb0*/  @P2 IADD3 R4, R138, 0x29, RZ ;  /* 0x000000298a042810 */ /* 0x000fe20007ffe0ff */
[----:B------:R-:W-:Y:S01]  /*5bc0*/  MUFU.EX2 R169, R32 ;  /* 0x0000002000a97308 */ /* 0x000fe20000000800 */
[----:B------:R-:W-:Y:S01]  /*5bd0*/  @P0 FSEL R36, R36, -INF , !P5 ;  /* 0xff80000024240808 */ /* 0x000fe20006800000 */
[--C-:B------:R-:W-:Y:S01]  /*5be0*/  FFMA.FTZ R37, R37, c[0x0][0x23c], -R139.reuse ;  /* 0x00008f0025257a23 */ /* 0x100fe2000001088b */
[----:B------:R-:W-:Y:S02]  /*5bf0*/  PLOP3.LUT P0, PT, PT, PT, UP0, 0x80, 0x0 ;  /* 0x000000000000781c */ /* 0x000fe40003f0f008 */
[----:B------:R-:W-:Y:S01]  /*5c00*/  @P1 FSEL R39, R39, -INF , !P4 ;  /* 0xff80000027271808 */ /* 0x000fe20006000000 */
[----:B------:R-:W-:Y:S01]  /*5c10*/  FFMA.FTZ R36, R36, c[0x0][0x23c], -R139 ;  /* 0x00008f0024247a23 */ /* 0x000fe2000001088b */
[----:B------:R-:W-:Y:S02]  /*5c20*/  PLOP3.LUT P1, PT, PT, PT, UP0, 0x80, 0x0 ;  /* 0x000000000000781c */ /* 0x000fe40003f2f008 */
[----:B------:R-:W-:Y:S01]  /*5c30*/  @P3 ISETP.GE.AND P3, PT, R4, UR5, PT ;  /* 0x0000000504003c0c */ /* 0x000fe2000bf66270 */
[----:B------:R-:W5:Y:S01]  /*5c40*/  MUFU.EX2 R196, R33 ;  /* 0x0000002100c47308 */ /* 0x000f620000000800 */
[----:B------:R-:W1:Y:S01]  /*5c50*/  LDSM.16.M88.4 R4, [R160+0xd800] ;  /* 0x00d80000a004783b */ /* 0x000e620000000200 */
[--C-:B------:R-:W-:Y:S01]  /*5c60*/  FFMA.FTZ R39, R39, c[0x0][0x23c], -R137.reuse ;  /* 0x00008f0027277a23 */ /* 0x100fe20000010889 */
[----:B------:R-:W-:Y:S03]  /*5c70*/  PLOP3.LUT P2, PT, PT, PT, UP0, 0x80, 0x0 ;  /* 0x000000000000781c */ /* 0x000fe60003f4f008 */
[----:B------:R-:W-:Y:S02]  /*5c80*/  @P0 FSEL R38, R38, -INF , !P5 ;  /* 0xff80000026260808 */ /* 0x000fe40006800000 */
[----:B------:R-:W-:Y:S02]  /*5c90*/  PLOP3.LUT P0, PT, PT, PT, UP0, 0x80, 0x0 ;  /* 0x000000000000781c */ /* 0x000fe40003f0f008 */
[----:B------:R-:W-:Y:S01]  /*5ca0*/  @P1 FSEL R41, R41, -INF , !P4 ;  /* 0xff80000029291808 */ /* 0x000fe20006000000 */
[----:B------:R-:W-:Y:S01]  /*5cb0*/  MUFU.EX2 R221, R34 ;  /* 0x0000002200dd7308 */ /* 0x000fe20000000800 */
[----:B------:R-:W-:Y:S01]  /*5cc0*/  PLOP3.LUT P1, PT, PT, PT, UP0, 0x80, 0x0 ;  /* 0x000000000000781c */ /* 0x000fe20003f2f008 */
[----:B------:R-:W-:Y:S02]  /*5cd0*/  FFMA.FTZ R38, R38, c[0x0][0x23c], -R137 ;  /* 0x00008f0026267a23 */ /* 0x000fe40000010889 */
[--C-:B------:R-:W-:Y:S06]  /*5ce0*/  FFMA.FTZ R41, R41, c[0x0][0x23c], -R136.reuse ;  /* 0x00008f0029297a23 */ /* 0x100fec0000010888 */
[----:B------:R-:W-:Y:S01]  /*5cf0*/  @P0 FSEL R40, R40, -INF , !P5 ;  /* 0xff80000028280808 */ /* 0x000fe20006800000 */
[----:B------:R-:W2:Y:S01]  /*5d00*/  MUFU.EX2 R220, R35 ;  /* 0x0000002300dc7308 */ /* 0x000ea20000000800 */
[----:B------:R-:W-:Y:S02]  /*5d10*/  PLOP3.LUT P0, PT, PT, PT, UP0, 0x80, 0x0 ;  /* 0x000000000000781c */ /* 0x000fe40003f0f008 */
[----:B------:R-:W-:Y:S01]  /*5d20*/  @P1 FSEL R43, R43, -INF , !P4 ;  /* 0xff8000002b2b1808 */ /* 0x000fe20006000000 */
[----:B------:R-:W-:Y:S01]  /*5d30*/  FFMA.FTZ R40, R40, c[0x0][0x23c], -R136 ;  /* 0x00008f0028287a23 */ /* 0x000fe20000010888 */
[----:B------:R-:W-:Y:S02]  /*5d40*/  PLOP3.LUT P1, PT, PT, PT, UP0, 0x80, 0x0 ;  /* 0x000000000000781c */ /* 0x000fe40003f2f008 */
[----:B------:R-:W-:Y:S01]  /*5d50*/  PLOP3.LUT P4, PT, PT, PT, UP0, 0x80, 0x0 ;  /* 0x000000000000781c */ /* 0x000fe20003f8f008 */
[--C-:B------:R-:W-:Y:S02]  /*5d60*/  FFMA.FTZ R43, R43, c[0x0][0x23c], -R0.reuse ;  /* 0x00008f002b2b7a23 */ /* 0x100fe40000010800 */
[----:B------:R-:W-:Y:S04]  /*5d70*/  MUFU.EX2 R237, R28 ;  /* 0x0000001c00ed7308 */ /* 0x000fe80000000800 */
[----:B------:R-:W-:Y:S02]  /*5d80*/  @P0 FSEL R42, R42, -INF , !P5 ;  /* 0xff8000002a2a0808 */ /* 0x000fe40006800000 */
[----:B------:R-:W-:Y:S02]  /*5d90*/  PLOP3.LUT P5, PT, PT, PT, UP0, 0x80, 0x0 ;  /* 0x000000000000781c */ /* 0x000fe40003faf008 */
[----:B------:R-:W-:Y:S01]  /*5da0*/  @P1 FSEL R45, R45, -INF , !P3 ;  /* 0xff8000002d2d1808 */ /* 0x000fe20005800000 */
[-C--:B-1----:R-:W-:Y:S01]  /*5db0*/  HMMA.16816.F32.BF16 R52, R140, R4.reuse, R52 ;  /* 0x000000048c34723c */ /* 0x082fe20000041834 */
[----:B------:R-:W-:Y:S01]  /*5dc0*/  PLOP3.LUT P1, PT, PT, PT, UP0, 0x80, 0x0 ;  /* 0x000000000000781c */ /* 0x000fe20003f2f008 */
[----:B------:R-:W-:Y:S01]  /*5dd0*/  MUFU.EX2 R155, R36 ;  /* 0x00000024009b7308 */ /* 0x000fe20000000800 */
[----:B------:R-:W-:Y:S01]  /*5de0*/  @P4 IADD3 R8, R138, 0x30, RZ ;  /* 0x000000308a084810 */ /* 0x000fe20007ffe0ff */
[----:B------:R-:W-:Y:S01]  /*5df0*/  FFMA.FTZ R42, R42, c[0x0][0x23c], -R0 ;  /* 0x00008f002a2a7a23 */ /* 0x000fe20000010800 */
[----:B------:R-:W-:Y:S01]  /*5e00*/  PLOP3.LUT P4, PT, PT, PT, UP0, 0x80, 0x0 ;  /* 0x000000000000781c */ /* 0x000fe20003f8f008 */
[----:B------:R-:W-:Y:S01]  /*5e10*/  FFMA.FTZ R45, R45, c[0x0][0x23c], -R136 ;  /* 0x00008f002d2d7a23 */ /* 0x000fe20000010888 */
[----:B------:R-:W-:Y:S01]  /*5e20*/  PLOP3.LUT P0, PT, PT, PT, UP0, 0x80, 0x0 ;  /* 0x000000000000781c */ /* 0x000fe20003f0f008 */
[C---:B------:R-:W-:Y:S02]  /*5e30*/  HMMA.16816.F32.BF16 R56, R132.reuse, R4, R56 ;  /* 0x000000048438723c */ /* 0x040fe40000041838 */
[----:B------:R-:W-:Y:S02]  /*5e40*/  @P5 ISETP.GE.AND P5, PT, R8, UR5, PT ;  /* 0x0000000508005c0c */ /* 0x000fe4000bfa6270 */
[----:B------:R-:W-:Y:S01]  /*5e50*/  @P2 IADD3 R8, R138, 0x31, RZ ;  /* 0x000000318a082810 */ /* 0x000fe20007ffe0ff */
[----:B------:R-:W-:Y:S01]  /*5e60*/  MUFU.EX2 R235, R29 ;  /* 0x0000001d00eb7308 */ /* 0x000fe20000000800 */
[----:B------:R-:W-:Y:S02]  /*5e70*/  @P1 FSEL R47, R47, -INF , !P3 ;  /* 0xff8000002f2f1808 */ /* 0x000fe40005800000 */
[-C--:B------:R-:W-:Y:S01]  /*5e80*/  HMMA.16816.F32.BF16 R60, R132, R6.reuse, R60 ;  /* 0x00000006843c723c */ /* 0x080fe2000004183c */
[----:B------:R-:W-:Y:S02]  /*5e90*/  PLOP3.LUT P1, PT, PT, PT, UP0, 0x80, 0x0 ;  /* 0x000000000000781c */ /* 0x000fe40003f2f008 */
[----:B------:R-:W-:Y:S01]  /*5ea0*/  PLOP3.LUT P2, PT, PT, PT, UP0, 0x80, 0x0 ;  /* 0x000000000000781c */ /* 0x000fe20003f4f008 */
[----:B------:R-:W-:Y:S01]  /*5eb0*/  FFMA.FTZ R47, R47, c[0x0][0x23c], -R0 ;  /* 0x00008f002f2f7a23 */ /* 0x000fe20000010800 */
[----:B------:R-:W-:Y:S02]  /*5ec0*/  @P0 FSEL R44, R44, -INF , !P6 ;  /* 0xff8000002c2c0808 */ /* 0x000fe40007000000 */
[----:B------:R-:W-:Y:S01]  /*5ed0*/  PLOP3.LUT P0, PT, PT, PT, UP0, 0x80, 0x0 ;  /* 0x000000000000781c */ /* 0x000fe20003f0f008 */
[----:B------:R-:W-:Y:S01]  /*5ee0*/  HMMA.16816.F32.BF16 R64, R140, R6, R64 ;  /* 0x000000068c40723c */ /* 0x000fe20000041840 */
[----:B------:R-:W-:Y:S01]  /*5ef0*/  F2FP.BF16.PACK_AB R5, R232, R233 ;  /* 0x000000e9e805723e */ /* 0x000fe200000010ff */
[----:B------:R-:W-:Y:S02]  /*5f00*/  MUFU.EX2 R243, R30 ;  /* 0x0000001e00f37308 */ /* 0x000fe40000000800 */
[----:B------:R-:W-:Y:S02]  /*5f10*/  FFMA.FTZ R52, R187, -UR4, R52 ;  /* 0x80000004bb347c23 */ /* 0x000fe40008010034 */
[----:B------:R-:W-:Y:S01]  /*5f20*/  @P1 FSEL R49, R49, -INF , !P3 ;  /* 0xff80000031311808 */ /* 0x000fe20005800000 */
[----:B------:R-:W-:Y:S01]  /*5f30*/  FFMA.FTZ R53, R149, -UR4, R53 ;  /* 0x8000000495357c23 */ /* 0x000fe20008010035 */
[----:B------:R-:W-:Y:S01]  /*5f40*/  PLOP3.LUT P1, PT, PT, PT, UP0, 0x80, 0x0 ;  /* 0x000000000000781c */ /* 0x000fe20003f2f008 */
[----:B------:R-:W-:Y:S03]  /*5f50*/  FFMA.FTZ R56, R150, -UR4, R56 ;  /* 0x8000000496387c23 */ /* 0x000fe60008010038 */
[----:B------:R-:W-:Y:S01]  /*5f60*/  @P0 FSEL R46, R46, -INF , !P6 ;  /* 0xff8000002e2e0808 */ /* 0x000fe20007000000 */
[----:B------:R-:W-:Y:S01]  /*5f70*/  FFMA.FTZ R55, R170, -UR4, R55 ;  /* 0x80000004aa377c23 */ /* 0x000fe20008010037 */
[----:B------:R-:W-:Y:S01]  /*5f80*/  @P2 FSEL R56, R56, -INF , !P5 ;  /* 0xff80000038382808 */ /* 0x000fe20006800000 */
[----:B------:R-:W-:Y:S01]  /*5f90*/  FFMA.FTZ R54, R171, -UR4, R54 ;  /* 0x80000004ab367c23 */ /* 0x000fe20008010036 */
[----:B------:R-:W-:Y:S01]  /*5fa0*/  PLOP3.LUT P2, PT, PT, PT, UP0, 0x80, 0x0 ;  /* 0x000000000000781c */ /* 0x000fe20003f4f008 */
[----:B------:R-:W-:Y:S01]  /*5fb0*/  FFMA.FTZ R61, R198, -UR4, R61 ;  /* 0x80000004c63d7c23 */ /* 0x000fe2000801003d */
[----:B------:R-:W-:Y:S01]  /*5fc0*/  PLOP3.LUT P0, PT, PT, PT, UP0, 0x80, 0x0 ;  /* 0x000000000000781c */ /* 0x000fe20003f0f008 */
[----:B------:R-:W-:Y:S01]  /*5fd0*/  IMAD.MOV.U32 R198, RZ, RZ, R144 ;  /* 0x000000ffffc67224 */ /* 0x000fe200078e0090 */
[----:B------:R-:W-:Y:S01]  /*5fe0*/  F2FP.BF16.PACK_AB R6, R247, R249 ;  /* 0x000000f9f706723e */ /* 0x000fe200000010ff */
[----:B------:R-:W-:Y:S01]  /*5ff0*/  FFMA.FTZ R60, R197, -UR4, R60 ;  /* 0x80000004c53c7c23 */ /* 0x000fe2000801003c */
[----:B------:R-:W-:Y:S01]  /*6000*/  @P1 FSEL R51, R51, -INF , !P3 ;  /* 0xff80000033331808 */ /* 0x000fe20005800000 */
[----:B--2---:R-:W-:Y:S01]  /*6010*/  IMAD.MOV.U32 R197, RZ, RZ, R9 ;  /* 0x000000ffffc57224 */ /* 0x004fe200078e0009 */
[----:B------:R-:W-:Y:S01]  /*6020*/  PLOP3.LUT P3, PT, PT, PT, UP0, 0x80, 0x0 ;  /* 0x000000000000781c */ /* 0x000fe20003f6f008 */
[----:B------:R1:W-:Y:S01]  /*6030*/  STS [R201+0x1c400], R6 ;  /* 0x01c40006c9007388 */ /* 0x0003e20000000800 */
[----:B------:R-:W-:Y:S01]  /*6040*/  PLOP3.LUT P1, PT, PT, PT, UP0, 0x80, 0x0 ;  /* 0x000000000000781c */ /* 0x000fe20003f2f008 */
[----:B------:R-:W-:Y:S01]  /*6050*/  FFMA.FTZ R58, R183, -UR4, R58 ;  /* 0x80000004b73a7c23 */ /* 0x000fe2000801003a */
[----:B------:R-:W2:Y:S01]  /*6060*/  MUFU.EX2 R242, R31 ;  /* 0x0000001f00f27308 */ /* 0x000ea20000000800 */
[----:B------:R-:W-:Y:S01]  /*6070*/  FFMA.FTZ R57, R148, -UR4, R57 ;  /* 0x8000000494397c23 */ /* 0x000fe20008010039 */
[----:B---3--:R-:W-:Y:S01]  /*6080*/  F2FP.BF16.PACK_AB R7, R244, R245 ;  /* 0x000000f5f407723e */ /* 0x008fe200000010ff */
[----:B------:R-:W-:Y:S01]  /*6090*/  FFMA.FTZ R59, R182, -UR4, R59 ;  /* 0x80000004b63b7c23 */ /* 0x000fe2000801003b */
[----:B------:R-:W-:Y:S01]  /*60a0*/  @P0 FSEL R48, R48, -INF , !P6 ;  /* 0xff80000030300808 */ /* 0x000fe20007000000 */
[----:B------:R-:W-:Y:S01]  /*60b0*/  FFMA.FTZ R64, R153, -UR4, R64 ;  /* 0x8000000499407c23 */ /* 0x000fe20008010040 */
[----:B------:R-:W-:Y:S01]  /*60c0*/  PLOP3.LUT P0, PT, PT, PT, UP0, 0x80, 0x0 ;  /* 0x000000000000781c */ /* 0x000fe20003f0f008 */
[----:B------:R-:W-:Y:S01]  /*60d0*/  FFMA.FTZ R66, R187, -UR4, R66 ;  /* 0x80000004bb427c23 */ /* 0x000fe20008010042 */
[----:B------:R-:W3:Y:S01]  /*60e0*/  LDL R170, [R1+0x40] ;  /* 0x0000400001aa7983 */ /* 0x000ee20000100800 */
[C---:B------:R-:W-:Y:S01]  /*60f0*/  @P3 IADD3 R4, R138.reuse, 0x38, RZ ;  /* 0x000000388a043810 */ /* 0x040fe20007ffe0ff */
[----:B------:R-:W2:Y:S01]  /*6100*/  MUFU.EX2 R195, R37 ;  /* 0x0000002500c37308 */ /* 0x000ea20000000800 */
[----:B------:R-:W-:Y:S01]  /*6110*/  @P4 IADD3 R138, R138, 0x39, RZ ;  /* 0x000000398a8a4810 */ /* 0x000fe20007ffe0ff */
[----:B------:R-:W-:Y:S01]  /*6120*/  FFMA.FTZ R62, R150, -UR4, R62 ;  /* 0x80000004963e7c23 */ /* 0x000fe2000801003e */
[----:B------:R-:W-:Y:S01]  /*6130*/  @P2 ISETP.GE.AND P3, PT, R4, UR5, PT ;  /* 0x0000000504002c0c */ /* 0x000fe2000bf66270 */
[----:B------:R-:W-:Y:S01]  /*6140*/  FFMA.FTZ R63, R148, -UR4, R63 ;  /* 0x80000004943f7c23 */ /* 0x000fe2000801003f */
[----:B------:R-:W-:Y:S01]  /*6150*/  F2FP.BF16.PACK_AB R4, R226, R229 ;  /* 0x000000e5e204723e */ /* 0x000fe200000010ff */
[--C-:B------:R-:W-:Y:S01]  /*6160*/  FFMA.FTZ R48, R48, c[0x0][0x23c], -R139.reuse ;  /* 0x00008f0030307a23 */ /* 0x100fe2000001088b */
[----:B------:R-:W-:Y:S01]  /*6170*/  PLOP3.LUT P2, PT, PT, PT, UP0, 0x80, 0x0 ;  /* 0x000000000000781c */ /* 0x000fe20003f4f008 */
[----:B------:R-:W-:Y:S01]  /*6180*/  FFMA.FTZ R49, R49, c[0x0][0x23c], -R139 ;  /* 0x00008f0031317a23 */ /* 0x000fe2000001088b */
[----:B------:R-:W-:Y:S01]  /*6190*/  @P0 FSEL R50, R50, -INF , !P6 ;  /* 0xff80000032320808 */ /* 0x000fe20007000000 */
[----:B------:R2:W-:Y:S01]  /*61a0*/  STS [R201+0x1c000], R4 ;  /* 0x01c00004c9007388 */ /* 0x0005e20000000800 */
[----:B------:R-:W-:Y:S01]  /*61b0*/  PLOP3.LUT P6, PT, PT, PT, UP0, 0x80, 0x0 ;  /* 0x000000000000781c */ /* 0x000fe20003fcf008 */
[--C-:B------:R-:W-:Y:S01]  /*61c0*/  FFMA.FTZ R51, R51, c[0x0][0x23c], -R137.reuse ;  /* 0x00008f0033337a23 */ /* 0x100fe20000010889 */
[----:B------:R-:W-:Y:S01]  /*61d0*/  PLOP3.LUT P0, PT, PT, PT, UP0, 0x80, 0x0 ;  /* 0x000000000000781c */ /* 0x000fe20003f0f008 */
[----:B------:R5:W-:Y:S01]  /*61e0*/  STS [R204+0x1c000], R5 ;  /* 0x01c00005cc007388 */ /* 0x000be20000000800 */
[----:B-1----:R-:W-:Y:S01]  /*61f0*/  F2FP.BF16.PACK_AB R6, R250, R251 ;  /* 0x000000fbfa06723e */ /* 0x002fe200000010ff */
[----:B------:R-:W-:Y:S01]  /*6200*/  FFMA.FTZ R50, R50, c[0x0][0x23c], -R137 ;  /* 0x00008f0032327a23 */ /* 0x000fe20000010889 */
[----:B------:R-:W-:Y:S01]  /*6210*/  MUFU.EX2 R218, R38 ;  /* 0x0000002600da7308 */ /* 0x000fe20000000800 */
[----:B------:R-:W-:Y:S02]  /*6220*/  FFMA.FTZ R46, R46, c[0x0][0x23c], -R0 ;  /* 0x00008f002e2e7a23 */ /* 0x000fe40000010800 */
[----:B------:R-:W-:Y:S01]  /*6230*/  @P2 FSEL R60, R60, -INF , !P3 ;  /* 0xff8000003c3c2808 */ /* 0x000fe20005800000 */
[--C-:B------:R-:W-:Y:S01]  /*6240*/  FFMA.FTZ R44, R44, c[0x0][0x23c], -R136.reuse ;  /* 0x00008f002c2c7a23 */ /* 0x100fe20000010888 */
[----:B------:R-:W-:Y:S01]  /*6250*/  PLOP3.LUT P2, PT, PT, PT, UP0, 0x80, 0x0 ;  /* 0x000000000000781c */ /* 0x000fe20003f4f008 */
[----:B------:R-:W-:Y:S01]  /*6260*/  FFMA.FTZ R65, R152, -UR4, R65 ;  /* 0x8000000498417c23 */ /* 0x000fe20008010041 */
[----:B------:R-:W-:Y:S01]  /*6270*/  @P6 ISETP.GE.AND P6, PT, R8, UR5, PT ;  /* 0x0000000508006c0c */ /* 0x000fe2000bfc6270 */
[----:B------:R-:W-:Y:S01]  /*6280*/  FFMA.FTZ R67, R149, -UR4, R67 ;  /* 0x8000000495437c23 */ /* 0x000fe20008010043 */
[----:B------:R-:W-:Y:S01]  /*6290*/  @P0 FSEL R52, R52, -INF , !P5 ;  /* 0xff80000034340808 */ /* 0x000fe20006800000 */
[----:B------:R-:W1:Y:S01]  /*62a0*/  MUFU.EX2 R216, R39 ;  /* 0x0000002700d87308 */ /* 0x000e620000000800 */
[----:B------:R-:W-:Y:S01]  /*62b0*/  PLOP3.LUT P0, PT, PT, PT, UP0, 0x80, 0x0 ;  /* 0x000000000000781c */ /* 0x000fe20003f0f008 */
[--C-:B------:R-:W-:Y:S02]  /*62c0*/  FFMA.FTZ R56, R56, c[0x0][0x23c], -R136.reuse ;  /* 0x00008f0038387a23 */ /* 0x100fe40000010888 */
[--C-:B------:R-:W-:Y:S02]  /*62d0*/  FFMA.FTZ R52, R52, c[0x0][0x23c], -R139.reuse ;  /* 0x00008f0034347a23 */ /* 0x100fe4000001088b */
[----:B------:R-:W-:Y:S01]  /*62e0*/  FFMA.FTZ R60, R60, c[0x0][0x23c], -R136 ;  /* 0x00008f003c3c7a23 */ /* 0x000fe20000010888 */
[----:B--2---:R-:W-:Y:S01]  /*62f0*/  F2FP.BF16.PACK_AB R4, R238, R239 ;  /* 0x000000efee04723e */ /* 0x004fe200000010ff */
[----:B------:R-:W-:Y:S02]  /*6300*/  IMAD.IADD R148, R2, 0x1, R164 ;  /* 0x0000000102947824 */ /* 0x000fe400078e02a4 */
[----:B------:R-:W-:Y:S01]  /*6310*/  @P1 FSEL R53, R53, -INF , !P6 ;  /* 0xff80000035351808 */ /* 0x000fe20007000000 */
[----:B------:R-:W-:Y:S01]  /*6320*/  MUFU.EX2 R154, R48 ;  /* 0x00000030009a7308 */ /* 0x000fe20000000800 */
[----:B-----5:R-:W-:Y:S01]  /*6330*/  F2FP.BF16.PACK_AB R5, R198, R174 ;  /* 0x000000aec605723e */ /* 0x020fe200000010ff */
[----:B------:R2:W-:Y:S01]  /*6340*/  STS [R204+0x1c400], R4 ;  /* 0x01c40004cc007388 */ /* 0x0005e20000000800 */
[----:B------:R-:W-:Y:S01]  /*6350*/  PLOP3.LUT P1, PT, PT, PT, UP0, 0x80, 0x0 ;  /* 0x000000000000781c */ /* 0x000fe20003f2f008 */
[----:B------:R-:W-:Y:S01]  /*6360*/  FFMA.FTZ R53, R53, c[0x0][0x23c], -R139 ;  /* 0x00008f0035357a23 */ /* 0x000fe2000001088b */
[----:B------:R-:W-:Y:S01]  /*6370*/  @P0 FSEL R54, R54, -INF , !P5 ;  /* 0xff80000036360808 */ /* 0x000fe20006800000 */
[----:B------:R5:W-:Y:S01]  /*6380*/  STS [R201+0x1e000], R6 ;  /* 0x01e00006c9007388 */ /* 0x000be20000000800 */
[----:B------:R-:W-:Y:S01]  /*6390*/  PLOP3.LUT P0, PT, PT, PT, UP0, 0x80, 0x0 ;  /* 0x000000000000781c */ /* 0x000fe20003f0f008 */
[----:B------:R-:W-:Y:S01]  /*63a0*/  IMAD.MOV.U32 R187, RZ, RZ, R174 ;  /* 0x000000ffffbb7224 */ /* 0x000fe200078e00ae */
[----:B------:R-:W-:Y:S01]  /*63b0*/  @P2 FSEL R62, R62, -INF , !P3 ;  /* 0xff8000003e3e2808 */ /* 0x000fe20005800000 */
[----:B------:R1:W-:Y:S01]  /*63c0*/  STS [R201+0x1e400], R5 ;  /* 0x01e40005c9007388 */ /* 0x0003e20000000800 */
[----:B------:R-:W-:Y:S01]  /*63d0*/  MUFU.EX2 R184, R49 ;  /* 0x0000003100b87308 */ /* 0x000fe20000000800 */
[----:B------:R-:W-:Y:S01]  /*63e0*/  PLOP3.LUT P2, PT, PT, PT, UP0, 0x80, 0x0 ;  /* 0x000000000000781c */ /* 0x000fe20003f4f008 */
[--C-:B------:R-:W-:Y:S02]  /*63f0*/  FFMA.FTZ R54, R54, c[0x0][0x23c], -R137.reuse ;  /* 0x00008f0036367a23 */ /* 0x100fe40000010889 */
[----:B------:R-:W-:Y:S01]  /*6400*/  FFMA.FTZ R62, R62, c[0x0][0x23c], -R0 ;  /* 0x00008f003e3e7a23 */ /* 0x000fe20000010800 */
[----:B------:R-:W-:Y:S02]  /*6410*/  @P1 FSEL R55, R55, -INF , !P6 ;  /* 0xff80000037371808 */ /* 0x000fe40007000000 */
[----:B------:R-:W-:Y:S02]  /*6420*/  PLOP3.LUT P1, PT, PT, PT, UP0, 0x80, 0x0 ;  /* 0x000000000000781c */ /* 0x000fe40003f2f008 */
[----:B------:R-:W-:Y:S01]  /*6430*/  @P0 FSEL R57, R57, -INF , !P6 ;  /* 0xff80000039390808 */ /* 0x000fe20007000000 */
[----:B------:R-:W-:Y:S01]  /*6440*/  MUFU.EX2 R191, R50 ;  /* 0x0000003200bf7308 */ /* 0x000fe20000000800 */
[----:B------:R-:W-:Y:S01]  /*6450*/  PLOP3.LUT P0, PT, PT, PT, UP0, 0x80, 0x0 ;  /* 0x000000000000781c */ /* 0x000fe20003f0f008 */
[----:B------:R-:W-:Y:S02]  /*6460*/  FFMA.FTZ R55, R55, c[0x0][0x23c], -R137 ;  /* 0x00008f0037377a23 */ /* 0x000fe40000010889 */
[----:B------:R-:W-:Y:S01]  /*6470*/  FFMA.FTZ R57, R57, c[0x0][0x23c], -R136 ;  /* 0x00008f0039397a23 */ /* 0x000fe20000010888 */
[----:B--2---:R-:W-:Y:S02]  /*6480*/  F2FP.BF16.PACK_AB R4, R246, R248 ;  /* 0x000000f8f604723e */ /* 0x004fe400000010ff */
[----:B-----5:R-:W-:Y:S03]  /*6490*/  F2FP.BF16.PACK_AB R6, R252, R197 ;  /* 0x000000c5fc06723e */ /* 0x020fe600000010ff */
[----:B------:R2:W-:Y:S01]  /*64a0*/  STS [R204+0x1e000], R4 ;  /* 0x01e00004cc007388 */ /* 0x0005e20000000800 */
[----:B------:R-:W-:Y:S01]  /*64b0*/  @P1 FSEL R58, R58, -INF , !P5 ;  /* 0xff8000003a3a1808 */ /* 0x000fe20006800000 */
[----:B------:R-:W-:Y:S01]  /*64c0*/  MUFU.EX2 R189, R51 ;  /* 0x0000003300bd7308 */ /* 0x000fe20000000800 */
[----:B-1----:R-:W-:Y:S01]  /*64d0*/  F2FP.BF16.PACK_AB R5, R230, R231 ;  /* 0x000000e7e605723e */ /* 0x002fe200000010ff */
[----:B------:R1:W-:Y:S01]  /*64e0*/  STS [R204+0x1e400], R6 ;  /* 0x01e40006cc007388 */ /* 0x0003e20000000800 */
[----:B------:R-:W-:Y:S01]  /*64f0*/  PLOP3.LUT P1, PT, PT, PT, UP0, 0x80, 0x0 ;  /* 0x000000000000781c */ /* 0x000fe20003f2f008 */
[--C-:B------:R-:W-:Y:S01]  /*6500*/  FFMA.FTZ R58, R58, c[0x0][0x23c], -R0.reuse ;  /* 0x00008f003a3a7a23 */ /* 0x100fe20000010800 */
[----:B------:R-:W-:Y:S01]  /*6510*/  @P0 FSEL R59, R59, -INF , !P6 ;  /* 0xff8000003b3b0808 */ /* 0x000fe20007000000 */
[----:B------:R5:W-:Y:S01]  /*6520*/  STS [R208+0x1c000], R5 ;  /* 0x01c00005d0007388 */ /* 0x000be20000000800 */
[----:B------:R-:W-:Y:S03]  /*6530*/  PLOP3.LUT P0, PT, PT, PT, UP0, 0x80, 0x0 ;  /* 0x000000000000781c */ /* 0x000fe60003f0f008 */
[----:B------:R-:W-:Y:S01]  /*6540*/  FFMA.FTZ R59, R59, c[0x0][0x23c], -R0 ;  /* 0x00008f003b3b7a23 */ /* 0x000fe20000010800 */
[----:B------:R-:W-:Y:S05]  /*6550*/  MUFU.EX2 R223, R40 ;  /* 0x0000002800df7308 */ /* 0x000fea0000000800 */
[----:B------:R-:W-:Y:S05]  /*6560*/  @P1 ISETP.GE.AND P1, PT, R138, UR5, PT ;  /* 0x000000058a001c0c */ /* 0x000fea000bf26270 */
[----:B------:R-:W-:Y:S01]  /*6570*/  MUFU.EX2 R222, R41 ;  /* 0x0000002900de7308 */ /* 0x000fe20000000800 */
[----:B--2---:R-:W-:Y:S02]  /*6580*/  F2FP.BF16.PACK_AB R4, R234, R236 ;  /* 0x000000ecea04723e */ /* 0x004fe400000010ff */
[----:B-1----:R-:W-:Y:S03]  /*6590*/  F2FP.BF16.PACK_AB R6, R240, R241 ;  /* 0x000000f1f006723e */ /* 0x002fe600000010ff */
[----:B------:R1:W-:Y:S02]  /*65a0*/  STS [R208+0x1c400], R4 ;  /* 0x01c40004d0007388 */ /* 0x0003e40000000800 */
[----:B------:R-:W-:Y:S02]  /*65b0*/  @P0 FSEL R61, R61, -INF , !P1 ;  /* 0xff8000003d3d0808 */ /* 0x000fe40004800000 */
[----:B------:R-:W-:Y:S01]  /*65c0*/  PLOP3.LUT P0, PT, PT, PT, UP0, 0x80, 0x0 ;  /* 0x000000000000781c */ /* 0x000fe20003f0f008 */
[----:B------:R-:W-:Y:S01]  /*65d0*/  MUFU.EX2 R228, R42 ;  /* 0x0000002a00e47308 */ /* 0x000fe20000000800 */
[----:B-----5:R-:W-:Y:S01]  /*65e0*/  F2FP.BF16.PACK_AB R5, R196, R169 ;  /* 0x000000a9c405723e */ /* 0x020fe200000010ff */
[----:B------:R-:W-:Y:S01]  /*65f0*/  FFMA.FTZ R136, R61, c[0x0][0x23c], -R136 ;  /* 0x00008f003d887a23 */ /* 0x000fe20000010888 */
[----:B------:R-:W-:Y:S02]  /*6600*/  @P2 FSEL R65, R65, -INF , !P1 ;  /* 0xff80000041412808 */ /* 0x000fe40004800000 */
[----:B------:R-:W-:Y:S01]  /*6610*/  PLOP3.LUT P2, PT, PT, PT, UP0, 0x80, 0x0 ;  /* 0x000000000000781c */ /* 0x000fe20003f4f008 */
[----:B------:R2:W-:Y:S04]  /*6620*/  STS [R207+0x1c000], R5 ;  /* 0x01c00005cf007388 */ /* 0x0005e80000000800 */
[----:B------:R-:W5:Y:S02]  /*6630*/  MUFU.EX2 R227, R43 ;  /* 0x0000002b00e37308 */ /* 0x000f640000000800 */
[----:B------:R-:W-:Y:S02]  /*6640*/  @P0 FSEL R64, R64, -INF , !P3 ;  /* 0xff80000040400808 */ /* 0x000fe40005800000 */
[----:B------:R-:W-:Y:S03]  /*6650*/  PLOP3.LUT P0, PT, PT, PT, UP0, 0x80, 0x0 ;  /* 0x000000000000781c */ /* 0x000fe60003f0f008 */
[--C-:B------:R-:W-:Y:S01]  /*6660*/  FFMA.FTZ R64, R64, c[0x0][0x23c], -R139.reuse ;  /* 0x00008f0040407a23 */ /* 0x100fe2000001088b */
[----:B------:R-:W-:Y:S01]  /*6670*/  @P2 FSEL R67, R67, -INF , !P1 ;  /* 0xff80000043432808 */ /* 0x000fe20004800000 */
[----:B------:R-:W-:Y:S01]  /*6680*/  FFMA.FTZ R139, R65, c[0x0][0x23c], -R139 ;  /* 0x00008f00418b7a23 */ /* 0x000fe2000001088b */
[----:B------:R-:W-:Y:S01]  /*6690*/  MUFU.EX2 R219, R44 ;  /* 0x0000002c00db7308 */ /* 0x000fe20000000800 */
[----:B-1----:R-:W-:Y:S05]  /*66a0*/  F2FP.BF16.PACK_AB R4, R220, R221 ;  /* 0x000000dddc04723e */ /* 0x002fea00000010ff */
[----:B------:R1:W-:Y:S01]  /*66b0*/  STS [R207+0x1c400], R4 ;  /* 0x01c40004cf007388 */ /* 0x0003e20000000800 */
[----:B------:R-:W-:Y:S02]  /*66c0*/  @P0 FSEL R66, R66, -INF , !P3 ;  /* 0xff80000042420808 */ /* 0x000fe40005800000 */
[----:B------:R-:W-:Y:S01]  /*66d0*/  PLOP3.LUT P0, PT, PT, PT, UP0, 0x80, 0x0 ;  /* 0x000000000000781c */ /* 0x000fe20003f0f008 */
[----:B------:R5:W-:Y:S01]  /*66e0*/  STS [R208+0x1e000], R6 ;  /* 0x01e00006d0007388 */ /* 0x000be20000000800 */
[----:B--2---:R-:W-:Y:S01]  /*66f0*/  F2FP.BF16.PACK_AB R5, R242, R243 ;  /* 0x000000f3f205723e */ /* 0x004fe200000010ff */
[----:B------:R-:W2:Y:S01]  /*6700*/  MUFU.EX2 R217, R45 ;  /* 0x0000002d00d97308 */ /* 0x000ea20000000800 */
[--C-:B------:R-:W-:Y:S01]  /*6710*/  FFMA.FTZ R66, R66, c[0x0][0x23c], -R137.reuse ;  /* 0x00008f0042427a23 */ /* 0x100fe20000010889 */
[----:B------:R2:W-:Y:S01]  /*6720*/  STS [R208+0x1e400], R7 ;  /* 0x01e40007d0007388 */ /* 0x0005e20000000800 */
[----:B------:R-:W-:Y:S03]  /*6730*/  FFMA.FTZ R137, R67, c[0x0][0x23c], -R137 ;  /* 0x00008f0043897a23 */ /* 0x000fe60000010889 */
[----:B------:R2:W-:Y:S04]  /*6740*/  STS [R207+0x1e400], R5 ;  /* 0x01e40005cf007388 */ /* 0x0005e80000000800 */
[----:B------:R-:W-:Y:S01]  /*6750*/  @P0 FSEL R63, R63, -INF , !P1 ;  /* 0xff8000003f3f0808 */ /* 0x000fe20004800000 */
[----:B------:R-:W-:Y:S04]  /*6760*/  MUFU.EX2 R225, R46 ;  /* 0x0000002e00e17308 */ /* 0x000fe80000000800 */
[----:B------:R-:W-:Y:S01]  /*6770*/  FFMA.FTZ R0, R63, c[0x0][0x23c], -R0 ;  /* 0x00008f003f007a23 */ /* 0x000fe20000010800 */
[----:B-1----:R-:W-:Y:S05]  /*6780*/  F2FP.BF16.PACK_AB R4, R195, R155 ;  /* 0x0000009bc304723e */ /* 0x002fea00000010ff */
[----:B------:R1:W-:Y:S01]  /*6790*/  MUFU.EX2 R181, R0 ;  /* 0x0000000000b57308 */ /* 0x0003e20000000800 */
[----:B-----5:R-:W-:Y:S02]  /*67a0*/  F2FP.BF16.PACK_AB R6, R235, R237 ;  /* 0x000000edeb06723e */ /* 0x020fe400000010ff */
[----:B--2---:R-:W-:Y:S03]  /*67b0*/  F2FP.BF16.PACK_AB R7, R216, R218 ;  /* 0x000000dad807723e */ /* 0x004fe600000010ff */
[----:B------:R2:W-:Y:S01]  /*67c0*/  STS [R207+0x1e000], R6 ;  /* 0x01e00006cf007388 */ /* 0x0005e20000000800 */
[----:B------:R-:W-:Y:S03]  /*67d0*/  F2FP.BF16.PACK_AB R5, R227, R228 ;  /* 0x000000e4e305723e */ /* 0x000fe600000010ff */
[----:B------:R5:W-:Y:S01]  /*67e0*/  STS [R202+0x1c000], R4 ;  /* 0x01c00004ca007388 */ /* 0x000be20000000800 */
[----:B------:R-:W5:Y:S03]  /*67f0*/  MUFU.EX2 R224, R47 ;  /* 0x0000002f00e07308 */ /* 0x000f660000000800 */
[----:B------:R5:W-:Y:S01]  /*6800*/  STS [R202+0x1c400], R7 ;  /* 0x01c40007ca007388 */ /* 0x000be20000000800 */
[----:B----4-:R-:W-:Y:S06]  /*6810*/  IADD3 R150, P0, R151, UR13, RZ ;  /* 0x0000000d97967c10 */ /* 0x010fec000ff1e0ff */
[----:B------:R-:W-:Y:S01]  /*6820*/  MUFU.EX2 R180, R52 ;  /* 0x0000003400b47308 */ /* 0x000fe20000000800 */
[----:B-1----:R-:W-:Y:S05]  /*6830*/  F2FP.BF16.PACK_AB R0, R189, R191 ;  /* 0x000000bfbd00723e */ /* 0x002fea00000010ff */
[----:B------:R-:W-:Y:S01]  /*6840*/  STS [R203+0x1c400], R0 ;  /* 0x01c40000cb007388 */ /* 0x000fe20000000800 */
[----:B--2---:R-:W-:Y:S03]  /*6850*/  F2FP.BF16.PACK_AB R6, R222, R223 ;  /* 0x000000dfde06723e */ /* 0x004fe600000010ff */
[----:B------:R-:W1:Y:S01]  /*6860*/  MUFU.EX2 R179, R53 ;  /* 0x0000003500b37308 */ /* 0x000e620000000800 */
[----:B-----5:R-:W-:Y:S02]  /*6870*/  F2FP.BF16.PACK_AB R4, R184, R154 ;  /* 0x0000009ab804723e */ /* 0x020fe400000010ff */
[----:B------:R-:W-:Y:S03]  /*6880*/  F2FP.BF16.PACK_AB R7, R217, R219 ;  /* 0x000000dbd907723e */ /* 0x000fe600000010ff */
[----:B------:R-:W-:Y:S04]  /*6890*/  STS [R203+0x1c000], R4 ;  /* 0x01c00004cb007388 */ /* 0x000fe80000000800 */
[----:B------:R-:W-:Y:S01]  /*68a0*/  MUFU.EX2 R186, R54 ;  /* 0x0000003600ba7308 */ /* 0x000fe20000000800 */
[----:B------:R2:W-:Y:S04]  /*68b0*/  STS [R202+0x1e000], R6 ;  /* 0x01e00006ca007388 */ /* 0x0005e80000000800 */
[----:B------:R1:W-:Y:S05]  /*68c0*/  STS [R202+0x1e400], R5 ;  /* 0x01e40005ca007388 */ /* 0x0003ea0000000800 */
[----:B------:R-:W4:Y:S01]  /*68d0*/  MUFU.EX2 R185, R55 ;  /* 0x0000003700b97308 */ /* 0x000f220000000800 */
[----:B------:R-:W-:Y:S09]  /*68e0*/  STS [R203+0x1e000], R7 ;  /* 0x01e00007cb007388 */ /* 0x000ff20000000800 */
[----:B------:R-:W-:Y:S01]  /*68f0*/  MUFU.EX2 R176, R64 ;  /* 0x0000004000b07308 */ /* 0x000fe20000000800 */
[----:B--2---:R-:W-:Y:S09]  /*6900*/  F2FP.BF16.PACK_AB R6, R224, R225 ;  /* 0x000000e1e006723e */ /* 0x004ff200000010ff */
[----:B------:R-:W2:Y:S01]  /*6910*/  MUFU.EX2 R175, R139 ;  /* 0x0000008b00af7308 */ /* 0x000ea20000000800 */
[----:B-1----:R-:W-:Y:S01]  /*6920*/  F2FP.BF16.PACK_AB R5, R179, R180 ;  /* 0x000000b4b305723e */ /* 0x002fe200000010ff */
[----:B------:R-:W-:Y:S01]  /*6930*/  STS [R203+0x1e400], R6 ;  /* 0x01e40006cb007388 */ /* 0x000fe20000000800 */
[----:B----4-:R-:W-:Y:S03]  /*6940*/  F2FP.BF16.PACK_AB R4, R185, R186 ;  /* 0x000000bab904723e */ /* 0x010fe600000010ff */
[----:B------:R1:W-:Y:S04]  /*6950*/  STS [R206+0x1c000], R5 ;  /* 0x01c00005ce007388 */ /* 0x0003e80000000800 */
[----:B------:R-:W-:Y:S01]  /*6960*/  MUFU.EX2 R178, R66 ;  /* 0x0000004200b27308 */ /* 0x000fe20000000800 */
[----:B------:R4:W-:Y:S09]  /*6970*/  STS [R206+0x1c400], R4 ;  /* 0x01c40004ce007388 */ /* 0x0009f20000000800 */
[----:B------:R-:W1:Y:S01]  /*6980*/  MUFU.EX2 R177, R137 ;  /* 0x0000008900b17308 */ /* 0x000e620000000800 */
[----:B--2---:R-:W-:Y:S05]  /*6990*/  F2FP.BF16.PACK_AB R0, R175, R176 ;  /* 0x000000b0af00723e */ /* 0x004fea00000010ff */
[----:B------:R2:W-:Y:S04]  /*69a0*/  STS [R205+0x1c000], R0 ;  /* 0x01c00000cd007388 */ /* 0x0005e80000000800 */
[----:B------:R-:W-:Y:S10]  /*69b0*/  MUFU.EX2 R192, R56 ;  /* 0x0000003800c07308 */ /* 0x000ff40000000800 */
[----:B------:R-:W5:Y:S01]  /*69c0*/  MUFU.EX2 R190, R57 ;  /* 0x0000003900be7308 */ /* 0x000f620000000800 */
[----:B-1----:R-:W-:Y:S05]  /*69d0*/  F2FP.BF16.PACK_AB R5, R177, R178 ;  /* 0x000000b2b105723e */ /* 0x002fea00000010ff */
[----:B------:R-:W-:Y:S04]  /*69e0*/  STS [R205+0x1c400], R5 ;  /* 0x01c40005cd007388 */ /* 0x000fe80000000800 */
[----:B------:R-:W-:Y:S10]  /*69f0*/  MUFU.EX2 R194, R58 ;  /* 0x0000003a00c27308 */ /* 0x000ff40000000800 */
[----:B------:R-:W1:Y:S01]  /*6a00*/  MUFU.EX2 R193, R59 ;  /* 0x0000003b00c17308 */ /* 0x000e620000000800 */
[----:B-----5:R-:W-:Y:S02]  /*6a10*/  F2FP.BF16.PACK_AB R7, R190, R192 ;  /* 0x000000c0be07723e */ /* 0x020fe400000010ff */
[----:B---3--:R-:W-:Y:S03]  /*6a20*/  IADD3.X R151, R170, UR12, RZ, P0, !PT ;  /* 0x0000000caa977c10 */ /* 0x008fe600087fe4ff */
[----:B------:R-:W-:Y:S04]  /*6a30*/  STS [R206+0x1e000], R7 ;  /* 0x01e00007ce007388 */ /* 0x000fe80000000800 */
[----:B------:R-:W-:Y:S01]  /*6a40*/  MUFU.EX2 R183, R60 ;  /* 0x0000003c00b77308 */ /* 0x000fe20000000800 */
[----:B------:R-:W-:Y:S09]  /*6a50*/  PLOP3.LUT P0, PT, PT, PT, UP4, 0x80, 0x0 ;  /* 0x000000000000781c */ /* 0x000ff20003f0f048 */
[----:B------:R-:W4:Y:S01]  /*6a60*/  MUFU.EX2 R182, R136 ;  /* 0x0000008800b67308 */ /* 0x000f220000000800 */
[----:B-1----:R-:W-:Y:S05]  /*6a70*/  F2FP.BF16.PACK_AB R6, R193, R194 ;  /* 0x000000c2c106723e */ /* 0x002fea00000010ff */
[----:B------:R-:W-:Y:S04]  /*6a80*/  STS [R206+0x1e400], R6 ;  /* 0x01e40006ce007388 */ /* 0x000fe80000000800 */
[----:B------:R-:W2:Y:S01]  /*6a90*/  MUFU.EX2 R188, R62 ;  /* 0x0000003e00bc7308 */ /* 0x000ea20000000800 */
[----:B----4-:R-:W-:Y:S05]  /*6aa0*/  F2FP.BF16.PACK_AB R4, R182, R183 ;  /* 0x000000b7b604723e */ /* 0x010fea00000010ff */
[----:B------:R-:W-:Y:S01]  /*6ab0*/  STS [R205+0x1e000], R4 ;  /* 0x01e00004cd007388 */ /* 0x000fe20000000800 */
[----:B--2---:R-:W-:Y:S05]  /*6ac0*/  F2FP.BF16.PACK_AB R0, R181, R188 ;  /* 0x000000bcb500723e */ /* 0x004fea00000010ff */
[----:B------:R-:W-:Y:S04]  /*6ad0*/  STS [R205+0x1e400], R0 ;  /* 0x01e40000cd007388 */ /* 0x000fe80000000800 */
[----:B------:R-:W-:Y:S08]  /*6ae0*/  LDSM.16.M88.4 R64, [R164+0x8000] ;  /* 0x00800000a440783b */ /* 0x000ff00000000200 */
[----:B------:R-:W1:Y:S08]  /*6af0*/  LDSM.16.M88.4 R16, [R158+0x10000] ;  /* 0x010000009e10783b */ /* 0x000e700000000200 */
[----:B------:R-:W2:Y:S08]  /*6b00*/  LDSM.16.M88.4 R60, [R164+0xa000] ;  /* 0x00a00000a43c783b */ /* 0x000eb00000000200 */
[----:B------:R-:W3:Y:S08]  /*6b10*/  LDSM.16.M88.4 R32, [R158+0x10800] ;  /* 0x010800009e20783b */ /* 0x000ef00000000200 */
[----:B------:R-:W4:Y:S08]  /*6b20*/  LDSM.16.M88.4 R48, [R158+0x11000] ;  /* 0x011000009e30783b */ /* 0x000f300000000200 */
[----:B------:R-:W5:Y:S01]  /*6b30*/  LDSM.16.M88.4 R132, [R158+0x11800] ;  /* 0x011800009e84783b */ /* 0x000f620000000200 */
[-C--:B-1----:R-:W-:Y:S07]  /*6b40*/  HMMA.16816.F32.BF16 R4, R64, R16.reuse, RZ ;  /* 0x000000104004723c */ /* 0x082fee00000418ff */
[----:B------:R-:W-:Y:S01]  /*6b50*/  LDSM.16.M88.4 R136, [R148+0x8000] ;  /* 0x008000009488783b */ /* 0x000fe20000000200 */
[C---:B--2---:R-:W-:Y:S07]  /*6b60*/  HMMA.16816.F32.BF16 R8, R60.reuse, R16, RZ ;  /* 0x000000103c08723c */ /* 0x044fee00000418ff */
[----:B------:R-:W1:Y:S01]  /*6b70*/  LDSM.16.M88.4 R140, [R161+0x10000] ;  /* 0x01000000a18c783b */ /* 0x000e620000000200 */
[-C--:B------:R-:W-:Y:S07]  /*6b80*/  HMMA.16816.F32.BF16 R12, R60, R18.reuse, RZ ;  /* 0x000000123c0c723c */ /* 0x080fee00000418ff */
[----:B------:R-:W2:Y:S01]  /*6b90*/  LDSM.16.M88.4 R144, [R148+0xa000] ;  /* 0x00a000009490783b */ /* 0x000ea20000000200 */
[C---:B------:R-:W-:Y:S08]  /*6ba0*/  HMMA.16816.F32.BF16 R16, R64.reuse, R18, RZ ;  /* 0x000000124010723c */ /* 0x040ff000000418ff */
[-C--:B---3--:R-:W-:Y:S08]  /*6bb0*/  HMMA.16816.F32.BF16 R20, R64, R32.reuse, RZ ;  /* 0x000000204014723c */ /* 0x088ff000000418ff */
[C---:B------:R-:W-:Y:S08]  /*6bc0*/  HMMA.16816.F32.BF16 R24, R60.reuse, R32, RZ ;  /* 0x000000203c18723c */ /* 0x040ff000000418ff */
[-C--:B------:R-:W-:Y:S08]  /*6bd0*/  HMMA.16816.F32.BF16 R28, R60, R34.reuse, RZ ;  /* 0x000000223c1c723c */ /* 0x080ff000000418ff */
[C---:B------:R-:W-:Y:S08]  /*6be0*/  HMMA.16816.F32.BF16 R32, R64.reuse, R34, RZ ;  /* 0x000000224020723c */ /* 0x040ff000000418ff */
[-C--:B----4-:R-:W-:Y:S08]  /*6bf0*/  HMMA.16816.F32.BF16 R36, R64, R48.reuse, RZ ;  /* 0x000000304024723c */ /* 0x090ff000000418ff */
[C---:B------:R-:W-:Y:S08]  /*6c00*/  HMMA.16816.F32.BF16 R40, R60.reuse, R48, RZ ;  /* 0x000000303c28723c */ /* 0x040ff000000418ff */
[-C--:B------:R-:W-:Y:S08]  /*6c10*/  HMMA.16816.F32.BF16 R44, R60, R50.reuse, RZ ;  /* 0x000000323c2c723c */ /* 0x080ff000000418ff */
[C---:B------:R-:W-:Y:S08]  /*6c20*/  HMMA.16816.F32.BF16 R48, R64.reuse, R50, RZ ;  /* 0x000000324030723c */ /* 0x040ff000000418ff */
[-C--:B-----5:R-:W-:Y:S08]  /*6c30*/  HMMA.16816.F32.BF16 R52, R64, R132.reuse, RZ ;  /* 0x000000844034723c */ /* 0x0a0ff000000418ff */
[C---:B------:R-:W-:Y:S08]  /*6c40*/  HMMA.16816.F32.BF16 R56, R60.reuse, R132, RZ ;  /* 0x000000843c38723c */ /* 0x040ff000000418ff */
[-C--:B------:R-:W-:Y:S08]  /*6c50*/  HMMA.16816.F32.BF16 R60, R60, R134.reuse, RZ ;  /* 0x000000863c3c723c */ /* 0x080ff000000418ff */
[----:B------:R-:W-:Y:S01]  /*6c60*/  HMMA.16816.F32.BF16 R64, R64, R134, RZ ;  /* 0x000000864040723c */ /* 0x000fe200000418ff */
[----:B------:R-:W3:Y:S07]  /*6c70*/  LDSM.16.M88.4 R132, [R161+0x10800] ;  /* 0x01080000a184783b */ /* 0x000eee0000000200 */
[-C--:B-1----:R-:W-:Y:S08]  /*6c80*/  HMMA.16816.F32.BF16 R4, R136, R140.reuse, R4 ;  /* 0x0000008c8804723c */ /* 0x082ff00000041804 */
[C---:B--2---:R-:W-:Y:S08]  /*6c90*/  HMMA.16816.F32.BF16 R8, R144.reuse, R140, R8 ;  /* 0x0000008c9008723c */ /* 0x044ff00000041808 */
[-C--:B------:R-:W-:Y:S08]  /*6ca0*/  HMMA.16816.F32.BF16 R12, R144, R142.reuse, R12 ;  /* 0x0000008e900c723c */ /* 0x080ff0000004180c */
[C---:B------:R-:W-:Y:S01]  /*6cb0*/  HMMA.16816.F32.BF16 R16, R136.reuse, R142, R16 ;  /* 0x0000008e8810723c */ /* 0x040fe20000041810 */
[----:B------:R-:W1:Y:S07]  /*6cc0*/  LDSM.16.M88.4 R140, [R161+0x11000] ;  /* 0x01100000a18c783b */ /* 0x000e6e0000000200 */
[-C--:B---3--:R-:W-:Y:S08]  /*6cd0*/  HMMA.16816.F32.BF16 R20, R136, R132.reuse, R20 ;  /* 0x000000848814723c */ /* 0x088ff00000041814 */
[C---:B------:R-:W-:Y:S08]  /*6ce0*/  HMMA.16816.F32.BF16 R24, R144.reuse, R132, R24 ;  /* 0x000000849018723c */ /* 0x040ff00000041818 */
[-C--:B------:R-:W-:Y:S08]  /*6cf0*/  HMMA.16816.F32.BF16 R28, R144, R134.reuse, R28 ;  /* 0x00000086901c723c */ /* 0x080ff0000004181c */
[C---:B------:R-:W-:Y:S01]  /*6d00*/  HMMA.16816.F32.BF16 R32, R136.reuse, R134, R32 ;  /* 0x000000868820723c */ /* 0x040fe20000041820 */
[----:B------:R-:W2:Y:S07]  /*6d10*/  LDSM.16.M88.4 R132, [R161+0x11800] ;  /* 0x01180000a184783b */ /* 0x000eae0000000200 */
[-C--:B-1----:R-:W-:Y:S08]  /*6d20*/  HMMA.16816.F32.BF16 R36, R136, R140.reuse, R36 ;  /* 0x0000008c8824723c */ /* 0x082ff00000041824 */
[C---:B------:R-:W-:Y:S08]  /*6d30*/  HMMA.16816.F32.BF16 R40, R144.reuse, R140, R40 ;  /* 0x0000008c9028723c */ /* 0x040ff00000041828 */
[-C--:B------:R-:W-:Y:S08]  /*6d40*/  HMMA.16816.F32.BF16 R44, R144, R142.reuse, R44 ;  /* 0x0000008e902c723c */ /* 0x080ff0000004182c */
[C---:B------:R-:W-:Y:S08]  /*6d50*/  HMMA.16816.F32.BF16 R48, R136.reuse, R142, R48 ;  /* 0x0000008e8830723c */ /* 0x040ff00000041830 */
[-C--:B--2---:R-:W-:Y:S08]  /*6d60*/  HMMA.16816.F32.BF16 R52, R136, R132.reuse, R52 ;  /* 0x000000848834723c */ /* 0x084ff00000041834 */
        /* <DEDUP_REMOVED lines=9> */
[----:B------:R-:W4:Y:S08]  /*6e00*/  LDSM.16.M88.4 R136, [R145+0xa000] ;  /* 0x00a000009188783b */ /* 0x000f300000000200 */
[----:B------:R-:W5:Y:S04]  /*6e10*/  LDG.E R144, [R150.64+0x100] ;  /* 0x0001001696907981 */ /* 0x000f68000c1e1900 */
[----:B------:R-:W2:Y:S01]  /*6e20*/  LDG.E R2, [R150.64+0x120] ;  /* 0x0001201696027981 */ /* 0x000ea2000c1e1900 */
        /* <DEDUP_REMOVED lines=25> */
[C---:B--2---:R-:W-:Y:S01]  /*6fc0*/  FADD.FTZ R4, -R147.reuse, R4 ;  /* 0x0000000493047221 */ /* 0x044fe20000010100 */
[C---:B------:R-:W-:Y:S01]  /*6fd0*/  HMMA.16816.F32.BF16 R16, R132.reuse, R138, R16 ;  /* 0x0000008a8410723c */ /* 0x040fe20000041810 */
[----:B------:R-:W1:Y:S02]  /*6fe0*/  LDSM.16.M88.4 R136, [R160+0x10800] ;  /* 0x01080000a088783b */ /* 0x000e640000000200 */
[C---:B------:R-:W-:Y:S02]  /*6ff0*/  FADD.FTZ R5, -R147.reuse, R5 ;  /* 0x0000000593057221 */ /* 0x040fe40000010100 */
[C---:B---3--:R-:W-:Y:S02]  /*7000*/  FADD.FTZ R6, -R146.reuse, R6 ;  /* 0x0000000692067221 */ /* 0x048fe40000010100 */
[----:B------:R-:W-:Y:S02]  /*7010*/  FADD.FTZ R7, -R146, R7 ;  /* 0x0000000792077221 */ /* 0x000fe40000010100 */
[C---:B-----5:R-:W-:Y:S03]  /*7020*/  FADD.FTZ R8, -R144.reuse, R8 ;  /* 0x0000000890087221 */ /* 0x060fe60000010100 */
[----:B------:R-:W-:Y:S02]  /*7030*/  FADD.FTZ R9, -R144, R9 ;  /* 0x0000000990097221 */ /* 0x000fe40000010100 */
        /* <DEDUP_REMOVED lines=8> */
[C---:B------:R-:W-:Y:S02]  /*70c0*/  FADD.FTZ R18, -R146.reuse, R18 ;  /* 0x0000001292127221 */ /* 0x040fe40000010100 */
[----:B------:R-:W-:Y:S02]  /*70d0*/  FADD.FTZ R19, -R146, R19 ;  /* 0x0000001392137221 */ /* 0x000fe40000010100 */
[----:B------:R-:W-:Y:S02]  /*70e0*/  FADD.FTZ R15, -R2, R15 ;  /* 0x0000000f020f7221 */ /* 0x000fe40000010100 */
[----:B------:R-:W-:Y:S02]  /*70f0*/  FMUL.FTZ R174, R229, R4 ;  /* 0x00000004e5ae7220 */ /* 0x000fe40000410000 */
[----:B------:R-:W-:Y:S02]  /*7100*/  FMUL.FTZ R172, R226, R5 ;  /* 0x00000005e2ac7220 */ /* 0x000fe40000410000 */
[----:B------:R-:W-:Y:S01]  /*7110*/  FMUL.FTZ R171, R233, R16 ;  /* 0x00000010e9ab7220 */ /* 0x000fe20000410000 */
[-C--:B-1----:R-:W-:Y:S01]  /*7120*/  HMMA.16816.F32.BF16 R20, R132, R136.reuse, R20 ;  /* 0x000000888414723c */ /* 0x082fe20000041814 */
[----:B------:R-:W-:Y:S02]  /*7130*/  FMUL.FTZ R16, R187, R10 ;  /* 0x0000000abb107220 */ /* 0x000fe40000410000 */
[----:B------:R-:W-:Y:S05]  /*7140*/  FMUL.FTZ R14, R197, R14 ;  /* 0x0000000ec50e7220 */ /* 0x000fea0000410000 */
[C---:B------:R-:W-:Y:S08]  /*7150*/  HMMA.16816.F32.BF16 R24, R140.reuse, R136, R24 ;  /* 0x000000888c18723c */ /* 0x040ff00000041818 */
[-C--:B------:R-:W-:Y:S08]  /*7160*/  HMMA.16816.F32.BF16 R28, R140, R138.reuse, R28 ;  /* 0x0000008a8c1c723c */ /* 0x080ff0000004181c */
[C---:B------:R-:W-:Y:S01]  /*7170*/  FADD.FTZ R20, -R147.reuse, R20 ;  /* 0x0000001493147221 */ /* 0x040fe20000010100 */
[C---:B------:R-:W-:Y:S01]  /*7180*/  HMMA.16816.F32.BF16 R32, R132.reuse, R138, R32 ;  /* 0x0000008a8420723c */ /* 0x040fe20000041820 */
[----:B------:R-:W1:Y:S02]  /*7190*/  LDSM.16.M88.4 R136, [R160+0x11000] ;  /* 0x01100000a088783b */ /* 0x000e640000000200 */
[C---:B------:R-:W-:Y:S02]  /*71a0*/  FADD.FTZ R21, -R147.reuse, R21 ;  /* 0x0000001593157221 */ /* 0x040fe40000010100 */
[C---:B------:R-:W-:Y:S02]  /*71b0*/  FADD.FTZ R22, -R146.reuse, R22 ;  /* 0x0000001692167221 */ /* 0x040fe40000010100 */
[----:B------:R-:W-:Y:S02]  /*71c0*/  FADD.FTZ R23, -R146, R23 ;  /* 0x0000001792177221 */ /* 0x000fe40000010100 */
[C---:B------:R-:W-:Y:S03]  /*71d0*/  FADD.FTZ R24, -R144.reuse, R24 ;  /* 0x0000001890187221 */ /* 0x040fe60000010100 */
[----:B------:R-:W-:Y:S02]  /*71e0*/  FADD.FTZ R25, -R144, R25 ;  /* 0x0000001990197221 */ /* 0x000fe40000010100 */
[----:B------:R-:W-:Y:S02]  /*71f0*/  FADD.FTZ R26, -R2, R26 ;  /* 0x0000001a021a7221 */ /* 0x000fe40000010100 */
[C---:B------:R-:W-:Y:S02]  /*7200*/  FADD.FTZ R29, -R144.reuse, R29 ;  /* 0x0000001d901d7221 */ /* 0x040fe40000010100 */
[----:B------:R-:W-:Y:S02]  /*7210*/  FADD.FTZ R28, -R144, R28 ;  /* 0x0000001c901c7221 */ /* 0x000fe40000010100 */
[C---:B------:R-:W-:Y:S02]  /*7220*/  FADD.FTZ R17, -R2.reuse, R27 ;  /* 0x0000001b02117221 */ /* 0x040fe40000010100 */
[----:B------:R-:W-:Y:S02]  /*7230*/  FADD.FTZ R30, -R2, R30 ;  /* 0x0000001e021e7221 */ /* 0x000fe40000010100 */
[C---:B------:R-:W-:Y:S02]  /*7240*/  FADD.FTZ R33, -R147.reuse, R33 ;  /* 0x0000002193217221 */ /* 0x040fe40000010100 */
[C---:B------:R-:W-:Y:S02]  /*7250*/  FADD.FTZ R34, -R146.reuse, R34 ;  /* 0x0000002292227221 */ /* 0x040fe40000010100 */
[----:B------:R-:W-:Y:S02]  /*7260*/  FADD.FTZ R35, -R146, R35 ;  /* 0x0000002392237221 */ /* 0x000fe40000010100 */
[----:B------:R-:W-:Y:S02]  /*7270*/  FADD.FTZ R32, -R147, R32 ;  /* 0x0000002093207221 */ /* 0x000fe40000010100 */
[----:B------:R-:W-:Y:S02]  /*7280*/  FMUL.FTZ R151, R196, R33 ;  /* 0x00000021c4977220 */ /* 0x000fe40000410000 */
[----:B------:R-:W-:Y:S02]  /*7290*/  FMUL.FTZ R170, R231, R20 ;  /* 0x00000014e7aa7220 */ /* 0x000fe40000410000 */
[----:B------:R-:W-:Y:S02]  /*72a0*/  FMUL.FTZ R152, R230, R21 ;  /* 0x00000015e6987220 */ /* 0x000fe40000410000 */
[----:B------:R-:W-:Y:S02]  /*72b0*/  FMUL.FTZ R169, R169, R32 ;  /* 0x00000020a9a97220 */ /* 0x000fe40000410000 */
[----:B------:R-:W-:Y:S01]  /*72c0*/  FMUL.FTZ R20, R248, R12 ;  /* 0x0000000cf8147220 */ /* 0x000fe20000410000 */
[-C--:B-1----:R-:W-:Y:S01]  /*72d0*/  HMMA.16816.F32.BF16 R36, R132, R136.reuse, R36 ;  /* 0x000000888424723c */ /* 0x082fe20000041824 */
[----:B------:R-:W-:Y:S02]  /*72e0*/  FMUL.FTZ R21, R252, R15 ;  /* 0x0000000ffc157220 */ /* 0x000fe40000410000 */
[----:B------:R-:W-:Y:S02]  /*72f0*/  FMUL.FTZ R32, R245, R26 ;  /* 0x0000001af5207220 */ /* 0x000fe40000410000 */
[----:B------:R-:W-:Y:S02]  /*7300*/  FMUL.FTZ R17, R244, R17 ;  /* 0x00000011f4117220 */ /* 0x000fe40000410000 */
[----:B------:R-:W-:Y:S01]  /*7310*/  FMUL.FTZ R30, R243, R30 ;  /* 0x0000001ef31e7220 */ /* 0x000fe20000410000 */
[C---:B------:R-:W-:Y:S08]  /*7320*/  HMMA.16816.F32.BF16 R40, R140.reuse, R136, R40 ;  /* 0x000000888c28723c */ /* 0x040ff00000041828 */
[-C--:B------:R-:W-:Y:S08]  /*7330*/  HMMA.16816.F32.BF16 R44, R140, R138.reuse, R44 ;  /* 0x0000008a8c2c723c */ /* 0x080ff0000004182c */
[C---:B------:R-:W-:Y:S01]  /*7340*/  FADD.FTZ R36, -R147.reuse, R36 ;  /* 0x0000002493247221 */ /* 0x040fe20000010100 */
[C---:B------:R-:W-:Y:S01]  /*7350*/  HMMA.16816.F32.BF16 R48, R132.reuse, R138, R48 ;  /* 0x0000008a8430723c */ /* 0x040fe20000041830 */
[----:B------:R-:W1:Y:S02]  /*7360*/  LDSM.16.M88.4 R136, [R160+0x11800] ;  /* 0x01180000a088783b */ /* 0x000e640000000200 */
[----:B------:R-:W-:Y:S02]  /*7370*/  FADD.FTZ R37, -R147, R37 ;  /* 0x0000002593257221 */ /* 0x000fe40000010100 */
[C---:B------:R-:W-:Y:S02]  /*7380*/  FADD.FTZ R38, -R146.reuse, R38 ;  /* 0x0000002692267221 */ /* 0x040fe40000010100 */
[----:B------:R-:W-:Y:S02]  /*7390*/  FADD.FTZ R39, -R146, R39 ;  /* 0x0000002792277221 */ /* 0x000fe40000010100 */
[----:B------:R-:W-:Y:S03]  /*73a0*/  FMUL.FTZ R155, R155, R36 ;  /* 0x000000249b9b7220 */ /* 0x000fe60000410000 */
[----:B------:R-:W-:Y:S02]  /*73b0*/  FMUL.FTZ R150, R195, R37 ;  /* 0x00000025c3967220 */ /* 0x000fe40000410000 */
[C---:B------:R-:W-:Y:S02]  /*73c0*/  FADD.FTZ R40, -R144.reuse, R40 ;  /* 0x0000002890287221 */ /* 0x040fe40000010100 */
[C---:B------:R-:W-:Y:S02]  /*73d0*/  FADD.FTZ R41, -R144.reuse, R41 ;  /* 0x0000002990297221 */ /* 0x040fe40000010100 */
[C---:B------:R-:W-:Y:S02]  /*73e0*/  FADD.FTZ R44, -R144.reuse, R44 ;  /* 0x0000002c902c7221 */ /* 0x040fe40000010100 */
[----:B------:R-:W-:Y:S02]  /*73f0*/  FADD.FTZ R45, -R144, R45 ;  /* 0x0000002d902d7221 */ /* 0x000fe40000010100 */
[----:B------:R-:W-:Y:S02]  /*7400*/  FADD.FTZ R33, -R2, R47 ;  /* 0x0000002f02217221 */ /* 0x000fe40000010100 */
[C---:B------:R-:W-:Y:S02]  /*7410*/  FADD.FTZ R48, -R147.reuse, R48 ;  /* 0x0000003093307221 */ /* 0x040fe40000010100 */
[----:B------:R-:W-:Y:S02]  /*7420*/  FADD.FTZ R49, -R147, R49 ;  /* 0x0000003193317221 */ /* 0x000fe40000010100 */
[----:B------:R-:W-:Y:S02]  /*7430*/  FMUL.FTZ R154, R154, R48 ;  /* 0x000000309a9a7220 */ /* 0x000fe40000410000 */
[C---:B------:R-:W-:Y:S02]  /*7440*/  FADD.FTZ R50, -R146.reuse, R50 ;  /* 0x0000003292327221 */ /* 0x040fe40000010100 */
[----:B------:R-:W-:Y:S02]  /*7450*/  FADD.FTZ R51, -R146, R51 ;  /* 0x0000003392337221 */ /* 0x000fe40000010100 */
[----:B------:R-:W-:Y:S02]  /*7460*/  FMUL.FTZ R48, R235, R29 ;  /* 0x0000001deb307220 */ /* 0x000fe40000410000 */
[C---:B------:R-:W-:Y:S02]  /*7470*/  FADD.FTZ R29, -R2.reuse, R31 ;  /* 0x0000001f021d7221 */ /* 0x040fe40000010100 */
[----:B------:R-:W-:Y:S02]  /*7480*/  FADD.FTZ R31, -R2, R43 ;  /* 0x0000002b021f7221 */ /* 0x000fe40000010100 */
[----:B------:R-:W-:Y:S01]  /*7490*/  FMUL.FTZ R149, R184, R49 ;  /* 0x00000031b8957220 */ /* 0x000fe20000410000 */
[-C--:B-1----:R-:W-:Y:S01]  /*74a0*/  HMMA.16816.F32.BF16 R52, R132, R136.reuse, R52 ;  /* 0x000000888434723c */ /* 0x082fe20000041834 */
[----:B------:R-:W-:Y:S02]  /*74b0*/  FMUL.FTZ R49, R237, R28 ;  /* 0x0000001ced317220 */ /* 0x000fe40000410000 */
[----:B------:R-:W-:Y:S02]  /*74c0*/  FMUL.FTZ R40, R223, R40 ;  /* 0x00000028df287220 */ /* 0x000fe40000410000 */
[----:B------:R-:W-:Y:S02]  /*74d0*/  FMUL.FTZ R41, R222, R41 ;  /* 0x00000029de297220 */ /* 0x000fe40000410000 */
[----:B------:R-:W-:Y:S01]  /*74e0*/  FMUL.FTZ R44, R219, R44 ;  /* 0x0000002cdb2c7220 */ /* 0x000fe20000410000 */
[C---:B------:R-:W-:Y:S01]  /*74f0*/  HMMA.16816.F32.BF16 R56, R140.reuse, R136, R56 ;  /* 0x000000888c38723c */ /* 0x040fe20000041838 */
[----:B------:R-:W-:Y:S03]  /*7500*/  FMUL.FTZ R45, R217, R45 ;  /* 0x0000002dd92d7220 */ /* 0x000fe60000410000 */
[----:B------:R-:W-:Y:S02]  /*7510*/  FMUL.FTZ R29, R242, R29 ;  /* 0x0000001df21d7220 */ /* 0x000fe40000410000 */
[----:B------:R-:W-:Y:S02]  /*7520*/  FMUL.FTZ R31, R227, R31 ;  /* 0x0000001fe31f7220 */ /* 0x000fe40000410000 */
[----:B------:R-:W-:Y:S01]  /*7530*/  FMUL.FTZ R136, R221, R34 ;  /* 0x00000022dd887220 */ /* 0x000fe20000410000 */
[-C--:B------:R-:W-:Y:S03]  /*7540*/  HMMA.16816.F32.BF16 R60, R140, R138.reuse, R60 ;  /* 0x0000008a8c3c723c */ /* 0x080fe6000004183c */
[----:B------:R-:W-:Y:S02]  /*7550*/  FADD.FTZ R34, -R2, R46 ;  /* 0x0000002e02227221 */ /* 0x000fe40000010100 */
[----:B------:R-:W-:Y:S02]  /*7560*/  FMUL.FTZ R137, R236, R22 ;  /* 0x00000016ec897220 */ /* 0x000fe40000410000 */
[C---:B------:R-:W-:Y:S01]  /*7570*/  FADD.FTZ R53, -R147.reuse, R53 ;  /* 0x0000003593357221 */ /* 0x040fe20000010100 */
[----:B------:R-:W-:Y:S01]  /*7580*/  HMMA.16816.F32.BF16 R64, R132, R138, R64 ;  /* 0x0000008a8440723c */ /* 0x000fe20000041840 */
[----:B------:R-:W-:Y:S03]  /*7590*/  FADD.FTZ R52, -R147, R52 ;  /* 0x0000003493347221 */ /* 0x000fe60000010100 */
[----:B------:R-:W-:Y:S02]  /*75a0*/  FMUL.FTZ R141, R179, R53 ;  /* 0x00000035b38d7220 */ /* 0x000fe40000410000 */
[----:B------:R-:W-:Y:S02]  /*75b0*/  FMUL.FTZ R53, R216, R39 ;  /* 0x00000027d8357220 */ /* 0x000fe40000410000 */
[----:B------:R-:W-:Y:S04]  /*75c0*/  FMUL.FTZ R135, R218, R38 ;  /* 0x00000026da877220 */ /* 0x000fe80000410000 */
[C---:B------:R-:W-:Y:S02]  /*75d0*/  FADD.FTZ R54, -R146.reuse, R54 ;  /* 0x0000003692367221 */ /* 0x040fe40000010100 */
[----:B------:R-:W-:Y:S02]  /*75e0*/  FADD.FTZ R55, -R146, R55 ;  /* 0x0000003792377221 */ /* 0x000fe40000010100 */
        /* <DEDUP_REMOVED lines=46> */
[----:B------:R-:W-:Y:S01]  /*78d0*/  IMAD.MOV.U32 R177, RZ, RZ, R199 ;  /* 0x000000ffffb17224 */ /* 0x000fe200078e00c7 */
        /* <DEDUP_REMOVED lines=10> */
[-C--:B------:R-:W-:Y:S01]  /*7980*/  @!P1 LEA R2, P2, R11, R4.reuse, 0x6 ;  /* 0x000000040b029211 */ /* 0x080fe200078430ff */
[----:B------:R-:W-:Y:S01]  /*7990*/  @!P1 IMAD.MOV.U32 R8, RZ, RZ, c[0x0][0x194] ;  /* 0x00006500ff089624 */ /* 0x000fe200078e00ff */
[----:B------:R-:W-:Y:S01]  /*79a0*/  LEA.HI.X R7, R4, R213, R5, 0x1, P4 ;  /* 0x000000d504077211 */ /* 0x000fe200020f0c05 */
[----:B------:R-:W-:Y:S01]  /*79b0*/  @!P1 IMAD.MOV.U32 R15, RZ, RZ, c[0x0][0x194] ;  /* 0x00006500ff0f9624 */ /* 0x000fe200078e00ff */
[----:B------:R-:W-:Y:S02]  /*79c0*/  IADD3 R173, R173, UR9, RZ ;  /* 0x00000009adad7c10 */ /* 0x000fe4000fffe0ff */
[C---:B------:R-:W-:Y:S02]  /*79d0*/  @!P1 LEA R0, P3, R11.reuse, R4, 0x5 ;  /* 0x000000040b009211 */ /* 0x040fe400078628ff */
[CC--:B------:R-:W-:Y:S01]  /*79e0*/  @!P1 LEA.HI.X R9, R11.reuse, R5.reuse, R9, 0x6, P2 ;  /* 0x000000050b099211 */ /* 0x0c0fe200010f3409 */
[----:B------:R1:W-:Y:S01]  /*79f0*/  @P1 STS [R173], RZ ;  /* 0x000000ffad001388 */ /* 0x0003e20000000800 */
[-C--:B------:R-:W-:Y:S02]  /*7a00*/  @!P1 LEA R10, P2, R2, R212.reuse, 0x1 ;  /* 0x000000d4020a9211 */ /* 0x080fe400078408ff */
        /* <DEDUP_REMOVED lines=10> */
[----:B------:R-:W-:Y:S01]  /*7ab0*/  @!P1 LEA R8, P2, R4, R212, 0x1 ;  /* 0x000000d404089211 */ /* 0x000fe200078408ff */
        /* <DEDUP_REMOVED lines=37> */
.L_x_641:
        /* <DEDUP_REMOVED lines=212> */
.L_x_642:
[----:B------:R-:W-:Y:S01]  /*8a50*/  LDSM.16.M88.4 R32, [R163+0x14000] ;  /* 0x01400000a320783b */ /* 0x000fe20000000200 */
[----:B------:R-:W-:Y:S01]  /*8a60*/  IMAD.IADD R144, R157, 0x1, R148 ;  /* 0x000000019d907824 */ /* 0x000fe200078e0294 */
[----:B------:R-:W-:Y:S01]  /*8a70*/  ULOP3.LUT UR9, UR8, 0x1, URZ, 0xc0, !UPT ;  /* 0x0000000108097892 */ /* 0x000fe2000f8ec03f */
[----:B------:R-:W-:Y:S01]  /*8a80*/  IMAD.MOV.U32 R147, RZ, RZ, c[0x0][0x22c] ;  /* 0x00008b00ff937624 */ /* 0x000fe200078e00ff */
[----:B------:R-:W2:Y:S02]  /*8a90*/  LDSM.16.MT88.4 R16, [R0+0xc000] ;  /* 0x00c000000010783b */ /* 0x000ea40000004200 */
[----:B------:R-:W-:Y:S01]  /*8aa0*/  UISETP.NE.U32.AND UP0, UPT, UR9, 0x1, UPT ;  /* 0x000000010900788c */ /* 0x000fe2000bf05070 */
[----:B------:R-:W-:Y:S01]  /*8ab0*/  IMAD R147, R147, c[0x0][0x1c0], RZ ;  /* 0x0000700093937a24 */ /* 0x000fe200078e02ff */
[----:B------:R-:W3:Y:S01]  /*8ac0*/  LDSM.16.M88.4 R28, [R163+0x16000] ;  /* 0x01600000a31c783b */ /* 0x000ee20000000200 */
[----:B------:R-:W-:Y:S02]  /*8ad0*/  UIADD3 UR9, UR8, -0x1, URZ ;  /* 0xffffffff08097890 */ /* 0x000fe4000fffe03f */
[----:B------:R-:W-:Y:S01]  /*8ae0*/  IMAD.U32 R147, R147, -0x80, RZ ;  /* 0xffffff8093937824 */ /* 0x000fe200078e00ff */
[----:B------:R-:W4:Y:S04]  /*8af0*/  LDSM.16.MT88.4 R36, [R2+0xc000] ;  /* 0x00c000000224783b */ /* 0x000f280000004200 */
[----:B------:R-:W5:Y:S01]  /*8b00*/  LDL R154, [R1+0x38] ;  /* 0x00003800019a7983 */ /* 0x000f620000100800 */
[C---:B------:R-:W-:Y:S03]  /*8b10*/  LEA R200, P1, R147.reuse, R176, 0x2 ;  /* 0x000000b093c87211 */ /* 0x040fe600078210ff */
[----:B------:R-:W-:Y:S01]  /*8b20*/  LDSM.16.M88.4 R40, [R148+0x14000] ;  /* 0x014000009428783b */ /* 0x000fe20000000200 */
[----:B------:R-:W-:Y:S01]  /*8b30*/  LEA.HI.X.SX32 R199, R147, R177, 0x2, P1 ;  /* 0x000000b193c77211 */ /* 0x000fe200008f16ff */
[----:B------:R-:W-:Y:S02]  /*8b40*/  IMAD.MOV.U32 R147, RZ, RZ, c[0x0][0x22c] ;  /* 0x00008b00ff937624 */ /* 0x000fe400078e00ff */
[----:B------:R-:W5:Y:S02]  /*8b50*/  LDL R153, [R1+0x50] ;  /* 0x0000500001997983 */ /* 0x000f640000100800 */
[----:B------:R-:W-:Y:S02]  /*8b60*/  IMAD R147, R147, c[0x0][0x1c0], RZ ;  /* 0x0000700093937a24 */ /* 0x000fe400078e02ff */
[----:B------:R-:W1:Y:S02]  /*8b70*/  LDSM.16.MT88.4 R44, [R0+0xc800] ;  /* 0x00c80000002c783b */ /* 0x000e640000004200 */
[----:B------:R-:W-:Y:S02]  /*8b80*/  IMAD.SHL.U32 R147, R147, 0x8, RZ ;  /* 0x0000000893937824 */ /* 0x000fe400078e00ff */
[----:B------:R1:W5:Y:S04]  /*8b90*/  LDL R149, [R1+0xc] ;  /* 0x00000c0001957983 */ /* 0x0003680000100800 */
[----:B------:R-:W1:Y:S04]  /*8ba0*/  LDSM.16.M88.4 R48, [R148+0x16000] ;  /* 0x016000009430783b */ /* 0x000e680000000200 */
[----:B------:R1:W5:Y:S02]  /*8bb0*/  LDL R150, [R1+0x4] ;  /* 0x0000040001967983 */ /* 0x0003640000100800 */
[-C--:B-12---:R-:W-:Y:S02]  /*8bc0*/  HMMA.16816.F32.BF16 R4, R32, R16.reuse, RZ ;  /* 0x000000102004723c */ /* 0x086fe400000418ff */
[----:B------:R-:W1:Y:S04]  /*8bd0*/  LDSM.16.MT88.4 R52, [R2+0xc800] ;  /* 0x00c800000234783b */ /* 0x000e680000004200 */
[----:B------:R2:W2:Y:S02]  /*8be0*/  LDL R151, [R1] ;  /* 0x0000000001977983 */ /* 0x0004a40000100800 */
[C---:B---3--:R-:W-:Y:S02]  /*8bf0*/  HMMA.16816.F32.BF16 R8, R28.reuse, R16, RZ ;  /* 0x000000101c08723c */ /* 0x048fe400000418ff */
[----:B------:R-:W-:Y:S04]  /*8c00*/  LDSM.16.M88.4 R56, [R145+0x14000] ;  /* 0x014000009138783b */ /* 0x000fe80000000200 */
[----:B------:R3:W2:Y:S02]  /*8c10*/  LDL R152, [R1+0x8] ;  /* 0x0000080001987983 */ /* 0x0006a40000100800 */
[-C--:B------:R-:W-:Y:S02]  /*8c20*/  HMMA.16816.F32.BF16 R12, R28, R18.reuse, RZ ;  /* 0x000000121c0c723c */ /* 0x080fe400000418ff */
[----:B------:R-:W1:Y:S04]  /*8c30*/  LDSM.16.MT88.4 R60, [R0+0xd000] ;  /* 0x00d00000003c783b */ /* 0x000e680000004200 */
[----:B------:R-:W1:Y:S02]  /*8c40*/  LDSM.16.M88.4 R64, [R145+0x16000] ;  /* 0x016000009140783b */ /* 0x000e640000000200 */
[C---:B------:R-:W-:Y:S02]  /*8c50*/  HMMA.16816.F32.BF16 R16, R32.reuse, R18, RZ ;  /* 0x000000122010723c */ /* 0x040fe400000418ff */
[----:B------:R-:W1:Y:S04]  /*8c60*/  LDSM.16.MT88.4 R132, [R2+0xd000] ;  /* 0x00d000000284783b */ /* 0x000e680000004200 */
[----:B------:R-:W-:Y:S02]  /*8c70*/  LDSM.16.M88.4 R136, [R144+0x16000] ;  /* 0x016000009088783b */ /* 0x000fe40000000200 */
[-C--:B----4-:R-:W-:Y:S02]  /*8c80*/  HMMA.16816.F32.BF16 R20, R32, R36.reuse, RZ ;  /* 0x000000242014723c */ /* 0x090fe400000418ff */
[----:B------:R-:W-:Y:S06]  /*8c90*/  LDSM.16.MT88.4 R140, [R2+0xd800] ;  /* 0x00d80000028c783b */ /* 0x000fec0000004200 */
        /* <DEDUP_REMOVED lines=9> */
[-C--:B-1----:R-:W-:Y:S08]  /*8d30*/  HMMA.16816.F32.BF16 R20, R40, R52.reuse, R20 ;  /* 0x000000342814723c */ /* 0x082ff00000041814 */
[C---:B------:R-:W-:Y:S08]  /*8d40*/  HMMA.16816.F32.BF16 R24, R48.reuse, R52, R24 ;  /* 0x000000343018723c */ /* 0x040ff00000041818 */
[-C--:B------:R-:W-:Y:S01]  /*8d50*/  HMMA.16816.F32.BF16 R28, R48, R54.reuse, R28 ;  /* 0x00000036301c723c */ /* 0x080fe2000004181c */
[----:B------:R-:W-:Y:S07]  /*8d60*/  LDSM.16.MT88.4 R48, [R0+0xe000] ;  /* 0x00e000000030783b */ /* 0x000fee0000004200 */
[----:B------:R-:W-:Y:S01]  /*8d70*/  HMMA.16816.F32.BF16 R32, R40, R54, R32 ;  /* 0x000000362820723c */ /* 0x000fe20000041820 */
[----:B------:R-:W1:Y:S04]  /*8d80*/  LDSM.16.M88.4 R40, [R163+0x18000] ;  /* 0x01800000a328783b */ /* 0x000e680000000200 */
[----:B------:R-:W1:Y:S03]  /*8d90*/  LDSM.16.M88.4 R52, [R163+0x1a000] ;  /* 0x01a00000a334783b */ /* 0x000e660000000200 */
[-C--:B------:R-:W-:Y:S08]  /*8da0*/  HMMA.16816.F32.BF16 R4, R56, R60.reuse, R4 ;  /* 0x0000003c3804723c */ /* 0x080ff00000041804 */
[C---:B------:R-:W-:Y:S08]  /*8db0*/  HMMA.16816.F32.BF16 R8, R64.reuse, R60, R8 ;  /* 0x0000003c4008723c */ /* 0x040ff00000041808 */
[-C--:B------:R-:W-:Y:S08]  /*8dc0*/  HMMA.16816.F32.BF16 R12, R64, R62.reuse, R12 ;  /* 0x0000003e400c723c */ /* 0x080ff0000004180c */
[C---:B------:R-:W-:Y:S01]  /*8dd0*/  HMMA.16816.F32.BF16 R16, R56.reuse, R62, R16 ;  /* 0x0000003e3810723c */ /* 0x040fe20000041810 */
[----:B------:R-:W1:Y:S07]  /*8de0*/  LDSM.16.MT88.4 R60, [R2+0xe000] ;  /* 0x00e00000023c783b */ /* 0x000e6e0000004200 */
[-C--:B------:R-:W-:Y:S08]  /*8df0*/  HMMA.16816.F32.BF16 R20, R56, R132.reuse, R20 ;  /* 0x000000843814723c */ /* 0x080ff00000041814 */
[C---:B------:R-:W-:Y:S08]  /*8e00*/  HMMA.16816.F32.BF16 R24, R64.reuse, R132, R24 ;  /* 0x000000844018723c */ /* 0x040ff00000041818 */
[-C--:B------:R-:W-:Y:S01]  /*8e10*/  HMMA.16816.F32.BF16 R28, R64, R134.reuse, R28 ;  /* 0x00000086401c723c */ /* 0x080fe2000004181c */
[----:B------:R-:W-:Y:S07]  /*8e20*/  LDSM.16.M88.4 R64, [R148+0x1a000] ;  /* 0x01a000009440783b */ /* 0x000fee0000000200 */
[----:B------:R-:W-:Y:S01]  /*8e30*/  HMMA.16816.F32.BF16 R32, R56, R134, R32 ;  /* 0x000000863820723c */ /* 0x000fe20000041820 */
[----:B------:R-:W-:Y:S04]  /*8e40*/  LDSM.16.MT88.4 R56, [R0+0xe800] ;  /* 0x00e800000038783b */ /* 0x000fe80000004200 */
[----:B------:R-:W-:Y:S03]  /*8e50*/  LDSM.16.MT88.4 R132, [R2+0xe800] ;  /* 0x00e800000284783b */ /* 0x000fe60000004200 */
[-C--:B----4-:R-:W-:Y:S08]  /*8e60*/  HMMA.16816.F32.BF16 R4, R36, R44.reuse, R4 ;  /* 0x0000002c2404723c */ /* 0x090ff00000041804 */
[C---:B------:R-:W-:Y:S08]  /*8e70*/  HMMA.16816.F32.BF16 R8, R136.reuse, R44, R8 ;  /* 0x0000002c8808723c */ /* 0x040ff00000041808 */
[-C--:B------:R-:W-:Y:S08]  /*8e80*/  HMMA.16816.F32.BF16 R12, R136, R46.reuse, R12 ;  /* 0x0000002e880c723c */ /* 0x080ff0000004180c */
[C---:B------:R-:W-:Y:S01]  /*8e90*/  HMMA.16816.F32.BF16 R16, R36.reuse, R46, R16 ;  /* 0x0000002e2410723c */ /* 0x040fe20000041810 */
[----:B------:R-:W4:Y:S07]  /*8ea0*/  LDSM.16.M88.4 R44, [R148+0x18000] ;  /* 0x01800000942c783b */ /* 0x000f2e0000000200 */
[-C--:B------:R-:W-:Y:S08]  /*8eb0*/  HMMA.16816.F32.BF16 R20, R36, R140.reuse, R20 ;  /* 0x0000008c2414723c */ /* 0x080ff00000041814 */
[C---:B------:R-:W-:Y:S08]  /*8ec0*/  HMMA.16816.F32.BF16 R24, R136.reuse, R140, R24 ;  /* 0x0000008c8818723c */ /* 0x040ff00000041818 */
[-C--:B------:R-:W-:Y:S01]  /*8ed0*/  HMMA.16816.F32.BF16 R28, R136, R142.reuse, R28 ;  /* 0x0000008e881c723c */ /* 0x080fe2000004181c */
[----:B------:R-:W-:Y:S07]  /*8ee0*/  LDSM.16.M88.4 R136, [R145+0x1a000] ;  /* 0x01a000009188783b */ /* 0x000fee0000000200 */
[----:B------:R-:W-:Y:S01]  /*8ef0*/  HMMA.16816.F32.BF16 R32, R36, R142, R32 ;  /* 0x0000008e2420723c */ /* 0x000fe20000041820 */
[----:B------:R-:W-:Y:S04]  /*8f00*/  LDSM.16.M88.4 R36, [R145+0x18000] ;  /* 0x018000009124783b */ /* 0x000fe80000000200 */
[----:B------:R-:W-:Y:S03]  /*8f10*/  LDSM.16.MT88.4 R140, [R2+0xf000] ;  /* 0x00f00000028c783b */ /* 0x000fe60000004200 */
        /* <DEDUP_REMOVED lines=8> */
[----:B------:R1:W-:Y:S07]  /*8fa0*/  LDSM.16.MT88.4 R52, [R0+0xf800] ;  /* 0x00f800000034783b */ /* 0x0003ee0000004200 */
[----:B------:R-:W-:Y:S01]  /*8fb0*/  HMMA.16816.F32.BF16 R32, R40, R62, R32 ;  /* 0x0000003e2820723c */ /* 0x000fe20000041820 */
[----:B------:R-:W2:Y:S04]  /*8fc0*/  LDSM.16.M88.4 R40, [R144+0x18000] ;  /* 0x018000009028783b */ /* 0x000ea80000000200 */
[----:B------:R3:W-:Y:S03]  /*8fd0*/  LDSM.16.MT88.4 R60, [R2+0xf800] ;  /* 0x00f80000023c783b */ /* 0x0007e60000004200 */
[-C--:B----4-:R-:W-:Y:S08]  /*8fe0*/  HMMA.16816.F32.BF16 R4, R44, R56.reuse, R4 ;  /* 0x000000382c04723c */ /* 0x090ff00000041804 */
[C---:B------:R-:W-:Y:S01]  /*8ff0*/  HMMA.16816.F32.BF16 R8, R64.reuse, R56, R8 ;  /* 0x000000384008723c */ /* 0x040fe20000041808 */
[----:B-1----:R-:W-:Y:S04]  /*9000*/  IMAD.MOV.U32 R0, RZ, RZ, c[0x0][0x22c] ;  /* 0x00008b00ff007624 */ /* 0x002fe800078e00ff */
[----:B------:R-:W-:Y:S03]  /*9010*/  IMAD R0, R0, c[0x0][0x1c0], RZ ;  /* 0x0000700000007a24 */ /* 0x000fe600078e02ff */
[-C--:B------:R-:W-:Y:S04]  /*9020*/  HMMA.16816.F32.BF16 R12, R64, R58.reuse, R12 ;  /* 0x0000003a400c723c */ /* 0x080fe8000004180c */
[----:B------:R-:W-:Y:S02]  /*9030*/  IMAD R0, R0, 0x30, RZ ;  /* 0x0000003000007824 */ /* 0x000fe400078e02ff */
[----:B---3--:R-:W-:Y:S02]  /*9040*/  IMAD.MOV.U32 R2, RZ, RZ, c[0x0][0x22c] ;  /* 0x00008b00ff027624 */ /* 0x008fe400078e00ff */
[C---:B------:R-:W-:Y:S01]  /*9050*/  HMMA.16816.F32.BF16 R16, R44.reuse, R58, R16 ;  /* 0x0000003a2c10723c */ /* 0x040fe20000041810 */
[----:B------:R-:W1:Y:S03]  /*9060*/  LDSM.16.M88.4 R56, [R144+0x1a000] ;  /* 0x01a000009038783b */ /* 0x000e660000000200 */
[----:B------:R-:W-:Y:S04]  /*9070*/  IMAD R2, R2, c[0x0][0x1c0], RZ ;  /* 0x0000700002027a24 */ /* 0x000fe800078e02ff */
[-C--:B------:R-:W-:Y:S04]  /*9080*/  HMMA.16816.F32.BF16 R20, R44, R132.reuse, R20 ;  /* 0x000000842c14723c */ /* 0x080fe80000041814 */
[----:B------:R-:W-:Y:S04]  /*9090*/  IMAD R2, R2, 0x38, RZ ;  /* 0x0000003802027824 */ /* 0x000fe800078e02ff */
[C---:B------:R-:W-:Y:S08]  /*90a0*/  HMMA.16816.F32.BF16 R24, R64.reuse, R132, R24 ;  /* 0x000000844018723c */ /* 0x040ff00000041818 */
[-C--:B------:R-:W-:Y:S08]  /*90b0*/  HMMA.16816.F32.BF16 R28, R64, R134.reuse, R28 ;  /* 0x00000086401c723c */ /* 0x080ff0000004181c */
[----:B------:R-:W-:Y:S08]  /*90c0*/  HMMA.16816.F32.BF16 R32, R44, R134, R32 ;  /* 0x000000862c20723c */ /* 0x000ff00000041820 */
[-C--:B------:R-:W-:Y:S08]  /*90d0*/  HMMA.16816.F32.BF16 R4, R36, R48.reuse, R4 ;  /* 0x000000302404723c */ /* 0x080ff00000041804 */
        /* <DEDUP_REMOVED lines=10> */
[----:B-----5:R-:W-:Y:S01]  /*9180*/  @P0 IADD3 R38, P2, R154, UR11, RZ ;  /* 0x0000000b9a260c10 */ /* 0x020fe2000ff5e0ff */
[-C--:B--2---:R-:W-:Y:S01]  /*9190*/  HMMA.16816.F32.BF16 R4, R40, R52.reuse, R4 ;  /* 0x000000342804723c */ /* 0x084fe20000041804 */
[----:B------:R-:W-:Y:S04]  /*91a0*/  @UP4 UIADD3 UR11, UP1, UR11, -0x200, URZ ;  /* 0xfffffe000b0b4890 */ /* 0x000fe8000ff3e03f */
[----:B------:R-:W-:Y:S01]  /*91b0*/  @P0 IADD3.X R39, R153, UR10, RZ, P2, !PT ;  /* 0x0000000a99270c10 */ /* 0x000fe200097fe4ff */
[----:B------:R-:W-:Y:S01]  /*91c0*/  IMAD.MOV.U32 R36, RZ, RZ, R200 ;  /* 0x000000ffff247224 */ /* 0x000fe200078e00c8 */
[----:B------:R-:W-:Y:S01]  /*91d0*/  @UP4 UIADD3.X UR10, UR10, -0x1, URZ, UP1, !UPT ;  /* 0xffffffff0a0a4890 */ /* 0x000fe20008ffe43f */
[C---:B-1----:R-:W-:Y:S02]  /*91e0*/  HMMA.16816.F32.BF16 R8, R56.reuse, R52, R8 ;  /* 0x000000343808723c */ /* 0x042fe40000041808 */
[----:B------:R-:W2:Y:S02]  /*91f0*/  @P0 LDG.E R149, [R38.64+0x20] ;  /* 0x0000200626950981 */ /* 0x000ea4000c1e1900 */
[CC--:B------:R-:W-:Y:S01]  /*9200*/  LEA R44, P1, R147.reuse, R36.reuse, 0x2 ;  /* 0x00000024932c7211 */ /* 0x0c0fe200078210ff */
[----:B------:R-:W-:Y:S01]  /*9210*/  IMAD.MOV.U32 R37, RZ, RZ, R199 ;  /* 0x000000ffff257224 */ /* 0x000fe200078e00c7 */
[----:B------:R-:W3:Y:S02]  /*9220*/  @P0 LDG.E R150, [R38.64+0x120] ;  /* 0x0001200626960981 */ /* 0x000ee4000c1e1900 */
[-C--:B------:R-:W-:Y:S02]  /*9230*/  HMMA.16816.F32.BF16 R12, R56, R54.reuse, R12 ;  /* 0x00000036380c723c */ /* 0x080fe4000004180c */
[----:B------:R-:W4:Y:S02]  /*9240*/  @P0 LDG.E R151, [R38.64+0x100] ;  /* 0x0001000626970981 */ /* 0x000f24000c1e1900 */
[-C--:B------:R-:W-:Y:S02]  /*9250*/  LEA.HI.X.SX32 R45, R147, R37.reuse, 0x2, P1 ;  /* 0x00000025932d7211 */ /* 0x080fe400008f16ff */
[----:B------:R-:W5:Y:S02]  /*9260*/  @P0 LDG.E R152, [R38.64] ;  /* 0x0000000626980981 */ /* 0x000f64000c1e1900 */
[C---:B------:R-:W-:Y:S02]  /*9270*/  HMMA.16816.F32.BF16 R16, R40.reuse, R54, R16 ;  /* 0x000000362810723c */ /* 0x040fe40000041810 */
[----:B------:R-:W-:Y:S04]  /*9280*/  RED.E.ADD.F32.FTZ.RN.STRONG.GPU [R36.64], R4 ;  /* 0x000000042400798e */ /* 0x000fe8000c10e786 */
[----:B------:R-:W-:Y:S02]  /*9290*/  RED.E.ADD.F32.FTZ.RN.STRONG.GPU [R44.64], R5 ;  /* 0x000000052c00798e */ /* 0x000fe4000c10e786 */
[-C--:B------:R-:W-:Y:S08]  /*92a0*/  HMMA.16816.F32.BF16 R20, R40, R60.reuse, R20 ;  /* 0x0000003c2814723c */ /* 0x080ff00000041814 */
[C---:B------:R-:W-:Y:S08]  /*92b0*/  HMMA.16816.F32.BF16 R24, R56.reuse, R60, R24 ;  /* 0x0000003c3818723c */ /* 0x040ff00000041818 */
[-C--:B------:R-:W-:Y:S08]  /*92c0*/  HMMA.16816.F32.BF16 R28, R56, R62.reuse, R28 ;  /* 0x0000003e381c723c */ /* 0x080ff0000004181c */
[----:B------:R-:W-:Y:S07]  /*92d0*/  HMMA.16816.F32.BF16 R32, R40, R62, R32 ;  /* 0x0000003e2820723c */ /* 0x000fee0000041820 */
[----:B------:R-:W-:Y:S05]  /*92e0*/  IMAD.MOV.U32 R42, RZ, RZ, c[0x0][0x22c] ;  /* 0x00008b00ff2a7624 */ /* 0x000fea00078e00ff */
[----:B------:R-:W-:Y:S04]  /*92f0*/  IMAD R42, R42, c[0x0][0x1c0], RZ ;  /* 0x000070002a2a7a24 */ /* 0x000fe800078e02ff */
[----:B------:R-:W-:Y:S01]  /*9300*/  IMAD R42, R42, 0x68, RZ ;  /* 0x000000682a2a7824 */ /* 0x000fe200078e02ff */
[----:B--2---:R1:W-:Y:S04]  /*9310*/  @P0 STL [R1+0xc], R149 ;  /* 0x00000c9501000387 */ /* 0x0043e80000100800 */
[----:B---3--:R2:W-:Y:S04]  /*9320*/  @P0 STL [R1+0x4], R150 ;  /* 0x0000049601000387 */ /* 0x0085e80000100800 */
[----:B----4-:R3:W-:Y:S04]  /*9330*/  @P0 STL [R1], R151 ;  /* 0x0000009701000387 */ /* 0x0107e80000100800 */
[----:B-----5:R4:W-:Y:S04]  /*9340*/  @P0 STL [R1+0x8], R152 ;  /* 0x0000089801000387 */ /* 0x0209e80000100800 */
[----:B------:R-:W5:Y:S04]  /*9350*/  LDL R59, [R1+0x30] ;  /* 0x00003000013b7983 */ /* 0x000f680000100800 */
[----:B------:R-:W5:Y:S04]  /*9360*/  LDL R58, [R1+0x2c] ;  /* 0x00002c00013a7983 */ /* 0x000f680000100800 */
[----:B------:R-:W5:Y:S01]  /*9370*/  LDL R57, [R1+0x28] ;  /* 0x0000280001397983 */ /* 0x000f620000100800 */
[----:B-1----:R-:W-:Y:S03]  /*9380*/  IMAD.MOV.U32 R149, RZ, RZ, c[0x0][0x22c] ;  /* 0x00008b00ff957624 */ /* 0x002fe600078e00ff */
[----:B------:R-:W5:Y:S01]  /*9390*/  LDL R56, [R1+0x24] ;  /* 0x0000240001387983 */ /* 0x000f620000100800 */
[----:B------:R-:W-:Y:S02]  /*93a0*/  IMAD R149, R149, c[0x0][0x1c0], RZ ;  /* 0x0000700095957a24 */ /* 0x000fe400078e02ff */
[----:B--2---:R-:W-:Y:S01]  /*93b0*/  IMAD.MOV.U32 R150, RZ, RZ, c[0x0][0x22c] ;  /* 0x00008b00ff967624 */ /* 0x004fe200078e00ff */
[----:B------:R-:W2:Y:S01]  /*93c0*/  LDL R55, [R1+0x20] ;  /* 0x0000200001377983 */ /* 0x000ea20000100800 */
[----:B------:R-:W-:Y:S02]  /*93d0*/  IMAD.SHL.U32 R149, R149, 0x10, RZ ;  /* 0x0000001095957824 */ /* 0x000fe400078e00ff */
[----:B---3--:R-:W-:Y:S01]  /*93e0*/  IMAD.MOV.U32 R151, RZ, RZ, c[0x0][0x22c] ;  /* 0x00008b00ff977624 */ /* 0x008fe200078e00ff */
[----:B------:R-:W3:Y:S01]  /*93f0*/  LDL R54, [R1+0x1c] ;  /* 0x00001c0001367983 */ /* 0x000ee20000100800 */
[----:B----4-:R-:W-:Y:S01]  /*9400*/  IMAD.MOV.U32 R152, RZ, RZ, c[0x0][0x22c] ;  /* 0x00008b00ff987624 */ /* 0x010fe200078e00ff */
[-C--:B------:R-:W-:Y:S01]  /*9410*/  LEA R46, P0, R149, R36.reuse, 0x2 ;  /* 0x00000024952e7211 */ /* 0x080fe200078010ff */
[----:B------:R-:W-:Y:S01]  /*9420*/  IMAD R151, R151, c[0x0][0x1c0], RZ ;  /* 0x0000700097977a24 */ /* 0x000fe200078e02ff */
[----:B------:R-:W3:Y:S01]  /*9430*/  LDL R53, [R1+0x18] ;  /* 0x0000180001357983 */ /* 0x000ee20000100800 */
[----:B------:R-:W-:Y:S01]  /*9440*/  IMAD R152, R152, c[0x0][0x1c0], RZ ;  /* 0x0000700098987a24 */ /* 0x000fe200078e02ff */
[-C--:B------:R-:W-:Y:S01]  /*9450*/  LEA.HI.X.SX32 R47, R149, R37.reuse, 0x2, P0 ;  /* 0x00000025952f7211 */ /* 0x080fe200000f16ff */
[----:B------:R-:W-:Y:S01]  /*9460*/  IMAD.SHL.U32 R151, R151, 0x20, RZ ;  /* 0x0000002097977824 */ /* 0x000fe200078e00ff */
[----:B------:R-:W3:Y:S01]  /*9470*/  LDL R52, [R1+0x14] ;  /* 0x0000140001347983 */ /* 0x000ee20000100800 */
[----:B------:R-:W-:Y:S01]  /*9480*/  IMAD R152, R152, 0x18, RZ ;  /* 0x0000001898987824 */ /* 0x000fe200078e02ff */
[----:B------:R-:W-:Y:S01]  /*9490*/  IADD3 R62, R149, 0x20, RZ ;  /* 0x00000020953e7810 */ /* 0x000fe20007ffe0ff */
[----:B------:R-:W-:Y:S01]  /*94a0*/  IMAD R150, R150, c[0x0][0x1c0], RZ ;  /* 0x0000700096967a24 */ /* 0x000fe200078e02ff */
[----:B------:R1:W-:Y:S01]  /*94b0*/  RED.E.ADD.F32.FTZ.RN.STRONG.GPU [R46.64], R6 ;  /* 0x000000062e00798e */ /* 0x0003e2000c10e786 */
[CC--:B------:R-:W-:Y:S02]  /*94c0*/  LEA R4, P0, R151.reuse, R36.reuse, 0x2 ;  /* 0x0000002497047211 */ /* 0x0c0fe400078010ff */
[-C--:B------:R-:W-:Y:S01]  /*94d0*/  LEA R40, P1, R152, R36.reuse, 0x2 ;  /* 0x0000002498287211 */ /* 0x080fe200078210ff */
[----:B------:R-:W-:Y:S01]  /*94e0*/  IMAD R150, R150, 0x28, RZ ;  /* 0x0000002896967824 */ /* 0x000fe200078e02ff */
[-C--:B------:R-:W-:Y:S01]  /*94f0*/  LEA.HI.X.SX32 R5, R151, R37.reuse, 0x2, P0 ;  /* 0x0000002597057211 */ /* 0x080fe200000f16ff */
[----:B------:R-:W-:Y:S01]  /*9500*/  IMAD.IADD R62, R147, 0x1, R62 ;  /* 0x00000001933e7824 */ /* 0x000fe200078e023e */
[-C--:B------:R-:W-:Y:S02]  /*9510*/  LEA.HI.X.SX32 R41, R152, R37.reuse, 0x2, P1 ;  /* 0x0000002598297211 */ /* 0x080fe400008f16ff */
[CC--:B------:R-:W-:Y:S02]  /*9520*/  LEA R38, P1, R150.reuse, R36.reuse, 0x2 ;  /* 0x0000002496267211 */ /* 0x0c0fe400078210ff */
[C---:B------:R-:W-:Y:S01]  /*9530*/  IADD3 R61, R149.reuse, 0x20, RZ ;  /* 0x00000020953d7810 */ /* 0x040fe20007ffe0ff */
[----:B------:R1:W-:Y:S01]  /*9540*/  RED.E.ADD.F32.FTZ.RN.STRONG.GPU [R40.64], R7 ;  /* 0x000000072800798e */ /* 0x0003e2000c10e786 */
[-C--:B------:R-:W-:Y:S02]  /*9550*/  LEA.HI.X.SX32 R39, R150, R37.reuse, 0x2, P1 ;  /* 0x0000002596277211 */ /* 0x080fe400008f16ff */
[C---:B------:R-:W-:Y:S01]  /*9560*/  IADD3 R60, R149.reuse, 0x20, RZ ;  /* 0x00000020953c7810 */ /* 0x040fe20007ffe0ff */
[----:B------:R1:W-:Y:S01]  /*9570*/  RED.E.ADD.F32.FTZ.RN.STRONG.GPU [R4.64], R8 ;  /* 0x000000080400798e */ /* 0x0003e2000c10e786 */
[----:B------:R-:W-:Y:S01]  /*9580*/  IADD3 R63, R149, 0x20, RZ ;  /* 0x00000020953f7810 */ /* 0x000fe20007ffe0ff */
[C---:B------:R-:W-:Y:S02]  /*9590*/  IMAD.IADD R61, R147.reuse, 0x1, R61 ;  /* 0x00000001933d7824 */ /* 0x040fe400078e023d */
[----:B------:R1:W-:Y:S01]  /*95a0*/  RED.E.ADD.F32.FTZ.RN.STRONG.GPU [R38.64], R9 ;  /* 0x000000092600798e */ /* 0x0003e2000c10e786 */
[----:B------:R-:W-:Y:S01]  /*95b0*/  IMAD.IADD R60, R147, 0x1, R60 ;  /* 0x00000001933c7824 */ /* 0x000fe200078e023c */
[-C--:B------:R-:W-:Y:S01]  /*95c0*/  LEA R50, P6, R63, R36.reuse, 0x2 ;  /* 0x000000243f327211 */ /* 0x080fe200078c10ff */
[C---:B------:R-:W-:Y:S02]  /*95d0*/  IMAD.IADD R61, R147.reuse, 0x1, R61 ;  /* 0x00000001933d7824 */ /* 0x040fe400078e023d */
[----:B------:R-:W-:Y:S01]  /*95e0*/  IMAD.IADD R60, R147, 0x1, R60 ;  /* 0x00000001933c7824 */ /* 0x000fe200078e023c */
[-C--:B------:R-:W-:Y:S02]  /*95f0*/  LEA.HI.X.SX32 R51, R63, R37.reuse, 0x2, P6 ;  /* 0x000000253f337211 */ /* 0x080fe400030f16ff */
[CC--:B-1----:R-:W-:Y:S01]  /*9600*/  LEA R6, P0, R0.reuse, R36.reuse, 0x2 ;  /* 0x0000002400067211 */ /* 0x0c2fe200078010ff */
[----:B------:R-:W-:Y:S01]  /*9610*/  IMAD.IADD R60, R147, 0x1, R60 ;  /* 0x00000001933c7824 */ /* 0x000fe200078e023c */
[CC--:B------:R-:W-:Y:S04]  /*9620*/  LEA R46, P4, R61.reuse, R36.reuse, 0x2 ;  /* 0x000000243d2e7211 */ /* 0x0c0fe800078810ff */
[-C--:B------:R-:W-:Y:S02]  /*9630*/  LEA.HI.X.SX32 R47, R61, R37.reuse, 0x2, P4 ;  /* 0x000000253d2f7211 */ /* 0x080fe400020f16ff */
[-C--:B------:R-:W-:Y:S01]  /*9640*/  LEA.HI.X.SX32 R7, R0, R37.reuse, 0x2, P0 ;  /* 0x0000002500077211 */ /* 0x080fe200000f16ff */
[----:B------:R-:W-:Y:S02]  /*9650*/  IMAD.MOV.U32 R0, RZ, RZ, c[0x0][0x22c] ;  /* 0x00008b00ff007624 */ /* 0x000fe400078e00ff */
[----:B------:R-:W-:Y:S01]  /*9660*/  IMAD.MOV.U32 R41, RZ, RZ, c[0x0][0x22c] ;  /* 0x00008b00ff297624 */ /* 0x000fe200078e00ff */
[-C--:B------:R-:W-:Y:S01]  /*9670*/  LEA R4, P1, R2, R36.reuse, 0x2 ;  /* 0x0000002402047211 */ /* 0x080fe200078210ff */
[----:B------:R1:W-:Y:S01]  /*9680*/  RED.E.ADD.F32.FTZ.RN.STRONG.GPU [R6.64], R10 ;  /* 0x0000000a0600798e */ /* 0x0003e2000c10e786 */
[----:B------:R-:W-:Y:S02]  /*9690*/  IMAD R0, R0, c[0x0][0x1c0], RZ ;  /* 0x0000700000007a24 */ /* 0x000fe400078e02ff */
[-C--:B------:R-:W-:Y:S01]  /*96a0*/  LEA.HI.X.SX32 R5, R2, R37.reuse, 0x2, P1 ;  /* 0x0000002502057211 */ /* 0x080fe200008f16ff */
[----:B------:R-:W-:Y:S02]  /*96b0*/  IMAD.MOV.U32 R2, RZ, RZ, c[0x0][0x22c] ;  /* 0x00008b00ff027624 */ /* 0x000fe400078e00ff */
[----:B------:R-:W-:Y:S02]  /*96c0*/  IMAD.SHL.U32 R0, R0, 0x40, RZ ;  /* 0x0000004000007824 */ /* 0x000fe400078e00ff */
[----:B------:R1:W-:Y:S01]  /*96d0*/  RED.E.ADD.F32.FTZ.RN.STRONG.GPU [R4.64], R11 ;  /* 0x0000000b0400798e */ /* 0x0003e2000c10e786 */
[----:B------:R-:W-:Y:S02]  /*96e0*/  IMAD R2, R2, c[0x0][0x1c0], RZ ;  /* 0x0000700002027a24 */ /* 0x000fe400078e02ff */
[-C--:B------:R-:W-:Y:S01]  /*96f0*/  LEA R8, P0, R0, R36.reuse, 0x2 ;  /* 0x0000002400087211 */ /* 0x080fe200078010ff */
[----:B------:R-:W-:Y:S02]  /*9700*/  IMAD R41, R41, c[0x0][0x1c0], RZ ;  /* 0x0000700029297a24 */ /* 0x000fe400078e02ff */
[----:B------:R-:W-:Y:S01]  /*9710*/  IMAD R2, R2, 0x58, RZ ;  /* 0x0000005802027824 */ /* 0x000fe200078e02ff */
[-C--:B------:R-:W-:Y:S01]  /*9720*/  LEA.HI.X.SX32 R9, R0, R37.reuse, 0x2, P0 ;  /* 0x0000002500097211 */ /* 0x080fe200000f16ff */
[----:B------:R-:W-:Y:S02]  /*9730*/  IMAD.MOV.U32 R0, RZ, RZ, c[0x0][0x22c] ;  /* 0x00008b00ff007624 */ /* 0x000fe400078e00ff */
[----:B------:R-:W-:Y:S02]  /*9740*/  IMAD.MOV.U32 R40, RZ, RZ, c[0x0][0x22c] ;  /* 0x00008b00ff287624 */ /* 0x000fe400078e00ff */
[----:B------:R1:W-:Y:S01]  /*9750*/  RED.E.ADD.F32.FTZ.RN.STRONG.GPU [R8.64], R16 ;  /* 0x000000100800798e */ /* 0x0003e2000c10e786 */
[----:B------:R-:W-:Y:S02]  /*9760*/  IMAD R0, R0, c[0x0][0x1c0], RZ ;  /* 0x0000700000007a24 */ /* 0x000fe400078e02ff */
[----:B------:R-:W-:Y:S02]  /*9770*/  IMAD R41, R41, 0x70, RZ ;  /* 0x0000007029297824 */ /* 0x000fe400078e02ff */
[----:B------:R-:W-:Y:S01]  /*9780*/  IMAD R0, R0, 0x50, RZ ;  /* 0x0000005000007824 */ /* 0x000fe200078e02ff */
[-C--:B-1----:R-:W-:Y:S01]  /*9790*/  LEA R6, P1, R48, R36.reuse, 0x2 ;  /* 0x0000002430067211 */ /* 0x082fe200078210ff */
[----:B------:R-:W-:Y:S03]  /*97a0*/  IMAD R40, R40, c[0x0][0x1c0], RZ ;  /* 0x0000700028287a24 */ /* 0x000fe600078e02ff */
[-C--:B------:R-:W-:Y:S01]  /*97b0*/  LEA.HI.X.SX32 R7, R48, R37.reuse, 0x2, P1 ;  /* 0x0000002530077211 */ /* 0x080fe200008f16ff */
[----:B------:R-:W-:Y:S01]  /*97c0*/  IMAD R40, R40, 0x78, RZ ;  /* 0x0000007828287824 */ /* 0x000fe200078e02ff */
[-C--:B------:R-:W-:Y:S02]  /*97d0*/  LEA R48, P5, R62, R36.reuse, 0x2 ;  /* 0x000000243e307211 */ /* 0x080fe400078a10ff */
[-C--:B------:R-:W-:Y:S01]  /*97e0*/  LEA R4, P0, R0, R36.reuse, 0x2 ;  /* 0x0000002400047211 */ /* 0x080fe200078010ff */
[----:B------:R1:W-:Y:S01]  /*97f0*/  RED.E.ADD.F32.FTZ.RN.STRONG.GPU [R6.64], R17 ;  /* 0x000000110600798e */ /* 0x0003e2000c10e786 */
[-C--:B------:R-:W-:Y:S02]  /*9800*/  LEA.HI.X.SX32 R49, R62, R37.reuse, 0x2, P5 ;  /* 0x000000253e317211 */ /* 0x080fe400028f16ff */
[-C--:B------:R-:W-:Y:S01]  /*9810*/  LEA.HI.X.SX32 R5, R0, R37.reuse, 0x2, P0 ;  /* 0x0000002500057211 */ /* 0x080fe200000f16ff */
[----:B------:R-:W-:Y:S04]  /*9820*/  IMAD.MOV.U32 R0, RZ, RZ, c[0x0][0x22c] ;  /* 0x00008b00ff007624 */ /* 0x000fe800078e00ff */
[----:B------:R-:W-:Y:S01]  /*9830*/  IMAD R0, R0, c[0x0][0x1c0], RZ ;  /* 0x0000700000007a24 */ /* 0x000fe200078e02ff */
[----:B------:R1:W-:Y:S01]  /*9840*/  RED.E.ADD.F32.FTZ.RN.STRONG.GPU [R4.64], R18 ;  /* 0x000000120400798e */ /* 0x0003e2000c10e786 */
[-C--:B------:R-:W-:Y:S02]  /*9850*/  LEA R16, P1, R2, R36.reuse, 0x2 ;  /* 0x0000002402107211 */ /* 0x080fe400078210ff */
[----:B------:R-:W-:Y:S01]  /*9860*/  IMAD R0, R0, 0x60, RZ ;  /* 0x0000006000007824 */ /* 0x000fe200078e02ff */
[-C--:B------:R-:W-:Y:S04]  /*9870*/  LEA R8, P2, R42, R36.reuse, 0x2 ;  /* 0x000000242a087211 */ /* 0x080fe800078410ff */
[-C--:B------:R-:W-:Y:S02]  /*9880*/  LEA R10, P0, R0, R36.reuse, 0x2 ;  /* 0x00000024000a7211 */ /* 0x080fe400078010ff */
[-C--:B------:R-:W-:Y:S02]  /*9890*/  LEA.HI.X.SX32 R9, R42, R37.reuse, 0x2, P2 ;  /* 0x000000252a097211 */ /* 0x080fe400010f16ff */
[-C--:B------:R-:W-:Y:S02]  /*98a0*/  LEA.HI.X.SX32 R11, R0, R37.reuse, 0x2, P0 ;  /* 0x00000025000b7211 */ /* 0x080fe400000f16ff */
[----:B------:R-:W4:Y:S01]  /*98b0*/  LDL R0, [R1+0x34] ;  /* 0x0000340001007983 */ /* 0x000f220000100800 */
[-C--:B------:R-:W-:Y:S02]  /*98c0*/  LEA R42, P3, R60, R36.reuse, 0x2 ;  /* 0x000000243c2a7211 */ /* 0x080fe400078610ff */
[-C--:B-1----:R-:W-:Y:S02]  /*98d0*/  LEA.HI.X.SX32 R17, R2, R37.reuse, 0x2, P1 ;  /* 0x0000002502117211 */ /* 0x082fe400008f16ff */
[----:B------:R-:W4:Y:S01]  /*98e0*/  LDL R2, [R1+0x10] ;  /* 0x0000100001027983 */ /* 0x000f220000100800 */
[CC--:B------:R-:W-:Y:S02]  /*98f0*/  LEA R6, P1, R41.reuse, R36.reuse, 0x2 ;  /* 0x0000002429067211 */ /* 0x0c0fe400078210ff */
[-C--:B------:R-:W-:Y:S01]  /*9900*/  LEA.HI.X.SX32 R43, R60, R37.reuse, 0x2, P3 ;  /* 0x000000253c2b7211 */ /* 0x080fe200018f16ff */
[----:B------:R1:W-:Y:S01]  /*9910*/  RED.E.ADD.F32.FTZ.RN.STRONG.GPU [R16.64], R19 ;  /* 0x000000131000798e */ /* 0x0003e2000c10e786 */
[-C--:B------:R-:W-:Y:S02]  /*9920*/  LEA.HI.X.SX32 R7, R41, R37.reuse, 0x2, P1 ;  /* 0x0000002529077211 */ /* 0x080fe400008f16ff */
[CC--:B------:R-:W-:Y:S01]  /*9930*/  LEA R4, P0, R40.reuse, R36.reuse, 0x2 ;  /* 0x0000002428047211 */ /* 0x0c0fe200078010ff */
[----:B------:R-:W-:Y:S03]  /*9940*/  RED.E.ADD.F32.FTZ.RN.STRONG.GPU [R10.64], R12 ;  /* 0x0000000c0a00798e */ /* 0x000fe6000c10e786 */
[-C--:B------:R-:W-:Y:S01]  /*9950*/  LEA.HI.X.SX32 R5, R40, R37.reuse, 0x2, P0 ;  /* 0x0000002528057211 */ /* 0x080fe200000f16ff */
[----:B------:R-:W-:Y:S04]  /*9960*/  RED.E.ADD.F32.FTZ.RN.STRONG.GPU [R8.64], R13 ;  /* 0x0000000d0800798e */ /* 0x000fe8000c10e786 */
[----:B------:R2:W-:Y:S04]  /*9970*/  RED.E.ADD.F32.FTZ.RN.STRONG.GPU [R6.64], R14 ;  /* 0x0000000e0600798e */ /* 0x0005e8000c10e786 */
[----:B------:R1:W-:Y:S04]  /*9980*/  RED.E.ADD.F32.FTZ.RN.STRONG.GPU [R4.64], R15 ;  /* 0x0000000f0400798e */ /* 0x0003e8000c10e786 */
[----:B------:R-:W-:Y:S04]  /*9990*/  RED.E.ADD.F32.FTZ.RN.STRONG.GPU [R36.64+0x80], R20 ;  /* 0x000080142400798e */ /* 0x000fe8000c10e786 */
[----:B------:R-:W-:Y:S04]  /*99a0*/  RED.E.ADD.F32.FTZ.RN.STRONG.GPU [R44.64+0x80], R21 ;  /* 0x000080152c00798e */ /* 0x000fe8000c10e786 */
[----:B------:R-:W-:Y:S04]  /*99b0*/  RED.E.ADD.F32.FTZ.RN.STRONG.GPU [R50.64], R22 ;  /* 0x000000163200798e */ /* 0x000fe8000c10e786 */
[----:B------:R-:W-:Y:S04]  /*99c0*/  RED.E.ADD.F32.FTZ.RN.STRONG.GPU [R48.64], R23 ;  /* 0x000000173000798e */ /* 0x000fe8000c10e786 */
[----:B------:R-:W-:Y:S04]  /*99d0*/  RED.E.ADD.F32.FTZ.RN.STRONG.GPU [R46.64], R24 ;  /* 0x000000182e00798e */ /* 0x000fe8000c10e786 */
[----:B------:R-:W-:Y:S04]  /*99e0*/  RED.E.ADD.F32.FTZ.RN.STRONG.GPU [R42.64], R25 ;  /* 0x000000192a00798e */ /* 0x000fe8000c10e786 */
[----:B------:R-:W-:Y:S01]  /*99f0*/  LDSM.16.MT88.4 R20, [R3+0x14800] ;  /* 0x014800000314783b */ /* 0x000fe20000004200 */
[CC--:B-----5:R-:W-:Y:S02]  /*9a00*/  LEA R40, P2, R59.reuse, R36.reuse, 0x2 ;  /* 0x000000243b287211 */ /* 0x0e0fe400078410ff */
[CC--:B------:R-:W-:Y:S02]  /*9a10*/  LEA R38, P1, R58.reuse, R36.reuse, 0x2 ;  /* 0x000000243a267211 */ /* 0x0c0fe400078210ff */
[-C--:B------:R-:W-:Y:S02]  /*9a20*/  LEA.HI.X.SX32 R41, R59, R37.reuse, 0x2, P2 ;  /* 0x000000253b297211 */ /* 0x080fe400010f16ff */
[CC--:B------:R-:W-:Y:S02]  /*9a30*/  LEA R18, P0, R57.reuse, R36.reuse, 0x2 ;  /* 0x0000002439127211 */ /* 0x0c0fe400078010ff */
[-C--:B------:R-:W-:Y:S01]  /*9a40*/  LEA.HI.X.SX32 R39, R58, R37.reuse, 0x2, P1 ;  /* 0x000000253a277211 */ /* 0x080fe200008f16ff */
[----:B------:R-:W-:Y:S01]  /*9a50*/  RED.E.ADD.F32.FTZ.RN.STRONG.GPU [R40.64], R26 ;  /* 0x0000001a2800798e */ /* 0x000fe2000c10e786 */
[CC--:B-1----:R-:W-:Y:S02]  /*9a60*/  LEA R16, P6, R56.reuse, R36.reuse, 0x2 ;  /* 0x0000002438107211 */ /* 0x0c2fe400078c10ff */
[-C--:B------:R-:W-:Y:S01]  /*9a70*/  LEA.HI.X.SX32 R19, R57, R37.reuse, 0x2, P0 ;  /* 0x0000002539137211 */ /* 0x080fe200000f16ff */
[----:B------:R-:W-:Y:S01]  /*9a80*/  RED.E.ADD.F32.FTZ.RN.STRONG.GPU [R38.64], R27 ;  /* 0x0000001b2600798e */ /* 0x000fe2000c10e786 */
[CC--:B--2---:R-:W-:Y:S02]  /*9a90*/  LEA R14, P5, R55.reuse, R36.reuse, 0x2 ;  /* 0x00000024370e7211 */ /* 0x0c4fe400078a10ff */
[-C--:B------:R-:W-:Y:S01]  /*9aa0*/  LEA.HI.X.SX32 R17, R56, R37.reuse, 0x2, P6 ;  /* 0x0000002538117211 */ /* 0x080fe200030f16ff */
[----:B------:R-:W-:Y:S01]  /*9ab0*/  RED.E.ADD.F32.FTZ.RN.STRONG.GPU [R18.64], R32 ;  /* 0x000000201200798e */ /* 0x000fe2000c10e786 */
[CC--:B---3--:R-:W-:Y:S02]  /*9ac0*/  LEA R12, P4, R54.reuse, R36.reuse, 0x2 ;  /* 0x00000024360c7211 */ /* 0x0c8fe400078810ff */
[-C--:B------:R-:W-:Y:S01]  /*9ad0*/  LEA.HI.X.SX32 R15, R55, R37.reuse, 0x2, P5 ;  /* 0x00000025370f7211 */ /* 0x080fe200028f16ff */
[----:B------:R-:W-:Y:S01]  /*9ae0*/  RED.E.ADD.F32.FTZ.RN.STRONG.GPU [R16.64], R33 ;  /* 0x000000211000798e */ /* 0x000fe2000c10e786 */
[CC--:B------:R-:W-:Y:S02]  /*9af0*/  LEA R10, P3, R53.reuse, R36.reuse, 0x2 ;  /* 0x00000024350a7211 */ /* 0x0c0fe400078610ff */
[-C--:B------:R-:W-:Y:S01]  /*9b00*/  LEA.HI.X.SX32 R13, R54, R37.reuse, 0x2, P4 ;  /* 0x00000025360d7211 */ /* 0x080fe200020f16ff */
[----:B------:R-:W-:Y:S01]  /*9b10*/  RED.E.ADD.F32.FTZ.RN.STRONG.GPU [R14.64], R34 ;  /* 0x000000220e00798e */ /* 0x000fe2000c10e786 */
[CC--:B------:R-:W-:Y:S02]  /*9b20*/  LEA R8, P2, R52.reuse, R36.reuse, 0x2 ;  /* 0x0000002434087211 */ /* 0x0c0fe400078410ff */
[-C--:B------:R-:W-:Y:S01]  /*9b30*/  LEA.HI.X.SX32 R11, R53, R37.reuse, 0x2, P3 ;  /* 0x00000025350b7211 */ /* 0x080fe200018f16ff */
[----:B------:R-:W-:Y:S01]  /*9b40*/  RED.E.ADD.F32.FTZ.RN.STRONG.GPU [R12.64], R35 ;  /* 0x000000230c00798e */ /* 0x000fe2000c10e786 */
[-C--:B------:R-:W-:Y:S03]  /*9b50*/  LEA.HI.X.SX32 R9, R52, R37.reuse, 0x2, P2 ;  /* 0x0000002534097211 */ /* 0x080fe600010f16ff */
[----:B------:R-:W-:Y:S04]  /*9b60*/  RED.E.ADD.F32.FTZ.RN.STRONG.GPU [R10.64], R28 ;  /* 0x0000001c0a00798e */ /* 0x000fe8000c10e786 */
[----:B------:R-:W-:Y:S04]  /*9b70*/  RED.E.ADD.F32.FTZ.RN.STRONG.GPU [R8.64], R29 ;  /* 0x0000001d0800798e */ /* 0x000fe8000c10e786 */
[----:B------:R-:W-:Y:S04]  /*9b80*/  LDSM.16.MT88.4 R8, [R156] ;  /* 0x000000009c08783b */ /* 0x000fe80000004200 */
[----:B------:R-:W-:Y:S04]  /*9b90*/  LDSM.16.MT88.4 R12, [R3+0x18000] ;  /* 0x01800000030c783b */ /* 0x000fe80000004200 */
[----:B------:R-:W-:Y:S04]  /*9ba0*/  LDSM.16.MT88.4 R24, [R156+0x800] ;  /* 0x000800009c18783b */ /* 0x000fe80000004200 */
[----:B------:R-:W-:Y:S01]  /*9bb0*/  LDSM.16.MT88.4 R32, [R3+0x18800] ;  /* 0x018800000320783b */ /* 0x000fe20000004200 */
[CC--:B----4-:R-:W-:Y:S04]  /*9bc0*/  LEA R4, P0, R0.reuse, R36.reuse, 0x2 ;  /* 0x0000002400047211 */ /* 0x0d0fe800078010ff */
[-C--:B------:R-:W-:Y:S01]  /*9bd0*/  LEA.HI.X.SX32 R5, R0, R37.reuse, 0x2, P0 ;  /* 0x0000002500057211 */ /* 0x080fe200000f16ff */
[----:B------:R-:W-:Y:S01]  /*9be0*/  IMAD.IADD R0, R157, 0x1, R156 ;  /* 0x000000019d007824 */ /* 0x000fe200078e029c */
[C---:B------:R-:W-:Y:S02]  /*9bf0*/  LEA R6, P1, R2.reuse, R36, 0x2 ;  /* 0x0000002402067211 */ /* 0x040fe400078210ff */
[----:B------:R-:W-:Y:S01]  /*9c00*/  PLOP3.LUT P0, PT, PT, PT, UP0, 0x80, 0x0 ;  /* 0x000000000000781c */ /* 0x000fe20003f0f008 */
[----:B------:R-:W-:Y:S01]  /*9c10*/  @UP4 UIADD3 UR13, UP0, UR13, -0x200, URZ ;  /* 0xfffffe000d0d4890 */ /* 0x000fe2000ff1e03f */
[----:B------:R-:W-:Y:S01]  /*9c20*/  LEA.HI.X.SX32 R7, R2, R37, 0x2, P1 ;  /* 0x0000002502077211 */ /* 0x000fe200008f16ff */
[----:B------:R-:W-:Y:S01]  /*9c30*/  LDSM.16.MT88.4 R16, [R0] ;  /* 0x000000000010783b */ /* 0x000fe20000004200 */
[----:B------:R-:W-:Y:S01]  /*9c40*/  ISETP.LT.AND P1, PT, RZ, UR8, PT ;  /* 0x00000008ff007c0c */ /* 0x000fe2000bf21270 */
[----:B------:R-:W-:Y:S02]  /*9c50*/  @UP4 UIADD3.X UR12, UR12, -0x1, URZ, UP0, !UPT ;  /* 0xffffffff0c0c4890 */ /* 0x000fe400087fe43f */
[----:B------:R-:W-:Y:S01]  /*9c60*/  RED.E.ADD.F32.FTZ.RN.STRONG.GPU [R6.64], R30 ;  /* 0x0000001e0600798e */ /* 0x000fe2000c10e786 */
[----:B------:R-:W-:Y:S03]  /*9c70*/  UMOV UR8, UR9 ;  /* 0x0000000900087c82 */ /* 0x000fe60008000000 */
[----:B------:R-:W-:Y:S04]  /*9c80*/  RED.E.ADD.F32.FTZ.RN.STRONG.GPU [R4.64], R31 ;  /* 0x0000001f0400798e */ /* 0x000fe8000c10e786 */
[----:B------:R-:W1:Y:S04]  /*9c90*/  LDSM.16.MT88.4 R4, [R3+0x14000] ;  /* 0x014000000304783b */ /* 0x000e680000004200 */
[----:B------:R-:W2:Y:S04]  /*9ca0*/  LDSM.16.MT88.4 R28, [R0+0x800] ;  /* 0x00080000001c783b */ /* 0x000ea80000004200 */
[----:B------:R-:W-:Y:S04]  /*9cb0*/  LDSM.16.MT88.4 R36, [R3+0x19000] ;  /* 0x019000000324783b */ /* 0x000fe80000004200 */
[----:B------:R-:W-:Y:S01]  /*9cc0*/  LDSM.16.MT88.4 R40, [R0+0x1000] ;  /* 0x001000000028783b */ /* 0x000fe20000004200 */
[-C--:B-1----:R-:W-:Y:S08]  /*9cd0*/  HMMA.16816.F32.BF16 R100, R4, R8.reuse, R100 ;  /* 0x000000080464723c */ /* 0x082ff00000041864 */
[C---:B------:R-:W-:Y:S08]  /*9ce0*/  HMMA.16816.F32.BF16 R104, R12.reuse, R8, R104 ;  /* 0x000000080c68723c */ /* 0x040ff00000041868 */
        /* <DEDUP_REMOVED lines=8> */
[----:B------:R-:W-:Y:S04]  /*9d70*/  LDSM.16.MT88.4 R4, [R3+0x15800] ;  /* 0x015800000304783b */ /* 0x000fe80000004200 */
[----:B------:R-:W3:Y:S03]  /*9d80*/  LDSM.16.MT88.4 R16, [R156+0x1800] ;  /* 0x001800009c10783b */ /* 0x000ee60000004200 */
[-C--:B------:R-:W-:Y:S08]  /*9d90*/  HMMA.16816.F32.BF16 R100, R20, R24.reuse, R100 ;  /* 0x000000181464723c */ /* 0x080ff00000041864 */
[C---:B------:R-:W-:Y:S08]  /*9da0*/  HMMA.16816.F32.BF16 R104, R32.reuse, R24, R104 ;  /* 0x000000182068723c */ /* 0x040ff00000041868 */
[-C--:B------:R-:W-:Y:S08]  /*9db0*/  HMMA.16816.F32.BF16 R108, R32, R26.reuse, R108 ;  /* 0x0000001a206c723c */ /* 0x080ff0000004186c */
[C---:B------:R-:W-:Y:S01]  /*9dc0*/  HMMA.16816.F32.BF16 R112, R20.reuse, R26, R112 ;  /* 0x0000001a1470723c */ /* 0x040fe20000041870 */
[----:B------:R-:W4:Y:S07]  /*9dd0*/  LDSM.16.MT88.4 R24, [R3+0x19800] ;  /* 0x019800000318783b */ /* 0x000f2e0000004200 */
[-C--:B--2---:R-:W-:Y:S08]  /*9de0*/  HMMA.16816.F32.BF16 R116, R20, R28.reuse, R116 ;  /* 0x0000001c1474723c */ /* 0x084ff00000041874 */
[C---:B------:R-:W-:Y:S08]  /*9df0*/  HMMA.16816.F32.BF16 R120, R32.reuse, R28, R120 ;  /* 0x0000001c2078723c */ /* 0x040ff00000041878 */
[-C--:B------:R-:W-:Y:S01]  /*9e00*/  HMMA.16816.F32.BF16 R124, R32, R30.reuse, R124 ;  /* 0x0000001e207c723c */ /* 0x080fe2000004187c */
[----:B------:R-:W2:Y:S07]  /*9e10*/  LDSM.16.MT88.4 R32, [R0+0x1800] ;  /* 0x001800000020783b */ /* 0x000eae0000004200 */
[----:B------:R-:W-:Y:S01]  /*9e20*/  HMMA.16816.F32.BF16 R128, R20, R30, R128 ;  /* 0x0000001e1480723c */ /* 0x000fe20000041880 */
[----:B------:R-:W-:Y:S04]  /*9e30*/  LDSM.16.MT88.4 R20, [R156+0x2000] ;  /* 0x002000009c14783b */ /* 0x000fe80000004200 */
        /* <DEDUP_REMOVED lines=9> */
[----:B------:R-:W5:Y:S07]  /*9ed0*/  LDSM.16.MT88.4 R36, [R0+0x2000] ;  /* 0x002000000024783b */ /* 0x000f6e0000004200 */
[----:B------:R-:W-:Y:S01]  /*9ee0*/  HMMA.16816.F32.BF16 R128, R8, R42, R128 ;  /* 0x0000002a0880723c */ /* 0x000fe20000041880 */
[----:B------:R-:W-:Y:S04]  /*9ef0*/  LDSM.16.MT88.4 R8, [R3+0x16800] ;  /* 0x016800000308783b */ /* 0x000fe80000004200 */
[----:B------:R-:W-:Y:S03]  /*9f00*/  LDSM.16.MT88.4 R40, [R0+0x2800] ;  /* 0x002800000028783b */ /* 0x000fe60000004200 */
[-C--:B---3--:R-:W-:Y:S08]  /*9f10*/  HMMA.16816.F32.BF16 R100, R4, R16.reuse, R100 ;  /* 0x000000100464723c */ /* 0x088ff00000041864 */
[C---:B----4-:R-:W-:Y:S08]  /*9f20*/  HMMA.16816.F32.BF16 R104, R24.reuse, R16, R104 ;  /* 0x000000101868723c */ /* 0x050ff00000041868 */
[-C--:B------:R-:W-:Y:S08]  /*9f30*/  HMMA.16816.F32.BF16 R108, R24, R18.reuse, R108 ;  /* 0x00000012186c723c */ /* 0x080ff0000004186c */
[C---:B------:R-:W-:Y:S01]  /*9f40*/  HMMA.16816.F32.BF16 R112, R4.reuse, R18, R112 ;  /* 0x000000120470723c */ /* 0x040fe20000041870 */
[----:B------:R-:W3:Y:S07]  /*9f50*/  LDSM.16.MT88.4 R16, [R156+0x2800] ;  /* 0x002800009c10783b */ /* 0x000eee0000004200 */
        /* <DEDUP_REMOVED lines=12> */
[-C--:B-----5:R-:W-:Y:S08]  /*a020*/  HMMA.16816.F32.BF16 R116, R12, R36.reuse, R116 ;  /* 0x000000240c74723c */ /* 0x0a0ff00000041874 */
[C---:B------:R-:W-:Y:S08]  /*a030*/  HMMA.16816.F32.BF16 R120, R28.reuse, R36, R120 ;  /* 0x000000241c78723c */ /* 0x040ff00000041878 */
[-C--:B------:R-:W-:Y:S01]  /*a040*/  HMMA.16816.F32.BF16 R124, R28, R38.reuse, R124 ;  /* 0x000000261c7c723c */ /* 0x080fe2000004187c */
[----:B------:R-:W4:Y:S07]  /*a050*/  LDSM.16.MT88.4 R28, [R3+0x1b000] ;  /* 0x01b00000031c783b */ /* 0x000f2e0000004200 */
[----:B------:R-:W-:Y:S01]  /*a060*/  HMMA.16816.F32.BF16 R128, R12, R38, R128 ;  /* 0x000000260c80723c */ /* 0x000fe20000041880 */
[----:B------:R-:W-:Y:S04]  /*a070*/  LDSM.16.MT88.4 R12, [R3+0x17800] ;  /* 0x01780000030c783b */ /* 0x000fe80000004200 */
[----:B------:R5:W-:Y:S03]  /*a080*/  LDSM.16.MT88.4 R36, [R0+0x3800] ;  /* 0x003800000024783b */ /* 0x000be60000004200 */
[-C--:B---3--:R-:W-:Y:S08]  /*a090*/  HMMA.16816.F32.BF16 R100, R8, R16.reuse, R100 ;  /* 0x000000100864723c */ /* 0x088ff00000041864 */
[C---:B--2---:R-:W-:Y:S08]  /*a0a0*/  HMMA.16816.F32.BF16 R104, R24.reuse, R16, R104 ;  /* 0x000000101868723c */ /* 0x044ff00000041868 */
[-C--:B------:R-:W-:Y:S04]  /*a0b0*/  HMMA.16816.F32.BF16 R108, R24, R18.reuse, R108 ;  /* 0x00000012186c723c */ /* 0x080fe8000004186c */
[C---:B-----5:R-:W-:Y:S02]  /*a0c0*/  IADD3 R0, R156.reuse, -0x4000, RZ ;  /* 0xffffc0009c007810 */ /* 0x060fe40007ffe0ff */
[----:B------:R-:W-:Y:S02]  /*a0d0*/  @P0 IADD3 R0, R156, 0x4000, RZ ;  /* 0x000040009c000810 */ /* 0x000fe40007ffe0ff */
[C---:B------:R-:W-:Y:S01]  /*a0e0*/  HMMA.16816.F32.BF16 R112, R8.reuse, R18, R112 ;  /* 0x000000120870723c */ /* 0x040fe20000041870 */
[----:B------:R2:W3:Y:S07]  /*a0f0*/  LDSM.16.MT88.4 R16, [R156+0x3800] ;  /* 0x003800009c10783b */ /* 0x0004ee0000004200 */
[-C--:B------:R-:W-:Y:S08]  /*a100*/  HMMA.16816.F32.BF16 R116, R8, R40.reuse, R116 ;  /* 0x000000280874723c */ /* 0x080ff00000041874 */
[C---:B------:R-:W-:Y:S08]  /*a110*/  HMMA.16816.F32.BF16 R120, R24.reuse, R40, R120 ;  /* 0x000000281878723c */ /* 0x040ff00000041878 */
[-C--:B------:R-:W-:Y:S01]  /*a120*/  HMMA.16816.F32.BF16 R124, R24, R42.reuse, R124 ;  /* 0x0000002a187c723c */ /* 0x080fe2000004187c */
[----:B------:R-:W5:Y:S03]  /*a130*/  LDSM.16.MT88.4 R24, [R3+0x1b800] ;  /* 0x01b800000318783b */ /* 0x000f660000004200 */
[----:B--2---:R-:W-:Y:S04]  /*a140*/  IMAD.MOV.U32 R156, RZ, RZ, R0 ;  /* 0x000000ffff9c7224 */ /* 0x004fe800078e0000 */
[----:B------:R-:W-:Y:S08]  /*a150*/  HMMA.16816.F32.BF16 R128, R8, R42, R128 ;  /* 0x0000002a0880723c */ /* 0x000ff00000041880 */
[-C--:B-1----:R-:W-:Y:S08]  /*a160*/  HMMA.16816.F32.BF16 R100, R4, R20.reuse, R100 ;  /* 0x000000140464723c */ /* 0x082ff00000041864 */
[C---:B----4-:R-:W-:Y:S08]  /*a170*/  HMMA.16816.F32.BF16 R104, R28.reuse, R20, R104 ;  /* 0x000000141c68723c */ /* 0x050ff00000041868 */
[-C--:B------:R-:W-:Y:S08]  /*a180*/  HMMA.16816.F32.BF16 R108, R28, R22.reuse, R108 ;  /* 0x000000161c6c723c */ /* 0x080ff0000004186c */
[C---:B------:R-:W-:Y:S08]  /*a190*/  HMMA.16816.F32.BF16 R112, R4.reuse, R22, R112 ;  /* 0x000000160470723c */ /* 0x040ff00000041870 */
[-C--:B------:R-:W-:Y:S08]  /*a1a0*/  HMMA.16816.F32.BF16 R116, R4, R32.reuse, R116 ;  /* 0x000000200474723c */ /* 0x080ff00000041874 */
[C---:B------:R-:W-:Y:S08]  /*a1b0*/  HMMA.16816.F32.BF16 R120, R28.reuse, R32, R120 ;  /* 0x000000201c78723c */ /* 0x040ff00000041878 */
[-C--:B------:R-:W-:Y:S08]  /*a1c0*/  HMMA.16816.F32.BF16 R124, R28, R34.reuse, R124 ;  /* 0x000000221c7c723c */ /* 0x080ff0000004187c */
[----:B------:R-:W-:Y:S08]  /*a1d0*/  HMMA.16816.F32.BF16 R128, R4, R34, R128 ;  /* 0x000000220480723c */ /* 0x000ff00000041880 */
[-C--:B---3--:R-:W-:Y:S08]  /*a1e0*/  HMMA.16816.F32.BF16 R100, R12, R16.reuse, R100 ;  /* 0x000000100c64723c */ /* 0x088ff00000041864 */
[C---:B-----5:R-:W-:Y:S08]  /*a1f0*/  HMMA.16816.F32.BF16 R104, R24.reuse, R16, R104 ;  /* 0x000000101868723c */ /* 0x060ff00000041868 */
        /* <DEDUP_REMOVED lines=10> */
[----:B------:R-:W5:Y:S04]  /*a2a0*/  LDL R61, [R1+0x60] ;  /* 0x00006000013d7983 */ /* 0x000f680000100800 */
        /* <DEDUP_REMOVED lines=8> */
[----:B------:R-:W5:Y:S01]  /*a330*/  LDL R52, [R1+0x7c] ;  /* 0x00007c0001347983 */ /* 0x000f620000100800 */
        /* <DEDUP_REMOVED lines=78> */
[----:B-----5:R1:W-:Y:S04]  /*a820*/  STS [R61], R11 ;  /* 0x0000000b3d007388 */ /* 0x0203e80000000800 */
        /* <DEDUP_REMOVED lines=39> */
.L_x_644:
        /* <DEDUP_REMOVED lines=19> */
.L_x_645:
        /* <DEDUP_REMOVED lines=47> */
.L_x_647:
[----:B------:R-:W-:Y:S05]  /*aec0*/  BSYNC B0 ;  /* 0x0000000000007941 */ /* 0x000fea0003800000 */
.L_x_646:
        /* <DEDUP_REMOVED lines=15> */
.L_x_649:
[----:B------:R-:W-:Y:S05]  /*afc0*/  BSYNC B0 ;  /* 0x0000000000007941 */ /* 0x000fea0003800000 */
.L_x_648:
        /* <DEDUP_REMOVED lines=15> */
.L_x_651:
[----:B------:R-:W-:Y:S05]  /*b0c0*/  BSYNC B0 ;  /* 0x0000000000007941 */ /* 0x000fea0003800000 */
.L_x_650:
        /* <DEDUP_REMOVED lines=14> */
.L_x_653:
[----:B------:R-:W-:Y:S05]  /*b1b0*/  BSYNC B0 ;  /* 0x0000000000007941 */ /* 0x000fea0003800000 */
.L_x_652:
        /* <DEDUP_REMOVED lines=25> */
.L_x_655:
[----:B------:R-:W-:Y:S05]  /*b350*/  BSYNC B0 ;  /* 0x0000000000007941 */ /* 0x000fea0003800000 */
.L_x_654:
        /* <DEDUP_REMOVED lines=13> */
.L_x_657:
[----:B------:R-:W-:Y:S05]  /*b430*/  BSYNC B0 ;  /* 0x0000000000007941 */ /* 0x000fea0003800000 */
.L_x_656:
        /* <DEDUP_REMOVED lines=13> */
.L_x_659:
[----:B------:R-:W-:Y:S05]  /*b510*/  BSYNC B0 ;  /* 0x0000000000007941 */ /* 0x000fea0003800000 */
.L_x_658:
        /* <DEDUP_REMOVED lines=12> */
.L_x_608:
        /* <DEDUP_REMOVED lines=21> */
.L_x_661:
        /* <DEDUP_REMOVED lines=19> */
.L_x_662:
        /* <DEDUP_REMOVED lines=36> */
.L_x_664:
[----:B------:R-:W-:Y:S05]  /*baa0*/  BSYNC B0 ;  /* 0x0000000000007941 */ /* 0x000fea0003800000 */
.L_x_663:
        /* <DEDUP_REMOVED lines=15> */
.L_x_666:
[----:B------:R-:W-:Y:S05]  /*bba0*/  BSYNC B0 ;  /* 0x0000000000007941 */ /* 0x000fea0003800000 */
.L_x_665:
        /* <DEDUP_REMOVED lines=15> */
.L_x_668:
[----:B------:R-:W-:Y:S05]  /*bca0*/  BSYNC B0 ;  /* 0x0000000000007941 */ /* 0x000fea0003800000 */
.L_x_667:
        /* <DEDUP_REMOVED lines=14> */
.L_x_670:
[----:B------:R-:W-:Y:S05]  /*bd90*/  BSYNC B0 ;  /* 0x0000000000007941 */ /* 0x000fea0003800000 */
.L_x_669:
        /* <DEDUP_REMOVED lines=25> */
.L_x_672:
[----:B------:R-:W-:Y:S05]  /*bf30*/  BSYNC B0 ;  /* 0x0000000000007941 */ /* 0x000fea0003800000 */
.L_x_671:
        /* <DEDUP_REMOVED lines=13> */
.L_x_674:
[----:B------:R-:W-:Y:S05]  /*c010*/  BSYNC B0 ;  /* 0x0000000000007941 */ /* 0x000fea0003800000 */
.L_x_673:
        /* <DEDUP_REMOVED lines=13> */
.L_x_676:
[----:B------:R-:W-:Y:S05]  /*c0f0*/  BSYNC B0 ;  /* 0x0000000000007941 */ /* 0x000fea0003800000 */
.L_x_675:
        /* <DEDUP_REMOVED lines=11> */
.L_x_660:
[----:B------:R-:W-:Y:S05]  /*c1b0*/  BSYNC B1 ;  /* 0x0000000000017941 */ /* 0x000fea0003800000 */
.L_x_603:
        /* <DEDUP_REMOVED lines=11> */
.L_x_677:
[----:B------:R-:W-:Y:S05]  /*c270*/  EXIT ;  /* 0x000000000000794d */ /* 0x000fea0003800000 */
.L_x_679:
        /* <DEDUP_REMOVED lines=16> */
.L_x_2462:


//--------------------- .text._ZN5flash44flash_bwd_dq_dk_dv_loop_seqk_parallel_kernelI23Flash_bwd_kernel_traitsILi64ELi128ELi128ELi8ELi4ELi4ELi4ELb0ELb0EN7cutlass10bfloat16_tE19Flash_kernel_traitsILi64ELi128ELi128ELi8ES3_EELb0ELb0ELb1ELb0ELb0ELb1ELb0EEEvNS_16Flash_bwd_paramsE --------------------------
	.section	.text._ZN5flash44flash_bwd_dq_dk_dv_loop_seqk_parallel_kernelI23Flash_bwd_kernel_traitsILi64ELi128ELi128ELi8ELi4ELi4ELi4ELb0ELb0EN7cutlass10bfloat16_tE19Flash_kernel_traitsILi64ELi128ELi128ELi8ES3_EELb0ELb0ELb1ELb0ELb0ELb1ELb0EEEvNS_16Flash_bwd_paramsE,"ax",@progbits
	.sectioninfo	@"SHI_REGISTERS=255"
	.align	128
        .global         _ZN5flash44flash_bwd_dq_dk_dv_loop_seqk_parallel_kernelI23Flash_bwd_kernel_traitsILi64ELi128ELi128ELi8ELi4ELi4ELi4ELb0ELb0EN7cutlass10bfloat16_tE19Flash_kernel_traitsILi64ELi128ELi128ELi8ES3_EELb0ELb0ELb1ELb0ELb0ELb1ELb0EEEvNS_16Flash_bwd_paramsE
        .type           _ZN5flash44flash_bwd_dq_dk_dv_loop_seqk_parallel_kernelI23Flash_bwd_kernel_traitsILi64ELi128ELi128ELi8ELi4ELi4ELi4ELb0ELb0EN7cutlass10bfloat16_tE19Flash_kernel_traitsILi64ELi128ELi128ELi8ES3_EELb0ELb0ELb1ELb0ELb0ELb1ELb0EEEvNS_16Flash_bwd_paramsE,@function
        .size           _ZN5flash44flash_bwd_dq_dk_dv_loop_seqk_parallel_kernelI23Flash_bwd_kernel_traitsILi64ELi128ELi128ELi8ELi4ELi4ELi4ELb0ELb0EN7cutlass10bfloat16_tE19Flash_kernel_traitsILi64ELi128ELi128ELi8ES3_EELb0ELb0ELb1ELb0ELb0ELb1ELb0EEEvNS_16Flash_bwd_paramsE,(.L_x_2463 - _ZN5flash44flash_bwd_dq_dk_dv_loop_seqk_parallel_kernelI23Flash_bwd_kernel_traitsILi64ELi128ELi128ELi8ELi4ELi4ELi4ELb0ELb0EN7cutlass10bfloat16_tE19Flash_kernel_traitsILi64ELi128ELi128ELi8ES3_EELb0ELb0ELb1ELb0ELb0ELb1ELb0EEEvNS_16Flash_bwd_paramsE)
        .other          _ZN5flash44flash_bwd_dq_dk_dv_loop_seqk_parallel_kernelI23Flash_bwd_kernel_traitsILi64ELi128ELi128ELi8ELi4ELi4ELi4ELb0ELb0EN7cutlass10bfloat16_tE19Flash_kernel_traitsILi64ELi128ELi128ELi8ES3_EELb0ELb0ELb1ELb0ELb0ELb1ELb0EEEvNS_16Flash_bwd_paramsE,@"STO_CUDA_ENTRY STV_DEFAULT"
_ZN5flash44flash_bwd_dq_dk_dv_loop_seqk_parallel_kernelI23Flash_bwd_kernel_traitsILi64ELi128ELi128ELi8ELi4ELi4ELi4ELb0ELb0EN7cutlass10bfloat16_tE19Flash_kernel_traitsILi64ELi128ELi128ELi8ES3_EELb0ELb0ELb1ELb0ELb0ELb1ELb0EEEvNS_16Flash_bwd_paramsE:
.text._ZN5flash44flash_bwd_dq_dk_dv_loop_seqk_parallel_kernelI23Flash_bwd_kernel_traitsILi64ELi128ELi128ELi8ELi4ELi4ELi4ELb0ELb0EN7cutlass10bfloat16_tE19Flash_kernel_traitsILi64ELi128ELi128ELi8ES3_EELb0ELb0ELb1ELb0ELb0ELb1ELb0EEEvNS_16Flash_bwd_paramsE:
        /* <DEDUP_REMOVED lines=20> */
[----:B------:R-:W-:-:S02]  /*0140*/  UIMAD UR61, UR9, UR8, UR61 ;  /* 0x00000008093d72a4 */ /* 0x000fc4000f8e023d */
[----:B------:R-:W-:Y:S02]  /*0150*/  ULDC.U8 UR10, c[0x0][0x328] ;  /* 0x0000ca00000a7ab9 */ /* 0x000fe40000000000 */
[----:B------:R-:W-:Y:S02]  /*0160*/  UISETP.NE.AND UP5, UPT, UR10, URZ, UPT ;  /* 0x0000003f0a00728c */ /* 0x000fe4000bfa5270 */
[----:B------:R-:W-:Y:S02]  /*0170*/  ULDC UR15, c[0x0][0x224] ;  /* 0x00008900000f7ab9 */ /* 0x000fe40000000800 */
[----:B------:R-:W-:Y:S02]  /*0180*/  ULDC UR52, c[0x0][0x22c] ;  /* 0x00008b0000347ab9 */ /* 0x000fe40000000800 */
[----:B------:R-:W-:Y:S02]  /*0190*/  ULDC UR40, c[0x0][0x1c0] ;  /* 0x0000700000287ab9 */ /* 0x000fe40000000800 */
[----:B------:R-:W-:Y:S01]  /*01a0*/  ULDC UR13, c[0x0][0x1c0] ;  /* 0x00007000000d7ab9 */ /* 0x000fe20000000800 */
[----:B-1----:R-:W-:Y:S01]  /*01b0*/  SHF.R.S32.HI R13, RZ, 0x1f, R15 ;  /* 0x0000001fff0d7819 */ /* 0x002fe2000001140f */
[----:B--2---:R-:W-:-:S02]  /*01c0*/  ULOP3.LUT UR6, UR39, UR6, URZ, 0x3c, !UPT ;  /* 0x0000000627067292 */ /* 0x004fc4000f8e3c3f */
[----:B------:R-:W-:Y:S01]  /*01d0*/  USHF.R.S32.HI UR7, URZ, 0x1f, UR15 ;  /* 0x0000001f3f077899 */ /* 0x000fe2000801140f */
[CC--:B------:R-:W-:Y:S01]  /*01e0*/  LEA.HI R8, R13.reuse, R15.reuse, RZ, 0x4 ;  /* 0x0000000f0d087211 */ /* 0x0c0fe200078f20ff */
[----:B------:R-:W-:Y:S01]  /*01f0*/  UIMAD.WIDE UR40, UR52, UR40, URZ ;  /* 0x00000028342872a5 */ /* 0x000fe2000f8e023f */
[C---:B------:R-:W-:Y:S01]  /*0200*/  LEA.HI R4, R13.reuse, R15, RZ, 0x5 ;  /* 0x0000000f0d047211 */ /* 0x040fe200078f28ff */
[----:B------:R-:W-:Y:S01]  /*0210*/  UIMAD UR53, UR39, UR52, URZ ;  /* 0x00000034273572a4 */ /* 0x000fe2000f8e023f */
[----:B------:R-:W-:Y:S01]  /*0220*/  SHF.R.S32.HI R3, RZ, 0x4, R8 ;  /* 0x00000004ff037819 */ /* 0x000fe20000011408 */
[----:B---3--:R-:W-:Y:S01]  /*0230*/  USHF.R.S32.HI UR8, URZ, 0x1f, UR35 ;  /* 0x0000001f3f087899 */ /* 0x008fe20008011423 */
[--C-:B------:R-:W-:Y:S01]  /*0240*/  SHF.R.S32.HI R6, RZ, 0x5, R4.reuse ;  /* 0x00000005ff067819 */ /* 0x100fe20000011404 */
[----:B------:R-:W-:Y:S01]  /*0250*/  UIMAD UR52, UR52, UR13, URZ ;  /* 0x0000000d343472a4 */ /* 0x000fe2000f8e023f */
[----:B------:R-:W-:Y:S01]  /*0260*/  LEA.HI R0, R8, R3, RZ, 0x1 ;  /* 0x0000000308007211 */ /* 0x000fe200078f08ff */
[----:B------:R-:W-:Y:S01]  /*0270*/  ULDC UR14, c[0x0][0x1c0] ;  /* 0x00007000000e7ab9 */ /* 0x000fe20000000800 */
[----:B------:R-:W-:Y:S01]  /*0280*/  SHF.R.S32.HI R2, RZ, 0x1f, R4 ;  /* 0x0000001fff027819 */ /* 0x000fe20000011404 */
[----:B------:R-:W-:Y:S01]  /*0290*/  ULDC UR12, c[0x0][0x1c0] ;  /* 0x00007000000c7ab9 */ /* 0x000fe20000000800 */
[----:B------:R-:W-:Y:S01]  /*02a0*/  LOP3.LUT R0, R0, 0xfffffffe, RZ, 0xc0, !PT ;  /* 0xfffffffe00007812 */ /* 0x000fe200078ec0ff */
[----:B------:R-:W-:Y:S01]  /*02b0*/  UIMAD UR58, UR7, UR35, URZ ;  /* 0x00000023073a72a4 */ /* 0x000fe2000f8e023f */
[----:B------:R-:W-:Y:S01]  /*02c0*/  LEA.HI R2, R2, R6, RZ, 0x2 ;  /* 0x0000000602027211 */ /* 0x000fe200078f10ff */
[----:B------:R-:W-:Y:S01]  /*02d0*/  UIMAD.WIDE.U32 UR50, UR35, UR15, URZ ;  /* 0x0000000f233272a5 */ /* 0x000fe2000f8e003f */
[----:B------:R-:W-:Y:S01]  /*02e0*/  LEA.HI R17, R13, R15, RZ, 0x2 ;  /* 0x0000000f0d117211 */ /* 0x000fe200078f10ff */
[----:B------:R-:W-:Y:S01]  /*02f0*/  IMAD.IADD R12, R3, 0x1, -R0 ;  /* 0x00000001030c7824 */ /* 0x000fe200078e0a00 */
[----:B------:R-:W-:Y:S01]  /*0300*/  LOP3.LUT R0, R2, 0xfffffffc, RZ, 0xc0, !PT ;  /* 0xfffffffc02007812 */ /* 0x000fe200078ec0ff */
[----:B------:R-:W-:Y:S01]  /*0310*/  @!UP5 UIMAD UR7, UR35, UR14, UR39 ;  /* 0x0000000e2307d2a4 */ /* 0x000fe2000f8e0227 */
[--C-:B------:R-:W-:Y:S01]  /*0320*/  SHF.R.S32.HI R5, RZ, 0x2, R17.reuse ;  /* 0x00000002ff057819 */ /* 0x100fe20000011411 */
[----:B------:R-:W-:Y:S01]  /*0330*/  USHF.L.U32 UR47, UR52, 0x7, URZ ;  /* 0x00000007342f7899 */ /* 0x000fe2000800063f */
[----:B------:R-:W-:Y:S01]  /*0340*/  SHF.R.S32.HI R2, RZ, 0x1f, R17 ;  /* 0x0000001fff027819 */ /* 0x000fe20000011411 */
[----:B------:R-:W-:Y:S01]  /*0350*/  IMAD.IADD R9, R6, 0x1, -R0 ;  /* 0x0000000106097824 */ /* 0x000fe200078e0a00 */
[----:B------:R-:W-:Y:S01]  /*0360*/  LOP3.LUT R3, R4, 0xffffffe0, RZ, 0xc0, !PT ;  /* 0xffffffe004037812 */ /* 0x000fe200078ec0ff */
[----:B------:R-:W-:Y:S01]  /*0370*/  ULDC UR55, c[0x0][0x214] ;  /* 0x0000850000377ab9 */ /* 0x000fe20000000800 */
[----:B------:R-:W-:Y:S01]  /*0380*/  LEA.HI R0, R2, R5, RZ, 0x3 ;  /* 0x0000000502007211 */ /* 0x000fe200078f18ff */
[----:B------:R-:W-:Y:S01]  /*0390*/  ULDC.U8 UR11, c[0x0][0x3d0] ;  /* 0x0000f400000b7ab9 */ /* 0x000fe20000000000 */
[-C--:B------:R-:W-:Y:S01]  /*03a0*/  LEA.HI R16, R13, R15.reuse, RZ, 0x3 ;  /* 0x0000000f0d107211 */ /* 0x080fe200078f18ff */
[----:B------:R-:W-:Y:S01]  /*03b0*/  ULDC UR56, c[0x0][0x224] ;  /* 0x0000890000387ab9 */ /* 0x000fe20000000800 */
[----:B------:R-:W-:Y:S01]  /*03c0*/  LOP3.LUT R2, R0, 0xfffffff8, RZ, 0xc0, !PT ;  /* 0xfffffff800027812 */ /* 0x000fe200078ec0ff */
[----:B------:R-:W-:Y:S01]  /*03d0*/  IMAD.IADD R0, R15, 0x1, -R3 ;  /* 0x000000010f007824 */ /* 0x000fe200078e0a03 */
[----:B------:R-:W-:Y:S01]  /*03e0*/  LEA.HI R6, R13, R15, RZ, 0x7 ;  /* 0x0000000f0d067211 */ /* 0x000fe200078f38ff */
[----:B------:R-:W-:-:S02]  /*03f0*/  @UP5 UIMAD UR60, UR35, UR55, URZ ;  /* 0x00000037233c52a4 */ /* 0x000fc4000f8e023f */
[----:B------:R-:W-:Y:S01]  /*0400*/  IMAD.IADD R7, R5, 0x1, -R2 ;  /* 0x0000000105077824 */ /* 0x000fe200078e0a02 */
[----:B------:R-:W-:Y:S01]  /*0410*/  SHF.R.S32.HI R2, RZ, 0x1f, R0 ;  /* 0x0000001fff027819 */ /* 0x000fe20000011400 */
[----:B------:R-:W-:Y:S01]  /*0420*/  ULDC UR46, c[0x0][0x2e8] ;  /* 0x0000ba00002e7ab9 */ /* 0x000fe20000000800 */
[----:B------:R-:W-:Y:S01]  /*0430*/  SHF.R.S32.HI R6, RZ, 0x7, R6 ;  /* 0x00000007ff067819 */ /* 0x000fe20000011406 */
[----:B------:R-:W-:Y:S01]  /*0440*/  ULDC UR45, c[0x0][0x2e8] ;  /* 0x0000ba00002d7ab9 */ /* 0x000fe20000000800 */
[----:B------:R-:W-:Y:S01]  /*0450*/  LEA.HI R11, R2, R0, RZ, 0x2 ;  /* 0x00000000020b7211 */ /* 0x000fe200078f10ff */
[----:B------:R-:W-:Y:S01]  /*0460*/  ULDC.64 UR4, c[0x0][0x118] ;  /* 0x0000460000047ab9 */ /* 0x000fe20000000a00 */
[----:B------:R-:W-:Y:S01]  /*0470*/  SHF.R.S32.HI R0, RZ, 0x3, R16 ;  /* 0x00000003ff007819 */ /* 0x000fe20000011410 */
[----:B------:R-:W-:Y:S01]  /*0480*/  UISETP.NE.AND UP6, UPT, UR11, URZ, UPT ;  /* 0x0000003f0b00728c */ /* 0x000fe2000bfc5270 */
[----:B------:R-:W-:Y:S01]  /*0490*/  LOP3.LUT R2, R16, 0xfffffff8, RZ, 0xc0, !PT ;  /* 0xfffffff810027812 */ /* 0x000fe200078ec0ff */
[----:B------:R-:W-:-:S02]  /*04a0*/  UIMAD.WIDE.U32 UR48, UR40, UR50, URZ ;  /* 0x00000032283072a5 */ /* 0x000fc4000f8e003f */
[----:B------:R-:W-:Y:S01]  /*04b0*/  IMAD.SHL.U32 R3, R0, 0x40, RZ ;  /* 0x0000004000037824 */ /* 0x000fe200078e00ff */
[----:B------:R-:W-:Y:S01]  /*04c0*/  UIMAD UR57, UR41, UR50, URZ ;  /* 0x00000032293972a4 */ /* 0x000fe2000f8e023f */
[C---:B------:R-:W-:Y:S01]  /*04d0*/  IMAD.IADD R0, R15.reuse, 0x1, -R2 ;  /* 0x000000010f007824 */ /* 0x040fe200078e0a02 */
[----:B------:R-:W-:Y:S01]  /*04e0*/  LOP3.LUT R2, R8, 0xfffffff0, RZ, 0xc0, !PT ;  /* 0xfffffff008027812 */ /* 0x000fe200078ec0ff */
[----:B------:R-:W-:Y:S01]  /*04f0*/  IMAD.SHL.U32 R8, R15, 0x2, RZ ;  /* 0x000000020f087824 */ /* 0x000fe200078e00ff */
[----:B------:R-:W-:Y:S01]  /*0500*/  LOP3.LUT R3, R3, 0x1c0, RZ, 0xc0, !PT ;  /* 0x000001c003037812 */ /* 0x000fe200078ec0ff */
[C---:B------:R-:W-:Y:S01]  /*0510*/  IMAD.SHL.U32 R18, R0.reuse, 0x8, RZ ;  /* 0x0000000800127824 */ /* 0x040fe200078e00ff */
[----:B------:R-:W-:Y:S01]  /*0520*/  LOP3.LUT P4, RZ, R0, 0x2, RZ, 0xc0, !PT ;  /* 0x0000000200ff7812 */ /* 0x000fe2000788c0ff */
[----:B------:R-:W-:Y:S01]  /*0530*/  IMAD.IADD R2, R15, 0x1, -R2 ;  /* 0x000000010f027824 */ /* 0x000fe200078e0a02 */
[----:B------:R-:W-:Y:S01]  /*0540*/  SHF.R.U32.HI R4, RZ, 0x3, R3 ;  /* 0x00000003ff047819 */ /* 0x000fe20000011603 */
[----:B------:R-:W-:Y:S01]  /*0550*/  USHF.R.S32.HI UR59, URZ, 0x1f, UR53 ;  /* 0x0000001f3f3b7899 */ /* 0x000fe20008011435 */
[----:B------:R-:W-:Y:S01]  /*0560*/  LOP3.LUT R3, R3, 0x38, R18, 0xf8, !PT ;  /* 0x0000003803037812 */ /* 0x000fe200078ef812 */
[----:B------:R-:W-:Y:S01]  /*0570*/  STL [R1+0x20], R18 ;  /* 0x0000201201007387 */ /* 0x000fe20000100800 */
[----:B------:R-:W-:Y:S01]  /*0580*/  SHF.R.S32.HI R5, RZ, 0x1f, R2 ;  /* 0x0000001fff057819 */ /* 0x000fe20000011402 */
[----:B------:R-:W-:Y:S01]  /*0590*/  @!UP5 UIMAD UR55, UR7, UR55, URZ ;  /* 0x000000370737d2a4 */ /* 0x000fe2000f8e023f */
[----:B------:R-:W-:Y:S01]  /*05a0*/  LOP3.LUT R4, R3, R4, RZ, 0x3c, !PT ;  /* 0x0000000403047212 */ /* 0x000fe200078e3cff */
[----:B------:R-:W-:Y:S01]  /*05b0*/  USHF.R.S32.HI UR54, URZ, 0x1f, UR47 ;  /* 0x0000001f3f367899 */ /* 0x000fe2000801142f */
[----:B------:R-:W-:Y:S01]  /*05c0*/  LEA.HI R10, R5, R2, RZ, 0x3 ;  /* 0x00000002050a7211 */ /* 0x000fe200078f18ff */
[----:B------:R-:W-:Y:S01]  /*05d0*/  UMOV UR44, 0xffffc000 ;  /* 0xffffc000002c7882 */ /* 0x000fe20000000000 */
[----:B------:R-:W-:-:S02]  /*05e0*/  LEA.HI R5, R13, R15, RZ, 0x6 ;  /* 0x0000000f0d057211 */ /* 0x000fc400078f30ff */
[----:B------:R-:W-:Y:S02]  /*05f0*/  LOP3.LUT R3, R10, 0xfffffff8, RZ, 0xc0, !PT ;  /* 0xfffffff80a037812 */ /* 0x000fe400078ec0ff */
[----:B------:R-:W-:Y:S01]  /*0600*/  LOP3.LUT P3, RZ, R0, 0x4, RZ, 0xc0, !PT ;  /* 0x0000000400ff7812 */ /* 0x000fe2000786c0ff */
[----:B------:R-:W-:Y:S01]  /*0610*/  IMAD.SHL.U32 R5, R5, 0x8, RZ ;  /* 0x0000000805057824 */ /* 0x000fe200078e00ff */
[----:B------:R-:W-:Y:S01]  /*0620*/  LOP3.LUT R8, R8, 0x6, RZ, 0xc0, !PT ;  /* 0x0000000608087812 */ /* 0x000fe200078ec0ff */
[----:B------:R-:W-:Y:S01]  /*0630*/  IMAD.IADD R14, R2, 0x1, -R3 ;  /* 0x00000001020e7824 */ /* 0x000fe200078e0a03 */
[----:B------:R-:W-:Y:S01]  /*0640*/  SEL R168, R187, 0xffffffe0, !P4 ;  /* 0xffffffe0bba87807 */ /* 0x000fe20006000000 */
[----:B------:R-:W-:Y:S01]  /*0650*/  IMAD.SHL.U32 R0, R0, 0x40, RZ ;  /* 0x0000004000007824 */ /* 0x000fe200078e00ff */
[----:B------:R-:W-:Y:S01]  /*0660*/  LOP3.LUT R2, R4, 0xfffffe00, R5, 0xf8, !PT ;  /* 0xfffffe0004027812 */ /* 0x000fe200078ef805 */
[----:B------:R-:W-:Y:S01]  /*0670*/  IMAD.U32 R3, RZ, RZ, UR6 ;  /* 0x00000006ff037e24 */ /* 0x000fe2000f8e00ff */
[----:B------:R-:W-:Y:S01]  /*0680*/  USHF.R.S32.HI UR6, URZ, 0x1f, UR39 ;  /* 0x0000001f3f067899 */ /* 0x000fe20008011427 */
[----:B------:R-:W-:Y:S01]  /*0690*/  IMAD.SHL.U32 R4, R12, 0x200, RZ ;  /* 0x000002000c047824 */ /* 0x000fe200078e00ff */
[----:B------:R-:W-:Y:S01]  /*06a0*/  LOP3.LUT R0, R0, 0x1c0, RZ, 0xc0, !PT ;  /* 0x000001c000007812 */ /* 0x000fe200078ec0ff */
[----:B------:R1:W-:Y:S03]  /*06b0*/  STL [R1+0x10], R2 ;  /* 0x0000100201007387 */ /* 0x0003e60000100800 */
[----:B------:R-:W-:Y:S01]  /*06c0*/  LOP3.LUT R166, R0, 0x8, R16, 0xf8, !PT ;  /* 0x0000000800a67812 */ /* 0x000fe200078ef810 */
[----:B------:R2:W-:Y:S01]  /*06d0*/  STL [R1+0x5c], R3 ;  /* 0x00005c0301007387 */ /* 0x0005e20000100800 */
[----:B-1----:R-:W-:-:S04]  /*06e0*/  LOP3.LUT R2, R7, 0x1, RZ, 0xc0, !PT ;  /* 0x0000000107027812 */ /* 0x002fc800078ec0ff */
[----:B------:R-:W-:Y:S01]  /*06f0*/  ISETP.NE.U32.AND P0, PT, R2, 0x1, PT ;  /* 0x000000010200780c */ /* 0x000fe20003f05070 */
[----:B------:R-:W-:Y:S01]  /*0700*/  IMAD.SHL.U32 R2, R9, 0x10, RZ ;  /* 0x0000001009027824 */ /* 0x000fe200078e00ff */
[----:B--2---:R-:W-:Y:S02]  /*0710*/  SHF.R.U32.HI R3, RZ, 0x3, R0 ;  /* 0x00000003ff037819 */ /* 0x004fe40000011600 */
[----:B------:R-:W-:Y:S02]  /*0720*/  R2P PR, R7, 0x6 ;  /* 0x0000000607007804 */ /* 0x000fe40000000000 */
[----:B------:R-:W-:Y:S01]  /*0730*/  LOP3.LUT R5, R0, 0x30, R2, 0xf8, !PT ;  /* 0x0000003000057812 */ /* 0x000fe200078ef802 */
[----:B------:R-:W-:Y:S01]  /*0740*/  IMAD R0, R6, 0x1000, R4 ;  /* 0x0000100006007824 */ /* 0x000fe200078e0204 */
[----:B------:R-:W-:Y:S02]  /*0750*/  LOP3.LUT R166, R166, R3, RZ, 0x3c, !PT ;  /* 0x00000003a6a67212 */ /* 0x000fe400078e3cff */
[----:B------:R-:W-:-:S02]  /*0760*/  LOP3.LUT R5, R5, 0x8, R16, 0xf8, !PT ;  /* 0x0000000805057812 */ /* 0x000fc400078ef810 */
[----:B------:R-:W-:Y:S01]  /*0770*/  LEA.HI.SX32 R13, R11, R2, 0x1e ;  /* 0x000000020b0d7211 */ /* 0x000fe200078ff2ff */
[----:B------:R-:W-:Y:S01]  /*0780*/  IMAD.IADD R166, R0, 0x1, R166 ;  /* 0x0000000100a67824 */ /* 0x000fe200078e02a6 */
[----:B------:R-:W-:Y:S01]  /*0790*/  LOP3.LUT R0, R17, 0x7ffffffc, RZ, 0xc0, !PT ;  /* 0x7ffffffc11007812 */ /* 0x000fe200078ec0ff */
[----:B------:R-:W-:Y:S01]  /*07a0*/  IMAD.U32 R2, RZ, RZ, UR6 ;  /* 0x00000006ff027e24 */ /* 0x000fe2000f8e00ff */
[----:B------:R-:W-:Y:S01]  /*07b0*/  USHF.L.U32 UR6, UR35, 0x7, URZ ;  /* 0x0000000723067899 */ /* 0x000fe2000800063f */
[----:B------:R-:W-:Y:S01]  /*07c0*/  LOP3.LUT R5, R4, R5, R3, 0xf6, !PT ;  /* 0x0000000504057212 */ /* 0x000fe200078ef603 */
[----:B------:R1:W-:Y:S01]  /*07d0*/  STL [R1], R13 ;  /* 0x0000000d01007387 */ /* 0x0003e20000100800 */
[----:B------:R-:W-:Y:S01]  /*07e0*/  IMAD.IADD R4, R15, 0x1, -R0 ;  /* 0x000000010f047824 */ /* 0x000fe200078e0a00 */
[----:B------:R-:W-:Y:S01]  /*07f0*/  SEL R187, R187, 0xffffffe0, !P1 ;  /* 0xffffffe0bbbb7807 */ /* 0x000fe20004800000 */
[----:B------:R-:W-:Y:S01]  /*0800*/  IMAD.SHL.U32 R0, R7, 0x40, RZ ;  /* 0x0000004007007824 */ /* 0x000fe200078e00ff */
[----:B------:R-:W-:Y:S01]  /*0810*/  SEL R185, R185, 0x10, !P0 ;  /* 0x00000010b9b97807 */ /* 0x000fe20004000000 */
[----:B------:R-:W-:Y:S01]  /*0820*/  IMAD.U32 R2, RZ, RZ, UR6 ;  /* 0x00000006ff027e24 */ /* 0x000fe2000f8e00ff */
[----:B------:R-:W-:Y:S01]  /*0830*/  UIMAD UR6, UR35, UR12, UR39 ;  /* 0x0000000c230672a4 */ /* 0x000fe2000f8e0227 */
[----:B------:R-:W-:Y:S01]  /*0840*/  IMAD.SHL.U32 R2, R6, 0x8, RZ ;  /* 0x0000000806027824 */ /* 0x000fe200078e00ff */
[----:B------:R-:W-:Y:S01]  /*0850*/  LOP3.LUT R0, R0, 0x1c0, RZ, 0xc0, !PT ;  /* 0x000001c000007812 */ /* 0x000fe200078ec0ff */
[----:B------:R-:W-:Y:S01]  /*0860*/  IMAD.SHL.U32 R4, R4, 0x2, RZ ;  /* 0x0000000204047824 */ /* 0x000fe200078e00ff */
[----:B------:R-:W-:Y:S01]  /*0870*/  UIMAD UR56, UR6, UR56, URZ ;  /* 0x00000038063872a4 */ /* 0x000fe2000f8e023f */
[----:B------:R-:W-:Y:S01]  /*0880*/  IMAD.SHL.U32 R7, R12, 0x10, RZ ;  /* 0x000000100c077824 */ /* 0x000fe200078e00ff */
[----:B------:R-:W-:Y:S01]  /*0890*/  LOP3.LUT R2, R2, 0x8, RZ, 0xc0, !PT ;  /* 0x0000000802027812 */ /* 0x000fe200078ec0ff */
[C---:B------:R-:W-:Y:S01]  /*08a0*/  IMAD R15, R6.reuse, 0x40, R8 ;  /* 0x00000040060f7824 */ /* 0x040fe200078e0208 */
[----:B------:R-:W-:Y:S01]  /*08b0*/  SHF.R.U32.HI R3, RZ, 0x3, R0 ;  /* 0x00000003ff037819 */ /* 0x000fe20000011600 */
[----:B------:R-:W-:Y:S01]  /*08c0*/  IMAD R8, R6, 0x2000, R4 ;  /* 0x0000200006087824 */ /* 0x000fe200078e0204 */
[----:B------:R-:W-:Y:S01]  /*08d0*/  LOP3.LUT R11, R2, 0x10, R7, 0xf8, !PT ;  /* 0x00000010020b7812 */ /* 0x000fe200078ef807 */
[----:B------:R-:W-:Y:S01]  /*08e0*/  IMAD.SHL.U32 R166, R166, 0x2, RZ ;  /* 0x00000002a6a67824 */ /* 0x000fe200078e00ff */
[-C--:B------:R-:W-:Y:S01]  /*08f0*/  LOP3.LUT R6, R3, R0.reuse, R2, 0x1e, !PT ;  /* 0x0000000003067212 */ /* 0x080fe200078e1e02 */
[----:B------:R-:W-:Y:S01]  /*0900*/  IMAD R2, R9, 0x400, R8 ;  /* 0x0000040009027824 */ /* 0x000fe200078e0208 */
[----:B------:R-:W-:Y:S01]  /*0910*/  LOP3.LUT R3, R3, R0, RZ, 0xfc, !PT ;  /* 0x0000000003037212 */ /* 0x000fe200078efcff */
[----:B------:R-:W-:Y:S01]  /*0920*/  IMAD R0, R9, 0x400, R4 ;  /* 0x0000040009007824 */ /* 0x000fe200078e0204 */
[----:B------:R-:W-:Y:S01]  /*0930*/  STL [R1+0x18], R15 ;  /* 0x0000180f01007387 */ /* 0x000fe20000100800 */
[----:B------:R-:W-:Y:S01]  /*0940*/  IMAD.U32 R4, RZ, RZ, UR8 ;  /* 0x00000008ff047e24 */ /* 0x000fe2000f8e00ff */
[----:B------:R-:W-:Y:S01]  /*0950*/  USHF.R.S32.HI UR8, URZ, 0x1f, UR39 ;  /* 0x0000001f3f087899 */ /* 0x000fe20008011427 */
[----:B------:R-:W-:Y:S01]  /*0960*/  IMAD.IADD R183, R3, 0x1, R2 ;  /* 0x0000000103b77824 */ /* 0x000fe200078e0202 */
[----:B------:R-:W-:Y:S01]  /*0970*/  IADD3 R2, R13, -0x80, RZ ;  /* 0xffffff800d027810 */ /* 0x000fe20007ffe0ff */
[----:B------:R-:W-:-:S02]  /*0980*/  IMAD.IADD R8, R0, 0x1, R6 ;  /* 0x0000000100087824 */ /* 0x000fc400078e0206 */
[----:B------:R-:W-:Y:S01]  /*0990*/  IMAD.SHL.U32 R6, R14, 0x40, RZ ;  /* 0x000000400e067824 */ /* 0x000fe200078e00ff */
[----:B------:R-:W-:Y:S01]  /*09a0*/  SHF.R.S32.HI R4, RZ, 0x1f, R2 ;  /* 0x0000001fff047819 */ /* 0x000fe20000011402 */
[----:B------:R-:W-:Y:S01]  /*09b0*/  IMAD.SHL.U32 R0, R10, 0x40, RZ ;  /* 0x000000400a007824 */ /* 0x000fe200078e00ff */
[----:B------:R-:W-:Y:S01]  /*09c0*/  LEA R8, R8, 0xc000, 0x1 ;  /* 0x0000c00008087811 */ /* 0x000fe200078e08ff */
        /* <DEDUP_REMOVED lines=11> */
[C---:B------:R-:W-:Y:S01]  /*0a80*/  IADD3 R14, R8.reuse, 0x420, RZ ;  /* 0x00000420080e7810 */ /* 0x040fe20007ffe0ff */
[----:B------:R-:W-:Y:S01]  /*0a90*/  IMAD R4, R9, 0x400, R0 ;  /* 0x0000040009047824 */ /* 0x000fe200078e0200 */
[----:B------:R-:W-:Y:S01]  /*0aa0*/  LOP3.LUT R3, R3, R7, RZ, 0x3c, !PT ;  /* 0x0000000703037212 */ /* 0x000fe200078e3cff */
[----:B------:R-:W-:Y:S01]  /*0ab0*/  STL [R1+0x28], R8 ;  /* 0x0000280801007387 */ /* 0x000fe20000100800 */
[C---:B------:R-:W-:Y:S01]  /*0ac0*/  IADD3 R10, R8.reuse, 0x2020, RZ ;  /* 0x00002020080a7810 */ /* 0x040fe20007ffe0ff */
[----:B------:R-:W-:Y:S01]  /*0ad0*/  IMAD.IADD R190, R183, 0x1, R187 ;  /* 0x00000001b7be7824 */ /* 0x000fe200078e02bb */
[----:B------:R-:W-:Y:S01]  /*0ae0*/  @P1 IADD3 R14, R8, 0x3e0, RZ ;  /* 0x000003e0080e1810 */ /* 0x000fe20007ffe0ff */
[----:B------:R-:W-:Y:S01]  /*0af0*/  IMAD.IADD R173, R4, 0x1, R3 ;  /* 0x0000000104ad7824 */ /* 0x000fe200078e0203 */
[C---:B-1----:R-:W-:Y:S01]  /*0b00*/  IADD3 R13, R8.reuse, 0x2420, RZ ;  /* 0x00002420080d7810 */ /* 0x042fe20007ffe0ff */
[----:B------:R-:W-:Y:S01]  /*0b10*/  IMAD.SHL.U32 R3, R5, 0x2, RZ ;  /* 0x0000000205037824 */ /* 0x000fe200078e00ff */
[C---:B------:R-:W-:Y:S01]  /*0b20*/  @P1 IADD3 R10, R8.reuse, 0x1fe0, RZ ;  /* 0x00001fe0080a1810 */ /* 0x040fe20007ffe0ff */
[----:B------:R-:W-:Y:S01]  /*0b30*/  IMAD.IADD R5, R187, 0x1, R8 ;  /* 0x00000001bb057824 */ /* 0x000fe200078e0208 */
[----:B------:R-:W-:Y:S01]  /*0b40*/  @P1 IADD3 R13, R8, 0x23e0, RZ ;  /* 0x000023e0080d1810 */ /* 0x000fe20007ffe0ff */
[----:B------:R-:W-:Y:S01]  /*0b50*/  IMAD.IADD R189, R186, 0x1, R187 ;  /* 0x00000001babd7824 */ /* 0x000fe200078e02bb */
[----:B--2---:R-:W-:-:S02]  /*0b60*/  LOP3.LUT R2, R7, R11, R6, 0x1e, !PT ;  /* 0x0000000b07027212 */ /* 0x004fc400078e1e06 */
[----:B------:R-:W-:Y:S02]  /*0b70*/  IADD3 R6, R8, 0x2040, RZ ;  /* 0x0000204008067810 */ /* 0x000fe40007ffe0ff */
[----:B------:R-:W-:Y:S01]  /*0b80*/  LOP3.LUT R174, R2, R0, RZ, 0xfc, !PT ;  /* 0x0000000002ae7212 */ /* 0x000fe200078efcff */
[----:B------:R-:W-:Y:S01]  /*0b90*/  IMAD.MOV.U32 R0, RZ, RZ, 0x40 ;  /* 0x00000040ff007424 */ /* 0x000fe200078e00ff */
[----:B------:R-:W-:Y:S01]  /*0ba0*/  @P2 IADD3 R6, R8, 0x1fc0, RZ ;  /* 0x00001fc008062810 */ /* 0x000fe20007ffe0ff */
[----:B------:R-:W-:-:S03]  /*0bb0*/  IMAD.MOV.U32 R2, RZ, RZ, 0x440 ;  /* 0x00000440ff027424 */ /* 0x000fc600078e00ff */
[C---:B------:R-:W-:Y:S02]  /*0bc0*/  SEL R167, R0.reuse, 0xffffffc0, !P3 ;  /* 0xffffffc000a77807 */ /* 0x040fe40005800000 */
[----:B------:R-:W-:Y:S02]  /*0bd0*/  SEL R0, R0, 0xffffffc0, !P2 ;  /* 0xffffffc000007807 */ /* 0x000fe40005000000 */
[----:B------:R-:W-:Y:S01]  /*0be0*/  SEL R2, R2, 0x3c0, !P2 ;  /* 0x000003c002027807 */ /* 0x000fe20005000000 */
[----:B------:R-:W-:Y:S02]  /*0bf0*/  IMAD.IADD R167, R166, 0x1, R167 ;  /* 0x00000001a6a77824 */ /* 0x000fe400078e02a7 */
[----:B------:R-:W-:Y:S02]  /*0c00*/  IMAD.IADD R12, R0, 0x1, R8 ;  /* 0x00000001000c7824 */ /* 0x000fe400078e0208 */
[----:B------:R-:W-:Y:S02]  /*0c10*/  IMAD.IADD R4, R8, 0x1, R2 ;  /* 0x0000000108047824 */ /* 0x000fe400078e0202 */
[----:B------:R-:W-:Y:S01]  /*0c20*/  IMAD.IADD R184, R183, 0x1, R0 ;  /* 0x00000001b7b87824 */ /* 0x000fe200078e0200 */
[----:B------:R-:W-:Y:S01]  /*0c30*/  STL [R1+0x3c], R12 ;  /* 0x00003c0c01007387 */ /* 0x000fe20000100800 */
[----:B------:R-:W-:-:S02]  /*0c40*/  IMAD.IADD R168, R168, 0x1, R167 ;  /* 0x00000001a8a87824 */ /* 0x000fc400078e02a7 */
[--C-:B------:R-:W-:Y:S01]  /*0c50*/  IMAD.IADD R185, R185, 0x1, R184.reuse ;  /* 0x00000001b9b97824 */ /* 0x100fe200078e02b8 */
        /* <DEDUP_REMOVED lines=19> */
.L_x_726:
        /* <DEDUP_REMOVED lines=54> */
.L_x_680:
        /* <DEDUP_REMOVED lines=21> */
[----:B------:R-:W-:Y:S02]  /*1240*/  UIADD3 UR7, UR12, 0x7f, URZ ;  /* 0x0000007f0c077890 */ /* 0x000fe4000fffe03f */
[----:B------:R-:W-:Y:S02]  /*1250*/  ULDC.64 UR10, c[0x0][0x178] ;  /* 0x00005e00000a7ab9 */ /* 0x000fe40000000a00 */
[----:B------:R-:W-:Y:S02]  /*1260*/  USHF.R.S32.HI UR14, URZ, 0x1f, UR7 ;  /* 0x0000001f3f0e7899 */ /* 0x000fe40008011407 */
[----:B------:R-:W-:Y:S02]  /*1270*/  UIMAD UR13, UR43, UR10, URZ ;  /* 0x0000000a2b0d72a4 */ /* 0x000fe4000f8e023f */
[----:B------:R-:W-:Y:S02]  /*1280*/  ULEA.HI UR17, UR14, UR7, URZ, 0x7 ;  /* 0x000000070e117291 */ /* 0x000fe4000f8f383f */
[----:B------:R-:W-:-:S02]  /*1290*/  UIADD3 UR7, UR12, 0x80, UR21 ;  /* 0x000000800c077890 */ /* 0x000fc4000fffe015 */
[----:B------:R-:W-:Y:S02]  /*12a0*/  ULDC UR18, c[0x0][0x2e4] ;  /* 0x0000b90000127ab9 */ /* 0x000fe40000000800 */
[----:B------:R-:W-:Y:S02]  /*12b0*/  UIADD3 UR7, UR7, UR18, -UR6 ;  /* 0x0000001207077290 */ /* 0x000fe4000fffe806 */
[----:B------:R-:W-:Y:S02]  /*12c0*/  ULDC.64 UR14, c[0x0][0x190] ;  /* 0x00006400000e7ab9 */ /* 0x000fe40000000a00 */
[----:B------:R-:W-:Y:S02]  /*12d0*/  UIMAD.WIDE.U32 UR8, UR35, UR10, URZ ;  /* 0x0000000a230872a5 */ /* 0x000fe4000f8e003f */
[----:B------:R-:W-:Y:S02]  /*12e0*/  UIMAD UR13, UR35, UR11, UR13 ;  /* 0x0000000b230d72a4 */ /* 0x000fe4000f8e020d */
[----:B------:R-:W-:-:S02]  /*12f0*/  UISETP.NE.AND UP3, UPT, UR16, -0x1, UPT ;  /* 0xffffffff1000788c */ /* 0x000fc4000bf65270 */
[----:B------:R-:W-:Y:S02]  /*1300*/  UIMAD.WIDE.U32 UR10, UR16, UR14, URZ ;  /* 0x0000000e100a72a5 */ /* 0x000fe4000f8e003f */
[----:B------:R-:W-:Y:S02]  /*1310*/  UIADD3 UR7, UR7, 0x7f, URZ ;  /* 0x0000007f07077890 */ /* 0x000fe4000fffe03f */
[----:B------:R-:W-:Y:S02]  /*1320*/  USEL UR42, UR8, UR10, !UP3 ;  /* 0x0000000a082a7287 */ /* 0x000fe4000d800000 */
[----:B------:R-:W-:Y:S02]  /*1330*/  USHF.R.S32.HI UR8, URZ, 0x1f, UR7 ;  /* 0x0000001f3f087899 */ /* 0x000fe40008011407 */
[----:B-1----:R-:W-:Y:S02]  /*1340*/  UISETP.NE.AND UP0, UPT, UR25, -0x1, UPT ;  /* 0xffffffff1900788c */ /* 0x002fe4000bf05270 */
[----:B------:R-:W-:-:S02]  /*1350*/  ULEA.HI UR7, UR8, UR7, URZ, 0x7 ;  /* 0x0000000708077291 */ /* 0x000fc4000f8f383f */
[----:B------:R-:W-:Y:S02]  /*1360*/  USHF.R.S32.HI UR8, URZ, 0x7, UR17 ;  /* 0x000000073f087899 */ /* 0x000fe40008011411 */
[----:B------:R-:W-:Y:S01]  /*1370*/  USHF.R.S32.HI UR7, URZ, 0x7, UR7 ;  /* 0x000000073f077899 */ /* 0x000fe20008011407 */
[----:B------:R-:W-:Y:S01]  /*1380*/  PLOP3.LUT P0, PT, PT, PT, UP0, 0x80, 0x0 ;  /* 0x000000000000781c */ /* 0x000fe20003f0f008 */
[----:B------:R-:W-:Y:S02]  /*1390*/  UIADD3 UR38, UR9, UR13, URZ ;  /* 0x0000000d09267290 */ /* 0x000fe4000fffe03f */
[----:B------:R-:W-:Y:S02]  /*13a0*/  UIMAD UR9, UR16, UR15, URZ ;  /* 0x0000000f100972a4 */ /* 0x000fe4000f8e023f */
[----:B------:R-:W-:Y:S02]  /*13b0*/  UISETP.LT.AND UP2, UPT, UR8, UR7, UPT ;  /* 0x000000070800728c */ /* 0x000fe4000bf41270 */
[----:B------:R-:W-:-:S02]  /*13c0*/  @UP0 UIADD3 UR10, UR20, UR25, URZ ;  /* 0x00000019140a0290 */ /* 0x000fc4000fffe03f */
[----:B------:R-:W-:Y:S02]  /*13d0*/  ULDC.64 UR14, c[0x0][0x198] ;  /* 0x00006600000e7ab9 */ /* 0x000fe40000000a00 */
        /* <DEDUP_REMOVED lines=20> */
.L_x_682:
        /* <DEDUP_REMOVED lines=18> */
.L_x_683:
[----:B------:R-:W2:Y:S01]  /*1640*/  LDL R0, [R1+0x5c] ;  /* 0x00005c0001007983 */ /* 0x000ea20000100800 */
[----:B------:R-:W-:Y:S01]  /*1650*/  IABS R6, c[0x0][0x1c8] ;  /* 0x0000720000067a13 */ /* 0x000fe20000000000 */
[----:B------:R-:W-:Y:S01]  /*1660*/  ULDC.64 UR10, c[0x0][0x370] ;  /* 0x0000dc00000a7ab9 */ /* 0x000fe20000000a00 */
[----:B------:R-:W-:Y:S01]  /*1670*/  IABS R2, UR39 ;  /* 0x0000002700027c13 */ /* 0x000fe20008000000 */
[----:B------:R-:W-:Y:S01]  /*1680*/  @UP3 UIMAD.WIDE.U32 UR8, UR16, UR10, URZ ;  /* 0x0000000a100832a5 */ /* 0x000fe2000f8e003f */
[----:B------:R-:W1:Y:S01]  /*1690*/  I2F.RP R4, R6 ;  /* 0x0000000600047306 */ /* 0x000e620000209400 */
[----:B------:R-:W-:Y:S01]  /*16a0*/  ULDC UR13, c[0x0][0x224] ;  /* 0x00008900000d7ab9 */ /* 0x000fe20000000800 */
[----:B------:R-:W3:Y:S01]  /*16b0*/  S2UR UR14, SR_CTAID.X ;  /* 0x00000000000e79c3 */ /* 0x000ee20000002500 */
[----:B------:R-:W-:Y:S01]  /*16c0*/  @UP3 UIMAD UR30, UR16, UR11, UR9 ;  /* 0x0000000b101e32a4 */ /* 0x000fe2000f8e0209 */
[----:B------:R-:W-:Y:S01]  /*16d0*/  ISETP.NE.AND P2, PT, RZ, c[0x0][0x1c8], PT ;  /* 0x00007200ff007a0c */ /* 0x000fe20003f45270 */
[----:B------:R-:W-:-:S02]  /*16e0*/  USHF.R.S32.HI UR26, URZ, 0x1f, UR21 ;  /* 0x0000001f3f1a7899 */ /* 0x000fc40008011415 */
        /* <DEDUP_REMOVED lines=8> */
[----:B------:R-:W-:Y:S02]  /*1770*/  UIMAD UR7, UR43, UR13, UR58 ;  /* 0x0000000d2b0772a4 */ /* 0x000fe4000f8e023a */
[----:B------:R-:W-:Y:S02]  /*1780*/  @!UP3 UMOV UR28, UR8 ;  /* 0x00000008001cbc82 */ /* 0x000fe40008000000 */
[----:B------:R-:W-:Y:S02]  /*1790*/  UIADD3 UR7, UR51, UR7, URZ ;  /* 0x0000000733077290 */ /* 0x000fe4000fffe03f */
[----:B------:R-:W-:Y:S02]  /*17a0*/  UIMAD.WIDE.U32 UR8, UR40, UR16, URZ ;  /* 0x00000010280872a5 */ /* 0x000fe4000f8e003f */
[----:B------:R-:W-:Y:S01]  /*17b0*/  UIMAD UR7, UR40, UR7, UR57 ;  /* 0x00000007280772a4 */ /* 0x000fe2000f8e0239 */
[----:B-1----:R-:W-:Y:S01]  /*17c0*/  IADD3 R4, R4, 0xffffffe, RZ ;  /* 0x0ffffffe04047810 */ /* 0x002fe20007ffe0ff */
[----:B------:R-:W-:-:S02]  /*17d0*/  USEL UR24, UR48, UR8, !UP3 ;  /* 0x0000000830187287 */ /* 0x000fc4000d800000 */
[----:B------:R-:W-:Y:S01]  /*17e0*/  UIADD3 UR15, UR49, UR7, URZ ;  /* 0x00000007310f7290 */ /* 0x000fe2000fffe03f */
[----:B------:R1:W4:Y:S01]  /*17f0*/  F2I.FTZ.U32.TRUNC.NTZ R5, R4 ;  /* 0x0000000400057305 */ /* 0x000322000021f000 */
[----:B------:R-:W-:-:S04]  /*1800*/  UIMAD UR7, UR41, UR16, URZ ;  /* 0x00000010290772a4 */ /* 0x000fc8000f8e023f */
[----:B------:R-:W-:Y:S02]  /*1810*/  @UP3 UIADD3 UR15, UR9, UR7, URZ ;  /* 0x00000007090f3290 */ /* 0x000fe4000fffe03f */
[----:B---3--:R-:W-:Y:S02]  /*1820*/  UIMAD.WIDE.U32 UR8, UR14, UR10, URZ ;  /* 0x0000000a0e0872a5 */ /* 0x008fe4000f8e003f */
[----:B------:R-:W-:Y:S02]  /*1830*/  USHF.L.U64.HI UR7, UR35, 0x7, UR43 ;  /* 0x0000000723077899 */ /* 0x000fe4000801022b */
[----:B------:R-:W-:Y:S02]  /*1840*/  UIMAD UR11, UR14, UR11, UR9 ;  /* 0x0000000b0e0b72a4 */ /* 0x000fe4000f8e0209 */
[----:B------:R-:W-:Y:S02]  /*1850*/  USHF.L.U32 UR14, UR35, 0x7, URZ ;  /* 0x00000007230e7899 */ /* 0x000fe4000800063f */
[----:B------:R-:W-:Y:S01]  /*1860*/  USEL UR18, UR8, URZ, UP6 ;  /* 0x0000003f08127287 */ /* 0x000fe2000b000000 */
[----:B-1----:R-:W-:Y:S01]  /*1870*/  IMAD.MOV.U32 R4, RZ, RZ, RZ ;  /* 0x000000ffff047224 */ /* 0x002fe200078e00ff */
[----:B------:R-:W-:-:S02]  /*1880*/  USEL UR8, UR14, URZ, UP1 ;  /* 0x0000003f0e087287 */ /* 0x000fc40008800000 */
[----:B------:R-:W-:Y:S02]  /*1890*/  USEL UR7, UR7, URZ, UP1 ;  /* 0x0000003f07077287 */ /* 0x000fe40008800000 */
[----:B------:R-:W-:Y:S02]  /*18a0*/  UIADD3 UR8, UP1, UR17, UR8, URZ ;  /* 0x0000000811087290 */ /* 0x000fe4000ff3e03f */
[----:B------:R-:W-:Y:S02]  /*18b0*/  USEL UR11, UR11, URZ, UP6 ;  /* 0x0000003f0b0b7287 */ /* 0x000fe4000b000000 */
[----:B------:R-:W-:Y:S02]  /*18c0*/  UIADD3.X UR9, UR31, UR7, URZ, UP1, !UPT ;  /* 0x000000071f097290 */ /* 0x000fe40008ffe43f */
[----:B------:R-:W-:-:S04]  /*18d0*/  UIMAD UR7, UR41, UR8, URZ ;  /* 0x00000008290772a4 */ /* 0x000fc8000f8e023f */
[----:B------:R-:W-:Y:S02]  /*18e0*/  UIMAD UR10, UR40, UR9, UR7 ;  /* 0x00000009280a72a4 */ /* 0x000fe4000f8e0207 */
[----:B------:R-:W-:Y:S02]  /*18f0*/  @UP5 USEL UR7, UR60, UR16, !UP3 ;  /* 0x000000103c075287 */ /* 0x000fe4000d800000 */
[----:B------:R-:W-:-:S04]  /*1900*/  UIMAD.WIDE.U32 UR8, UR40, UR8, URZ ;  /* 0x00000008280872a5 */ /* 0x000fc8000f8e003f */
[----:B------:R-:W-:Y:S01]  /*1910*/  UIADD3 UR10, UR9, UR10, URZ ;  /* 0x0000000a090a7290 */ /* 0x000fe2000fffe03f */
[----:B--2---:R4:W1:Y:S02]  /*1920*/  R2UR UR13, R0 ;  /* 0x00000000000d73c2 */ /* 0x00486400000e0000 */
[----:B----4-:R-:W-:-:S04]  /*1930*/  IMAD.MOV R0, RZ, RZ, -R5 ;  /* 0x000000ffff007224 */ /* 0x010fc800078e0a05 */
[----:B------:R-:W-:-:S04]  /*1940*/  IMAD R0, R0, R6, RZ ;  /* 0x0000000600007224 */ /* 0x000fc800078e02ff */
[----:B------:R-:W-:-:S06]  /*1950*/  IMAD.HI.U32 R0, R5, R0, R4 ;  /* 0x0000000005007227 */ /* 0x000fcc00078e0004 */
[----:B------:R-:W-:-:S04]  /*1960*/  IMAD.HI.U32 R0, R0, R2, RZ ;  /* 0x0000000200007227 */ /* 0x000fc800078e00ff */
[----:B------:R-:W-:-:S04]  /*1970*/  IMAD.MOV R4, RZ, RZ, -R0 ;  /* 0x000000ffff047224 */ /* 0x000fc800078e0a00 */
[----:B------:R-:W-:-:S05]  /*1980*/  IMAD R2, R6, R4, R2 ;  /* 0x0000000406027224 */ /* 0x000fca00078e0202 */
[----:B------:R-:W-:-:S13]  /*1990*/  ISETP.GT.U32.AND P1, PT, R6, R2, PT ;  /* 0x000000020600720c */ /* 0x000fda0003f24070 */
[----:B------:R-:W-:Y:S01]  /*19a0*/  @!P1 IMAD.IADD R2, R2, 0x1, -R6 ;  /* 0x0000000102029824 */ /* 0x000fe200078e0a06 */
[----:B------:R-:W-:Y:S02]  /*19b0*/  @!P1 IADD3 R0, R0, 0x1, RZ ;  /* 0x0000000100009810 */ /* 0x000fe40007ffe0ff */
[----:B-1----:R-:W-:Y:S01]  /*19c0*/  ISETP.LE.AND P1, PT, RZ, UR13, PT ;  /* 0x0000000dff007c0c */ /* 0x002fe2000bf23270 */
[----:B------:R-:W-:Y:S01]  /*19d0*/  ULDC UR13, c[0x0][0x234] ;  /* 0x00008d00000d7ab9 */ /* 0x000fe20000000800 */
[----:B------:R-:W-:Y:S01]  /*19e0*/  ISETP.GE.U32.AND P3, PT, R2, R6, PT ;  /* 0x000000060200720c */ /* 0x000fe20003f66070 */
[----:B------:R-:W-:-:S07]  /*19f0*/  @UP5 UIMAD UR14, UR39, UR13, UR7 ;  /* 0x0000000d270e52a4 */ /* 0x000fce000f8e0207 */
[----:B------:R-:W-:-:S05]  /*1a00*/  @!UP5 UMOV UR14, UR55 ;  /* 0x00000037000edc82 */ /* 0x000fca0008000000 */
        /* <DEDUP_REMOVED lines=12> */
.L_x_684:
[----:B------:R-:W-:Y:S02]  /*1ad0*/  UMOV UR13, UR56 ;  /* 0x00000038000d7c82 */ /* 0x000fe40008000000 */
.L_x_685:
[----:B------:R-:W2:Y:S04]  /*1ae0*/  LDL.64 R4, [R1+0x20] ;  /* 0x0000200001047983 */ /* 0x000ea80000100a00 */
[----:B------:R1:W2:Y:S01]  /*1af0*/  LDL.64 R30, [R1+0x20] ;  /* 0x00002000011e7983 */ /* 0x0002a20000100a00 */
[----:B------:R-:W-:Y:S01]  /*1b00*/  UIADD3 UR8, UP4, UP3, UR8, UR47, UR53 ;  /* 0x0000002f08087290 */ /* 0x000fe2000fb9e035 */
[----:B------:R-:W-:Y:S01]  /*1b10*/  IMAD.U32 R10, RZ, RZ, UR5 ;  /* 0x00000005ff0a7e24 */ /* 0x000fe2000f8e00ff */
[----:B------:R-:W-:Y:S01]  /*1b20*/  USHF.R.S32.HI UR16, URZ, 0x1f, UR39 ;  /* 0x0000001f3f107899 */ /* 0x000fe20008011427 */
[----:B------:R-:W3:Y:S01]  /*1b30*/  S2R R26, SR_TID.X ;  /* 0x00000000001a7919 */ /* 0x000ee20000002100 */
[----:B------:R-:W-:Y:S01]  /*1b40*/  UIADD3 UR29, UP2, UP1, UR18, UR8, UR24 ;  /* 0x00000008121d7290 */ /* 0x000fe2000f95e018 */
[----:B------:R-:W-:Y:S01]  /*1b50*/  IMAD.U32 R8, RZ, RZ, UR4 ;  /* 0x00000004ff087e24 */ /* 0x000fe2000f8e00ff */
[----:B------:R-:W-:Y:S01]  /*1b60*/  UIADD3.X UR7, UR10, UR54, UR59, UP4, UP3 ;  /* 0x000000360a077290 */ /* 0x000fe2000a7e643b */
[----:B------:R-:W-:Y:S01]  /*1b70*/  IMAD.U32 R9, RZ, RZ, UR17 ;  /* 0x00000011ff097e24 */ /* 0x000fe2000f8e00ff */
[----:B------:R-:W-:Y:S01]  /*1b80*/  ULDC.64 UR8, c[0x0][0x1a8] ;  /* 0x00006a0000087ab9 */ /* 0x000fe20000000a00 */
[----:B------:R-:W-:Y:S01]  /*1b90*/  IMAD.MOV.U32 R28, RZ, RZ, c[0x0][0x190] ;  /* 0x00006400ff1c7624 */ /* 0x000fe200078e00ff */
[----:B------:R-:W-:Y:S01]  /*1ba0*/  UIADD3.X UR27, UR11, UR7, UR15, UP2, UP1 ;  /* 0x000000070b1b7290 */ /* 0x000fe200097e240f */
[----:B------:R-:W-:Y:S01]  /*1bb0*/  IMAD.MOV.U32 R14, RZ, RZ, c[0x0][0x370] ;  /* 0x0000dc00ff0e7624 */ /* 0x000fe200078e00ff */
[----:B------:R-:W-:Y:S01]  /*1bc0*/  UIMAD UR7, UR16, UR8, URZ ;  /* 0x00000008100772a4 */ /* 0x000fe2000f8e023f */
[----:B------:R-:W-:Y:S01]  /*1bd0*/  BSSY B1, `(.L_x_681) ;  /* 0x00008eb000017945 */ /* 0x000fe20003800000 */
[----:B------:R-:W-:Y:S01]  /*1be0*/  ULDC.64 UR4, c[0x0][0x200] ;  /* 0x0000800000047ab9 */ /* 0x000fe20000000a00 */
[----:B------:R-:W-:Y:S01]  /*1bf0*/  IMAD.SHL.U32 R22, R28, 0x20, RZ ;  /* 0x000000201c167824 */ /* 0x000fe200078e00ff */
[----:B------:R-:W-:-:S02]  /*1c00*/  UIMAD UR24, UR39, UR9, UR7 ;  /* 0x00000009271872a4 */ /* 0x000fc4000f8e0207 */
[----:B------:R-:W-:Y:S02]  /*1c10*/  ULDC UR18, c[0x0][0x2e8] ;  /* 0x0000ba0000127ab9 */ /* 0x000fe40000000800 */
[----:B------:R-:W-:Y:S02]  /*1c20*/  ULDC.64 UR8, c[0x0][0x378] ;  /* 0x0000de0000087ab9 */ /* 0x000fe40000000a00 */
[----:B------:R-:W-:-:S03]  /*1c30*/  UIMAD UR7, UR16, UR8, URZ ;  /* 0x00000008100772a4 */ /* 0x000fc6000f8e023f */
[----:B------:R-:W-:Y:S01]  /*1c40*/  UMOV UR16, 0x4 ;  /* 0x0000000400107882 */ /* 0x000fe20000000000 */
[----:B---3--:R-:W-:Y:S01]  /*1c50*/  SHF.R.S32.HI R27, RZ, 0x1f, R26 ;  /* 0x0000001fff1b7819 */ /* 0x008fe2000001141a */
[----:B------:R-:W-:-:S03]  /*1c60*/  UIMAD UR11, UR39, UR9, UR7 ;  /* 0x00000009270b72a4 */ /* 0x000fc6000f8e0207 */
[----:B------:R-:W-:Y:S01]  /*1c70*/  LEA.HI R0, R27, R26, RZ, 0x3 ;  /* 0x0000001a1b007211 */ /* 0x000fe200078f18ff */
[----:B------:R-:W-:Y:S02]  /*1c80*/  ULDC.64 UR8, c[0x0][0x370] ;  /* 0x0000dc0000087ab9 */ /* 0x000fe40000000a00 */
[----:B------:R-:W-:Y:S01]  /*1c90*/  UIMAD UR7, UR31, UR8, URZ ;  /* 0x000000081f0772a4 */ /* 0x000fe2000f8e023f */
[----:B------:R-:W-:Y:S01]  /*1ca0*/  SHF.R.S32.HI R0, RZ, 0x3, R0 ;  /* 0x00000003ff007819 */ /* 0x000fe20000011400 */
[----:B------:R-:W-:Y:S02]  /*1cb0*/  UIADD3 UR8, UR17, UR14, URZ ;  /* 0x0000000e11087290 */ /* 0x000fe4000fffe03f */
[----:B------:R-:W-:Y:S01]  /*1cc0*/  UIMAD UR10, UR17, UR9, UR7 ;  /* 0x00000009110a72a4 */ /* 0x000fe2000f8e0207 */
[----:B------:R-:W-:Y:S01]  /*1cd0*/  SHF.R.S32.HI R25, RZ, 0x1f, R0 ;  /* 0x0000001fff197819 */ /* 0x000fe20000011400 */
[----:B------:R-:W-:Y:S01]  /*1ce0*/  UIMAD.WIDE UR8, UR8, UR16, UR4 ;  /* 0x00000010080872a5 */ /* 0x000fe2000f8e0204 */
[----:B------:R-:W-:Y:S01]  /*1cf0*/  IADD3 R2, P1, R0, UR17, RZ ;  /* 0x0000001100027c10 */ /* 0x000fe2000ff3e0ff */
[----:B------:R-:W-:-:S02]  /*1d00*/  UIADD3 UR7, -UR6, UR12, UR21 ;  /* 0x0000000c06077290 */ /* 0x000fc4000fffe115 */
[----:B------:R-:W-:Y:S01]  /*1d10*/  ULDC.64 UR4, c[0x0][0x3c8] ;  /* 0x0000f20000047ab9 */ /* 0x000fe20000000a00 */
[----:B------:R-:W-:Y:S01]  /*1d20*/  IADD3.X R7, R25, UR31, RZ, P1, !PT ;  /* 0x0000001f19077c10 */ /* 0x000fe20008ffe4ff */
[----:B------:R-:W-:Y:S02]  /*1d30*/  UIADD3 UR7, UR7, -UR18, URZ ;  /* 0x8000001207077290 */ /* 0x000fe4000fffe03f */
[----:B------:R-:W-:Y:S02]  /*1d40*/  UMOV UR15, UR8 ;  /* 0x00000008000f7c82 */ /* 0x000fe40008000000 */
[----:B------:R-:W-:Y:S01]  /*1d50*/  IMAD R7, R7, c[0x0][0x190], RZ ;  /* 0x0000640007077a24 */ /* 0x000fe200078e02ff */
[----:B------:R-:W-:Y:S02]  /*1d60*/  UIADD3 UR8, UR17, UR13, URZ ;  /* 0x0000000d11087290 */ /* 0x000fe4000fffe03f */
[----:B------:R-:W-:Y:S02]  /*1d70*/  UMOV UR14, UR9 ;  /* 0x00000009000e7c82 */ /* 0x000fe40008000000 */
[----:B------:R-:W-:Y:S01]  /*1d80*/  UIMAD.WIDE UR8, UR8, UR16, UR4 ;  /* 0x00000010080872a5 */ /* 0x000fe2000f8e0204 */
[----:B------:R3:W4:Y:S01]  /*1d90*/  R2UR UR4, R8 ;  /* 0x00000000080473c2 */ /* 0x00072200000e0000 */
[----:B------:R-:W-:-:S04]  /*1da0*/  USHF.R.S32.HI UR18, URZ, 0x1f, UR7 ;  /* 0x0000001f3f127899 */ /* 0x000fc80008011407 */
[----:B------:R-:W-:Y:S02]  /*1db0*/  ULEA.HI UR18, UR18, UR7, URZ, 0x7 ;  /* 0x0000000712127291 */ /* 0x000fe4000f8f383f */
[----:B------:R-:W-:Y:S01]  /*1dc0*/  UMOV UR17, UR8 ;  /* 0x0000000800117c82 */ /* 0x000fe20008000000 */
[----:B------:R1:W1:Y:S01]  /*1dd0*/  R2UR UR5, R10 ;  /* 0x000000000a0573c2 */ /* 0x00026200000e0000 */
[----:B------:R-:W-:Y:S02]  /*1de0*/  USHF.R.S32.HI UR18, URZ, 0x7, UR18 ;  /* 0x000000073f127899 */ /* 0x000fe40008011412 */
[----:B------:R-:W-:Y:S02]  /*1df0*/  UMOV UR16, UR9 ;  /* 0x0000000900107c82 */ /* 0x000fe40008000000 */
[----:B------:R-:W-:Y:S02]  /*1e00*/  UISETP.LT.AND UP1, UPT, URZ, UR18, UPT ;  /* 0x000000123f00728c */ /* 0x000fe4000bf21270 */
[----:B------:R-:W-:-:S02]  /*1e10*/  UIADD3 UR7, UR32, -0x1, URZ ;  /* 0xffffffff20077890 */ /* 0x000fc4000fffe03f */
[----:B------:R-:W-:-:S04]  /*1e20*/  USEL UR18, URZ, UR18, !UP1 ;  /* 0x000000123f127287 */ /* 0x000fc8000c800000 */
[----:B------:R-:W-:Y:S01]  /*1e30*/  UISETP.GT.AND UP1, UPT, UR32, UR18, UPT ;  /* 0x000000122000728c */ /* 0x000fe2000bf24270 */
[----:B---3--:R-:W-:Y:S01]  /*1e40*/  LEA.HI R8, R27, R26, RZ, 0x5 ;  /* 0x0000001a1b087211 */ /* 0x008fe200078f28ff */
[----:B--2---:R-:W-:-:S05]  /*1e50*/  IMAD.MOV.U32 R30, RZ, RZ, R4 ;  /* 0x000000ffff1e7224 */ /* 0x004fca00078e0004 */
[----:B------:R-:W-:-:S05]  /*1e60*/  SHF.R.S32.HI R31, RZ, 0x1f, R30 ;  /* 0x0000001fff1f7819 */ /* 0x000fca000001141e */
[C---:B------:R-:W-:Y:S01]  /*1e70*/  IMAD.WIDE.U32 R4, R2.reuse, c[0x0][0x190], R30 ;  /* 0x0000640002047a25 */ /* 0x040fe200078e001e */
[----:B------:R2:W-:Y:S03]  /*1e80*/  STL [R1+0x24], R31 ;  /* 0x0000241f01007387 */ /* 0x0005e60000100800 */
[----:B------:R-:W-:Y:S01]  /*1e90*/  IMAD R2, R2, c[0x0][0x194], R7 ;  /* 0x0000650002027a24 */ /* 0x000fe200078e0207 */
[----:B------:R-:W-:-:S04]  /*1ea0*/  IADD3 R6, P1, R4, UR42, RZ ;  /* 0x0000002a04067c10 */ /* 0x000fc8000ff3e0ff */
        /* <DEDUP_REMOVED lines=8> */
[----:B------:R-:W-:Y:S01]  /*1f30*/  IADD3 R8, P1, R2, UR29, RZ ;  /* 0x0000001d02087c10 */ /* 0x000fe2000ff3e0ff */
[----:B------:R-:W-:Y:S01]  /*1f40*/  IMAD.SHL.U32 R9, R14, 0x20, RZ ;  /* 0x000000200e097824 */ /* 0x000fe200078e00ff */
[----:B------:R-:W-:Y:S02]  /*1f50*/  IADD3 R5, R5, UR10, RZ ;  /* 0x0000000a05057c10 */ /* 0x000fe4000fffe0ff */
        /* <DEDUP_REMOVED lines=10> */
[----:B------:R-:W-:-:S04]  /*2000*/  IMAD.WIDE.U32 R4, R0, c[0x0][0x370], R4 ;  /* 0x0000dc0000047a25 */ /* 0x000fc800078e0004 */
[----:B------:R-:W-:Y:S01]  /*2010*/  IMAD R2, R0, c[0x0][0x374], R2 ;  /* 0x0000dd0000027a24 */ /* 0x000fe200078e0202 */
[----:B------:R-:W-:-:S03]  /*2020*/  LEA R243, P2, R4, c[0x0][0x330], 0x1 ;  /* 0x0000cc0004f37a11 */ /* 0x000fc600078408ff */
[----:B------:R-:W-:-:S05]  /*2030*/  IMAD.IADD R2, R5, 0x1, R2 ;  /* 0x0000000105027824 */ /* 0x000fca00078e0202 */
[----:B------:R-:W-:Y:S01]  /*2040*/  LEA.HI.X R241, R4, c[0x0][0x334], R2, 0x1, P2 ;  /* 0x0000cd0004f17a11 */ /* 0x000fe200010f0c02 */
[----:B------:R-:W-:Y:S01]  /*2050*/  IMAD.MOV.U32 R2, RZ, RZ, 0x5 ;  /* 0x00000005ff027424 */ /* 0x000fe200078e00ff */
[----:B------:R-:W-:-:S04]  /*2060*/  LEA R242, P2, R6, c[0x0][0x160], 0x1 ;  /* 0x0000580006f27a11 */ /* 0x000fc800078408ff */
[----:B------:R-:W-:Y:S02]  /*2070*/  LEA.HI.X R240, R6, c[0x0][0x164], R7, 0x1, P2 ;  /* 0x0000590006f07a11 */ /* 0x000fe400010f0c07 */
[-C--:B------:R-:W-:Y:S02]  /*2080*/  SHF.L.U64.HI R7, R28, R2.reuse, c[0x0][0x194] ;  /* 0x000065001c077619 */ /* 0x080fe40000010202 */
[----:B------:R-:W-:Y:S01]  /*2090*/  SHF.L.U64.HI R6, R14, R2, c[0x0][0x374] ;  /* 0x0000dd000e067619 */ /* 0x000fe20000010202 */
[----:B-1--4-:R-:W-:Y:S05]  /*20a0*/  @P1 BRA `(.L_x_686) ;  /* 0x00000b2000001947 */ /* 0x012fea0003800000 */
[----:B--2---:R-:W-:Y:S02]  /*20b0*/  @UP0 UIADD3 UR7, UR20, UR25, URZ ;  /* 0x0000001914070290 */ /* 0x004fe4000fffe03f */
        /* <DEDUP_REMOVED lines=17> */
.L_x_687:
        /* <DEDUP_REMOVED lines=18> */
.L_x_688:
[----:B------:R-:W-:Y:S01]  /*22f0*/  ULDC.64 UR8, c[0x0][0x3a0] ;  /* 0x0000e80000087ab9 */ /* 0x000fe20000000a00 */
[----:B------:R-:W-:Y:S01]  /*2300*/  IMAD.U32 R11, RZ, RZ, UR21 ;  /* 0x00000015ff0b7e24 */ /* 0x000fe2000f8e00ff */
[----:B------:R-:W-:Y:S01]  /*2310*/  UIMAD UR7, UR26, UR8, URZ ;  /* 0x000000081a0772a4 */ /* 0x000fe2000f8e023f */
[----:B------:R-:W-:Y:S01]  /*2320*/  BSSY B0, `(.L_x_689) ;  /* 0x0000019000007945 */ /* 0x000fe20003800000 */
[----:B------:R-:W-:Y:S01]  /*2330*/  UIMAD UR6, UR19, -0x80, UR6 ;  /* 0xffffff80130678a4 */ /* 0x000fe2000f8e0206 */
[----:B------:R-:W-:Y:S01]  /*2340*/  IMAD.WIDE.U32 R4, R11, c[0x0][0x3a0], R30 ;  /* 0x0000e8000b047a25 */ /* 0x000fe200078e001e */
[----:B------:R-:W-:Y:S02]  /*2350*/  UIMAD UR7, UR21, UR9, UR7 ;  /* 0x00000009150772a4 */ /* 0x000fe4000f8e0207 */
[----:B------:R-:W-:-:S02]  /*2360*/  USHF.R.S32.HI UR12, URZ, 0x1f, UR39 ;  /* 0x0000001f3f0c7899 */ /* 0x000fc40008011427 */
[----:B------:R-:W-:Y:S01]  /*2370*/  IADD3 R4, P0, R4, UR14, RZ ;  /* 0x0000000e04047c10 */ /* 0x000fe2000ff1e0ff */
[----:B------:R-:W-:Y:S01]  /*2380*/  ULDC.64 UR8, c[0x0][0x3b8] ;  /* 0x0000ee0000087ab9 */ /* 0x000fe20000000a00 */
[----:B------:R-:W-:Y:S01]  /*2390*/  MOV R2, UR7 ;  /* 0x0000000700027c02 */ /* 0x000fe20008000f00 */
[----:B------:R-:W-:Y:S01]  /*23a0*/  UIMAD UR7, UR12, UR8, URZ ;  /* 0x000000080c0772a4 */ /* 0x000fe2000f8e023f */
[----:B------:R-:W-:Y:S02]  /*23b0*/  ISETP.GE.AND P3, PT, R0, UR6, PT ;  /* 0x0000000600007c0c */ /* 0x000fe4000bf66270 */
        /* <DEDUP_REMOVED lines=15> */
.L_x_690:
[----:B------:R-:W-:Y:S05]  /*24b0*/  BSYNC B0 ;  /* 0x0000000000007941 */ /* 0x000fea0003800000 */
.L_x_689:
        /* <DEDUP_REMOVED lines=15> */
.L_x_692:
[----:B------:R-:W-:Y:S05]  /*25b0*/  BSYNC B0 ;  /* 0x0000000000007941 */ /* 0x000fea0003800000 */
.L_x_691:
        /* <DEDUP_REMOVED lines=15> */
.L_x_694:
[----:B------:R-:W-:Y:S05]  /*26b0*/  BSYNC B0 ;  /* 0x0000000000007941 */ /* 0x000fea0003800000 */
.L_x_693:
[----:B------:R-:W-:Y:S01]  /*26c0*/  IADD3 R2, R0, 0x60, RZ ;  /* 0x0000006000027810 */ /* 0x000fe20007ffe0ff */
[----:B------:R-:W-:Y:S03]  /*26d0*/  BSSY B0, `(.L_x_695) ;  /* 0x000000d000007945 */ /* 0x000fe60003800000 */
[----:B------:R-:W-:-:S13]  /*26e0*/  ISETP.GE.AND P0, PT, R2, UR6, PT ;  /* 0x0000000602007c0c */ /* 0x000fda000bf06270 */
        /* <DEDUP_REMOVED lines=11> */
.L_x_696:
[----:B------:R-:W-:Y:S05]  /*27a0*/  BSYNC B0 ;  /* 0x0000000000007941 */ /* 0x000fea0003800000 */
.L_x_695:
        /* <DEDUP_REMOVED lines=25> */
.L_x_698:
[----:B------:R-:W-:Y:S05]  /*2940*/  BSYNC B0 ;  /* 0x0000000000007941 */ /* 0x000fea0003800000 */
.L_x_697:
        /* <DEDUP_REMOVED lines=13> */
.L_x_700:
[----:B------:R-:W-:Y:S05]  /*2a20*/  BSYNC B0 ;  /* 0x0000000000007941 */ /* 0x000fea0003800000 */
.L_x_699:
        /* <DEDUP_REMOVED lines=13> */
.L_x_702:
[----:B------:R-:W-:Y:S05]  /*2b00*/  BSYNC B0 ;  /* 0x0000000000007941 */ /* 0x000fea0003800000 */
.L_x_701:
        /* <DEDUP_REMOVED lines=12> */
.L_x_686:
[----:B--2---:R-:W2:Y:S01]  /*2bd0*/  LDL R23, [R1+0x10] ;  /* 0x0000100001177983 */ /* 0x004ea20000100800 */
[----:B------:R-:W-:Y:S01]  /*2be0*/  ULDC.64 UR8, c[0x0][0x198] ;  /* 0x0000660000087ab9 */ /* 0x000fe20000000a00 */
[----:B------:R-:W-:Y:S01]  /*2bf0*/  IMAD.U32 R18, RZ, RZ, UR21 ;  /* 0x00000015ff127e24 */ /* 0x000fe2000f8e00ff */
[----:B------:R-:W-:Y:S01]  /*2c00*/  UIMAD UR8, UR26, UR8, URZ ;  /* 0x000000081a0872a4 */ /* 0x000fe2000f8e023f */
[----:B------:R-:W-:Y:S01]  /*2c10*/  PLOP3.LUT P2, PT, PT, PT, UP6, 0x80, 0x0 ;  /* 0x000000000000781c */ /* 0x000fe20003f4f068 */
[----:B------:R-:W-:Y:S01]  /*2c20*/  ULDC.64 UR10, c[0x0][0x1a0] ;  /* 0x00006800000a7ab9 */ /* 0x000fe20000000a00 */
[----:B------:R-:W-:Y:S01]  /*2c30*/  IMAD.WIDE.U32 R4, R18, c[0x0][0x198], R30 ;  /* 0x0000660012047a25 */ /* 0x000fe200078e001e */
[----:B------:R-:W-:Y:S01]  /*2c40*/  UIMAD UR8, UR21, UR9, UR8 ;  /* 0x00000009150872a4 */ /* 0x000fe2000f8e0208 */
[C---:B------:R-:W-:Y:S01]  /*2c50*/  IADD3 R21, R0.reuse, 0x40, RZ ;  /* 0x0000004000157810 */ /* 0x040fe20007ffe0ff */
[----:B------:R-:W-:Y:S01]  /*2c60*/  UIMAD UR9, UR19, -0x80, UR6 ;  /* 0xffffff80130978a4 */ /* 0x000fe2000f8e0206 */
[----:B------:R-:W-:Y:S01]  /*2c70*/  IADD3 R20, R0, 0x60, RZ ;  /* 0x0000006000147810 */ /* 0x000fe20007ffe0ff */
[----:B------:R-:W-:Y:S01]  /*2c80*/  UIMAD UR10, UR26, UR10, URZ ;  /* 0x0000000a1a0a72a4 */ /* 0x000fe2000f8e023f */
[----:B------:R-:W-:Y:S01]  /*2c90*/  IADD3 R12, P0, R4, UR36, RZ ;  /* 0x00000024040c7c10 */ /* 0x000fe2000ff1e0ff */
[----:B------:R-:W-:Y:S01]  /*2ca0*/  IMAD.U32 R2, RZ, RZ, UR8 ;  /* 0x00000008ff027e24 */ /* 0x000fe2000f8e00ff */
[----:B------:R-:W-:Y:S01]  /*2cb0*/  ULEA.HI UR8, UR7, UR7, URZ, 0x1 ;  /* 0x0000000707087291 */ /* 0x000fe2000f8f083f */
[----:B------:R-:W-:Y:S01]  /*2cc0*/  IADD3 R4, R0, 0x20, RZ ;  /* 0x0000002000047810 */ /* 0x000fe20007ffe0ff */
[----:B------:R-:W-:-:S02]  /*2cd0*/  UIMAD UR10, UR21, UR11, UR10 ;  /* 0x0000000b150a72a4 */ /* 0x000fc4000f8e020a */
[----:B------:R-:W-:Y:S01]  /*2ce0*/  ULOP3.LUT UR8, UR8, 0xfffffffe, URZ, 0xc0, !UPT ;  /* 0xfffffffe08087892 */ /* 0x000fe2000f8ec03f */
[----:B------:R-:W-:-:S03]  /*2cf0*/  IADD3.X R13, R5, UR37, R2, P0, !PT ;  /* 0x00000025050d7c10 */ /* 0x000fc600087fe402 */
[----:B------:R-:W-:-:S04]  /*2d00*/  UIADD3 UR8, UR7, -UR8, URZ ;  /* 0x8000000807087290 */ /* 0x000fc8000fffe03f */
[----:B------:R-:W-:Y:S02]  /*2d10*/  UISETP.NE.AND UP0, UPT, UR8, 0x1, UPT ;  /* 0x000000010800788c */ /* 0x000fe4000bf05270 */
[----:B------:R-:W-:-:S06]  /*2d20*/  UIMAD UR8, UR7, -0x80, UR12 ;  /* 0xffffff80070878a4 */ /* 0x000fcc000f8e020c */
[----:B------:R-:W-:Y:S02]  /*2d30*/  ISETP.GE.AND P3, PT, R4, UR8, PT ;  /* 0x0000000804007c0c */ /* 0x000fe4000bf66270 */
[----:B------:R-:W-:Y:S02]  /*2d40*/  ISETP.GE.AND P0, PT, R21, UR8, PT ;  /* 0x0000000815007c0c */ /* 0x000fe4000bf06270 */
[----:B------:R-:W-:-:S09]  /*2d50*/  ISETP.GE.AND P6, PT, R20, UR8, PT ;  /* 0x0000000814007c0c */ /* 0x000fd2000bfc6270 */
[CC--:B------:R-:W-:Y:S02]  /*2d60*/  @!P3 LEA R10, P1, R9.reuse, R243.reuse, 0x1 ;  /* 0x000000f3090ab211 */ /* 0x0c0fe400078208ff */
[----:B------:R-:W-:Y:S01]  /*2d70*/  @!P0 IMAD.MOV.U32 R2, RZ, RZ, c[0x0][0x374] ;  /* 0x0000dd00ff028624 */ /* 0x000fe200078e00ff */
[----:B------:R-:W-:Y:S01]  /*2d80*/  @!P0 LEA R8, P4, R14, R243, 0x7 ;  /* 0x000000f30e088211 */ /* 0x000fe200078838ff */
[----:B------:R-:W-:Y:S01]  /*2d90*/  @!P6 IMAD.MOV.U32 R5, RZ, RZ, R241 ;  /* 0x000000ffff05e224 */ /* 0x000fe200078e00f1 */
[-C--:B------:R-:W-:Y:S01]  /*2da0*/  @!P3 LEA.HI.X R11, R9, R241.reuse, R6, 0x1, P1 ;  /* 0x000000f1090bb211 */ /* 0x080fe200008f0c06 */
[----:B------:R-:W-:Y:S01]  /*2db0*/  @P2 BAR.SYNC.DEFER_BLOCKING 0x0 ;  /* 0x0000000000002b1d */ /* 0x000fe20000010000 */
[----:B------:R-:W-:Y:S02]  /*2dc0*/  ISETP.GE.AND P1, PT, R0, UR8, PT ;  /* 0x0000000800007c0c */ /* 0x000fe4000bf26270 */
[----:B------:R-:W-:Y:S02]  /*2dd0*/  @!P0 LEA.HI.X R9, R14, R241, R2, 0x7, P4 ;  /* 0x000000f10e098211 */ /* 0x000fe400020f3c02 */
[----:B------:R-:W-:Y:S01]  /*2de0*/  ISETP.GE.AND P4, PT, R4, UR9, PT ;  /* 0x0000000904007c0c */ /* 0x000fe2000bf86270 */
[----:B------:R-:W-:Y:S01]  /*2df0*/  @!P6 IMAD.MOV.U32 R4, RZ, RZ, R243 ;  /* 0x000000ffff04e224 */ /* 0x000fe200078e00f3 */
[----:B------:R-:W-:-:S02]  /*2e00*/  @!P6 MOV R16, c[0x0][0x374] ;  /* 0x0000dd000010ea02 */ /* 0x000fc40000000f00 */
[----:B------:R-:W-:Y:S01]  /*2e10*/  @!P3 LEA R6, P2, R22, R242, 0x1 ;  /* 0x000000f21606b211 */ /* 0x000fe200078408ff */
[----:B------:R-:W-:-:S03]  /*2e20*/  @!P6 IMAD.WIDE.U32 R4, R14, 0xc0, R4 ;  /* 0x000000c00e04e825 */ /* 0x000fc600078e0004 */
[----:B------:R-:W-:Y:S01]  /*2e30*/  @!P3 LEA.HI.X R7, R22, R240, R7, 0x1, P2 ;  /* 0x000000f01607b211 */ /* 0x000fe200010f0c07 */
[----:B------:R-:W-:Y:S01]  /*2e40*/  @!P1 IMAD.MOV.U32 R14, RZ, RZ, R243 ;  /* 0x000000ffff0e9224 */ /* 0x000fe200078e00f3 */
[----:B------:R-:W-:Y:S01]  /*2e50*/  PLOP3.LUT P2, PT, PT, PT, UP0, 0x80, 0x0 ;  /* 0x000000000000781c */ /* 0x000fe20003f4f008 */
[----:B------:R-:W-:Y:S02]  /*2e60*/  @!P1 IMAD.MOV.U32 R15, RZ, RZ, R241 ;  /* 0x000000ffff0f9224 */ /* 0x000fe400078e00f1 */
[----:B------:R-:W-:-:S05]  /*2e70*/  @!P6 IMAD R16, R16, 0xc0, RZ ;  /* 0x000000c01010e824 */ /* 0x000fca00078e02ff */
[----:B------:R-:W-:Y:S01]  /*2e80*/  @!P6 IADD3 R5, R5, R16, RZ ;  /* 0x000000100505e210 */ /* 0x000fe20007ffe0ff */
[C---:B--2---:R-:W-:Y:S01]  /*2e90*/  IMAD.SHL.U32 R24, R23.reuse, 0x2, RZ ;  /* 0x0000000217187824 */ /* 0x044fe200078e00ff */
[----:B------:R-:W-:-:S04]  /*2ea0*/  IADD3 R2, R23, 0x2000, RZ ;  /* 0x0000200017027810 */ /* 0x000fc80007ffe0ff */
[----:B------:R-:W-:Y:S01]  /*2eb0*/  @P1 STS.128 [R24+0x8000], RZ ;  /* 0x008000ff18001388 */ /* 0x000fe20000000c00 */
[----:B------:R-:W-:-:S03]  /*2ec0*/  SEL R2, R2, R23, !P2 ;  /* 0x0000001702027207 */ /* 0x000fc60005000000 */
[----:B------:R-:W-:Y:S01]  /*2ed0*/  @!PT LDS RZ, [RZ] ;  /* 0x00000000fffff984 */ /* 0x000fe20000000800 */
[----:B------:R-:W-:Y:S01]  /*2ee0*/  @!PT LDS RZ, [RZ] ;  /* 0x00000000fffff984 */ /* 0x000fe20000000800 */
[----:B------:R-:W-:Y:S01]  /*2ef0*/  @!PT LDS RZ, [RZ] ;  /* 0x00000000fffff984 */ /* 0x000fe20000000800 */
[----:B------:R1:W-:Y:S02]  /*2f00*/  @!P1 LDGSTS.E.BYPASS.LTC128B.128 [R24+0x8000], [R14.64] ;  /* 0x080000000e189fae */ /* 0x0003e4000b901d56 */
[----:B------:R-:W-:Y:S02]  /*2f10*/  IMAD.SHL.U32 R182, R2, 0x2, RZ ;  /* 0x0000000202b67824 */ /* 0x000fe400078e00ff */
[----:B------:R-:W-:Y:S01]  /*2f20*/  @P3 STS.128 [R24+0x9000], RZ ;  /* 0x009000ff18003388 */ /* 0x000fe20000000c00 */
[----:B------:R-:W-:-:S03]  /*2f30*/  @!P0 IMAD.MOV.U32 R2, RZ, RZ, c[0x0][0x194] ;  /* 0x00006500ff028624 */ /* 0x000fc600078e00ff */
        /* <DEDUP_REMOVED lines=14> */
[----:B------:R-:W-:Y:S04]  /*3020*/  @P1 STS [R182], RZ ;  /* 0x000000ffb6001388 */ /* 0x000fe80000000800 */
[----:B------:R-:W-:Y:S04]  /*3030*/  @P1 STS [R182+0x4], RZ ;  /* 0x000004ffb6001388 */ /* 0x000fe80000000800 */
[----:B------:R-:W-:Y:S04]  /*3040*/  @P1 STS [R182+0x8], RZ ;  /* 0x000008ffb6001388 */ /* 0x000fe80000000800 */
[----:B------:R-:W-:Y:S01]  /*3050*/  @P1 STS [R182+0xc], RZ ;  /* 0x00000cffb6001388 */ /* 0x000fe20000000800 */
[----:B----4-:R-:W-:-:S02]  /*3060*/  @!P1 IMAD.MOV.U32 R4, RZ, RZ, R242 ;  /* 0x000000ffff049224 */ /* 0x010fc400078e00f2 */
[----:B------:R-:W-:-:S05]  /*3070*/  @!P1 IMAD.MOV.U32 R5, RZ, RZ, R240 ;  /* 0x000000ffff059224 */ /* 0x000fca00078e00f0 */
[----:B------:R-:W-:Y:S01]  /*3080*/  @!PT LDS RZ, [RZ] ;  /* 0x00000000fffff984 */ /* 0x000fe20000000800 */
[----:B------:R-:W-:Y:S01]  /*3090*/  @!PT LDS RZ, [RZ] ;  /* 0x00000000fffff984 */ /* 0x000fe20000000800 */
[----:B------:R-:W-:Y:S01]  /*30a0*/  @!PT LDS RZ, [RZ] ;  /* 0x00000000fffff984 */ /* 0x000fe20000000800 */
[----:B------:R4:W-:Y:S01]  /*30b0*/  @!P1 LDGSTS.E.BYPASS.LTC128B.128 [R182], [R4.64] ;  /* 0x0000000004b69fae */ /* 0x0009e2000b901d56 */
[----:B--2---:R-:W-:-:S03]  /*30c0*/  @!P0 LEA R10, P1, R28, R242, 0x7 ;  /* 0x000000f21c0a8211 */ /* 0x004fc600078238ff */
[----:B------:R-:W-:Y:S01]  /*30d0*/  @P3 STS [R182+0x1000], RZ ;  /* 0x001000ffb6003388 */ /* 0x000fe20000000800 */
[----:B------:R-:W-:Y:S01]  /*30e0*/  @!P0 LEA.HI.X R11, R28, R240, R2, 0x7, P1 ;  /* 0x000000f01c0b8211 */ /* 0x000fe200008f3c02 */
[----:B------:R-:W-:Y:S01]  /*30f0*/  IMAD R2, R19, c[0x0][0x1b0], RZ ;  /* 0x00006c0013027a24 */ /* 0x000fe200078e02ff */
[----:B------:R-:W-:Y:S01]  /*3100*/  ISETP.GE.AND P1, PT, R20, UR9, PT ;  /* 0x0000000914007c0c */ /* 0x000fe2000bf26270 */
[----:B------:R-:W-:Y:S02]  /*3110*/  @P3 STS [R182+0x1004], RZ ;  /* 0x001004ffb6003388 */ /* 0x000fe40000000800 */
[----:B---3--:R-:W-:Y:S02]  /*3120*/  IMAD R8, R17, c[0x0][0x1b4], R2 ;  /* 0x00006d0011087a24 */ /* 0x008fe400078e0202 */
[----:B------:R-:W-:Y:S04]  /*3130*/  @P3 STS [R182+0x1008], RZ ;  /* 0x001008ffb6003388 */ /* 0x000fe80000000800 */
[----:B------:R-:W-:Y:S04]  /*3140*/  @P3 STS [R182+0x100c], RZ ;  /* 0x00100cffb6003388 */ /* 0x000fe80000000800 */
[----:B------:R-:W-:Y:S01]  /*3150*/  @!PT LDS RZ, [RZ] ;  /* 0x00000000fffff984 */ /* 0x000fe20000000800 */
[----:B------:R-:W-:Y:S01]  /*3160*/  @!PT LDS RZ, [RZ] ;  /* 0x00000000fffff984 */ /* 0x000fe20000000800 */
[----:B------:R-:W-:Y:S01]  /*3170*/  @!PT LDS RZ, [RZ] ;  /* 0x00000000fffff984 */ /* 0x000fe20000000800 */
[----:B------:R2:W-:Y:S01]  /*3180*/  @!P3 LDGSTS.E.BYPASS.LTC128B.128 [R182+0x1000], [R6.64] ;  /* 0x0100000006b6bfae */ /* 0x0005e2000b901d56 */
[----:B------:R-:W-:-:S03]  /*3190*/  ISETP.GE.AND P3, PT, R21, UR9, PT ;  /* 0x0000000915007c0c */ /* 0x000fc6000bf66270 */
[----:B------:R-:W-:Y:S01]  /*31a0*/  @P0 STS [R182+0x2000], RZ ;  /* 0x002000ffb6000388 */ /* 0x000fe20000000800 */
[----:B----4-:R-:W-:-:S03]  /*31b0*/  IMAD.WIDE.U32 R4, R17, c[0x0][0x1b0], R12 ;  /* 0x00006c0011047a25 */ /* 0x010fc600078e000c */
[----:B------:R-:W-:Y:S01]  /*31c0*/  @P0 STS [R182+0x2004], RZ ;  /* 0x002004ffb6000388 */ /* 0x000fe20000000800 */
[----:B------:R-:W-:-:S03]  /*31d0*/  IMAD.IADD R5, R5, 0x1, R8 ;  /* 0x0000000105057824 */ /* 0x000fc600078e0208 */
[----:B------:R-:W-:Y:S04]  /*31e0*/  @P0 STS [R182+0x2008], RZ ;  /* 0x002008ffb6000388 */ /* 0x000fe80000000800 */
[----:B------:R-:W-:Y:S04]  /*31f0*/  @P0 STS [R182+0x200c], RZ ;  /* 0x00200cffb6000388 */ /* 0x000fe80000000800 */
[----:B------:R-:W-:Y:S01]  /*3200*/  @!PT LDS RZ, [RZ] ;  /* 0x00000000fffff984 */ /* 0x000fe20000000800 */
[----:B------:R-:W-:Y:S01]  /*3210*/  @!PT LDS RZ, [RZ] ;  /* 0x00000000fffff984 */ /* 0x000fe20000000800 */
[----:B------:R-:W-:Y:S01]  /*3220*/  @!PT LDS RZ, [RZ] ;  /* 0x00000000fffff984 */ /* 0x000fe20000000800 */
[----:B------:R3:W-:Y:S01]  /*3230*/  @!P0 LDGSTS.E.BYPASS.LTC128B.128 [R182+0x2000], [R10.64] ;  /* 0x020000000ab68fae */ /* 0x0007e2000b901d56 */
[----:B--2---:R-:W-:-:S04]  /*3240*/  @!P4 IADD3 R6, P5, R0, 0x20, RZ ;  /* 0x000000200006c810 */ /* 0x004fc80007fbe0ff */
[----:B------:R-:W-:Y:S02]  /*3250*/  @!P4 IADD3.X R7, RZ, R25, RZ, P5, !PT ;  /* 0x00000019ff07c210 */ /* 0x000fe40002ffe4ff */
[----:B------:R-:W-:-:S03]  /*3260*/  ISETP.GE.AND P5, PT, R0, UR9, PT ;  /* 0x0000000900007c0c */ /* 0x000fc6000bfa6270 */
[----:B------:R-:W-:-:S04]  /*3270*/  @!P4 IMAD R2, R7, c[0x0][0x198], RZ ;  /* 0x000066000702ca24 */ /* 0x000fc800078e02ff */
[C---:B------:R-:W-:Y:S02]  /*3280*/  @!P4 IMAD R12, R6.reuse, c[0x0][0x19c], R2 ;  /* 0x00006700060cca24 */ /* 0x040fe400078e0202 */
[----:B------:R-:W-:-:S04]  /*3290*/  @!P4 IMAD.WIDE.U32 R6, R6, c[0x0][0x198], R4 ;  /* 0x000066000606ca25 */ /* 0x000fc800078e0004 */
[----:B------:R-:W-:Y:S02]  /*32a0*/  @!P5 IMAD R8, R25, c[0x0][0x198], RZ ;  /* 0x000066001908da24 */ /* 0x000fe400078e02ff */
[----:B------:R-:W-:Y:S02]  /*32b0*/  @!P5 IMAD.MOV.U32 R9, RZ, RZ, R5 ;  /* 0x000000ffff09d224 */ /* 0x000fe400078e0005 */
[----:B------:R-:W-:Y:S02]  /*32c0*/  @!P5 IMAD R2, R0, c[0x0][0x19c], R8 ;  /* 0x000067000002da24 */ /* 0x000fe400078e0208 */
[----:B------:R-:W-:-:S04]  /*32d0*/  @!P5 IMAD.MOV.U32 R8, RZ, RZ, R4 ;  /* 0x000000ffff08d224 */ /* 0x000fc800078e0004 */
[----:B------:R-:W-:-:S05]  /*32e0*/  @!P5 IMAD.WIDE.U32 R8, R0, c[0x0][0x198], R8 ;  /* 0x000066000008da25 */ /* 0x000fca00078e0008 */
[----:B------:R-:W-:Y:S02]  /*32f0*/  @!P5 IADD3 R2, R9, R2, RZ ;  /* 0x000000020902d210 */ /* 0x000fe40007ffe0ff */
[----:B------:R-:W-:-:S04]  /*3300*/  @!P5 LEA R22, P0, R8, c[0x0][0x168], 0x1 ;  /* 0x00005a000816da11 */ /* 0x000fc800078008ff */
[----:B------:R-:W-:Y:S01]  /*3310*/  @!P5 LEA.HI.X R23, R8, c[0x0][0x16c], R2, 0x1, P0 ;  /* 0x00005b000817da11 */ /* 0x000fe200000f0c02 */
[----:B------:R-:W-:Y:S01]  /*3320*/  @!P4 IMAD.IADD R2, R7, 0x1, R12 ;  /* 0x000000010702c824 */ /* 0x000fe200078e020c */
[----:B------:R-:W-:-:S04]  /*3330*/  @!P4 LEA R20, P0, R6, c[0x0][0x168], 0x1 ;  /* 0x00005a000614ca11 */ /* 0x000fc800078008ff */
[----:B------:R-:W-:Y:S01]  /*3340*/  @!P4 LEA.HI.X R21, R6, c[0x0][0x16c], R2, 0x1, P0 ;  /* 0x00005b000615ca11 */ /* 0x000fe200000f0c02 */
[----:B------:R-:W-:Y:S01]  /*3350*/  IMAD.WIDE.U32 R6, R18, c[0x0][0x1a0], R30 ;  /* 0x0000680012067a25 */ /* 0x000fe200078e001e */
[C---:B------:R-:W-:Y:S01]  /*3360*/  @!P3 IADD3 R2, P0, R0.reuse, 0x40, RZ ;  /* 0x000000400002b810 */ /* 0x040fe20007f1e0ff */
[----:B------:R-:W2:Y:S01]  /*3370*/  LDL R30, [R1] ;  /* 0x00000000011e7983 */ /* 0x000ea20000100800 */
[----:B------:R-:W-:Y:S01]  /*3380*/  MOV R236, 0x7f800000 ;  /* 0x7f80000000ec7802 */ /* 0x000fe20000000f00 */
[----:B------:R-:W-:Y:S02]  /*3390*/  IMAD R13, R19, c[0x0][0x1b8], RZ ;  /* 0x00006e00130d7a24 */ /* 0x000fe400078e02ff */
[----:B------:R-:W-:Y:S01]  /*33a0*/  @!P3 IMAD.X R8, RZ, RZ, R25, P0 ;  /* 0x000000ffff08b224 */ /* 0x000fe200000e0619 */
[----:B------:R-:W-:Y:S01]  /*33b0*/  @!P1 IADD3 R12, P0, R0, 0x60, RZ ;  /* 0x00000060000c9810 */ /* 0x000fe20007f1e0ff */
[----:B------:R-:W-:Y:S01]  /*33c0*/  IMAD R13, R17, c[0x0][0x1bc], R13 ;  /* 0x00006f00110d7a24 */ /* 0x000fe200078e020d */
[----:B------:R-:W-:Y:S01]  /*33d0*/  @P6 STS [R182+0x3000], RZ ;  /* 0x003000ffb6006388 */ /* 0x000fe20000000800 */
[----:B------:R-:W-:-:S02]  /*33e0*/  @!P3 IMAD R8, R8, c[0x0][0x198], RZ ;  /* 0x000066000808ba24 */ /* 0x000fc400078e02ff */
[----:B------:R-:W-:Y:S01]  /*33f0*/  @!P1 IMAD.X R9, RZ, RZ, R25, P0 ;  /* 0x000000ffff099224 */ /* 0x000fe200000e0619 */
[----:B---3--:R-:W-:Y:S01]  /*3400*/  IADD3 R10, P0, R6, UR33, RZ ;  /* 0x00000021060a7c10 */ /* 0x008fe2000ff1e0ff */
[----:B-1----:R-:W-:Y:S01]  /*3410*/  @!P3 IMAD R15, R2, c[0x0][0x19c], R8 ;  /* 0x00006700020fba24 */ /* 0x002fe200078e0208 */
[----:B------:R-:W-:Y:S01]  /*3420*/  MOV R6, UR10 ;  /* 0x0000000a00067c02 */ /* 0x000fe20008000f00 */
[----:B------:R-:W-:Y:S01]  /*3430*/  @!P1 IMAD R14, R9, c[0x0][0x198], RZ ;  /* 0x00006600090e9a24 */ /* 0x000fe200078e02ff */
[----:B------:R-:W-:Y:S01]  /*3440*/  @P6 STS [R182+0x3004], RZ ;  /* 0x003004ffb6006388 */ /* 0x000fe20000000800 */
[----:B------:R-:W-:Y:S01]  /*3450*/  @!P3 IMAD.MOV.U32 R8, RZ, RZ, R4 ;  /* 0x000000ffff08b224 */ /* 0x000fe200078e0004 */
[----:B------:R-:W-:Y:S01]  /*3460*/  IADD3.X R11, R7, UR34, R6, P0, !PT ;  /* 0x00000022070b7c10 */ /* 0x000fe200087fe406 */
[----:B------:R-:W-:Y:S01]  /*3470*/  @!P3 IMAD.MOV.U32 R9, RZ, RZ, R5 ;  /* 0x000000ffff09b224 */ /* 0x000fe200078e0005 */
[----:B------:R-:W-:Y:S01]  /*3480*/  @P6 STS [R182+0x3008], RZ ;  /* 0x003008ffb6006388 */ /* 0x000fe20000000800 */
[----:B------:R-:W-:-:S02]  /*3490*/  @!P1 IMAD R14, R12, c[0x0][0x19c], R14 ;  /* 0x000067000c0e9a24 */ /* 0x000fc400078e020e */
[----:B------:R-:W-:Y:S01]  /*34a0*/  @!P3 IMAD.WIDE.U32 R8, R2, c[0x0][0x198], R8 ;  /* 0x000066000208ba25 */ /* 0x000fe200078e0008 */
[----:B------:R-:W-:Y:S03]  /*34b0*/  @P6 STS [R182+0x300c], RZ ;  /* 0x00300cffb6006388 */ /* 0x000fe60000000800 */
[----:B------:R-:W-:Y:S01]  /*34c0*/  @!P3 IMAD.IADD R2, R9, 0x1, R15 ;  /* 0x000000010902b824 */ /* 0x000fe200078e020f */
[----:B------:R-:W-:Y:S01]  /*34d0*/  @!P3 LEA R18, P0, R8, c[0x0][0x168], 0x1 ;  /* 0x00005a000812ba11 */ /* 0x000fe200078008ff */
[----:B------:R-:W-:-:S03]  /*34e0*/  @!P1 IMAD.WIDE.U32 R6, R12, c[0x0][0x198], R4 ;  /* 0x000066000c069a25 */ /* 0x000fc600078e0004 */
[----:B------:R-:W-:Y:S01]  /*34f0*/  @!P3 LEA.HI.X R19, R8, c[0x0][0x16c], R2, 0x1, P0 ;  /* 0x00005b000813ba11 */ /* 0x000fe200000f0c02 */
[----:B------:R-:W-:Y:S01]  /*3500*/  IMAD.WIDE.U32 R4, R17, c[0x0][0x1b8], R10 ;  /* 0x00006e0011047a25 */ /* 0x000fe200078e000a */
[----:B------:R-:W-:Y:S02]  /*3510*/  @!P1 IADD3 R2, R7, R14, RZ ;  /* 0x0000000e07029210 */ /* 0x000fe40007ffe0ff */
[C---:B------:R-:W-:Y:S01]  /*3520*/  @!P1 LEA R16, P0, R6.reuse, c[0x0][0x168], 0x1 ;  /* 0x00005a0006109a11 */ /* 0x040fe200078008ff */
[----:B------:R-:W-:Y:S02]  /*3530*/  @!P5 IMAD R8, R25, c[0x0][0x1a0], RZ ;  /* 0x000068001908da24 */ /* 0x000fe400078e02ff */
[----:B------:R-:W-:Y:S01]  /*3540*/  IMAD.IADD R5, R5, 0x1, R13 ;  /* 0x0000000105057824 */ /* 0x000fe200078e020d */
[----:B------:R-:W-:Y:S01]  /*3550*/  @!P1 LEA.HI.X R17, R6, c[0x0][0x16c], R2, 0x1, P0 ;  /* 0x00005b0006119a11 */ /* 0x000fe200000f0c02 */
[C---:B------:R-:W-:Y:S01]  /*3560*/  @!P5 IMAD R8, R0.reuse, c[0x0][0x1a4], R8 ;  /* 0x000069000008da24 */ /* 0x040fe200078e0208 */
[C---:B------:R-:W-:Y:S01]  /*3570*/  @!P4 IADD3 R2, P0, R0.reuse, 0x20, RZ ;  /* 0x000000200002c810 */ /* 0x040fe20007f1e0ff */
[----:B------:R-:W-:-:S04]  /*3580*/  @!P5 IMAD.WIDE.U32 R6, R0, c[0x0][0x1a0], R4 ;  /* 0x000068000006da25 */ /* 0x000fc800078e0004 */
[----:B------:R-:W-:Y:S01]  /*3590*/  @!P4 IMAD.X R10, RZ, RZ, R25, P0 ;  /* 0x000000ffff0ac224 */ /* 0x000fe200000e0619 */
[----:B------:R-:W-:Y:S01]  /*35a0*/  @!P5 IADD3 R11, R7, R8, RZ ;  /* 0x00000008070bd210 */ /* 0x000fe20007ffe0ff */
[----:B------:R-:W-:Y:S01]  /*35b0*/  @!P6 IMAD.MOV.U32 R15, RZ, RZ, c[0x0][0x194] ;  /* 0x00006500ff0fe624 */ /* 0x000fe200078e00ff */
[----:B------:R-:W-:Y:S01]  /*35c0*/  @!P5 LEA R12, P0, R6, c[0x0][0x170], 0x1 ;  /* 0x00005c00060cda11 */ /* 0x000fe200078008ff */
[----:B------:R-:W-:Y:S02]  /*35d0*/  @!P4 IMAD R7, R10, c[0x0][0x1a0], RZ ;  /* 0x000068000a07ca24 */ /* 0x000fe400078e02ff */
[----:B------:R-:W-:Y:S01]  /*35e0*/  @!P6 IMAD.MOV.U32 R8, RZ, RZ, R242 ;  /* 0x000000ffff08e224 */ /* 0x000fe200078e00f2 */
[----:B------:R-:W-:Y:S01]  /*35f0*/  @!P5 LEA.HI.X R13, R6, c[0x0][0x174], R11, 0x1, P0 ;  /* 0x00005d00060dda11 */ /* 0x000fe200000f0c0b */
[----:B------:R-:W-:Y:S01]  /*3600*/  @!P4 IMAD R11, R2, c[0x0][0x1a4], R7 ;  /* 0x00006900020bca24 */ /* 0x000fe200078e0207 */
[----:B------:R-:W-:Y:S01]  /*3610*/  @!P4 MOV R7, R5 ;  /* 0x000000050007c202 */ /* 0x000fe20000000f00 */
[----:B------:R-:W-:Y:S01]  /*3620*/  @!P6 IMAD.MOV.U32 R9, RZ, RZ, R240 ;  /* 0x000000ffff09e224 */ /* 0x000fe200078e00f0 */
[----:B------:R-:W-:Y:S01]  /*3630*/  @!P3 IADD3 R14, P0, R0, 0x40, RZ ;  /* 0x00000040000eb810 */ /* 0x000fe20007f1e0ff */
[----:B------:R-:W-:-:S02]  /*3640*/  @!P4 IMAD.MOV.U32 R6, RZ, RZ, R4 ;  /* 0x000000ffff06c224 */ /* 0x000fc400078e0004 */
[----:B------:R-:W-:-:S04]  /*3650*/  @!P6 IMAD.WIDE.U32 R8, R28, 0xc0, R8 ;  /* 0x000000c01c08e825 */ /* 0x000fc800078e0008 */
[----:B------:R-:W-:Y:S02]  /*3660*/  @!P6 IMAD R10, R15, 0xc0, RZ ;  /* 0x000000c00f0ae824 */ /* 0x000fe400078e02ff */
[----:B------:R-:W-:-:S04]  /*3670*/  @!P4 IMAD.WIDE.U32 R6, R2, c[0x0][0x1a0], R6 ;  /* 0x000068000206ca25 */ /* 0x000fc800078e0006 */
[----:B------:R-:W-:Y:S02]  /*3680*/  @!P3 IMAD.X R2, RZ, RZ, R25, P0 ;  /* 0x000000ffff02b224 */ /* 0x000fe400000e0619 */
[----:B------:R-:W-:Y:S01]  /*3690*/  @!P6 IMAD.IADD R9, R9, 0x1, R10 ;  /* 0x000000010909e824 */ /* 0x000fe200078e020a */
[----:B------:R-:W-:Y:S01]  /*36a0*/  @!P4 LEA R10, P0, R6, c[0x0][0x170], 0x1 ;  /* 0x00005c00060aca11 */ /* 0x000fe200078008ff */
[----:B------:R-:W-:Y:S02]  /*36b0*/  @!P4 IMAD.IADD R7, R7, 0x1, R11 ;  /* 0x000000010707c824 */ /* 0x000fe400078e020b */
[----:B------:R-:W-:Y:S01]  /*36c0*/  @!P3 IMAD R2, R2, c[0x0][0x1a0], RZ ;  /* 0x000068000202ba24 */ /* 0x000fe200078e02ff */
[----:B------:R-:W-:Y:S01]  /*36d0*/  @!PT LDS RZ, [RZ] ;  /* 0x00000000fffff984 */ /* 0x000fe20000000800 */
[----:B------:R-:W-:Y:S01]  /*36e0*/  @!PT LDS RZ, [RZ] ;  /* 0x00000000fffff984 */ /* 0x000fe20000000800 */
[----:B------:R-:W-:Y:S01]  /*36f0*/  @!PT LDS RZ, [RZ] ;  /* 0x00000000fffff984 */ /* 0x000fe20000000800 */
[----:B------:R1:W-:Y:S01]  /*3700*/  @!P6 LDGSTS.E.BYPASS.LTC128B.128 [R182+0x3000], [R8.64] ;  /* 0x0300000008b6efae */ /* 0x0003e2000b901d56 */
[----:B------:R-:W-:Y:S01]  /*3710*/  IMAD.MOV.U32 R238, RZ, RZ, 0x7f800000 ;  /* 0x7f800000ffee7424 */ /* 0x000fe200078e00ff */
[----:B------:R-:W-:Y:S01]  /*3720*/  @!P4 LEA.HI.X R11, R6, c[0x0][0x174], R7, 0x1, P0 ;  /* 0x00005d00060bca11 */ /* 0x000fe200000f0c07 */
[----:B------:R-:W-:Y:S01]  /*3730*/  @!P3 IMAD.MOV.U32 R7, RZ, RZ, R5 ;  /* 0x000000ffff07b224 */ /* 0x000fe200078e0005 */
[----:B------:R-:W-:Y:S01]  /*3740*/  @!P3 MOV R6, R4 ;  /* 0x000000040006b202 */ /* 0x000fe20000000f00 */
[----:B------:R-:W-:Y:S01]  /*3750*/  @!P3 IMAD R15, R14, c[0x0][0x1a4], R2 ;  /* 0x000069000e0fba24 */ /* 0x000fe200078e0202 */
[----:B------:R-:W-:Y:S01]  /*3760*/  @!P1 IADD3 R0, P0, R0, 0x60, RZ ;  /* 0x0000006000009810 */ /* 0x000fe20007f1e0ff */
[----:B------:R-:W-:Y:S01]  /*3770*/  @P5 STS.128 [R24+0xc000], RZ ;  /* 0x00c000ff18005388 */ /* 0x000fe20000000c00 */
[----:B------:R-:W-:-:S02]  /*3780*/  IMAD.MOV.U32 R239, RZ, RZ, 0x7f800000 ;  /* 0x7f800000ffef7424 */ /* 0x000fc400078e00ff */
[----:B------:R-:W-:Y:S01]  /*3790*/  @!P3 IMAD.WIDE.U32 R6, R14, c[0x0][0x1a0], R6 ;  /* 0x000068000e06ba25 */ /* 0x000fe200078e0006 */
[----:B------:R-:W-:Y:S01]  /*37a0*/  @!PT LDS RZ, [RZ] ;  /* 0x00000000fffff984 */ /* 0x000fe20000000800 */
[----:B------:R-:W-:Y:S01]  /*37b0*/  @!PT LDS RZ, [RZ] ;  /* 0x00000000fffff984 */ /* 0x000fe20000000800 */
[----:B------:R-:W-:Y:S01]  /*37c0*/  @!PT LDS RZ, [RZ] ;  /* 0x00000000fffff984 */ /* 0x000fe20000000800 */
[----:B------:R3:W-:Y:S03]  /*37d0*/  @!P5 LDGSTS.E.BYPASS.LTC128B.128 [R24+0xc000], [R22.64] ;  /* 0x0c0000001618dfae */ /* 0x0007e6000b901d56 */
[----:B------:R-:W-:Y:S01]  /*37e0*/  @!P1 IMAD.X R14, RZ, RZ, R25, P0 ;  /* 0x000000ffff0e9224 */ /* 0x000fe200000e0619 */
[----:B------:R-:W-:Y:S01]  /*37f0*/  @P4 STS.128 [R24+0xd000], RZ ;  /* 0x00d000ff18004388 */ /* 0x000fe20000000c00 */
[----:B------:R-:W-:Y:S02]  /*3800*/  @!P3 IMAD.IADD R15, R7, 0x1, R15 ;  /* 0x00000001070fb824 */ /* 0x000fe400078e020f */
[----:B------:R-:W-:Y:S01]  /*3810*/  @!P1 IMAD R14, R14, c[0x0][0x1a0], RZ ;  /* 0x000068000e0e9a24 */ /* 0x000fe200078e02ff */
[----:B------:R-:W-:Y:S01]  /*3820*/  @!PT LDS RZ, [RZ] ;  /* 0x00000000fffff984 */ /* 0x000fe20000000800 */
[----:B------:R-:W-:Y:S01]  /*3830*/  @!PT LDS RZ, [RZ] ;  /* 0x00000000fffff984 */ /* 0x000fe20000000800 */
[----:B------:R-:W-:Y:S01]  /*3840*/  @!PT LDS RZ, [RZ] ;  /* 0x00000000fffff984 */ /* 0x000fe20000000800 */
[----:B------:R3:W-:Y:S01]  /*3850*/  @!P4 LDGSTS.E.BYPASS.LTC128B.128 [R24+0xd000], [R20.64] ;  /* 0x0d0000001418cfae */ /* 0x0007e2000b901d56 */
[----:B------:R-:W-:-:S03]  /*3860*/  @!P1 IMAD.WIDE.U32 R4, R0, c[0x0][0x1a0], R4 ;  /* 0x0000680000049a25 */ /* 0x000fc600078e0004 */
[----:B------:R-:W-:Y:S01]  /*3870*/  @P3 STS.128 [R24+0xe000], RZ ;  /* 0x00e000ff18003388 */ /* 0x000fe20000000c00 */
[----:B------:R-:W-:Y:S02]  /*3880*/  @!P1 IMAD R7, R0, c[0x0][0x1a4], R14 ;  /* 0x0000690000079a24 */ /* 0x000fe400078e020e */
[----:B------:R-:W-:Y:S01]  /*3890*/  IMAD.MOV.U32 R237, RZ, RZ, 0x7f800000 ;  /* 0x7f800000ffed7424 */ /* 0x000fe200078e00ff */
[----:B------:R-:W-:Y:S01]  /*38a0*/  @!PT LDS RZ, [RZ] ;  /* 0x00000000fffff984 */ /* 0x000fe20000000800 */
[----:B------:R-:W-:Y:S01]  /*38b0*/  @!PT LDS RZ, [RZ] ;  /* 0x00000000fffff984 */ /* 0x000fe20000000800 */
[----:B------:R-:W-:Y:S01]  /*38c0*/  @!PT LDS RZ, [RZ] ;  /* 0x00000000fffff984 */ /* 0x000fe20000000800 */
[----:B------:R3:W-:Y:S01]  /*38d0*/  @!P3 LDGSTS.E.BYPASS.LTC128B.128 [R24+0xe000], [R18.64] ;  /* 0x0e0000001218bfae */ /* 0x0007e2000b901d56 */
[C---:B-1----:R-:W-:Y:S02]  /*38e0*/  @!P3 LEA R8, P0, R6.reuse, c[0x0][0x170], 0x1 ;  /* 0x00005c000608ba11 */ /* 0x042fe400078008ff */
[----:B------:R-:W-:Y:S01]  /*38f0*/  @!P1 IADD3 R5, R5, R7, RZ ;  /* 0x0000000705059210 */ /* 0x000fe20007ffe0ff */
[----:B------:R-:W-:Y:S01]  /*3900*/  @P1 STS.128 [R24+0xf000], RZ ;  /* 0x00f000ff18001388 */ /* 0x000fe20000000c00 */
[----:B------:R-:W-:Y:S02]  /*3910*/  @!P3 LEA.HI.X R9, R6, c[0x0][0x174], R15, 0x1, P0 ;  /* 0x00005d000609ba11 */ /* 0x000fe400000f0c0f */
[C---:B------:R-:W-:Y:S01]  /*3920*/  @!P1 LEA R6, P0, R4.reuse, c[0x0][0x170], 0x1 ;  /* 0x00005c0004069a11 */ /* 0x040fe200078008ff */
[----:B------:R-:W-:Y:S01]  /*3930*/  @!PT LDS RZ, [RZ] ;  /* 0x00000000fffff984 */ /* 0x000fe20000000800 */
[----:B------:R-:W-:Y:S01]  /*3940*/  @!PT LDS RZ, [RZ] ;  /* 0x00000000fffff984 */ /* 0x000fe20000000800 */
[----:B------:R-:W-:Y:S01]  /*3950*/  @!PT LDS RZ, [RZ] ;  /* 0x00000000fffff984 */ /* 0x000fe20000000800 */
[----:B------:R3:W-:Y:S03]  /*3960*/  @!P1 LDGSTS.E.BYPASS.LTC128B.128 [R24+0xf000], [R16.64] ;  /* 0x0f00000010189fae */ /* 0x0007e6000b901d56 */
[----:B------:R-:W-:Y:S01]  /*3970*/  @!P1 LEA.HI.X R7, R4, c[0x0][0x174], R5, 0x1, P0 ;  /* 0x00005d0004079a11 */ /* 0x000fe200000f0c05 */
        /* <DEDUP_REMOVED lines=20> */
[----:B------:R-:W0:Y:S01]  /*3ac0*/  LDGDEPBAR ;  /* 0x00000000000079af */ /* 0x000e220000000000 */
[C---:B--2---:R-:W-:Y:S01]  /*3ad0*/  IADD3 R0, R30.reuse, 0x48, RZ ;  /* 0x000000481e007810 */ /* 0x044fe20007ffe0ff */
[C---:B------:R-:W-:Y:S01]  /*3ae0*/  IMAD.SHL.U32 R4, R30.reuse, 0x4, RZ ;  /* 0x000000041e047824 */ /* 0x040fe200078e00ff */
[----:B------:R-:W-:-:S02]  /*3af0*/  IADD3 R2, R30, 0x8, RZ ;  /* 0x000000081e027810 */ /* 0x000fc40007ffe0ff */
[----:B------:R-:W-:Y:S02]  /*3b00*/  ISETP.GE.AND P4, PT, R0, UR8, PT ;  /* 0x0000000800007c0c */ /* 0x000fe4000bf86270 */
[----:B------:R-:W-:Y:S02]  /*3b10*/  ISETP.GE.AND P6, PT, R2, UR8, PT ;  /* 0x0000000802007c0c */ /* 0x000fe4000bfc6270 */
[----:B------:R-:W-:Y:S02]  /*3b20*/  IADD3 R2, R30, 0x40, RZ ;  /* 0x000000401e027810 */ /* 0x000fe40007ffe0ff */
[----:B-1----:R-:W-:Y:S02]  /*3b30*/  SHF.R.S32.HI R8, RZ, 0x1f, R30 ;  /* 0x0000001fff087819 */ /* 0x002fe4000001141e */
[----:B------:R-:W-:Y:S02]  /*3b40*/  ISETP.GE.AND P5, PT, R2, UR8, PT ;  /* 0x0000000802007c0c */ /* 0x000fe4000bfa6270 */
[----:B------:R-:W-:-:S02]  /*3b50*/  ISETP.GE.AND P3, PT, R30, UR8, PT ;  /* 0x000000081e007c0c */ /* 0x000fc4000bf66270 */
[----:B------:R-:W-:Y:S02]  /*3b60*/  IADD3 R4, P1, R4, UR15, RZ ;  /* 0x0000000f04047c10 */ /* 0x000fe4000ff3e0ff */
[----:B------:R-:W-:Y:S02]  /*3b70*/  SHF.R.S32.HI R2, RZ, 0x1f, R0 ;  /* 0x0000001fff027819 */ /* 0x000fe40000011400 */
[----:B----4-:R-:W-:Y:S02]  /*3b80*/  @!P4 LEA R6, P0, R0, UR15, 0x2 ;  /* 0x0000000f0006cc11 */ /* 0x010fe4000f8010ff */
[----:B------:R-:W-:Y:S02]  /*3b90*/  SHF.L.U64.HI R5, R30, 0x2, R8 ;  /* 0x000000021e057819 */ /* 0x000fe40000010208 */
[----:B------:R-:W-:Y:S02]  /*3ba0*/  @!P4 LEA.HI.X R7, R0, UR14, R2, 0x2, P0 ;  /* 0x0000000e0007cc11 */ /* 0x000fe400080f1402 */
[----:B------:R-:W-:-:S03]  /*3bb0*/  IADD3.X R5, R5, UR14, RZ, P1, !PT ;  /* 0x0000000e05057c10 */ /* 0x000fc60008ffe4ff */
[----:B------:R3:W5:Y:S04]  /*3bc0*/  @!P4 LDG.E R237, [R6.64] ;  /* 0x0000001606edc981 */ /* 0x000768000c1e1900 */
[----:B------:R3:W5:Y:S04]  /*3bd0*/  @!P3 LDG.E R238, [R4.64] ;  /* 0x0000001604eeb981 */ /* 0x000768000c1e1900 */
[----:B------:R3:W5:Y:S04]  /*3be0*/  @!P6 LDG.E R239, [R4.64+0x20] ;  /* 0x0000201604efe981 */ /* 0x000768000c1e1900 */
[----:B------:R3:W5:Y:S01]  /*3bf0*/  @!P5 LDG.E R236, [R4.64+0x100] ;  /* 0x0001001604ecd981 */ /* 0x000762000c1e1900 */
[----:B------:R-:W-:-:S04]  /*3c00*/  LEA.HI R0, R27, R26, RZ, 0x4 ;  /* 0x0000001a1b007211 */ /* 0x000fc800078f20ff */
[----:B------:R-:W-:-:S05]  /*3c10*/  LOP3.LUT R0, R0, 0xfffffff0, RZ, 0xc0, !PT ;  /* 0xfffffff000007812 */ /* 0x000fca00078ec0ff */
[----:B------:R-:W-:-:S05]  /*3c20*/  IMAD.IADD R0, R26, 0x1, -R0 ;  /* 0x000000011a007824 */ /* 0x000fca00078e0a00 */
[----:B------:R-:W-:-:S04]  /*3c30*/  SHF.R.S32.HI R2, RZ, 0x1f, R0 ;  /* 0x0000001fff027819 */ /* 0x000fc80000011400 */
[----:B------:R-:W-:-:S04]  /*3c40*/  LEA.HI R2, R2, R0, RZ, 0x3 ;  /* 0x0000000002027211 */ /* 0x000fc800078f18ff */
[----:B------:R-:W-:-:S05]  /*3c50*/  LOP3.LUT R2, R2, 0xfffffff8, RZ, 0xc0, !PT ;  /* 0xfffffff802027812 */ /* 0x000fca00078ec0ff */
[----:B------:R-:W-:Y:S01]  /*3c60*/  IMAD.IADD R0, R0, 0x1, -R2 ;  /* 0x0000000100007824 */ /* 0x000fe200078e0a02 */
[----:B------:R-:W-:-:S04]  /*3c70*/  IADD3 R2, R173, 0x2000, RZ ;  /* 0x00002000ad027810 */ /* 0x000fc80007ffe0ff */
[----:B------:R-:W-:-:S05]  /*3c80*/  SEL R2, R2, R173, !P2 ;  /* 0x000000ad02027207 */ /* 0x000fca0005000000 */
[----:B------:R-:W-:Y:S01]  /*3c90*/  IMAD.SHL.U32 R170, R2, 0x2, RZ ;  /* 0x0000000202aa7824 */ /* 0x000fe200078e00ff */
[----:B------:R-:W-:Y:S02]  /*3ca0*/  MOV R2, c[0x0][0x22c] ;  /* 0x00008b0000027a02 */ /* 0x000fe40000000f00 */
[C---:B------:R-:W-:Y:S02]  /*3cb0*/  LOP3.LUT P0, RZ, R0.reuse, 0x2, RZ, 0xc0, !PT ;  /* 0x0000000200ff7812 */ /* 0x040fe4000780c0ff */
[----:B------:R-:W-:Y:S01]  /*3cc0*/  LOP3.LUT P1, RZ, R0, 0x4, RZ, 0xc0, !PT ;  /* 0x0000000400ff7812 */ /* 0x000fe2000782c0ff */
[----:B------:R-:W-:Y:S01]  /*3cd0*/  IMAD R2, R2, c[0x0][0x1c0], RZ ;  /* 0x0000700002027a24 */ /* 0x000fe200078e02ff */
[----:B------:R-:W-:-:S03]  /*3ce0*/  IADD3 R0, R174, 0x2000, RZ ;  /* 0x00002000ae007810 */ /* 0x000fc60007ffe0ff */
[----:B------:R-:W-:Y:S01]  /*3cf0*/  IMAD.SHL.U32 R31, R2, 0x10, RZ ;  /* 0x00000010021f7824 */ /* 0x000fe200078e00ff */
[----:B------:R-:W-:Y:S01]  /*3d00*/  SEL R0, R0, R174, !P2 ;  /* 0x000000ae00007207 */ /* 0x000fe20005000000 */
[----:B------:R-:W-:-:S04]  /*3d10*/  IMAD.SHL.U32 R29, R2, 0x8, RZ ;  /* 0x00000008021d7824 */ /* 0x000fc800078e00ff */
[----:B------:R-:W-:Y:S01]  /*3d20*/  IMAD.SHL.U32 R164, R0, 0x2, RZ ;  /* 0x0000000200a47824 */ /* 0x000fe200078e00ff */
[----:B------:R-:W-:-:S05]  /*3d30*/  IADD3 R0, R31, 0x20, RZ ;  /* 0x000000201f007810 */ /* 0x000fca0007ffe0ff */
[----:B------:R-:W-:-:S05]  /*3d40*/  IMAD.IADD R0, R29, 0x1, R0 ;  /* 0x000000011d007824 */ /* 0x000fca00078e0200 */
[----:B------:R-:W-:-:S05]  /*3d50*/  IADD3 R0, R29, R0, RZ ;  /* 0x000000001d007210 */ /* 0x000fca0007ffe0ff */
[----:B------:R-:W-:-:S04]  /*3d60*/  IMAD.IADD R0, R29, 0x1, R0 ;  /* 0x000000011d007824 */ /* 0x000fc800078e0200 */
[----:B------:R-:W-:-:S04]  /*3d70*/  IMAD.IADD R252, R29, 0x1, R0 ;  /* 0x000000011dfc7824 */ /* 0x000fc800078e0200 */
[----:B------:R-:W-:-:S05]  /*3d80*/  IMAD.IADD R251, R29, 0x1, R252 ;  /* 0x000000011dfb7824 */ /* 0x000fca00078e02fc */
[----:B------:R-:W-:-:S05]  /*3d90*/  IADD3 R250, R29, R251, RZ ;  /* 0x000000fb1dfa7210 */ /* 0x000fca0007ffe0ff */
[----:B------:R-:W-:-:S05]  /*3da0*/  IMAD.IADD R249, R29, 0x1, R250 ;  /* 0x000000011df97824 */ /* 0x000fca00078e02fa */
[----:B------:R-:W-:-:S05]  /*3db0*/  IADD3 R248, R29, R249, RZ ;  /* 0x000000f91df87210 */ /* 0x000fca0007ffe0ff */
[----:B------:R-:W-:Y:S01]  /*3dc0*/  IMAD.IADD R247, R29, 0x1, R248 ;  /* 0x000000011df77824 */ /* 0x000fe200078e02f8 */
[----:B------:R-:W-:-:S03]  /*3dd0*/  SHF.L.U64.HI R2, R30, 0x2, R8 ;  /* 0x000000021e027819 */ /* 0x000fc60000010208 */
[C---:B------:R-:W-:Y:S01]  /*3de0*/  IMAD.IADD R246, R29.reuse, 0x1, R247 ;  /* 0x000000011df67824 */ /* 0x040fe200078e02f7 */
[----:B------:R-:W-:Y:S01]  /*3df0*/  IADD3 R0, R30, -0x80, RZ ;  /* 0xffffff801e007810 */ /* 0x000fe20007ffe0ff */
[----:B------:R1:W-:Y:S03]  /*3e00*/  STL [R1+0xc], R2 ;  /* 0x00000c0201007387 */ /* 0x0003e60000100800 */
[C---:B------:R-:W-:Y:S01]  /*3e10*/  IADD3 R245, R29.reuse, R246, RZ ;  /* 0x000000f61df57210 */ /* 0x040fe20007ffe0ff */
[----:B------:R-:W-:Y:S01]  /*3e20*/  IMAD.SHL.U32 R0, R0, 0x4, RZ ;  /* 0x0000000400007824 */ /* 0x000fe200078e00ff */
[----:B------:R-:W-:Y:S01]  /*3e30*/  MOV R172, 0x20 ;  /* 0x0000002000ac7802 */ /* 0x000fe20000000f00 */
[----:B------:R-:W-:Y:S02]  /*3e40*/  IMAD.MOV.U32 R165, RZ, RZ, 0x40 ;  /* 0x00000040ffa57424 */ /* 0x000fe400078e00ff */
[----:B------:R-:W-:Y:S01]  /*3e50*/  IMAD.IADD R244, R29, 0x1, R245 ;  /* 0x000000011df47824 */ /* 0x000fe200078e02f5 */
        /* <DEDUP_REMOVED lines=10> */
[----:B-1----:R-:W-:Y:S01]  /*3f00*/  IMAD.SHL.U32 R2, R30, 0x4, RZ ;  /* 0x000000041e027824 */ /* 0x002fe200078e00ff */
        /* <DEDUP_REMOVED lines=25> */
[----:B------:R-:W-:Y:S01]  /*40a0*/  IMAD.SHL.U32 R171, R173, 0x2, RZ ;  /* 0x00000002adab7824 */ /* 0x000fe200078e00ff */
[----:B------:R-:W-:Y:S01]  /*40b0*/  SEL R165, R165, 0xffffffc0, !P1 ;  /* 0xffffffc0a5a57807 */ /* 0x000fe20004800000 */
[----:B------:R-:W-:Y:S01]  /*40c0*/  ULDC UR13, c[0x0][0x2e4] ;  /* 0x0000b900000d7ab9 */ /* 0x000fe20000000800 */
[----:B-1-3--:R-:W-:-:S02]  /*40d0*/  IMAD.IADD R0, R29, 0x1, R244 ;  /* 0x000000011d007824 */ /* 0x00afc400078e02f4 */
.L_x_708:
[----:B------:R-:W2:Y:S01]  /*40e0*/  LDL R2, [R1+0x8] ;  /* 0x0000080001027983 */ /* 0x000ea20000100800 */
[----:B------:R-:W-:Y:S01]  /*40f0*/  USHF.L.U32 UR11, UR19, 0x7, URZ ;  /* 0x00000007130b7899 */ /* 0x000fe2000800063f */
[----:B------:R-:W-:Y:S02]  /*4100*/  IMAD.MOV.U32 R181, RZ, RZ, R179 ;  /* 0x000000ffffb57224 */ /* 0x000fe400078e00b3 */
[----:B------:R-:W3:Y:S01]  /*4110*/  LDL R0, [R1+0xc] ;  /* 0x00000c0001007983 */ /* 0x000ee20000100800 */
[----:B------:R-:W-:Y:S03]  /*4120*/  UIADD3 UR9, UR11, UR12, URZ ;  /* 0x0000000c0b097290 */ /* 0x000fe6000fffe03f */
[----:B------:R-:W0:Y:S01]  /*4130*/  LDGDEPBAR ;  /* 0x00000000000079af */ /* 0x000e220000000000 */
[----:B------:R-:W-:Y:S04]  /*4140*/  UIADD3 UR8, -UR6, 0x80, UR9 ;  /* 0x0000008006087890 */ /* 0x000fe8000fffe109 */
[----:B------:R-:W-:Y:S02]  /*4150*/  UIADD3 UR10, UR8, -UR46, URZ ;  /* 0x8000002e080a7290 */ /* 0x000fe4000fffe03f */
[----:B------:R-:W-:Y:S04]  /*4160*/  USHF.L.U32 UR8, UR7, 0x7, URZ ;  /* 0x0000000707087899 */ /* 0x000fe8000800063f */
[----:B------:R-:W-:Y:S03]  /*4170*/  UISETP.GE.AND UP0, UPT, UR8, UR10, UPT ;  /* 0x0000000a0800728c */ /* 0x000fe6000bf06270 */
[----:B------:R-:W-:Y:S01]  /*4180*/  ULDC UR10, c[0x0][0x2e4] ;  /* 0x0000b900000a7ab9 */ /* 0x000fe20000000800 */
[----:B------:R-:W-:Y:S04]  /*4190*/  DEPBAR.LE SB0, 0x0 ;  /* 0x000080000000791a */ /* 0x000fe80000000000 */
[----:B------:R-:W-:Y:S08]  /*41a0*/  BAR.SYNC.DEFER_BLOCKING 0x0 ;  /* 0x0000000000007b1d */ /* 0x000ff00000010000 */
[----:B------:R-:W-:Y:S08]  /*41b0*/  LDSM.16.M88.4 R64, [R170] ;  /* 0x00000000aa40783b */ /* 0x000ff00000000200 */
[----:B------:R-:W1:Y:S08]  /*41c0*/  LDSM.16.M88.4 R16, [R166+0xc000] ;  /* 0x00c00000a610783b */ /* 0x000e700000000200 */
[----:B------:R-:W4:Y:S08]  /*41d0*/  LDSM.16.M88.4 R60, [R170+0x2000] ;  /* 0x00200000aa3c783b */ /* 0x000f300000000200 */
[----:B------:R-:W2:Y:S08]  /*41e0*/  LDSM.16.M88.4 R32, [R166+0xc800] ;  /* 0x00c80000a620783b */ /* 0x000eb00000000200 */
[----:B------:R-:W2:Y:S08]  /*41f0*/  LDSM.16.M88.4 R48, [R166+0xd000] ;  /* 0x00d00000a630783b */ /* 0x000eb00000000200 */
[----:B------:R-:W2:Y:S01]  /*4200*/  LDSM.16.M88.4 R132, [R166+0xd800] ;  /* 0x00d80000a684783b */ /* 0x000ea20000000200 */
[-C--:B-1----:R-:W-:Y:S07]  /*4210*/  HMMA.16816.F32.BF16 R4, R64, R16.reuse, RZ ;  /* 0x000000104004723c */ /* 0x082fee00000418ff */
[----:B------:R-:W-:Y:S01]  /*4220*/  LDSM.16.M88.4 R140, [R169+0xc000] ;  /* 0x00c00000a98c783b */ /* 0x000fe20000000200 */
[C---:B----4-:R-:W-:Y:S07]  /*4230*/  HMMA.16816.F32.BF16 R8, R60.reuse, R16, RZ ;  /* 0x000000103c08723c */ /* 0x050fee00000418ff */
[----:B------:R-:W-:Y:S01]  /*4240*/  LDSM.16.M88.4 R148, [R169+0xc800] ;  /* 0x00c80000a994783b */ /* 0x000fe20000000200 */
[-C--:B------:R-:W-:Y:S07]  /*4250*/  HMMA.16816.F32.BF16 R12, R60, R18.reuse, RZ ;  /* 0x000000123c0c723c */ /* 0x080fee00000418ff */
[----:B------:R-:W-:Y:S01]  /*4260*/  LDSM.16.M88.4 R152, [R169+0xd000] ;  /* 0x00d00000a998783b */ /* 0x000fe20000000200 */
[C---:B------:R-:W-:Y:S07]  /*4270*/  HMMA.16816.F32.BF16 R16, R64.reuse, R18, RZ ;  /* 0x000000124010723c */ /* 0x040fee00000418ff */
[----:B------:R-:W-:Y:S08]  /*4280*/  LDSM.16.M88.4 R156, [R169+0xd800] ;  /* 0x00d80000a99c783b */ /* 0x000ff00000000200 */
[----:B------:R-:W-:Y:S01]  /*4290*/  LDSM.16.M88.4 R160, [R167+0xd000] ;  /* 0x00d00000a7a0783b */ /* 0x000fe20000000200 */
[----:B--2---:R-:W-:Y:S04]  /*42a0*/  IADD3 R20, P0, R2, UR17, RZ ;  /* 0x0000001102147c10 */ /* 0x004fe8000ff1e0ff */
[----:B---3--:R-:W-:Y:S01]  /*42b0*/  IADD3.X R21, R0, UR16, RZ, P0, !PT ;  /* 0x0000001000157c10 */ /* 0x008fe200087fe4ff */
[C---:B------:R-:W-:Y:S01]  /*42c0*/  IMAD.IADD R0, R170.reuse, 0x1, R172 ;  /* 0x00000001aa007824 */ /* 0x040fe200078e02ac */
[----:B------:R-:W-:Y:S03]  /*42d0*/  PLOP3.LUT P0, PT, PT, PT, UP0, 0x80, 0x0 ;  /* 0x000000000000781c */ /* 0x000fe60003f0f008 */
[----:B-----5:R1:W5:Y:S04]  /*42e0*/  LDG.E R177, [R20.64] ;  /* 0x0000001614b17981 */ /* 0x020368000c1e1900 */
[----:B------:R1:W5:Y:S04]  /*42f0*/  LDG.E R178, [R20.64+0x20] ;  /* 0x0000201614b27981 */ /* 0x000368000c1e1900 */
[----:B------:R1:W5:Y:S04]  /*4300*/  LDG.E R176, [R20.64+0x100] ;  /* 0x0001001614b07981 */ /* 0x000368000c1e1900 */
[----:B------:R1:W5:Y:S04]  /*4310*/  LDG.E R175, [R20.64+0x120] ;  /* 0x0001201614af7981 */ /* 0x000368000c1e1900 */
[----:B------:R-:W2:Y:S08]  /*4320*/  LDSM.16.M88.4 R136, [R0] ;  /* 0x000000000088783b */ /* 0x000eb00000000200 */
[----:B------:R-:W3:Y:S01]  /*4330*/  LDSM.16.M88.4 R144, [R0+0x2000] ;  /* 0x002000000090783b */ /* 0x000ee20000000200 */
[-C--:B-1----:R-:W-:Y:S08]  /*4340*/  HMMA.16816.F32.BF16 R20, R64, R32.reuse, RZ ;  /* 0x000000204014723c */ /* 0x082ff000000418ff */
        /* <DEDUP_REMOVED lines=10> */
[----:B------:R-:W-:Y:S08]  /*43f0*/  HMMA.16816.F32.BF16 R64, R64, R134, RZ ;  /* 0x000000864040723c */ /* 0x000ff000000418ff */
[-C--:B--2---:R-:W-:Y:S08]  /*4400*/  HMMA.16816.F32.BF16 R4, R136, R140.reuse, R4 ;  /* 0x0000008c8804723c */ /* 0x084ff00000041804 */
[C---:B---3--:R-:W-:Y:S08]  /*4410*/  HMMA.16816.F32.BF16 R8, R144.reuse, R140, R8 ;  /* 0x0000008c9008723c */ /* 0x048ff00000041808 */
[-C--:B------:R-:W-:Y:S08]  /*4420*/  HMMA.16816.F32.BF16 R12, R144, R142.reuse, R12 ;  /* 0x0000008e900c723c */ /* 0x080ff0000004180c */
[C---:B------:R-:W-:Y:S01]  /*4430*/  HMMA.16816.F32.BF16 R16, R136.reuse, R142, R16 ;  /* 0x0000008e8810723c */ /* 0x040fe20000041810 */
[----:B------:R-:W-:Y:S07]  /*4440*/  LDSM.16.M88.4 R140, [R167+0xc000] ;  /* 0x00c00000a78c783b */ /* 0x000fee0000000200 */
[-C--:B------:R-:W-:Y:S08]  /*4450*/  HMMA.16816.F32.BF16 R20, R136, R148.reuse, R20 ;  /* 0x000000948814723c */ /* 0x080ff00000041814 */
[C---:B------:R-:W-:Y:S07]  /*4460*/  HMMA.16816.F32.BF16 R24, R144.reuse, R148, R24 ;  /* 0x000000949018723c */ /* 0x040fee0000041818 */
[----:B------:R-:W-:Y:S01]  /*4470*/  IMAD.IADD R148, R170, 0x1, R165 ;  /* 0x00000001aa947824 */ /* 0x000fe200078e02a5 */
[-C--:B------:R-:W-:Y:S04]  /*4480*/  HMMA.16816.F32.BF16 R28, R144, R150.reuse, R28 ;  /* 0x00000096901c723c */ /* 0x080fe8000004181c */
[----:B------:R-:W1:Y:S04]  /*4490*/  LDSM.16.M88.4 R132, [R148] ;  /* 0x000000009484783b */ /* 0x000e680000000200 */
[C---:B------:R-:W-:Y:S04]  /*44a0*/  HMMA.16816.F32.BF16 R32, R136.reuse, R150, R32 ;  /* 0x000000968820723c */ /* 0x040fe80000041820 */
[----:B------:R-:W2:Y:S04]  /*44b0*/  LDSM.16.M88.4 R148, [R148+0x2000] ;  /* 0x002000009494783b */ /* 0x000ea80000000200 */
        /* <DEDUP_REMOVED lines=8> */
[----:B------:R-:W4:Y:S07]  /*4540*/  LDSM.16.M88.4 R144, [R167+0xd800] ;  /* 0x00d80000a790783b */ /* 0x000f2e0000000200 */
[----:B------:R-:W-:Y:S01]  /*4550*/  HMMA.16816.F32.BF16 R64, R136, R158, R64 ;  /* 0x0000009e8840723c */ /* 0x000fe20000041840 */
[----:B------:R-:W-:Y:S07]  /*4560*/  LDSM.16.M88.4 R156, [R168+0xc800] ;  /* 0x00c80000a89c783b */ /* 0x000fee0000000200 */
[-C--:B-1----:R-:W-:Y:S08]  /*4570*/  HMMA.16816.F32.BF16 R4, R132, R140.reuse, R4 ;  /* 0x0000008c8404723c */ /* 0x082ff00000041804 */
[C---:B--2---:R-:W-:Y:S08]  /*4580*/  HMMA.16816.F32.BF16 R8, R148.reuse, R140, R8 ;  /* 0x0000008c9408723c */ /* 0x044ff00000041808 */
[-C--:B------:R-:W-:Y:S08]  /*4590*/  HMMA.16816.F32.BF16 R12, R148, R142.reuse, R12 ;  /* 0x0000008e940c723c */ /* 0x080ff0000004180c */
[C---:B------:R-:W-:Y:S01]  /*45a0*/  HMMA.16816.F32.BF16 R16, R132.reuse, R142, R16 ;  /* 0x0000008e8410723c */ /* 0x040fe20000041810 */
[----:B------:R-:W-:Y:S07]  /*45b0*/  LDSM.16.M88.4 R140, [R168+0xc000] ;  /* 0x00c00000a88c783b */ /* 0x000fee0000000200 */
[-C--:B---3--:R-:W-:Y:S08]  /*45c0*/  HMMA.16816.F32.BF16 R20, R132, R152.reuse, R20 ;  /* 0x000000988414723c */ /* 0x088ff00000041814 */
[C---:B------:R-:W-:Y:S07]  /*45d0*/  HMMA.16816.F32.BF16 R24, R148.reuse, R152, R24 ;  /* 0x000000989418723c */ /* 0x040fee0000041818 */
[----:B------:R-:W-:Y:S01]  /*45e0*/  IADD3 R152, R0, R165, RZ ;  /* 0x000000a500987210 */ /* 0x000fe20007ffe0ff */
        /* <DEDUP_REMOVED lines=9> */
[-C--:B----4-:R-:W-:Y:S08]  /*4680*/  HMMA.16816.F32.BF16 R52, R132, R144.reuse, R52 ;  /* 0x000000908434723c */ /* 0x090ff00000041834 */
[C---:B------:R-:W-:Y:S08]  /*4690*/  HMMA.16816.F32.BF16 R56, R148.reuse, R144, R56 ;  /* 0x000000909438723c */ /* 0x040ff00000041838 */
[-C--:B------:R-:W-:Y:S01]  /*46a0*/  HMMA.16816.F32.BF16 R60, R148, R146.reuse, R60 ;  /* 0x00000092943c723c */ /* 0x080fe2000004183c */
[----:B------:R-:W4:Y:S07]  /*46b0*/  LDSM.16.M88.4 R148, [R168+0xd800] ;  /* 0x00d80000a894783b */ /* 0x000f2e0000000200 */
[----:B------:R-:W-:Y:S08]  /*46c0*/  HMMA.16816.F32.BF16 R64, R132, R146, R64 ;  /* 0x000000928440723c */ /* 0x000ff00000041840 */
[-C--:B-1----:R-:W-:Y:S08]  /*46d0*/  HMMA.16816.F32.BF16 R4, R136, R140.reuse, R4 ;  /* 0x0000008c8804723c */ /* 0x082ff00000041804 */
[C---:B--2---:R-:W-:Y:S08]  /*46e0*/  HMMA.16816.F32.BF16 R8, R152.reuse, R140, R8 ;  /* 0x0000008c9808723c */ /* 0x044ff00000041808 */
[-C--:B------:R-:W-:Y:S08]  /*46f0*/  HMMA.16816.F32.BF16 R12, R152, R142.reuse, R12 ;  /* 0x0000008e980c723c */ /* 0x080ff0000004180c */
[C---:B------:R-:W-:Y:S08]  /*4700*/  HMMA.16816.F32.BF16 R16, R136.reuse, R142, R16 ;  /* 0x0000008e8810723c */ /* 0x040ff00000041810 */
[-C--:B------:R-:W-:Y:S08]  /*4710*/  HMMA.16816.F32.BF16 R20, R136, R156.reuse, R20 ;  /* 0x0000009c8814723c */ /* 0x080ff00000041814 */
[C---:B------:R-:W-:Y:S08]  /*4720*/  HMMA.16816.F32.BF16 R24, R152.reuse, R156, R24 ;  /* 0x0000009c9818723c */ /* 0x040ff00000041818 */
[-C--:B------:R-:W-:Y:S08]  /*4730*/  HMMA.16816.F32.BF16 R28, R152, R158.reuse, R28 ;  /* 0x0000009e981c723c */ /* 0x080ff0000004181c */
[C---:B------:R-:W-:Y:S08]  /*4740*/  HMMA.16816.F32.BF16 R32, R136.reuse, R158, R32 ;  /* 0x0000009e8820723c */ /* 0x040ff00000041820 */
        /* <DEDUP_REMOVED lines=19> */
.L_x_704:
[----:B------:R-:W2:Y:S01]  /*4880*/  LDL R0, [R1] ;  /* 0x0000000001007983 */ /* 0x000ea20000100800 */
[----:B------:R-:W-:Y:S02]  /*4890*/  UIADD3 UR9, -UR10, UR6, -UR12 ;  /* 0x000000060a097290 */ /* 0x000fe4000fffe90c */
[----:B------:R-:W-:Y:S01]  /*48a0*/  UIADD3 UR11, UR6, 0x1, -UR12 ;  /* 0x00000001060b7890 */ /* 0x000fe2000fffe80c */
[----:B------:R-:W3:Y:S01]  /*48b0*/  LDL R2, [R1+0x18] ;  /* 0x0000180001027983 */ /* 0x000ee20000100800 */
[----:B------:R-:W-:Y:S01]  /*48c0*/  UMOV UR13, UR10 ;  /* 0x0000000a000d7c82 */ /* 0x000fe20008000000 */
[----:B--2---:R-:W-:Y:S01]  /*48d0*/  IADD3 R133, R0, UR8, RZ ;  /* 0x0000000800857c10 */ /* 0x004fe2000fffe0ff */
[----:B------:R-:W-:Y:S01]  /*48e0*/  IMAD.U32 R0, RZ, RZ, UR19 ;  /* 0x00000013ff007e24 */ /* 0x000fe2000f8e00ff */
[----:B------:R-:W-:Y:S02]  /*48f0*/  UIADD3 UR8, UR11, UR45, URZ ;  /* 0x0000002d0b087290 */ /* 0x000fe4000fffe03f */
[C---:B------:R-:W-:Y:S01]  /*4900*/  IADD3 R132, R133.reuse, UR9, RZ ;  /* 0x0000000985847c10 */ /* 0x040fe2000fffe0ff */
[----:B---3--:R-:W-:Y:S01]  /*4910*/  IMAD R0, R0, 0x80, R2 ;  /* 0x0000008000007824 */ /* 0x008fe200078e0202 */
[C---:B------:R-:W-:Y:S02]  /*4920*/  IADD3 R149, R133.reuse, 0x8, RZ ;  /* 0x0000000885957810 */ /* 0x040fe40007ffe0ff */
[----:B------:R-:W-:Y:S02]  /*4930*/  IMNMX R132, RZ, R132, !PT ;  /* 0x00000084ff847217 */ /* 0x000fe40007800200 */
[----:B------:R-:W-:Y:S02]  /*4940*/  IADD3 R2, R133, UR8, RZ ;  /* 0x0000000885027c10 */ /* 0x000fe4000fffe0ff */
[C---:B------:R-:W-:Y:S02]  /*4950*/  IADD3 R148, R0.reuse, 0x1, RZ ;  /* 0x0000000100947810 */ /* 0x040fe40007ffe0ff */
[C---:B------:R-:W-:Y:S02]  /*4960*/  IADD3 R147, R0.reuse, 0x8, RZ ;  /* 0x0000000800937810 */ /* 0x040fe40007ffe0ff */
[----:B------:R-:W-:Y:S02]  /*4970*/  IADD3 R146, R0, 0x9, RZ ;  /* 0x0000000900927810 */ /* 0x000fe40007ffe0ff */
[----:B------:R-:W-:Y:S02]  /*4980*/  IMNMX R2, R2, UR6, PT ;  /* 0x0000000602027c17 */ /* 0x000fe4000b800200 */
[-C--:B------:R-:W-:Y:S02]  /*4990*/  ISETP.GE.AND P4, PT, R0, R132.reuse, PT ;  /* 0x000000840000720c */ /* 0x080fe40003f86270 */
[-C--:B------:R-:W-:Y:S02]  /*49a0*/  ISETP.GE.AND P3, PT, R148, R132.reuse, PT ;  /* 0x000000849400720c */ /* 0x080fe40003f66270 */
[CC--:B------:R-:W-:Y:S02]  /*49b0*/  ISETP.GE.AND P2, PT, R147.reuse, R132.reuse, PT ;  /* 0x000000849300720c */ /* 0x0c0fe40003f46270 */
[----:B------:R-:W-:Y:S02]  /*49c0*/  ISETP.GE.AND P0, PT, R146, R132, PT ;  /* 0x000000849200720c */ /* 0x000fe40003f06270 */
[C---:B------:R-:W-:Y:S02]  /*49d0*/  IADD3 R145, R0.reuse, 0x10, RZ ;  /* 0x0000001000917810 */ /* 0x040fe40007ffe0ff */
[C---:B------:R-:W-:Y:S02]  /*49e0*/  IADD3 R144, R0.reuse, 0x11, RZ ;  /* 0x0000001100907810 */ /* 0x040fe40007ffe0ff */
[C---:B------:R-:W-:Y:S02]  /*49f0*/  IADD3 R143, R0.reuse, 0x18, RZ ;  /* 0x00000018008f7810 */ /* 0x040fe40007ffe0ff */
[C---:B------:R-:W-:Y:S02]  /*4a00*/  IADD3 R142, R0.reuse, 0x19, RZ ;  /* 0x00000019008e7810 */ /* 0x040fe40007ffe0ff */
[C---:B------:R-:W-:Y:S02]  /*4a10*/  IADD3 R141, R0.reuse, 0x20, RZ ;  /* 0x00000020008d7810 */ /* 0x040fe40007ffe0ff */
[C---:B------:R-:W-:Y:S02]  /*4a20*/  IADD3 R140, R0.reuse, 0x21, RZ ;  /* 0x00000021008c7810 */ /* 0x040fe40007ffe0ff */
[-C--:B------:R-:W-:Y:S02]  /*4a30*/  ISETP.GE.OR P4, PT, R0, R2.reuse, !P4 ;  /* 0x000000020000720c */ /* 0x080fe40006786670 */
[-C--:B------:R-:W-:Y:S02]  /*4a40*/  ISETP.GE.OR P3, PT, R148, R2.reuse, !P3 ;  /* 0x000000029400720c */ /* 0x080fe40005f66670 */
[-C--:B------:R-:W-:Y:S02]  /*4a50*/  ISETP.GE.OR P2, PT, R147, R2.reuse, !P2 ;  /* 0x000000029300720c */ /* 0x080fe40005746670 */
[----:B------:R-:W-:Y:S02]  /*4a60*/  ISETP.GE.OR P0, PT, R146, R2, !P0 ;  /* 0x000000029200720c */ /* 0x000fe40004706670 */
[-C--:B------:R-:W-:Y:S02]  /*4a70*/  ISETP.GE.AND P6, PT, R145, R132.reuse, PT ;  /* 0x000000849100720c */ /* 0x080fe40003fc6270 */
        /* <DEDUP_REMOVED lines=9> */
[C---:B------:R-:W-:Y:S02]  /*4b10*/  IADD3 R139, R0.reuse, 0x28, RZ ;  /* 0x00000028008b7810 */ /* 0x040fe40007ffe0ff */
[C---:B------:R-:W-:Y:S02]  /*4b20*/  IADD3 R138, R0.reuse, 0x29, RZ ;  /* 0x00000029008a7810 */ /* 0x040fe40007ffe0ff */
[C---:B------:R-:W-:Y:S02]  /*4b30*/  IADD3 R137, R0.reuse, 0x30, RZ ;  /* 0x0000003000897810 */ /* 0x040fe40007ffe0ff */
[C---:B------:R-:W-:Y:S02]  /*4b40*/  IADD3 R136, R0.reuse, 0x31, RZ ;  /* 0x0000003100887810 */ /* 0x040fe40007ffe0ff */
[C---:B------:R-:W-:Y:S02]  /*4b50*/  IADD3 R135, R0.reuse, 0x38, RZ ;  /* 0x0000003800877810 */ /* 0x040fe40007ffe0ff */
[----:B------:R-:W-:Y:S02]  /*4b60*/  IADD3 R134, R0, 0x39, RZ ;  /* 0x0000003900867810 */ /* 0x000fe40007ffe0ff */
        /* <DEDUP_REMOVED lines=18> */
[C---:B------:R-:W-:Y:S02]  /*4c90*/  IADD3 R132, R149.reuse, UR9, RZ ;  /* 0x0000000995847c10 */ /* 0x040fe4000fffe0ff */
[----:B------:R-:W-:Y:S02]  /*4ca0*/  IADD3 R150, R149, UR8, RZ ;  /* 0x0000000895967c10 */ /* 0x000fe4000fffe0ff */
[-C--:B------:R-:W-:Y:S02]  /*4cb0*/  ISETP.GE.OR P6, PT, R139, R2.reuse, !P6 ;  /* 0x000000028b00720c */ /* 0x080fe400077c6670 */
[-C--:B------:R-:W-:Y:S02]  /*4cc0*/  ISETP.GE.OR P5, PT, R138, R2.reuse, !P5 ;  /* 0x000000028a00720c */ /* 0x080fe40006fa6670 */
[-C--:B------:R-:W-:Y:S02]  /*4cd0*/  ISETP.GE.OR P4, PT, R137, R2.reuse, !P4 ;  /* 0x000000028900720c */ /* 0x080fe40006786670 */
[----:B------:R-:W-:Y:S02]  /*4ce0*/  ISETP.GE.OR P3, PT, R136, R2, !P3 ;  /* 0x000000028800720c */ /* 0x000fe40005f66670 */
[----:B------:R-:W-:Y:S02]  /*4cf0*/  IMNMX R132, RZ, R132, !PT ;  /* 0x00000084ff847217 */ /* 0x000fe40007800200 */
[-C--:B------:R-:W-:Y:S02]  /*4d00*/  ISETP.GE.OR P2, PT, R135, R2.reuse, !P2 ;  /* 0x000000028700720c */ /* 0x080fe40005746670 */
[----:B------:R-:W-:Y:S02]  /*4d10*/  ISETP.GE.OR P0, PT, R134, R2, !P0 ;  /* 0x000000028600720c */ /* 0x000fe40004706670 */
        /* <DEDUP_REMOVED lines=45> */
[C---:B------:R-:W-:Y:S02]  /*4ff0*/  IADD3 R133, R149.reuse, UR9, RZ ;  /* 0x0000000995857c10 */ /* 0x040fe4000fffe0ff */
[----:B------:R-:W-:Y:S02]  /*5000*/  IADD3 R150, R149, UR8, RZ ;  /* 0x0000000895967c10 */ /* 0x000fe4000fffe0ff */
[-C--:B------:R-:W-:Y:S02]  /*5010*/  ISETP.GE.OR P2, PT, R139, R2.reuse, !P2 ;  /* 0x000000028b00720c */ /* 0x080fe40005746670 */
[-C--:B------:R-:W-:Y:S02]  /*5020*/  ISETP.GE.OR P0, PT, R138, R2.reuse, !P0 ;  /* 0x000000028a00720c */ /* 0x080fe40004706670 */
[-C--:B------:R-:W-:Y:S02]  /*5030*/  ISETP.GE.OR P6, PT, R137, R2.reuse, !P6 ;  /* 0x000000028900720c */ /* 0x080fe400077c6670 */
[-C--:B------:R-:W-:Y:S02]  /*5040*/  ISETP.GE.OR P5, PT, R136, R2.reuse, !P5 ;  /* 0x000000028800720c */ /* 0x080fe40006fa6670 */
[-C--:B------:R-:W-:Y:S02]  /*5050*/  ISETP.GE.OR P4, PT, R135, R2.reuse, !P4 ;  /* 0x000000028700720c */ /* 0x080fe40006786670 */
[----:B------:R-:W-:Y:S02]  /*5060*/  ISETP.GE.OR P3, PT, R134, R2, !P3 ;  /* 0x000000028600720c */ /* 0x000fe40005f66670 */
        /* <DEDUP_REMOVED lines=18> */
[-C--:B------:R-:W-:Y:S02]  /*5190*/  ISETP.GE.OR P6, PT, R147, R133.reuse, !P6 ;  /* 0x000000859300720c */ /* 0x080fe400077c6670 */
        /* <DEDUP_REMOVED lines=25> */
[----:B------:R-:W-:Y:S02]  /*5330*/  ISETP.GE.AND P5, PT, R134, R2, PT ;  /* 0x000000028600720c */ /* 0x000fe40003fa6270 */
[----:B------:R-:W-:Y:S02]  /*5340*/  IADD3 R2, R132, UR8, RZ ;  /* 0x0000000884027c10 */ /* 0x000fe4000fffe0ff */
[----:B------:R-:W-:Y:S02]  /*5350*/  ISETP.GE.OR P4, PT, R139, R133, !P4 ;  /* 0x000000858b00720c */ /* 0x000fe40006786670 */
[----:B------:R-:W-:Y:S02]  /*5360*/  IMNMX R132, RZ, R149, !PT ;  /* 0x00000095ff847217 */ /* 0x000fe40007800200 */
[-C--:B------:R-:W-:Y:S02]  /*5370*/  ISETP.GE.OR P3, PT, R138, R133.reuse, !P3 ;  /* 0x000000858a00720c */ /* 0x080fe40005f66670 */
[-C--:B------:R-:W-:Y:S02]  /*5380*/  ISETP.GE.OR P2, PT, R137, R133.reuse, !P2 ;  /* 0x000000858900720c */ /* 0x080fe40005746670 */
[-C--:B------:R-:W-:Y:S02]  /*5390*/  ISETP.GE.OR P0, PT, R136, R133.reuse, !P0 ;  /* 0x000000858800720c */ /* 0x080fe40004706670 */
        /* <DEDUP_REMOVED lines=57> */
.L_x_705:
[C---:B------:R-:W-:Y:S01]  /*5730*/  FMUL.FTZ R132, R238.reuse, 1.4426950216293334961 ;  /* 0x3fb8aa3bee847820 */ /* 0x040fe20000410000 */
[----:B------:R-:W-:Y:S01]  /*5740*/  FSETP.NEU.FTZ.AND P0, PT, R238, -INF , PT ;  /* 0xff800000ee00780b */ /* 0x000fe20003f1d000 */
[----:B------:R-:W-:Y:S01]  /*5750*/  FMUL.FTZ R2, R236, 1.4426950216293334961 ;  /* 0x3fb8aa3bec027820 */ /* 0x000fe20000410000 */
[----:B------:R-:W-:Y:S01]  /*5760*/  UISETP.GT.AND UP3, UPT, UR7, UR18, UPT ;  /* 0x000000120700728c */ /* 0x000fe2000bf64270 */
[----:B------:R-:W-:Y:S01]  /*5770*/  FMUL.FTZ R0, R237, 1.4426950216293334961 ;  /* 0x3fb8aa3bed007820 */ /* 0x000fe20000410000 */
[----:B------:R-:W-:Y:S02]  /*5780*/  FSEL R132, R132, RZ, P0 ;  /* 0x000000ff84847208 */ /* 0x000fe40000000000 */
[----:B------:R-:W-:Y:S03]  /*5790*/  FSETP.NEU.FTZ.AND P0, PT, R239, -INF , PT ;  /* 0xff800000ef00780b */ /* 0x000fe60003f1d000 */
        /* <DEDUP_REMOVED lines=31> */
[--C-:B------:R-:W-:Y:S01]  /*5990*/  FFMA.FTZ R34, R34, c[0x0][0x23c], -R4.reuse ;  /* 0x00008f0022227a23 */ /* 0x100fe20000010804 */
[----:B------:R-:W-:Y:S01]  /*59a0*/  PLOP3.LUT P0, PT, PT, PT, UP3, 0x80, 0x0 ;  /* 0x000000000000781c */ /* 0x000fe20003f0f038 */
        /* <DEDUP_REMOVED lines=167> */
[CC--:B------:R-:W-:Y:S03]  /*6420*/  IADD3 R146, R172.reuse, R0.reuse, RZ ;  /* 0x00000000ac927210 */ /* 0x0c0fe60007ffe0ff */
[----:B------:R-:W-:Y:S01]  /*6430*/  LDSM.16.M88.4 R64, [R0+0x8000] ;  /* 0x008000000040783b */ /* 0x000fe20000000200 */
[----:B------:R-:W-:Y:S07]  /*6440*/  IADD3 R145, R165, R0, RZ ;  /* 0x00000000a5917210 */ /* 0x000fee0007ffe0ff */
[----:B------:R-:W1:Y:S08]  /*6450*/  LDSM.16.M88.4 R16, [R166+0x10000] ;  /* 0x01000000a610783b */ /* 0x000e700000000200 */
[----:B------:R-:W2:Y:S08]  /*6460*/  LDSM.16.M88.4 R60, [R0+0xa000] ;  /* 0x00a00000003c783b */ /* 0x000eb00000000200 */
[----:B------:R-:W3:Y:S08]  /*6470*/  LDSM.16.M88.4 R32, [R166+0x10800] ;  /* 0x01080000a620783b */ /* 0x000ef00000000200 */
[----:B------:R-:W4:Y:S08]  /*6480*/  LDSM.16.M88.4 R48, [R166+0x11000] ;  /* 0x01100000a630783b */ /* 0x000f300000000200 */
[----:B------:R-:W3:Y:S01]  /*6490*/  LDSM.16.M88.4 R132, [R166+0x11800] ;  /* 0x01180000a684783b */ /* 0x000ee20000000200 */
[-C--:B-1----:R-:W-:Y:S07]  /*64a0*/  HMMA.16816.F32.BF16 R4, R64, R16.reuse, RZ ;  /* 0x000000104004723c */ /* 0x082fee00000418ff */
[----:B------:R-:W-:Y:S01]  /*64b0*/  LDSM.16.M88.4 R136, [R146+0x8000] ;  /* 0x008000009288783b */ /* 0x000fe20000000200 */
[C---:B--2---:R-:W-:Y:S07]  /*64c0*/  HMMA.16816.F32.BF16 R8, R60.reuse, R16, RZ ;  /* 0x000000103c08723c */ /* 0x044fee00000418ff */
[----:B------:R-:W-:Y:S01]  /*64d0*/  LDSM.16.M88.4 R140, [R146+0xa000] ;  /* 0x00a00000928c783b */ /* 0x000fe20000000200 */
[-C--:B------:R-:W-:Y:S08]  /*64e0*/  HMMA.16816.F32.BF16 R12, R60, R18.reuse, RZ ;  /* 0x000000123c0c723c */ /* 0x080ff000000418ff */
        /* <DEDUP_REMOVED lines=237> */
.L_x_706:
        /* <DEDUP_REMOVED lines=192> */
.L_x_707:
[----:B------:R-:W-:Y:S01]  /*7fc0*/  LDSM.16.M88.4 R32, [R171+0x14000] ;  /* 0x01400000ab20783b */ /* 0x000fe20000000200 */
[----:B------:R-:W-:Y:S01]  /*7fd0*/  IMAD.IADD R144, R165, 0x1, R146 ;  /* 0x00000001a5907824 */ /* 0x000fe200078e0292 */
[----:B------:R-:W-:Y:S01]  /*7fe0*/  ULOP3.LUT UR8, UR7, 0x1, URZ, 0xc0, !UPT ;  /* 0x0000000107087892 */ /* 0x000fe2000f8ec03f */
[----:B------:R-:W-:Y:S01]  /*7ff0*/  IMAD.MOV.U32 R152, RZ, RZ, c[0x0][0x22c] ;  /* 0x00008b00ff987624 */ /* 0x000fe200078e00ff */
[----:B------:R-:W-:Y:S01]  /*8000*/  UISETP.GT.AND UP2, UPT, UR7, UR18, UPT ;  /* 0x000000120700728c */ /* 0x000fe2000bf44270 */
        /* <DEDUP_REMOVED lines=9> */
[----:B------:R-:W-:Y:S02]  /*80a0*/  IMAD.SHL.U32 R151, R151, 0x20, RZ ;  /* 0x0000002097977824 */ /* 0x000fe400078e00ff */
[----:B------:R-:W-:Y:S02]  /*80b0*/  IMAD.MOV.U32 R148, RZ, RZ, c[0x0][0x22c] ;  /* 0x00008b00ff947624 */ /* 0x000fe400078e00ff */
[----:B------:R-:W4:Y:S02]  /*80c0*/  LDL R150, [R1+0x4] ;  /* 0x0000040001967983 */ /* 0x000f240000100800 */
[----:B------:R-:W-:Y:S03]  /*80d0*/  IMAD R148, R148, c[0x0][0x1c0], RZ ;  /* 0x0000700094947a24 */ /* 0x000fe600078e02ff */
[----:B------:R-:W-:Y:S01]  /*80e0*/  LDSM.16.M88.4 R40, [R146+0x14000] ;  /* 0x014000009228783b */ /* 0x000fe20000000200 */
[----:B------:R-:W-:Y:S04]  /*80f0*/  IMAD.U32 R148, R148, -0x80, RZ ;  /* 0xffffff8094947824 */ /* 0x000fe800078e00ff */
[----:B------:R-:W4:Y:S01]  /*8100*/  LDL R149, [R1+0x14] ;  /* 0x0000140001957983 */ /* 0x000f220000100800 */
[C---:B------:R-:W-:Y:S04]  /*8110*/  LEA R180, P2, R148.reuse, R180, 0x2 ;  /* 0x000000b494b47211 */ /* 0x040fe800078410ff */
[----:B------:R-:W1:Y:S01]  /*8120*/  LDSM.16.MT88.4 R44, [R0+0xc800] ;  /* 0x00c80000002c783b */ /* 0x000e620000004200 */
[----:B------:R-:W-:Y:S01]  /*8130*/  LEA.HI.X.SX32 R179, R148, R181, 0x2, P2 ;  /* 0x000000b594b37211 */ /* 0x000fe200010f16ff */
[----:B------:R-:W-:Y:S03]  /*8140*/  IMAD.MOV.U32 R148, RZ, RZ, c[0x0][0x22c] ;  /* 0x00008b00ff947624 */ /* 0x000fe600078e00ff */
[----:B------:R-:W1:Y:S01]  /*8150*/  LDSM.16.M88.4 R48, [R146+0x16000] ;  /* 0x016000009230783b */ /* 0x000e620000000200 */
[----:B------:R-:W-:Y:S01]  /*8160*/  IMAD R148, R148, c[0x0][0x1c0], RZ ;  /* 0x0000700094947a24 */ /* 0x000fe200078e02ff */
[-C--:B-12---:R-:W-:Y:S03]  /*8170*/  HMMA.16816.F32.BF16 R4, R32, R16.reuse, RZ ;  /* 0x000000102004723c */ /* 0x086fe600000418ff */
[----:B------:R-:W1:Y:S01]  /*8180*/  LDSM.16.MT88.4 R52, [R2+0xc800] ;  /* 0x00c800000234783b */ /* 0x000e620000004200 */
[----:B------:R-:W-:Y:S04]  /*8190*/  IMAD.SHL.U32 R148, R148, 0x8, RZ ;  /* 0x0000000894947824 */ /* 0x000fe800078e00ff */
        /* <DEDUP_REMOVED lines=99> */
[----:B------:R-:W-:Y:S01]  /*87d0*/  IMAD.MOV.U32 R149, RZ, RZ, c[0x0][0x22c] ;  /* 0x00008b00ff957624 */ /* 0x000fe200078e00ff */
[----:B------:R1:W5:Y:S02]  /*87e0*/  @P0 LDG.E R238, [R38.64] ;  /* 0x0000000426ee0981 */ /* 0x000364000c1e1900 */
[CC--:B------:R-:W-:Y:S01]  /*87f0*/  LEA R44, P2, R148.reuse, R36.reuse, 0x2 ;  /* 0x00000024942c7211 */ /* 0x0c0fe200078410ff */
[----:B------:R-:W-:Y:S02]  /*8800*/  IMAD.MOV.U32 R37, RZ, RZ, R179 ;  /* 0x000000ffff257224 */ /* 0x000fe400078e00b3 */
[----:B------:R1:W5:Y:S01]  /*8810*/  @P0 LDG.E R239, [R38.64+0x20] ;  /* 0x0000200426ef0981 */ /* 0x000362000c1e1900 */
[-C--:B------:R-:W-:Y:S04]  /*8820*/  HMMA.16816.F32.BF16 R12, R56, R54.reuse, R12 ;  /* 0x00000036380c723c */ /* 0x080fe8000004180c */
[----:B------:R1:W5:Y:S01]  /*8830*/  @P0 LDG.E R236, [R38.64+0x100] ;  /* 0x0001000426ec0981 */ /* 0x000362000c1e1900 */
[-C--:B------:R-:W-:Y:S01]  /*8840*/  LEA.HI.X.SX32 R45, R148, R37.reuse, 0x2, P2 ;  /* 0x00000025942d7211 */ /* 0x080fe200010f16ff */
[----:B------:R-:W-:Y:S02]  /*8850*/  IMAD R150, R150, c[0x0][0x1c0], RZ ;  /* 0x0000700096967a24 */ /* 0x000fe400078e02ff */
[C---:B------:R-:W-:Y:S01]  /*8860*/  HMMA.16816.F32.BF16 R16, R40.reuse, R54, R16 ;  /* 0x000000362810723c */ /* 0x040fe20000041810 */
[----:B------:R1:W5:Y:S03]  /*8870*/  @P0 LDG.E R237, [R38.64+0x120] ;  /* 0x0001200426ed0981 */ /* 0x000366000c1e1900 */
[----:B------:R-:W-:Y:S02]  /*8880*/  IMAD.SHL.U32 R150, R150, 0x10, RZ ;  /* 0x0000001096967824 */ /* 0x000fe400078e00ff */
[----:B------:R2:W-:Y:S01]  /*8890*/  RED.E.ADD.F32.FTZ.RN.STRONG.GPU [R36.64], R4 ;  /* 0x000000042400798e */ /* 0x0005e2000c10e784 */
[----:B------:R-:W-:Y:S01]  /*88a0*/  IMAD R149, R149, c[0x0][0x1c0], RZ ;  /* 0x0000700095957a24 */ /* 0x000fe200078e02ff */
[-C--:B------:R-:W-:Y:S03]  /*88b0*/  HMMA.16816.F32.BF16 R20, R40, R60.reuse, R20 ;  /* 0x0000003c2814723c */ /* 0x080fe60000041814 */
[----:B------:R3:W-:Y:S01]  /*88c0*/  RED.E.ADD.F32.FTZ.RN.STRONG.GPU [R44.64], R5 ;  /* 0x000000052c00798e */ /* 0x0007e2000c10e784 */
[CC--:B------:R-:W-:Y:S01]  /*88d0*/  LEA R46, P0, R150.reuse, R36.reuse, 0x2 ;  /* 0x00000024962e7211 */ /* 0x0c0fe200078010ff */
[----:B------:R-:W-:Y:S01]  /*88e0*/  IMAD R149, R149, 0x28, RZ ;  /* 0x0000002895957824 */ /* 0x000fe200078e02ff */
[C---:B------:R-:W-:Y:S02]  /*88f0*/  IADD3 R53, R150.reuse, 0x20, RZ ;  /* 0x0000002096357810 */ /* 0x040fe40007ffe0ff */
[C---:B------:R-:W-:Y:S04]  /*8900*/  HMMA.16816.F32.BF16 R24, R56.reuse, R60, R24 ;  /* 0x0000003c3818723c */ /* 0x040fe80000041818 */
[CC--:B------:R-:W-:Y:S02]  /*8910*/  LEA.HI.X.SX32 R47, R150.reuse, R37.reuse, 0x2, P0 ;  /* 0x00000025962f7211 */ /* 0x0c0fe400000f16ff */
[----:B------:R-:W-:Y:S02]  /*8920*/  IADD3 R52, R150, 0x20, RZ ;  /* 0x0000002096347810 */ /* 0x000fe40007ffe0ff */
[-C--:B------:R-:W-:Y:S01]  /*8930*/  HMMA.16816.F32.BF16 R28, R56, R62.reuse, R28 ;  /* 0x0000003e381c723c */ /* 0x080fe2000004181c */
[----:B------:R4:W-:Y:S07]  /*8940*/  RED.E.ADD.F32.FTZ.RN.STRONG.GPU [R46.64], R6 ;  /* 0x000000062e00798e */ /* 0x0009ee000c10e784 */
[----:B------:R-:W-:Y:S04]  /*8950*/  HMMA.16816.F32.BF16 R32, R40, R62, R32 ;  /* 0x0000003e2820723c */ /* 0x000fe80000041820 */
[CC--:B--2---:R-:W-:Y:S03]  /*8960*/  LEA R4, P0, R151.reuse, R36.reuse, 0x2 ;  /* 0x0000002497047211 */ /* 0x0c4fe600078010ff */
[CC--:B------:R-:W-:Y:S02]  /*8970*/  LEA R40, P2, R152.reuse, R36.reuse, 0x2 ;  /* 0x0000002498287211 */ /* 0x0c0fe400078410ff */
[-C--:B---3--:R-:W-:Y:S03]  /*8980*/  LEA.HI.X.SX32 R5, R151, R37.reuse, 0x2, P0 ;  /* 0x0000002597057211 */ /* 0x088fe600000f16ff */
[-C--:B------:R-:W-:Y:S02]  /*8990*/  LEA.HI.X.SX32 R41, R152, R37.reuse, 0x2, P2 ;  /* 0x0000002598297211 */ /* 0x080fe400010f16ff */
[CC--:B-1----:R-:W-:Y:S03]  /*89a0*/  LEA R38, P2, R149.reuse, R36.reuse, 0x2 ;  /* 0x0000002495267211 */ /* 0x0c2fe600078410ff */
[----:B------:R1:W-:Y:S01]  /*89b0*/  RED.E.ADD.F32.FTZ.RN.STRONG.GPU [R40.64], R7 ;  /* 0x000000072800798e */ /* 0x0003e2000c10e784 */
[-C--:B------:R-:W-:Y:S01]  /*89c0*/  LEA.HI.X.SX32 R39, R149, R37.reuse, 0x2, P2 ;  /* 0x0000002595277211 */ /* 0x080fe200010f16ff */
[----:B------:R-:W-:Y:S01]  /*89d0*/  IMAD.MOV.U32 R149, RZ, RZ, c[0x0][0x22c] ;  /* 0x00008b00ff957624 */ /* 0x000fe200078e00ff */
[CC--:B----4-:R-:W-:Y:S02]  /*89e0*/  LEA R6, P0, R0.reuse, R36.reuse, 0x2 ;  /* 0x0000002400067211 */ /* 0x0d0fe400078010ff */
[----:B------:R2:W-:Y:S01]  /*89f0*/  RED.E.ADD.F32.FTZ.RN.STRONG.GPU [R4.64], R8 ;  /* 0x000000080400798e */ /* 0x0005e2000c10e784 */
[----:B------:R-:W-:Y:S04]  /*8a00*/  IMAD R149, R149, c[0x0][0x1c0], RZ ;  /* 0x0000700095957a24 */ /* 0x000fe800078e02ff */
[----:B------:R3:W-:Y:S01]  /*8a10*/  RED.E.ADD.F32.FTZ.RN.STRONG.GPU [R38.64], R9 ;  /* 0x000000092600798e */ /* 0x0007e2000c10e784 */
[----:B------:R-:W-:Y:S04]  /*8a20*/  IMAD.SHL.U32 R149, R149, 0x8, RZ ;  /* 0x0000000895957824 */ /* 0x000fe800078e00ff */
[----:B------:R-:W-:Y:S01]  /*8a30*/  IMAD.IADD R52, R149, 0x1, R52 ;  /* 0x0000000195347824 */ /* 0x000fe200078e0234 */
[-C--:B-1----:R-:W-:Y:S01]  /*8a40*/  LEA.HI.X.SX32 R7, R0, R37.reuse, 0x2, P0 ;  /* 0x0000002500077211 */ /* 0x082fe200000f16ff */
[----:B------:R-:W-:Y:S01]  /*8a50*/  IMAD.MOV.U32 R0, RZ, RZ, c[0x0][0x22c] ;  /* 0x00008b00ff007624 */ /* 0x000fe200078e00ff */
[-C--:B------:R-:W-:Y:S03]  /*8a60*/  LEA R40, P4, R252, R36.reuse, 0x2 ;  /* 0x00000024fc287211 */ /* 0x080fe600078810ff */
[----:B------:R1:W-:Y:S01]  /*8a70*/  RED.E.ADD.F32.FTZ.RN.STRONG.GPU [R6.64], R10 ;  /* 0x0000000a0600798e */ /* 0x0003e2000c10e784 */
[-C--:B--2---:R-:W-:Y:S01]  /*8a80*/  LEA R4, P2, R2, R36.reuse, 0x2 ;  /* 0x0000002402047211 */ /* 0x084fe200078410ff */
[----:B------:R-:W-:Y:S01]  /*8a90*/  IMAD R0, R0, c[0x0][0x1c0], RZ ;  /* 0x0000700000007a24 */ /* 0x000fe200078e02ff */
[-C--:B------:R-:W-:Y:S02]  /*8aa0*/  LEA.HI.X.SX32 R41, R252, R37.reuse, 0x2, P4 ;  /* 0x00000025fc297211 */ /* 0x080fe400020f16ff */
[-C--:B------:R-:W-:Y:S01]  /*8ab0*/  LEA.HI.X.SX32 R5, R2, R37.reuse, 0x2, P2 ;  /* 0x0000002502057211 */ /* 0x080fe200010f16ff */
[----:B------:R-:W-:Y:S02]  /*8ac0*/  IMAD.SHL.U32 R0, R0, 0x40, RZ ;  /* 0x0000004000007824 */ /* 0x000fe400078e00ff */
[----:B------:R-:W-:Y:S02]  /*8ad0*/  IMAD.MOV.U32 R2, RZ, RZ, c[0x0][0x22c] ;  /* 0x00008b00ff027624 */ /* 0x000fe400078e00ff */
[----:B------:R2:W-:Y:S01]  /*8ae0*/  RED.E.ADD.F32.FTZ.RN.STRONG.GPU [R4.64], R11 ;  /* 0x0000000b0400798e */ /* 0x0005e2000c10e784 */
[-C--:B------:R-:W-:Y:S01]  /*8af0*/  LEA R8, P0, R0, R36.reuse, 0x2 ;  /* 0x0000002400087211 */ /* 0x080fe200078010ff */
[----:B------:R-:W-:Y:S03]  /*8b00*/  IMAD R2, R2, c[0x0][0x1c0], RZ ;  /* 0x0000700002027a24 */ /* 0x000fe600078e02ff */
[-C--:B---3--:R-:W-:Y:S01]  /*8b10*/  LEA.HI.X.SX32 R9, R0, R37.reuse, 0x2, P0 ;  /* 0x0000002500097211 */ /* 0x088fe200000f16ff */
[----:B------:R-:W-:Y:S02]  /*8b20*/  IMAD R2, R2, 0x50, RZ ;  /* 0x0000005002027824 */ /* 0x000fe400078e02ff */
[----:B------:R-:W-:Y:S02]  /*8b30*/  IMAD.MOV.U32 R0, RZ, RZ, c[0x0][0x22c] ;  /* 0x00008b00ff007624 */ /* 0x000fe400078e00ff */
[----:B------:R3:W-:Y:S02]  /*8b40*/  RED.E.ADD.F32.FTZ.RN.STRONG.GPU [R8.64], R16 ;  /* 0x000000100800798e */ /* 0x0007e4000c10e784 */
[----:B------:R-:W-:Y:S04]  /*8b50*/  IMAD R0, R0, c[0x0][0x1c0], RZ ;  /* 0x0000700000007a24 */ /* 0x000fe800078e02ff */
[----:B------:R-:W-:Y:S01]  /*8b60*/  IMAD R0, R0, 0x58, RZ ;  /* 0x0000005800007824 */ /* 0x000fe200078e02ff */
[CC--:B-1----:R-:W-:Y:S04]  /*8b70*/  LEA R6, P2, R48.reuse, R36.reuse, 0x2 ;  /* 0x0000002430067211 */ /* 0x0c2fe800078410ff */
[-C--:B------:R-:W-:Y:S01]  /*8b80*/  LEA.HI.X.SX32 R7, R48, R37.reuse, 0x2, P2 ;  /* 0x0000002530077211 */ /* 0x080fe200010f16ff */
[----:B------:R-:W-:Y:S04]  /*8b90*/  IMAD.MOV.U32 R48, RZ, RZ, c[0x0][0x22c] ;  /* 0x00008b00ff307624 */ /* 0x000fe800078e00ff */
[----:B------:R1:W-:Y:S01]  /*8ba0*/  RED.E.ADD.F32.FTZ.RN.STRONG.GPU [R6.64], R17 ;  /* 0x000000110600798e */ /* 0x0003e2000c10e784 */
[-C--:B--2---:R-:W-:Y:S01]  /*8bb0*/  LEA R4, P0, R2, R36.reuse, 0x2 ;  /* 0x0000002402047211 */ /* 0x084fe200078010ff */
[----:B------:R-:W-:Y:S03]  /*8bc0*/  IMAD R48, R48, c[0x0][0x1c0], RZ ;  /* 0x0000700030307a24 */ /* 0x000fe600078e02ff */
[-C--:B------:R-:W-:Y:S01]  /*8bd0*/  LEA.HI.X.SX32 R5, R2, R37.reuse, 0x2, P0 ;  /* 0x0000002502057211 */ /* 0x080fe200000f16ff */
[----:B------:R-:W-:Y:S01]  /*8be0*/  IMAD.MOV.U32 R2, RZ, RZ, c[0x0][0x22c] ;  /* 0x00008b00ff027624 */ /* 0x000fe200078e00ff */
[CC--:B------:R-:W-:Y:S01]  /*8bf0*/  LEA R10, P0, R49.reuse, R36.reuse, 0x2 ;  /* 0x00000024310a7211 */ /* 0x0c0fe200078010ff */
[----:B------:R-:W-:Y:S02]  /*8c00*/  IMAD R48, R48, 0x68, RZ ;  /* 0x0000006830307824 */ /* 0x000fe400078e02ff */
[----:B------:R2:W-:Y:S01]  /*8c10*/  RED.E.ADD.F32.FTZ.RN.STRONG.GPU [R4.64], R18 ;  /* 0x000000120400798e */ /* 0x0005e2000c10e784 */
[-C--:B---3--:R-:W-:Y:S01]  /*8c20*/  LEA R16, P2, R0, R36.reuse, 0x2 ;  /* 0x0000002400107211 */ /* 0x088fe200078410ff */
[----:B------:R-:W-:Y:S01]  /*8c30*/  IMAD R2, R2, c[0x0][0x1c0], RZ ;  /* 0x0000700002027a24 */ /* 0x000fe200078e02ff */
[-C--:B------:R-:W-:Y:S02]  /*8c40*/  LEA.HI.X.SX32 R11, R49, R37.reuse, 0x2, P0 ;  /* 0x00000025310b7211 */ /* 0x080fe400000f16ff */
[-C--:B------:R-:W-:Y:S01]  /*8c50*/  LEA R8, P3, R48, R36.reuse, 0x2 ;  /* 0x0000002430087211 */ /* 0x080fe200078610ff */
[----:B------:R-:W-:Y:S03]  /*8c60*/  IMAD R2, R2, 0x70, RZ ;  /* 0x0000007002027824 */ /* 0x000fe600078e02ff */
[-C--:B------:R-:W-:Y:S02]  /*8c70*/  LEA.HI.X.SX32 R9, R48, R37.reuse, 0x2, P3 ;  /* 0x0000002530097211 */ /* 0x080fe400018f16ff */
[CC--:B------:R-:W-:Y:S04]  /*8c80*/  LEA R38, P3, R251.reuse, R36.reuse, 0x2 ;  /* 0x00000024fb267211 */ /* 0x0c0fe800078610ff */
[-C--:B------:R-:W-:Y:S02]  /*8c90*/  LEA.HI.X.SX32 R39, R251, R37.reuse, 0x2, P3 ;  /* 0x00000025fb277211 */ /* 0x080fe400018f16ff */
[-C--:B-1----:R-:W-:Y:S01]  /*8ca0*/  LEA.HI.X.SX32 R17, R0, R37.reuse, 0x2, P2 ;  /* 0x0000002500117211 */ /* 0x082fe200010f16ff */
[----:B------:R-:W-:Y:S01]  /*8cb0*/  IMAD.MOV.U32 R0, RZ, RZ, c[0x0][0x22c] ;  /* 0x00008b00ff007624 */ /* 0x000fe200078e00ff */
[-C--:B------:R-:W-:Y:S03]  /*8cc0*/  LEA R6, P2, R2, R36.reuse, 0x2 ;  /* 0x0000002402067211 */ /* 0x080fe600078410ff */
[----:B------:R1:W-:Y:S01]  /*8cd0*/  RED.E.ADD.F32.FTZ.RN.STRONG.GPU [R16.64], R19 ;  /* 0x000000131000798e */ /* 0x0003e2000c10e784 */
[----:B------:R-:W-:Y:S01]  /*8ce0*/  IMAD R0, R0, c[0x0][0x1c0], RZ ;  /* 0x0000700000007a24 */ /* 0x000fe200078e02ff */
[-C--:B------:R-:W-:Y:S02]  /*8cf0*/  LEA.HI.X.SX32 R7, R2, R37.reuse, 0x2, P2 ;  /* 0x0000002502077211 */ /* 0x080fe400010f16ff */
[----:B------:R-:W-:Y:S01]  /*8d00*/  IADD3 R2, R150, 0x20, RZ ;  /* 0x0000002096027810 */ /* 0x000fe20007ffe0ff */
[----:B------:R-:W-:Y:S01]  /*8d10*/  RED.E.ADD.F32.FTZ.RN.STRONG.GPU [R10.64], R12 ;  /* 0x0000000c0a00798e */ /* 0x000fe2000c10e784 */
[----:B------:R-:W-:Y:S01]  /*8d20*/  IMAD R0, R0, 0x78, RZ ;  /* 0x0000007800007824 */ /* 0x000fe200078e02ff */
[-C--:B------:R-:W-:Y:S02]  /*8d30*/  LEA R50, P2, R53, R36.reuse, 0x2 ;  /* 0x0000002435327211 */ /* 0x080fe400078410ff */
[----:B------:R-:W-:Y:S01]  /*8d40*/  IMAD.IADD R2, R149, 0x1, R2 ;  /* 0x0000000195027824 */ /* 0x000fe200078e0202 */
[----:B------:R-:W-:Y:S01]  /*8d50*/  RED.E.ADD.F32.FTZ.RN.STRONG.GPU [R8.64], R13 ;  /* 0x0000000d0800798e */ /* 0x000fe2000c10e784 */
[CC--:B--2---:R-:W-:Y:S02]  /*8d60*/  LEA R4, P0, R0.reuse, R36.reuse, 0x2 ;  /* 0x0000002400047211 */ /* 0x0c4fe400078010ff */
[-C--:B------:R-:W-:Y:S01]  /*8d70*/  LEA.HI.X.SX32 R51, R53, R37.reuse, 0x2, P2 ;  /* 0x0000002535337211 */ /* 0x080fe200010f16ff */
[C---:B------:R-:W-:Y:S01]  /*8d80*/  IMAD.IADD R2, R149.reuse, 0x1, R2 ;  /* 0x0000000195027824 */ /* 0x040fe200078e0202 */
[----:B------:R2:W-:Y:S01]  /*8d90*/  RED.E.ADD.F32.FTZ.RN.STRONG.GPU [R6.64], R14 ;  /* 0x0000000e0600798e */ /* 0x0005e2000c10e784 */
[-C--:B------:R-:W-:Y:S02]  /*8da0*/  LEA.HI.X.SX32 R5, R0, R37.reuse, 0x2, P0 ;  /* 0x0000002500057211 */ /* 0x080fe400000f16ff */
[----:B------:R-:W-:Y:S02]  /*8db0*/  IADD3 R0, R150, 0x20, RZ ;  /* 0x0000002096007810 */ /* 0x000fe40007ffe0ff */
[-C--:B------:R-:W-:Y:S01]  /*8dc0*/  LEA R48, P0, R52, R36.reuse, 0x2 ;  /* 0x0000002434307211 */ /* 0x080fe200078010ff */
[----:B------:R3:W-:Y:S01]  /*8dd0*/  RED.E.ADD.F32.FTZ.RN.STRONG.GPU [R4.64], R15 ;  /* 0x0000000f0400798e */ /* 0x0007e2000c10e784 */
[-C--:B------:R-:W-:Y:S01]  /*8de0*/  LEA R46, P6, R2, R36.reuse, 0x2 ;  /* 0x00000024022e7211 */ /* 0x080fe200078c10ff */
[C---:B------:R-:W-:Y:S01]  /*8df0*/  IMAD.IADD R0, R149.reuse, 0x1, R0 ;  /* 0x0000000195007824 */ /* 0x040fe200078e0200 */
[-C--:B------:R-:W-:Y:S02]  /*8e00*/  LEA.HI.X.SX32 R49, R52, R37.reuse, 0x2, P0 ;  /* 0x0000002534317211 */ /* 0x080fe400000f16ff */
[----:B------:R-:W-:Y:S01]  /*8e10*/  RED.E.ADD.F32.FTZ.RN.STRONG.GPU [R36.64+0x80], R20 ;  /* 0x000080142400798e */ /* 0x000fe2000c10e784 */
[C---:B------:R-:W-:Y:S01]  /*8e20*/  IMAD.IADD R0, R149.reuse, 0x1, R0 ;  /* 0x0000000195007824 */ /* 0x040fe200078e0200 */
[-C--:B------:R-:W-:Y:S02]  /*8e30*/  LEA.HI.X.SX32 R47, R2, R37.reuse, 0x2, P6 ;  /* 0x00000025022f7211 */ /* 0x080fe400030f16ff */
[CC--:B------:R-:W-:Y:S01]  /*8e40*/  LEA R18, P2, R250.reuse, R36.reuse, 0x2 ;  /* 0x00000024fa127211 */ /* 0x0c0fe200078410ff */
[----:B------:R-:W-:Y:S01]  /*8e50*/  RED.E.ADD.F32.FTZ.RN.STRONG.GPU [R44.64+0x80], R21 ;  /* 0x000080152c00798e */ /* 0x000fe2000c10e784 */
[----:B------:R-:W-:Y:S01]  /*8e60*/  IMAD.IADD R0, R149, 0x1, R0 ;  /* 0x0000000195007824 */ /* 0x000fe200078e0200 */
[CC--:B-1----:R-:W-:Y:S02]  /*8e70*/  LEA R16, P0, R249.reuse, R36.reuse, 0x2 ;  /* 0x00000024f9107211 */ /* 0x0c2fe400078010ff */
[-C--:B------:R-:W-:Y:S01]  /*8e80*/  LEA.HI.X.SX32 R19, R250, R37.reuse, 0x2, P2 ;  /* 0x00000025fa137211 */ /* 0x080fe200010f16ff */
[----:B------:R-:W-:Y:S01]  /*8e90*/  RED.E.ADD.F32.FTZ.RN.STRONG.GPU [R50.64], R22 ;  /* 0x000000163200798e */ /* 0x000fe2000c10e784 */
[CC--:B------:R-:W-:Y:S02]  /*8ea0*/  LEA R42, P5, R0.reuse, R36.reuse, 0x2 ;  /* 0x00000024002a7211 */ /* 0x0c0fe400078a10ff */
[-C--:B------:R-:W-:Y:S02]  /*8eb0*/  LEA.HI.X.SX32 R17, R249, R37.reuse, 0x2, P0 ;  /* 0x00000025f9117211 */ /* 0x080fe400000f16ff */
[----:B------:R-:W-:Y:S01]  /*8ec0*/  RED.E.ADD.F32.FTZ.RN.STRONG.GPU [R48.64], R23 ;  /* 0x000000173000798e */ /* 0x000fe2000c10e784 */
[-C--:B------:R-:W-:Y:S01]  /*8ed0*/  LEA.HI.X.SX32 R43, R0, R37.reuse, 0x2, P5 ;  /* 0x00000025002b7211 */ /* 0x080fe200028f16ff */
[----:B------:R-:W-:Y:S01]  /*8ee0*/  IMAD.IADD R0, R148, 0x1, R244 ;  /* 0x0000000194007824 */ /* 0x000fe200078e02f4 */
[CC--:B--2---:R-:W-:Y:S02]  /*8ef0*/  LEA R14, P6, R248.reuse, R36.reuse, 0x2 ;  /* 0x00000024f80e7211 */ /* 0x0c4fe400078c10ff */
[----:B------:R-:W-:Y:S01]  /*8f00*/  RED.E.ADD.F32.FTZ.RN.STRONG.GPU [R46.64], R24 ;  /* 0x000000182e00798e */ /* 0x000fe2000c10e784 */
[CC--:B------:R-:W-:Y:S02]  /*8f10*/  LEA R12, P5, R247.reuse, R36.reuse, 0x2 ;  /* 0x00000024f70c7211 */ /* 0x0c0fe400078a10ff */
[-C--:B---3--:R-:W-:Y:S02]  /*8f20*/  LEA.HI.X.SX32 R15, R248, R37.reuse, 0x2, P6 ;  /* 0x00000025f80f7211 */ /* 0x088fe400030f16ff */
[----:B------:R-:W-:Y:S01]  /*8f30*/  RED.E.ADD.F32.FTZ.RN.STRONG.GPU [R42.64], R25 ;  /* 0x000000192a00798e */ /* 0x000fe2000c10e784 */
[-C--:B------:R-:W-:Y:S02]  /*8f40*/  LEA.HI.X.SX32 R13, R247, R37.reuse, 0x2, P5 ;  /* 0x00000025f70d7211 */ /* 0x080fe400028f16ff */
[CC--:B------:R-:W-:Y:S02]  /*8f50*/  LEA R10, P4, R246.reuse, R36.reuse, 0x2 ;  /* 0x00000024f60a7211 */ /* 0x0c0fe400078810ff */
[----:B------:R-:W-:Y:S01]  /*8f60*/  RED.E.ADD.F32.FTZ.RN.STRONG.GPU [R40.64], R26 ;  /* 0x0000001a2800798e */ /* 0x000fe2000c10e784 */
[CC--:B------:R-:W-:Y:S02]  /*8f70*/  LEA R8, P3, R245.reuse, R36.reuse, 0x2 ;  /* 0x00000024f5087211 */ /* 0x0c0fe400078610ff */
[-C--:B------:R-:W-:Y:S02]  /*8f80*/  LEA.HI.X.SX32 R11, R246, R37.reuse, 0x2, P4 ;  /* 0x00000025f60b7211 */ /* 0x080fe400020f16ff */
[----:B------:R-:W-:Y:S01]  /*8f90*/  RED.E.ADD.F32.FTZ.RN.STRONG.GPU [R38.64], R27 ;  /* 0x0000001b2600798e */ /* 0x000fe2000c10e784 */
[-C--:B------:R-:W-:Y:S02]  /*8fa0*/  LEA.HI.X.SX32 R9, R245, R37.reuse, 0x2, P3 ;  /* 0x00000025f5097211 */ /* 0x080fe400018f16ff */
[-C--:B------:R-:W-:Y:S02]  /*8fb0*/  LEA R6, P2, R244, R36.reuse, 0x2 ;  /* 0x00000024f4067211 */ /* 0x080fe400078410ff */
[----:B------:R-:W-:Y:S01]  /*8fc0*/  RED.E.ADD.F32.FTZ.RN.STRONG.GPU [R18.64], R32 ;  /* 0x000000201200798e */ /* 0x000fe2000c10e784 */
[----:B------:R-:W-:Y:S02]  /*8fd0*/  LEA R4, P0, R0, R36, 0x2 ;  /* 0x0000002400047211 */ /* 0x000fe400078010ff */
[-C--:B------:R-:W-:Y:S02]  /*8fe0*/  LEA.HI.X.SX32 R7, R244, R37.reuse, 0x2, P2 ;  /* 0x00000025f4077211 */ /* 0x080fe400010f16ff */
[----:B------:R-:W-:Y:S01]  /*8ff0*/  RED.E.ADD.F32.FTZ.RN.STRONG.GPU [R16.64], R33 ;  /* 0x000000211000798e */ /* 0x000fe2000c10e784 */
[----:B------:R-:W-:Y:S01]  /*9000*/  LEA.HI.X.SX32 R5, R0, R37, 0x2, P0 ;  /* 0x0000002500057211 */ /* 0x000fe200000f16ff */
[----:B------:R-:W-:Y:S01]  /*9010*/  IMAD.MOV.U32 R0, RZ, RZ, 0x40 ;  /* 0x00000040ff007424 */ /* 0x000fe200078e00ff */
[----:B------:R-:W-:Y:S01]  /*9020*/  PLOP3.LUT P2, PT, PT, PT, UP0, 0x80, 0x0 ;  /* 0x000000000000781c */ /* 0x000fe20003f4f008 */
[----:B------:R-:W-:Y:S01]  /*9030*/  @UP3 UIADD3 UR17, UP0, UR17, -0x200, URZ ;  /* 0xfffffe0011113890 */ /* 0x000fe2000ff1e03f */
[----:B------:R-:W-:Y:S01]  /*9040*/  RED.E.ADD.F32.FTZ.RN.STRONG.GPU [R14.64], R34 ;  /* 0x000000220e00798e */ /* 0x000fe2000c10e784 */
[----:B------:R-:W-:Y:S02]  /*9050*/  PLOP3.LUT P0, PT, PT, PT, UP2, 0x80, 0x0 ;  /* 0x000000000000781c */ /* 0x000fe40003f0f028 */
        /* <DEDUP_REMOVED lines=12> */
[----:B------:R-:W-:Y:S05]  /*9120*/  LDSM.16.MT88.4 R20, [R3+0x14800] ;  /* 0x014800000314783b */ /* 0x000fea0000004200 */
[----:B------:R-:W4:Y:S05]  /*9130*/  LDSM.16.MT88.4 R24, [R164+0x800] ;  /* 0x00080000a418783b */ /* 0x000f2a0000004200 */
[----:B------:R-:W3:Y:S05]  /*9140*/  LDSM.16.MT88.4 R32, [R3+0x18800] ;  /* 0x018800000320783b */ /* 0x000eea0000004200 */
[----:B------:R-:W3:Y:S05]  /*9150*/  LDSM.16.MT88.4 R28, [R0+0x800] ;  /* 0x00080000001c783b */ /* 0x000eea0000004200 */
[----:B------:R-:W-:Y:S01]  /*9160*/  LDSM.16.MT88.4 R36, [R3+0x19000] ;  /* 0x019000000324783b */ /* 0x000fe20000004200 */
[-C--:B-1----:R-:W-:Y:S04]  /*9170*/  HMMA.16816.F32.BF16 R100, R4, R8.reuse, R100 ;  /* 0x000000080464723c */ /* 0x082fe80000041864 */
[----:B------:R-:W-:Y:S04]  /*9180*/  LDSM.16.MT88.4 R40, [R0+0x1000] ;  /* 0x001000000028783b */ /* 0x000fe80000004200 */
        /* <DEDUP_REMOVED lines=220> */
.L_x_709:
        /* <DEDUP_REMOVED lines=19> */
.L_x_710:
[----:B-1----:R-:W2:Y:S01]  /*a080*/  LDL.64 R4, [R1+0x20] ;  /* 0x0000200001047983 */ /* 0x002ea20000100a00 */
[----:B------:R-:W-:Y:S01]  /*a090*/  USHF.L.U32 UR7, UR19, 0x7, URZ ;  /* 0x0000000713077899 */ /* 0x000fe2000800063f */
[----:B------:R-:W-:Y:S01]  /*a0a0*/  BSSY B0, `(.L_x_711) ;  /* 0x000002d000007945 */ /* 0x000fe20003800000 */
[----:B------:R-:W-:Y:S01]  /*a0b0*/  ULDC.64 UR8, c[0x0][0x3a0] ;  /* 0x0000e80000087ab9 */ /* 0x000fe20000000a00 */
[----:B------:R-:W-:Y:S01]  /*a0c0*/  BAR.SYNC.DEFER_BLOCKING 0x0 ;  /* 0x0000000000007b1d */ /* 0x000fe20000010000 */
[----:B------:R-:W-:Y:S02]  /*a0d0*/  USHF.R.S32.HI UR10, URZ, 0x1f, UR7 ;  /* 0x0000001f3f0a7899 */ /* 0x000fe40008011407 */
[----:B------:R-:W-:Y:S01]  /*a0e0*/  IMAD.U32 R13, RZ, RZ, UR7 ;  /* 0x00000007ff0d7e24 */ /* 0x000fe2000f8e00ff */
[----:B------:R-:W-:-:S02]  /*a0f0*/  UIMAD UR6, UR19, -0x80, UR6 ;  /* 0xffffff80130678a4 */ /* 0x000fc4000f8e0206 */
[----:B------:R-:W1:Y:S01]  /*a100*/  S2R R8, SR_TID.X ;  /* 0x0000000000087919 */ /* 0x000e620000002100 */
[----:B------:R-:W-:Y:S02]  /*a110*/  UIMAD UR8, UR10, UR8, URZ ;  /* 0x000000080a0872a4 */ /* 0x000fe4000f8e023f */
[----:B------:R-:W-:Y:S02]  /*a120*/  USHF.R.S32.HI UR13, URZ, 0x1f, UR39 ;  /* 0x0000001f3f0d7899 */ /* 0x000fe40008011427 */
[----:B------:R-:W-:-:S06]  /*a130*/  UIMAD UR8, UR7, UR9, UR8 ;  /* 0x00000009070872a4 */ /* 0x000fcc000f8e0208 */
[----:B------:R-:W-:Y:S01]  /*a140*/  IMAD.U32 R2, RZ, RZ, UR8 ;  /* 0x00000008ff027e24 */ /* 0x000fe2000f8e00ff */
[----:B------:R-:W-:Y:S02]  /*a150*/  ULDC.64 UR8, c[0x0][0x3b8] ;  /* 0x0000ee0000087ab9 */ /* 0x000fe40000000a00 */
[----:B------:R-:W-:Y:S01]  /*a160*/  UIMAD UR8, UR13, UR8, URZ ;  /* 0x000000080d0872a4 */ /* 0x000fe2000f8e023f */
[----:B------:R3:W4:Y:S03]  /*a170*/  LDS.128 R20, [R147+0xd000] ;  /* 0x00d0000093147984 */ /* 0x0007260000000c00 */
[----:B------:R-:W-:Y:S01]  /*a180*/  UIMAD UR8, UR39, UR9, UR8 ;  /* 0x00000009270872a4 */ /* 0x000fe2000f8e0208 */
[----:B------:R3:W2:Y:S01]  /*a190*/  LDS.128 R24, [R147+0xe000] ;  /* 0x00e0000093187984 */ /* 0x0006a20000000c00 */
[----:B-1----:R-:W-:-:S03]  /*a1a0*/  SHF.R.S32.HI R0, RZ, 0x1f, R8 ;  /* 0x0000001fff007819 */ /* 0x002fc60000011408 */
[----:B------:R3:W1:Y:S01]  /*a1b0*/  LDS.128 R28, [R147+0xf000] ;  /* 0x00f00000931c7984 */ /* 0x0006620000000c00 */
[----:B------:R-:W-:-:S03]  /*a1c0*/  LEA.HI R0, R0, R8, RZ, 0x3 ;  /* 0x0000000800007211 */ /* 0x000fc600078f18ff */
[----:B------:R3:W1:Y:S01]  /*a1d0*/  LDS.128 R32, [R147+0x10000] ;  /* 0x0100000093207984 */ /* 0x0006620000000c00 */
[----:B------:R-:W-:-:S03]  /*a1e0*/  SHF.R.S32.HI R0, RZ, 0x3, R0 ;  /* 0x00000003ff007819 */ /* 0x000fc60000011400 */
[----:B------:R3:W1:Y:S01]  /*a1f0*/  LDS.128 R36, [R147+0x11000] ;  /* 0x0110000093247984 */ /* 0x0006620000000c00 */
[----:B------:R-:W-:-:S03]  /*a200*/  ISETP.GE.AND P4, PT, R0, UR6, PT ;  /* 0x0000000600007c0c */ /* 0x000fc6000bf86270 */
[----:B------:R3:W1:Y:S01]  /*a210*/  LDS.128 R40, [R147+0x12000] ;  /* 0x0120000093287984 */ /* 0x0006620000000c00 */
[----:B------:R-:W-:-:S03]  /*a220*/  SHF.R.S32.HI R14, RZ, 0x1f, R0 ;  /* 0x0000001fff0e7819 */ /* 0x000fc60000011400 */
[----:B------:R3:W1:Y:S01]  /*a230*/  LDS.128 R44, [R147+0x13000] ;  /* 0x01300000932c7984 */ /* 0x0006620000000c00 */
[--C-:B--2---:R-:W-:Y:S01]  /*a240*/  SHF.R.S32.HI R7, RZ, 0x1f, R4.reuse ;  /* 0x0000001fff077819 */ /* 0x104fe20000011404 */
[----:B------:R-:W-:-:S04]  /*a250*/  IMAD.MOV.U32 R6, RZ, RZ, R4 ;  /* 0x000000ffff067224 */ /* 0x000fc800078e0004 */
[----:B------:R-:W-:-:S05]  /*a260*/  IMAD.WIDE.U32 R4, R13, c[0x0][0x3a0], R6 ;  /* 0x0000e8000d047a25 */ /* 0x000fca00078e0006 */
[----:B------:R-:W-:-:S04]  /*a270*/  IADD3 R4, P0, R4, UR14, RZ ;  /* 0x0000000e04047c10 */ /* 0x000fc8000ff1e0ff */
[----:B------:R-:W-:Y:S01]  /*a280*/  IADD3.X R5, R5, UR15, R2, P0, !PT ;  /* 0x0000000f05057c10 */ /* 0x000fe200087fe402 */
[----:B------:R-:W-:-:S04]  /*a290*/  IMAD.U32 R2, RZ, RZ, UR39 ;  /* 0x00000027ff027e24 */ /* 0x000fc8000f8e00ff */
[----:B------:R-:W-:-:S05]  /*a2a0*/  IMAD.WIDE.U32 R4, R2, c[0x0][0x3b8], R4 ;  /* 0x0000ee0002047a25 */ /* 0x000fca00078e0004 */
[----:B------:R-:W-:Y:S01]  /*a2b0*/  IADD3 R12, R5, UR8, RZ ;  /* 0x00000008050c7c10 */ /* 0x000fe2000fffe0ff */
[----:B------:R-:W-:Y:S05]  /*a2c0*/  @P4 BRA `(.L_x_712) ;  /* 0x000000a000004947 */ /* 0x000fea0003800000 */
[----:B-1-34-:R-:W1:Y:S01]  /*a2d0*/  LDS.128 R16, [R147+0xc000] ;  /* 0x00c0000093107984 */ /* 0x01ae620000000c00 */
        /* <DEDUP_REMOVED lines=9> */
.L_x_712:
[----:B-1-34-:R-:W-:Y:S05]  /*a370*/  BSYNC B0 ;  /* 0x0000000000007941 */ /* 0x01afea0003800000 */
.L_x_711:
        /* <DEDUP_REMOVED lines=15> */
.L_x_714:
[----:B------:R-:W-:Y:S05]  /*a470*/  BSYNC B0 ;  /* 0x0000000000007941 */ /* 0x000fea0003800000 */
.L_x_713:
        /* <DEDUP_REMOVED lines=15> */
.L_x_716:
[----:B------:R-:W-:Y:S05]  /*a570*/  BSYNC B0 ;  /* 0x0000000000007941 */ /* 0x000fea0003800000 */
.L_x_715:
        /* <DEDUP_REMOVED lines=13> */
[----:B------:R1:W-:Y:S02]  /*a650*/  STG.E.128 [R4.64], R28 ;  /* 0x0000001c04007986 */ /* 0x0003e4000c101d04 */
.L_x_718:
[----:B------:R-:W-:Y:S05]  /*a660*/  BSYNC B0 ;  /* 0x0000000000007941 */ /* 0x000fea0003800000 */
.L_x_717:
        /* <DEDUP_REMOVED lines=25> */
.L_x_720:
[----:B------:R-:W-:Y:S05]  /*a800*/  BSYNC B0 ;  /* 0x0000000000007941 */ /* 0x000fea0003800000 */
.L_x_719:
        /* <DEDUP_REMOVED lines=13> */
.L_x_722:
[----:B------:R-:W-:Y:S05]  /*a8e0*/  BSYNC B0 ;  /* 0x0000000000007941 */ /* 0x000fea0003800000 */
.L_x_721:
        /* <DEDUP_REMOVED lines=13> */
.L_x_724:
[----:B------:R-:W-:Y:S05]  /*a9c0*/  BSYNC B0 ;  /* 0x0000000000007941 */ /* 0x000fea0003800000 */
.L_x_723:
        /* <DEDUP_REMOVED lines=11> */
.L_x_703:
[----:B------:R-:W-:Y:S05]  /*aa80*/  BSYNC B1 ;  /* 0x0000000000017941 */ /* 0x000fea0003800000 */
.L_x_681:
        /* <DEDUP_REMOVED lines=11> */
.L_x_725:
[----:B------:R-:W-:Y:S05]  /*ab40*/  EXIT ;  /* 0x000000000000794d */ /* 0x000fea0003800000 */
.L_x_727:
        /* <DEDUP_REMOVED lines=11> */
.L_x_2463:


//--------------------- .text._ZN5flash44flash_bwd_dq_dk_dv_loop_seqk_parallel_kernelI23Flash_bwd_kernel_traitsILi64ELi128ELi128ELi8ELi4ELi4ELi4ELb0ELb0EN7cutlass10bfloat16_tE19Flash_kernel_traitsILi64ELi128ELi128ELi8ES3_EELb0ELb0ELb1ELb1ELb0ELb0ELb0EEEvNS_16Flash_bwd_paramsE --------------------------
	.section	.text._ZN5flash44flash_bwd_dq_dk_dv_loop_seqk_parallel_kernelI23Flash_bwd_kernel_traitsILi64ELi128ELi128ELi8ELi4ELi4ELi4ELb0ELb0EN7cutlass10bfloat16_tE19Flash_kernel_traitsILi64ELi128ELi128ELi8ES3_EELb0ELb0ELb1ELb1ELb0ELb0ELb0EEEvNS_16Flash_bwd_paramsE,"ax",@progbits
	.sectioninfo	@"SHI_REGISTERS=255"
	.align	128
        .global         _ZN5flash44flash_bwd_dq_dk_dv_loop_seqk_parallel_kernelI23Flash_bwd_kernel_traitsILi64ELi128ELi128ELi8ELi4ELi4ELi4ELb0ELb0EN7cutlass10bfloat16_tE19Flash_kernel_traitsILi64ELi128ELi128ELi8ES3_EELb0ELb0ELb1ELb1ELb0ELb0ELb0EEEvNS_16Flash_bwd_paramsE
        .type           _ZN5flash44flash_bwd_dq_dk_dv_loop_seqk_parallel_kernelI23Flash_bwd_kernel_traitsILi64ELi128ELi128ELi8ELi4ELi4ELi4ELb0ELb0EN7cutlass10bfloat16_tE19Flash_kernel_traitsILi64ELi128ELi128ELi8ES3_EELb0ELb0ELb1ELb1ELb0ELb0ELb0EEEvNS_16Flash_bwd_paramsE,@function
        .size           _ZN5flash44flash_bwd_dq_dk_dv_loop_seqk_parallel_kernelI23Flash_bwd_kernel_traitsILi64ELi128ELi128ELi8ELi4ELi4ELi4ELb0ELb0EN7cutlass10bfloat16_tE19Flash_kernel_traitsILi64ELi128ELi128ELi8ES3_EELb0ELb0ELb1ELb1ELb0ELb0ELb0EEEvNS_16Flash_bwd_paramsE,(.L_x_2464 - _ZN5flash44flash_bwd_dq_dk_dv_loop_seqk_parallel_kernelI23Flash_bwd_kernel_traitsILi64ELi128ELi128ELi8ELi4ELi4ELi4ELb0ELb0EN7cutlass10bfloat16_tE19Flash_kernel_traitsILi64ELi128ELi128ELi8ES3_EELb0ELb0ELb1ELb1ELb0ELb0ELb0EEEvNS_16Flash_bwd_paramsE)
        .other          _ZN5flash44flash_bwd_dq_dk_dv_loop_seqk_parallel_kernelI23Flash_bwd_kernel_traitsILi64ELi128ELi128ELi8ELi4ELi4ELi4ELb0ELb0EN7cutlass10bfloat16_tE19Flash_kernel_traitsILi64ELi128ELi128ELi8ES3_EELb0ELb0ELb1ELb1ELb0ELb0ELb0EEEvNS_16Flash_bwd_paramsE,@"STO_CUDA_ENTRY STV_DEFAULT"
_ZN5flash44flash_bwd_dq_dk_dv_loop_seqk_parallel_kernelI23Flash_bwd_kernel_traitsILi64ELi128ELi128ELi8ELi4ELi4ELi4ELb0ELb0EN7cutlass10bfloat16_tE19Flash_kernel_traitsILi64ELi128ELi128ELi8ES3_EELb0ELb0ELb1ELb1ELb0ELb0ELb0EEEvNS_16Flash_bwd_paramsE:
.text._ZN5flash44flash_bwd_dq_dk_dv_loop_seqk_parallel_kernelI23Flash_bwd_kernel_traitsILi64ELi128ELi128ELi8ELi4ELi4ELi4ELb0ELb0EN7cutlass10bfloat16_tE19Flash_kernel_traitsILi64ELi128ELi128ELi8ES3_EELb0ELb0ELb1ELb1ELb0ELb0ELb0EEEvNS_16Flash_bwd_paramsE:
        /* <DEDUP_REMOVED lines=23> */
[----:B------:R-:W-:Y:S02]  /*0170*/  ULDC UR13, c[0x0][0x194] ;  /* 0x00006500000d7ab9 */ /* 0x000fe40000000800 */
[----:B------:R-:W-:Y:S02]  /*0180*/  UIMAD UR7, UR13, 0xc0, URZ ;  /* 0x000000c00d0778a4 */ /* 0x000fe4000f8e023f */
[----:B------:R-:W-:Y:S02]  /*0190*/  ULDC.U8 UR8, c[0x0][0x328] ;  /* 0x0000ca0000087ab9 */ /* 0x000fe40000000000 */
[----:B------:R-:W-:Y:S01]  /*01a0*/  UISETP.NE.AND UP5, UPT, UR8, URZ, UPT ;  /* 0x0000003f0800728c */ /* 0x000fe2000bfa5270 */
[----:B-1----:R-:W-:Y:S01]  /*01b0*/  SHF.R.S32.HI R10, RZ, 0x1f, R12 ;  /* 0x0000001fff0a7819 */ /* 0x002fe2000001140c */
[----:B--2---:R-:W-:-:S02]  /*01c0*/  ULOP3.LUT UR5, UR40, UR4, URZ, 0x3c, !UPT ;  /* 0x0000000428057292 */ /* 0x004fc4000f8e3c3f */
[----:B------:R-:W-:Y:S01]  /*01d0*/  USHF.R.S32.HI UR4, URZ, 0x1f, UR40 ;  /* 0x0000001f3f047899 */ /* 0x000fe20008011428 */
[CC--:B------:R-:W-:Y:S01]  /*01e0*/  LEA.HI R9, R10.reuse, R12.reuse, RZ, 0x4 ;  /* 0x0000000c0a097211 */ /* 0x0c0fe200078f20ff */
[----:B------:R-:W-:Y:S01]  /*01f0*/  ULDC UR15, c[0x0][0x224] ;  /* 0x00008900000f7ab9 */ /* 0x000fe20000000800 */
[----:B------:R-:W-:Y:S01]  /*0200*/  LEA.HI R4, R10, R12, RZ, 0x5 ;  /* 0x0000000c0a047211 */ /* 0x000fe200078f28ff */
[----:B------:R-:W-:Y:S01]  /*0210*/  ULDC UR52, c[0x0][0x22c] ;  /* 0x00008b0000347ab9 */ /* 0x000fe20000000800 */
[----:B------:R-:W-:Y:S01]  /*0220*/  SHF.R.S32.HI R2, RZ, 0x4, R9 ;  /* 0x00000004ff027819 */ /* 0x000fe20000011409 */
[----:B------:R-:W-:Y:S01]  /*0230*/  ULDC UR42, c[0x0][0x1c0] ;  /* 0x00007000002a7ab9 */ /* 0x000fe20000000800 */
[--C-:B------:R-:W-:Y:S01]  /*0240*/  SHF.R.S32.HI R6, RZ, 0x5, R4.reuse ;  /* 0x00000005ff067819 */ /* 0x100fe20000011404 */
[----:B------:R-:W-:Y:S01]  /*0250*/  ULDC UR11, c[0x0][0x1c0] ;  /* 0x00007000000b7ab9 */ /* 0x000fe20000000800 */
[----:B------:R-:W-:Y:S01]  /*0260*/  LEA.HI R0, R9, R2, RZ, 0x1 ;  /* 0x0000000209007211 */ /* 0x000fe200078f08ff */
[----:B------:R-:W-:Y:S01]  /*0270*/  UIMAD.WIDE UR42, UR52, UR42, URZ ;  /* 0x0000002a342a72a5 */ /* 0x000fe2000f8e023f */
[----:B------:R-:W-:Y:S01]  /*0280*/  SHF.R.S32.HI R3, RZ, 0x1f, R4 ;  /* 0x0000001fff037819 */ /* 0x000fe20000011404 */
[----:B------:R-:W-:Y:S01]  /*0290*/  UIMAD UR53, UR40, UR52, URZ ;  /* 0x00000034283572a4 */ /* 0x000fe2000f8e023f */
[----:B------:R-:W-:Y:S01]  /*02a0*/  LOP3.LUT R0, R0, 0xfffffffe, RZ, 0xc0, !PT ;  /* 0xfffffffe00007812 */ /* 0x000fe200078ec0ff */
[----:B------:R-:W-:Y:S01]  /*02b0*/  UIMAD UR52, UR52, UR11, URZ ;  /* 0x0000000b343472a4 */ /* 0x000fe2000f8e023f */
[CC--:B------:R-:W-:Y:S01]  /*02c0*/  LEA.HI R15, R10.reuse, R12.reuse, RZ, 0x2 ;  /* 0x0000000c0a0f7211 */ /* 0x0c0fe200078f10ff */
[----:B------:R-:W-:Y:S01]  /*02d0*/  ULDC UR14, c[0x0][0x1c0] ;  /* 0x00007000000e7ab9 */ /* 0x000fe20000000800 */
[----:B------:R-:W-:Y:S01]  /*02e0*/  LEA.HI R14, R10, R12, RZ, 0x3 ;  /* 0x0000000c0a0e7211 */ /* 0x000fe200078f18ff */
[----:B------:R-:W-:Y:S01]  /*02f0*/  IMAD.IADD R11, R2, 0x1, -R0 ;  /* 0x00000001020b7824 */ /* 0x000fe200078e0a00 */
[----:B------:R-:W-:Y:S01]  /*0300*/  LEA.HI R0, R3, R6, RZ, 0x2 ;  /* 0x0000000603007211 */ /* 0x000fe200078f10ff */
[----:B------:R-:W-:Y:S01]  /*0310*/  ULDC UR10, c[0x0][0x1c0] ;  /* 0x00007000000a7ab9 */ /* 0x000fe20000000800 */
[--C-:B------:R-:W-:Y:S01]  /*0320*/  SHF.R.S32.HI R5, RZ, 0x2, R15.reuse ;  /* 0x00000002ff057819 */ /* 0x100fe2000001140f */
[----:B---3--:R-:W-:Y:S01]  /*0330*/  UIMAD.WIDE.U32 UR50, UR38, UR15, URZ ;  /* 0x0000000f263272a5 */ /* 0x008fe2000f8e003f */
[----:B------:R-:W-:Y:S01]  /*0340*/  SHF.R.S32.HI R3, RZ, 0x1f, R15 ;  /* 0x0000001fff037819 */ /* 0x000fe2000001140f */
[----:B------:R-:W-:Y:S01]  /*0350*/  USHF.L.U32 UR47, UR52, 0x7, URZ ;  /* 0x00000007342f7899 */ /* 0x000fe2000800063f */
[----:B------:R-:W-:Y:S01]  /*0360*/  LOP3.LUT R2, R0, 0xfffffffc, RZ, 0xc0, !PT ;  /* 0xfffffffc00027812 */ /* 0x000fe200078ec0ff */
[----:B------:R-:W-:Y:S01]  /*0370*/  ULDC UR55, c[0x0][0x214] ;  /* 0x0000850000377ab9 */ /* 0x000fe20000000800 */
[----:B------:R-:W-:Y:S01]  /*0380*/  LEA.HI R0, R3, R5, RZ, 0x3 ;  /* 0x0000000503007211 */ /* 0x000fe200078f18ff */
[----:B------:R-:W-:Y:S01]  /*0390*/  ULDC.U8 UR9, c[0x0][0x3d0] ;  /* 0x0000f40000097ab9 */ /* 0x000fe20000000000 */
[----:B------:R-:W-:Y:S01]  /*03a0*/  SHF.R.S32.HI R3, RZ, 0x3, R14 ;  /* 0x00000003ff037819 */ /* 0x000fe2000001140e */
[----:B------:R-:W-:Y:S01]  /*03b0*/  IMAD.IADD R8, R6, 0x1, -R2 ;  /* 0x0000000106087824 */ /* 0x000fe200078e0a02 */
[----:B------:R-:W-:Y:S01]  /*03c0*/  LOP3.LUT R0, R0, 0xfffffff8, RZ, 0xc0, !PT ;  /* 0xfffffff800007812 */ /* 0x000fe200078ec0ff */
[----:B------:R-:W-:Y:S01]  /*03d0*/  ULDC UR56, c[0x0][0x224] ;  /* 0x0000890000387ab9 */ /* 0x000fe20000000800 */
[----:B------:R-:W-:Y:S01]  /*03e0*/  LOP3.LUT R2, R4, 0xffffffe0, RZ, 0xc0, !PT ;  /* 0xffffffe004027812 */ /* 0x000fe200078ec0ff */
[----:B------:R-:W-:Y:S01]  /*03f0*/  @UP5 UIMAD UR60, UR38, UR55, URZ ;  /* 0x00000037263c52a4 */ /* 0x000fe2000f8e023f */
[----:B------:R-:W-:Y:S01]  /*0400*/  LOP3.LUT R4, R14, 0xfffffff8, RZ, 0xc0, !PT ;  /* 0xfffffff80e047812 */ /* 0x000fe200078ec0ff */
[----:B------:R-:W-:Y:S01]  /*0410*/  IMAD.IADD R7, R5, 0x1, -R0 ;  /* 0x0000000105077824 */ /* 0x000fe200078e0a00 */
[----:B------:R-:W-:Y:S01]  /*0420*/  ULDC UR46, c[0x0][0x2e8] ;  /* 0x0000ba00002e7ab9 */ /* 0x000fe20000000800 */
[----:B------:R-:W-:Y:S01]  /*0430*/  IMAD.IADD R0, R12, 0x1, -R2 ;  /* 0x000000010c007824 */ /* 0x000fe200078e0a02 */
[----:B------:R-:W-:-:S02]  /*0440*/  ULDC UR45, c[0x0][0x2e8] ;  /* 0x0000ba00002d7ab9 */ /* 0x000fc40000000800 */
[----:B------:R-:W-:Y:S02]  /*0450*/  UISETP.NE.AND UP6, UPT, UR9, URZ, UPT ;  /* 0x0000003f0900728c */ /* 0x000fe4000bfc5270 */
[----:B------:R-:W-:Y:S01]  /*0460*/  SHF.R.S32.HI R2, RZ, 0x1f, R0 ;  /* 0x0000001fff027819 */ /* 0x000fe20000011400 */
[----:B------:R-:W-:Y:S02]  /*0470*/  UIMAD.WIDE.U32 UR48, UR42, UR50, URZ ;  /* 0x000000322a3072a5 */ /* 0x000fe4000f8e003f */
[----:B------:R-:W-:Y:S01]  /*0480*/  UIMAD UR57, UR43, UR50, URZ ;  /* 0x000000322b3972a4 */ /* 0x000fe2000f8e023f */
[----:B------:R-:W-:Y:S01]  /*0490*/  LEA.HI R247, R2, R0, RZ, 0x2 ;  /* 0x0000000002f77211 */ /* 0x000fe200078f10ff */
[----:B------:R-:W-:Y:S01]  /*04a0*/  IMAD.SHL.U32 R2, R3, 0x40, RZ ;  /* 0x0000004003027824 */ /* 0x000fe200078e00ff */
[----:B------:R-:W-:Y:S01]  /*04b0*/  LOP3.LUT R3, R9, 0xfffffff0, RZ, 0xc0, !PT ;  /* 0xfffffff009037812 */ /* 0x000fe200078ec0ff */
[----:B------:R-:W-:Y:S01]  /*04c0*/  IMAD.IADD R0, R12, 0x1, -R4 ;  /* 0x000000010c007824 */ /* 0x000fe200078e0a04 */
[----:B------:R-:W-:-:S02]  /*04d0*/  USHF.R.S32.HI UR59, URZ, 0x1f, UR53 ;  /* 0x0000001f3f3b7899 */ /* 0x000fc40008011435 */
[----:B------:R-:W-:Y:S01]  /*04e0*/  LOP3.LUT R2, R2, 0x1c0, RZ, 0xc0, !PT ;  /* 0x000001c002027812 */ /* 0x000fe200078ec0ff */
[C---:B------:R-:W-:Y:S01]  /*04f0*/  IMAD.SHL.U32 R210, R0.reuse, 0x8, RZ ;  /* 0x0000000800d27824 */ /* 0x040fe200078e00ff */
[----:B------:R-:W-:Y:S01]  /*0500*/  LOP3.LUT P4, RZ, R0, 0x2, RZ, 0xc0, !PT ;  /* 0x0000000200ff7812 */ /* 0x000fe2000788c0ff */
[----:B------:R-:W-:Y:S01]  /*0510*/  USHF.R.S32.HI UR54, URZ, 0x1f, UR47 ;  /* 0x0000001f3f367899 */ /* 0x000fe2000801142f */
[----:B------:R-:W-:Y:S02]  /*0520*/  SHF.R.U32.HI R5, RZ, 0x3, R2 ;  /* 0x00000003ff057819 */ /* 0x000fe40000011602 */
[----:B------:R-:W-:Y:S01]  /*0530*/  LOP3.LUT R4, R2, 0x38, R210, 0xf8, !PT ;  /* 0x0000003802047812 */ /* 0x000fe200078ef8d2 */
[----:B------:R-:W-:Y:S01]  /*0540*/  IMAD.IADD R2, R12, 0x1, -R3 ;  /* 0x000000010c027824 */ /* 0x000fe200078e0a03 */
[C---:B------:R-:W-:Y:S01]  /*0550*/  LOP3.LUT P3, RZ, R0.reuse, 0x4, RZ, 0xc0, !PT ;  /* 0x0000000400ff7812 */ /* 0x040fe2000786c0ff */
[----:B------:R-:W-:Y:S01]  /*0560*/  IMAD.SHL.U32 R0, R0, 0x40, RZ ;  /* 0x0000004000007824 */ /* 0x000fe200078e00ff */
[----:B------:R-:W-:-:S02]  /*0570*/  LOP3.LUT R4, R4, R5, RZ, 0x3c, !PT ;  /* 0x0000000504047212 */ /* 0x000fc400078e3cff */
[----:B------:R-:W-:Y:S02]  /*0580*/  SHF.R.S32.HI R3, RZ, 0x1f, R2 ;  /* 0x0000001fff037819 */ /* 0x000fe40000011402 */
[----:B------:R-:W-:Y:S02]  /*0590*/  LEA.HI R5, R10, R12, RZ, 0x6 ;  /* 0x0000000c0a057211 */ /* 0x000fe400078f30ff */
[----:B------:R-:W-:Y:S02]  /*05a0*/  LEA.HI R9, R3, R2, RZ, 0x3 ;  /* 0x0000000203097211 */ /* 0x000fe400078f18ff */
[----:B------:R-:W-:Y:S01]  /*05b0*/  LOP3.LUT R0, R0, 0x1c0, RZ, 0xc0, !PT ;  /* 0x000001c000007812 */ /* 0x000fe200078ec0ff */
[----:B------:R-:W-:Y:S01]  /*05c0*/  IMAD.SHL.U32 R5, R5, 0x8, RZ ;  /* 0x0000000805057824 */ /* 0x000fe200078e00ff */
[----:B------:R-:W-:Y:S02]  /*05d0*/  LOP3.LUT R3, R9, 0xfffffff8, RZ, 0xc0, !PT ;  /* 0xfffffff809037812 */ /* 0x000fe400078ec0ff */
[----:B------:R-:W-:-:S02]  /*05e0*/  LOP3.LUT R158, R0, 0x8, R14, 0xf8, !PT ;  /* 0x00000008009e7812 */ /* 0x000fc400078ef80e */
[----:B------:R-:W-:Y:S01]  /*05f0*/  SEL R160, R205, 0xffffffe0, !P4 ;  /* 0xffffffe0cda07807 */ /* 0x000fe20006000000 */
[----:B------:R-:W-:Y:S01]  /*0600*/  IMAD.IADD R13, R2, 0x1, -R3 ;  /* 0x00000001020d7824 */ /* 0x000fe200078e0a03 */
[----:B------:R-:W-:Y:S01]  /*0610*/  LOP3.LUT R2, R4, 0xfffffe00, R5, 0xf8, !PT ;  /* 0xfffffe0004027812 */ /* 0x000fe200078ef805 */
[----:B------:R-:W-:Y:S01]  /*0620*/  IMAD.U32 R3, RZ, RZ, UR5 ;  /* 0x00000005ff037e24 */ /* 0x000fe2000f8e00ff */
[----:B------:R-:W-:Y:S01]  /*0630*/  SHF.R.U32.HI R5, RZ, 0x3, R0 ;  /* 0x00000003ff057819 */ /* 0x000fe20000011600 */
[----:B------:R-:W-:Y:S01]  /*0640*/  IMAD.SHL.U32 R4, R11, 0x200, RZ ;  /* 0x000002000b047824 */ /* 0x000fe200078e00ff */
[----:B------:R-:W-:Y:S01]  /*0650*/  USHF.R.S32.HI UR5, URZ, 0x1f, UR15 ;  /* 0x0000001f3f057899 */ /* 0x000fe2000801140f */
[----:B------:R1:W-:Y:S01]  /*0660*/  STL [R1], R2 ;  /* 0x0000000201007387 */ /* 0x0003e20000100800 */
[----:B------:R-:W-:Y:S02]  /*0670*/  LOP3.LUT R158, R158, R5, RZ, 0x3c, !PT ;  /* 0x000000059e9e7212 */ /* 0x000fe400078e3cff */
[----:B------:R-:W-:Y:S01]  /*0680*/  UIMAD UR58, UR5, UR38, URZ ;  /* 0x00000026053a72a4 */ /* 0x000fe2000f8e023f */
[----:B------:R2:W-:Y:S01]  /*0690*/  STL [R1+0x44], R3 ;  /* 0x0000440301007387 */ /* 0x0005e20000100800 */
[----:B------:R-:W-:-:S04]  /*06a0*/  @!UP5 UIMAD UR5, UR38, UR14, UR40 ;  /* 0x0000000e2605d2a4 */ /* 0x000fc8000f8e0228 */
[----:B------:R-:W-:Y:S01]  /*06b0*/  @!UP5 UIMAD UR55, UR5, UR55, URZ ;  /* 0x000000370537d2a4 */ /* 0x000fe2000f8e023f */
[C---:B-1----:R-:W-:Y:S01]  /*06c0*/  LOP3.LUT R2, R7.reuse, 0x1, RZ, 0xc0, !PT ;  /* 0x0000000107027812 */ /* 0x042fe200078ec0ff */
[----:B--2---:R-:W-:Y:S01]  /*06d0*/  IMAD.U32 R3, RZ, RZ, UR4 ;  /* 0x00000004ff037e24 */ /* 0x004fe2000f8e00ff */
[----:B------:R-:W-:Y:S01]  /*06e0*/  LEA.HI R3, R10, R12, RZ, 0x7 ;  /* 0x0000000c0a037211 */ /* 0x000fe200078f38ff */
[----:B------:R-:W-:Y:S01]  /*06f0*/  USHF.L.U32 UR4, UR38, 0x7, URZ ;  /* 0x0000000726047899 */ /* 0x000fe2000800063f */
[----:B------:R-:W-:Y:S01]  /*0700*/  ISETP.NE.U32.AND P0, PT, R2, 0x1, PT ;  /* 0x000000010200780c */ /* 0x000fe20003f05070 */
[----:B------:R-:W-:Y:S01]  /*0710*/  IMAD.SHL.U32 R10, R12, 0x2, RZ ;  /* 0x000000020c0a7824 */ /* 0x000fe200078e00ff */
[----:B------:R-:W-:Y:S01]  /*0720*/  SHF.R.S32.HI R2, RZ, 0x7, R3 ;  /* 0x00000007ff027819 */ /* 0x000fe20000011403 */
[----:B------:R-:W-:Y:S01]  /*0730*/  IMAD.SHL.U32 R3, R8, 0x10, RZ ;  /* 0x0000001008037824 */ /* 0x000fe200078e00ff */
[----:B------:R-:W-:Y:S02]  /*0740*/  R2P PR, R7, 0x6 ;  /* 0x0000000607007804 */ /* 0x000fe40000000000 */
[----:B------:R-:W-:-:S02]  /*0750*/  LOP3.LUT R10, R10, 0x6, RZ, 0xc0, !PT ;  /* 0x000000060a0a7812 */ /* 0x000fc400078ec0ff */
[----:B------:R-:W-:Y:S01]  /*0760*/  LOP3.LUT R6, R0, 0x30, R3, 0xf8, !PT ;  /* 0x0000003000067812 */ /* 0x000fe200078ef803 */
[----:B------:R-:W-:Y:S01]  /*0770*/  IMAD R0, R2, 0x1000, R4 ;  /* 0x0000100002007824 */ /* 0x000fe200078e0204 */
[----:B------:R-:W-:Y:S02]  /*0780*/  LEA.HI.SX32 R247, R247, R3, 0x1e ;  /* 0x00000003f7f77211 */ /* 0x000fe400078ff2ff */
[----:B------:R-:W-:Y:S01]  /*0790*/  LOP3.LUT R3, R6, 0x8, R14, 0xf8, !PT ;  /* 0x0000000806037812 */ /* 0x000fe200078ef80e */
[----:B------:R-:W-:Y:S01]  /*07a0*/  IMAD.IADD R158, R0, 0x1, R158 ;  /* 0x00000001009e7824 */ /* 0x000fe200078e029e */
[----:B------:R-:W-:Y:S01]  /*07b0*/  LOP3.LUT R0, R15, 0x7ffffffc, RZ, 0xc0, !PT ;  /* 0x7ffffffc0f007812 */ /* 0x000fe200078ec0ff */
[----:B------:R-:W-:Y:S01]  /*07c0*/  IMAD.U32 R6, RZ, RZ, UR4 ;  /* 0x00000004ff067e24 */ /* 0x000fe2000f8e00ff */
[----:B------:R-:W-:Y:S01]  /*07d0*/  LOP3.LUT R5, R4, R3, R5, 0xf6, !PT ;  /* 0x0000000304057212 */ /* 0x000fe200078ef605 */
[----:B------:R-:W-:Y:S01]  /*07e0*/  IMAD.SHL.U32 R3, R2, 0x8, RZ ;  /* 0x0000000802037824 */ /* 0x000fe200078e00ff */
[----:B------:R-:W-:Y:S01]  /*07f0*/  SEL R205, R205, 0xffffffe0, !P1 ;  /* 0xffffffe0cdcd7807 */ /* 0x000fe20004800000 */
[----:B------:R-:W-:Y:S01]  /*0800*/  IMAD.IADD R6, R12, 0x1, -R0 ;  /* 0x000000010c067824 */ /* 0x000fe200078e0a00 */
[----:B------:R-:W-:Y:S01]  /*0810*/  SEL R203, R203, 0x10, !P0 ;  /* 0x00000010cbcb7807 */ /* 0x000fe20004000000 */
[----:B------:R-:W-:Y:S01]  /*0820*/  IMAD.SHL.U32 R0, R7, 0x40, RZ ;  /* 0x0000004007007824 */ /* 0x000fe200078e00ff */
[----:B------:R-:W-:Y:S01]  /*0830*/  LOP3.LUT R3, R3, 0x8, RZ, 0xc0, !PT ;  /* 0x0000000803037812 */ /* 0x000fe200078ec0ff */
[----:B------:R-:W-:Y:S01]  /*0840*/  IMAD.SHL.U32 R6, R6, 0x2, RZ ;  /* 0x0000000206067824 */ /* 0x000fe200078e00ff */
[----:B------:R-:W-:Y:S01]  /*0850*/  UIMAD UR4, UR38, UR10, UR40 ;  /* 0x0000000a260472a4 */ /* 0x000fe2000f8e0228 */
[----:B------:R-:W-:Y:S01]  /*0860*/  IMAD.SHL.U32 R7, R11, 0x10, RZ ;  /* 0x000000100b077824 */ /* 0x000fe200078e00ff */
[----:B------:R-:W-:Y:S01]  /*0870*/  LOP3.LUT R0, R0, 0x1c0, RZ, 0xc0, !PT ;  /* 0x000001c000007812 */ /* 0x000fe200078ec0ff */
[C---:B------:R-:W-:Y:S01]  /*0880*/  IMAD R12, R2.reuse, 0x40, R10 ;  /* 0x00000040020c7824 */ /* 0x040fe200078e020a */
[----:B------:R-:W-:Y:S01]  /*0890*/  UIMAD UR56, UR4, UR56, URZ ;  /* 0x00000038043872a4 */ /* 0x000fe2000f8e023f */
        /* <DEDUP_REMOVED lines=26> */
[----:B------:R1:W-:Y:S01]  /*0a40*/  STL [R1+0x3c], R3 ;  /* 0x00003c0301007387 */ /* 0x0003e20000100800 */
[----:B------:R-:W-:Y:S01]  /*0a50*/  ULDC.64 UR6, c[0x0][0x118] ;  /* 0x0000460000067ab9 */ /* 0x000fe20000000a00 */
        /* <DEDUP_REMOVED lines=55> */
.L_x_806:
        /* <DEDUP_REMOVED lines=54> */
.L_x_728:
        /* <DEDUP_REMOVED lines=23> */
[----:B------:R-:W-:Y:S02]  /*12a0*/  ULDC.64 UR14, c[0x0][0x190] ;  /* 0x00006400000e7ab9 */ /* 0x000fe40000000a00 */
[----:B------:R-:W-:Y:S02]  /*12b0*/  UIMAD.WIDE.U32 UR12, UR38, UR8, URZ ;  /* 0x00000008260c72a5 */ /* 0x000fe4000f8e003f */
[----:B------:R-:W-:Y:S02]  /*12c0*/  UIMAD UR4, UR38, UR9, UR4 ;  /* 0x00000009260472a4 */ /* 0x000fe4000f8e0204 */
[----:B------:R-:W-:-:S02]  /*12d0*/  UISETP.NE.AND UP3, UPT, UR16, -0x1, UPT ;  /* 0xffffffff1000788c */ /* 0x000fc4000bf65270 */
[----:B------:R-:W-:Y:S02]  /*12e0*/  UIMAD.WIDE.U32 UR8, UR16, UR14, URZ ;  /* 0x0000000e100872a5 */ /* 0x000fe4000f8e003f */
[----:B------:R-:W-:Y:S02]  /*12f0*/  UIADD3 UR39, UR13, UR4, URZ ;  /* 0x000000040d277290 */ /* 0x000fe4000fffe03f */
[----:B------:R-:W-:Y:S02]  /*1300*/  USEL UR41, UR12, UR8, !UP3 ;  /* 0x000000080c297287 */ /* 0x000fe4000d800000 */
[----:B------:R-:W-:Y:S02]  /*1310*/  UIADD3 UR8, UR10, 0x80, UR20 ;  /* 0x000000800a087890 */ /* 0x000fe4000fffe014 */
[----:B------:R-:W-:Y:S02]  /*1320*/  ULDC UR11, c[0x0][0x2e4] ;  /* 0x0000b900000b7ab9 */ /* 0x000fe40000000800 */
        /* <DEDUP_REMOVED lines=35> */
.L_x_730:
        /* <DEDUP_REMOVED lines=18> */
.L_x_731:
[----:B------:R-:W2:Y:S01]  /*1680*/  LDL R0, [R1+0x44] ;  /* 0x0000440001007983 */ /* 0x000ea20000100800 */
        /* <DEDUP_REMOVED lines=18> */
[----:B------:R-:W3:Y:S01]  /*17b0*/  S2UR UR11, SR_CTAID.X ;  /* 0x00000000000b79c3 */ /* 0x000ee20000002500 */
        /* <DEDUP_REMOVED lines=10> */
[----:B------:R-:W-:-:S04]  /*1860*/  USHF.L.U64.HI UR4, UR38, 0x7, UR44 ;  /* 0x0000000726047899 */ /* 0x000fc8000801022c */
[----:B------:R-:W-:Y:S02]  /*1870*/  USEL UR4, UR4, URZ, UP1 ;  /* 0x0000003f04047287 */ /* 0x000fe40008800000 */
[----:B---3--:R-:W-:Y:S01]  /*1880*/  UIMAD.WIDE.U32 UR8, UR11, UR12, URZ ;  /* 0x0000000c0b0872a5 */ /* 0x008fe2000f8e003f */
[----:B-1----:R-:W-:-:S03]  /*1890*/  IMAD.MOV.U32 R4, RZ, RZ, RZ ;  /* 0x000000ffff047224 */ /* 0x002fc600078e00ff */
[----:B------:R-:W-:Y:S02]  /*18a0*/  UIMAD UR12, UR11, UR13, UR9 ;  /* 0x0000000d0b0c72a4 */ /* 0x000fe4000f8e0209 */
[----:B------:R-:W-:Y:S02]  /*18b0*/  USHF.L.U32 UR11, UR38, 0x7, URZ ;  /* 0x00000007260b7899 */ /* 0x000fe4000800063f */
[----:B------:R-:W-:Y:S02]  /*18c0*/  USEL UR18, UR8, URZ, UP6 ;  /* 0x0000003f08127287 */ /* 0x000fe4000b000000 */
[----:B------:R-:W-:Y:S02]  /*18d0*/  USEL UR8, UR11, URZ, UP1 ;  /* 0x0000003f0b087287 */ /* 0x000fe40008800000 */
[----:B------:R-:W-:Y:S02]  /*18e0*/  USEL UR12, UR12, URZ, UP6 ;  /* 0x0000003f0c0c7287 */ /* 0x000fe4000b000000 */
[----:B------:R-:W-:-:S04]  /*18f0*/  UIADD3 UR8, UP1, UR17, UR8, URZ ;  /* 0x0000000811087290 */ /* 0x000fc8000ff3e03f */
        /* <DEDUP_REMOVED lines=33> */
.L_x_732:
[----:B------:R-:W-:Y:S02]  /*1b10*/  UMOV UR13, UR56 ;  /* 0x00000038000d7c82 */ /* 0x000fe40008000000 */
.L_x_733:
        /* <DEDUP_REMOVED lines=13> */
[----:B------:R-:W-:Y:S02]  /*1bf0*/  UMOV UR18, 0x4 ;  /* 0x0000000400127882 */ /* 0x000fe40000000000 */
[----:B------:R-:W-:Y:S02]  /*1c00*/  UIMAD UR24, UR40, UR9, UR4 ;  /* 0x00000009281872a4 */ /* 0x000fe4000f8e0204 */
[----:B------:R-:W-:Y:S02]  /*1c10*/  ULDC.64 UR6, c[0x0][0x200] ;  /* 0x0000800000067ab9 */ /* 0x000fe40000000a00 */
[----:B------:R-:W-:Y:S02]  /*1c20*/  ULDC.64 UR8, c[0x0][0x378] ;  /* 0x0000de0000087ab9 */ /* 0x000fe40000000a00 */
[----:B------:R-:W-:Y:S01]  /*1c30*/  UIMAD UR4, UR16, UR8, URZ ;  /* 0x00000008100472a4 */ /* 0x000fe2000f8e023f */
[----:B-1----:R-:W-:Y:S01]  /*1c40*/  SHF.R.S32.HI R20, RZ, 0x1f, R19 ;  /* 0x0000001fff147819 */ /* 0x002fe20000011413 */
[----:B------:R-:W-:-:S02]  /*1c50*/  ULDC UR19, c[0x0][0x2e8] ;  /* 0x0000ba0000137ab9 */ /* 0x000fc40000000800 */
[----:B------:R-:W-:Y:S01]  /*1c60*/  UIMAD UR12, UR40, UR9, UR4 ;  /* 0x00000009280c72a4 */ /* 0x000fe2000f8e0204 */
[----:B------:R-:W-:Y:S02]  /*1c70*/  LEA.HI R0, R20, R19, RZ, 0x3 ;  /* 0x0000001314007211 */ /* 0x000fe400078f18ff */
        /* <DEDUP_REMOVED lines=11> */
[----:B------:R-:W-:Y:S01]  /*1d30*/  IMAD.WIDE.U32 R4, R2, c[0x0][0x190], R210 ;  /* 0x0000640002047a25 */ /* 0x000fe200078e00d2 */
[----:B------:R-:W-:Y:S02]  /*1d40*/  UMOV UR16, UR8 ;  /* 0x0000000800107c82 */ /* 0x000fe40008000000 */
[----:B------:R-:W-:Y:S01]  /*1d50*/  UIADD3 UR8, UR17, UR13, URZ ;  /* 0x0000000d11087290 */ /* 0x000fe2000fffe03f */
[----:B------:R-:W-:Y:S01]  /*1d60*/  IMAD R7, R7, c[0x0][0x190], RZ ;  /* 0x0000640007077a24 */ /* 0x000fe200078e02ff */
[----:B------:R-:W-:Y:S01]  /*1d70*/  UMOV UR15, UR9 ;  /* 0x00000009000f7c82 */ /* 0x000fe20008000000 */
[----:B------:R-:W-:Y:S01]  /*1d80*/  IADD3 R6, P0, R4, UR41, RZ ;  /* 0x0000002904067c10 */ /* 0x000fe2000ff1e0ff */
[----:B------:R-:W-:Y:S01]  /*1d90*/  UIMAD.WIDE UR8, UR8, UR18, UR6 ;  /* 0x00000012080872a5 */ /* 0x000fe2000f8e0206 */
[----:B------:R-:W-:Y:S01]  /*1da0*/  IMAD R2, R2, c[0x0][0x194], R7 ;  /* 0x0000650002027a24 */ /* 0x000fe200078e0207 */
[----:B------:R1:W2:Y:S01]  /*1db0*/  R2UR UR6, R8 ;  /* 0x00000000080673c2 */ /* 0x0002a200000e0000 */
[----:B------:R-:W-:-:S03]  /*1dc0*/  UIADD3 UR4, UR4, -UR19, URZ ;  /* 0x8000001304047290 */ /* 0x000fc6000fffe03f */
[----:B------:R-:W-:Y:S01]  /*1dd0*/  IADD3.X R7, R5, UR39, R2, P0, !PT ;  /* 0x0000002705077c10 */ /* 0x000fe200087fe402 */
        /* <DEDUP_REMOVED lines=56> */
.L_x_735:
        /* <DEDUP_REMOVED lines=18> */
.L_x_736:
        /* <DEDUP_REMOVED lines=29> */
.L_x_738:
[----:B------:R-:W-:Y:S05]  /*2450*/  BSYNC B0 ;  /* 0x0000000000007941 */ /* 0x000fea0003800000 */
.L_x_737:
        /* <DEDUP_REMOVED lines=15> */
.L_x_740:
[----:B------:R-:W-:Y:S05]  /*2550*/  BSYNC B0 ;  /* 0x0000000000007941 */ /* 0x000fea0003800000 */
.L_x_739:
        /* <DEDUP_REMOVED lines=15> */
.L_x_742:
[----:B------:R-:W-:Y:S05]  /*2650*/  BSYNC B0 ;  /* 0x0000000000007941 */ /* 0x000fea0003800000 */
.L_x_741:
        /* <DEDUP_REMOVED lines=14> */
.L_x_744:
[----:B------:R-:W-:Y:S05]  /*2740*/  BSYNC B0 ;  /* 0x0000000000007941 */ /* 0x000fea0003800000 */
.L_x_743:
        /* <DEDUP_REMOVED lines=25> */
.L_x_746:
[----:B------:R-:W-:Y:S05]  /*28e0*/  BSYNC B0 ;  /* 0x0000000000007941 */ /* 0x000fea0003800000 */
.L_x_745:
        /* <DEDUP_REMOVED lines=13> */
.L_x_748:
[----:B------:R-:W-:Y:S05]  /*29c0*/  BSYNC B0 ;  /* 0x0000000000007941 */ /* 0x000fea0003800000 */
.L_x_747:
        /* <DEDUP_REMOVED lines=13> */
.L_x_750:
[----:B------:R-:W-:Y:S05]  /*2aa0*/  BSYNC B0 ;  /* 0x0000000000007941 */ /* 0x000fea0003800000 */
.L_x_749:
        /* <DEDUP_REMOVED lines=12> */
.L_x_734:
        /* <DEDUP_REMOVED lines=22> */
.L_x_753:
[----:B------:R-:W-:Y:S05]  /*2cd0*/  BSYNC B0 ;  /* 0x0000000000007941 */ /* 0x000fea0003800000 */
.L_x_752:
        /* <DEDUP_REMOVED lines=16> */
.L_x_755:
[----:B------:R-:W-:Y:S05]  /*2de0*/  BSYNC B0 ;  /* 0x0000000000007941 */ /* 0x000fea0003800000 */
.L_x_754:
        /* <DEDUP_REMOVED lines=16> */
.L_x_757:
[----:B------:R-:W-:Y:S05]  /*2ef0*/  BSYNC B0 ;  /* 0x0000000000007941 */ /* 0x000fea0003800000 */
.L_x_756:
        /* <DEDUP_REMOVED lines=19> */
.L_x_759:
[----:B------:R-:W-:Y:S05]  /*3030*/  BSYNC B0 ;  /* 0x0000000000007941 */ /* 0x000fea0003800000 */
.L_x_758:
        /* <DEDUP_REMOVED lines=22> */
.L_x_761:
[----:B------:R-:W-:Y:S05]  /*31a0*/  BSYNC B0 ;  /* 0x0000000000007941 */ /* 0x000fea0003800000 */
.L_x_760:
        /* <DEDUP_REMOVED lines=20> */
.L_x_763:
[----:B------:R-:W-:Y:S05]  /*32f0*/  BSYNC B0 ;  /* 0x0000000000007941 */ /* 0x000fea0003800000 */
.L_x_762:
        /* <DEDUP_REMOVED lines=20> */
.L_x_765:
[----:B------:R-:W-:Y:S05]  /*3440*/  BSYNC B0 ;  /* 0x0000000000007941 */ /* 0x000fea0003800000 */
.L_x_764:
        /* <DEDUP_REMOVED lines=23> */
.L_x_767:
[----:B------:R-:W-:Y:S05]  /*35c0*/  BSYNC B0 ;  /* 0x0000000000007941 */ /* 0x000fea0003800000 */
.L_x_766:
        /* <DEDUP_REMOVED lines=55> */
.L_x_769:
[----:B-1----:R-:W-:Y:S05]  /*3940*/  BSYNC B0 ;  /* 0x0000000000007941 */ /* 0x002fea0003800000 */
.L_x_768:
        /* <DEDUP_REMOVED lines=21> */
.L_x_771:
[----:B------:R-:W-:Y:S05]  /*3aa0*/  BSYNC B0 ;  /* 0x0000000000007941 */ /* 0x000fea0003800000 */
.L_x_770:
        /* <DEDUP_REMOVED lines=21> */
.L_x_773:
[----:B------:R-:W-:Y:S05]  /*3c00*/  BSYNC B0 ;  /* 0x0000000000007941 */ /* 0x000fea0003800000 */
.L_x_772:
        /* <DEDUP_REMOVED lines=21> */
.L_x_775:
[----:B------:R-:W-:Y:S05]  /*3d60*/  BSYNC B0 ;  /* 0x0000000000007941 */ /* 0x000fea0003800000 */
.L_x_774:
        /* <DEDUP_REMOVED lines=29> */
.L_x_777:
[----:B------:R-:W-:Y:S05]  /*3f40*/  BSYNC B0 ;  /* 0x0000000000007941 */ /* 0x000fea0003800000 */
.L_x_776:
        /* <DEDUP_REMOVED lines=20> */
.L_x_779:
[----:B------:R-:W-:Y:S05]  /*4090*/  BSYNC B0 ;  /* 0x0000000000007941 */ /* 0x000fea0003800000 */
.L_x_778:
        /* <DEDUP_REMOVED lines=20> */
.L_x_781:
[----:B------:R-:W-:Y:S05]  /*41e0*/  BSYNC B0 ;  /* 0x0000000000007941 */ /* 0x000fea0003800000 */
.L_x_780:
        /* <DEDUP_REMOVED lines=19> */
.L_x_783:
[----:B------:R-:W-:Y:S05]  /*4320*/  BSYNC B0 ;  /* 0x0000000000007941 */ /* 0x000fea0003800000 */
.L_x_782:
[----:B------:R-:W-:Y:S02]  /*4330*/  ULDC.64 UR20, c[0x0][0x318] ;  /* 0x0000c60000147ab9 */ /* 0x000fe40000000a00 */
[----:B------:R-:W-:Y:S02]  /*4340*/  USHF.R.S32.HI UR9, URZ, 0x1f, UR40 ;  /* 0x0000001f3f097899 */ /* 0x000fe40008011428 */
[----:B------:R-:W-:Y:S01]  /*4350*/  ULDC.64 UR24, c[0x0][0x320] ;  /* 0x0000c80000187ab9 */ /* 0x000fe20000000a00 */
[----:B------:R-:W-:Y:S01]  /*4360*/  LEA.HI R0, R20, R19, RZ, 0x4 ;  /* 0x0000001314007211 */ /* 0x000fe200078f20ff */
[----:B------:R-:W-:Y:S01]  /*4370*/  UISETP.NE.U32.AND UP1, UPT, URZ, UR20, UPT ;  /* 0x000000143f00728c */ /* 0x000fe2000bf25070 */
[----:B------:R-:W0:Y:S03]  /*4380*/  LDGDEPBAR ;  /* 0x00000000000079af */ /* 0x000e260000000000 */
        /* <DEDUP_REMOVED lines=10> */
[----:B--2---:R-:W-:-:S05]  /*4430*/  IMAD.U32 R4, RZ, RZ, UR20 ;  /* 0x00000014ff047e24 */ /* 0x004fca000f8e00ff */
[----:B------:R-:W-:-:S05]  /*4440*/  IMAD.U32 R5, RZ, RZ, UR21 ;  /* 0x00000015ff057e24 */ /* 0x000fca000f8e00ff */
[----:B---3--:R2:W3:Y:S01]  /*4450*/  @P2 LDG.E R4, [R4.64] ;  /* 0x0000001a04042981 */ /* 0x0084e2000c1e1900 */
[----:B------:R-:W-:Y:S01]  /*4460*/  LOP3.LUT R0, R0, 0xfffffff0, RZ, 0xc0, !PT ;  /* 0xfffffff000007812 */ /* 0x000fe200078ec0ff */
[----:B------:R-:W-:Y:S01]  /*4470*/  IMAD.MOV.U32 R164, RZ, RZ, 0x20 ;  /* 0x00000020ffa47424 */ /* 0x000fe200078e00ff */
[----:B------:R-:W-:Y:S01]  /*4480*/  CS2R R126, SRZ ;  /* 0x00000000007e7805 */ /* 0x000fe2000001ff00 */
[----:B------:R-:W-:Y:S01]  /*4490*/  IMAD.MOV.U32 R157, RZ, RZ, 0x40 ;  /* 0x00000040ff9d7424 */ /* 0x000fe200078e00ff */
[----:B------:R-:W-:Y:S01]  /*44a0*/  CS2R R124, SRZ ;  /* 0x00000000007c7805 */ /* 0x000fe2000001ff00 */
[----:B------:R-:W-:Y:S01]  /*44b0*/  IMAD.IADD R0, R19, 0x1, -R0 ;  /* 0x0000000113007824 */ /* 0x000fe200078e0a00 */
[----:B------:R-:W-:Y:S01]  /*44c0*/  CS2R R130, SRZ ;  /* 0x0000000000827805 */ /* 0x000fe2000001ff00 */
[----:B------:R-:W-:Y:S01]  /*44d0*/  IMAD.MOV.U32 R252, RZ, RZ, 0x40 ;  /* 0x00000040fffc7424 */ /* 0x000fe200078e00ff */
[----:B------:R-:W-:Y:S01]  /*44e0*/  CS2R R128, SRZ ;  /* 0x0000000000807805 */ /* 0x000fe2000001ff00 */
[----:B------:R-:W-:Y:S01]  /*44f0*/  IMAD.MOV.U32 R200, RZ, RZ, R199 ;  /* 0x000000ffffc87224 */ /* 0x000fe200078e00c7 */
[----:B-1--4-:R-:W-:Y:S01]  /*4500*/  SHF.R.S32.HI R2, RZ, 0x1f, R0 ;  /* 0x0000001fff027819 */ /* 0x012fe20000011400 */
        /* <DEDUP_REMOVED lines=13> */
[----:B--2---:R-:W3:Y:S01]  /*45e0*/  @P2 MUFU.RCP R5, c[0x0][0x238] ;  /* 0x00008e0000052b08 */ /* 0x004ee20000001000 */
        /* <DEDUP_REMOVED lines=9> */
[----:B------:R-:W-:Y:S01]  /*4680*/  CS2R R90, SRZ ;  /* 0x00000000005a7805 */ /* 0x000fe2000001ff00 */
[----:B------:R-:W-:Y:S01]  /*4690*/  CS2R R88, SRZ ;  /* 0x0000000000587805 */ /* 0x000fe2000001ff00 */
[----:B------:R-:W-:Y:S01]  /*46a0*/  SEL R0, R0, R166, !P1 ;  /* 0x000000a600007207 */ /* 0x000fe20004800000 */
[----:B------:R-:W-:Y:S01]  /*46b0*/  CS2R R86, SRZ ;  /* 0x0000000000567805 */ /* 0x000fe2000001ff00 */
[----:B------:R-:W-:Y:S01]  /*46c0*/  CS2R R84, SRZ ;  /* 0x0000000000547805 */ /* 0x000fe2000001ff00 */
[----:B------:R-:W-:Y:S01]  /*46d0*/  CS2R R78, SRZ ;  /* 0x00000000004e7805 */ /* 0x000fe2000001ff00 */
[----:B------:R-:W-:Y:S01]  /*46e0*/  CS2R R76, SRZ ;  /* 0x00000000004c7805 */ /* 0x000fe2000001ff00 */
[----:B------:R-:W-:Y:S01]  /*46f0*/  IMAD.SHL.U32 R156, R0, 0x2, RZ ;  /* 0x00000002009c7824 */ /* 0x000fe200078e00ff */
[C---:B------:R-:W-:Y:S01]  /*4700*/  IADD3 R0, R247.reuse, -0x80, RZ ;  /* 0xffffff80f7007810 */ /* 0x040fe20007ffe0ff */
        /* <DEDUP_REMOVED lines=9> */
[----:B------:R-:W-:Y:S01]  /*47a0*/  IMAD.SHL.U32 R163, R165, 0x2, RZ ;  /* 0x00000002a5a37824 */ /* 0x000fe200078e00ff */
[----:B------:R-:W-:Y:S01]  /*47b0*/  SEL R252, R252, 0xffffffc0, !P3 ;  /* 0xffffffc0fcfc7807 */ /* 0x000fe20005800000 */
[----:B------:R-:W-:Y:S01]  /*47c0*/  IMAD.SHL.U32 R249, R0, 0x4, RZ ;  /* 0x0000000400f97824 */ /* 0x000fe200078e00ff */
[----:B------:R-:W-:Y:S01]  /*47d0*/  SHF.L.U64.HI R251, R247, 0x2, R15 ;  /* 0x00000002f7fb7819 */ /* 0x000fe2000001020f */
[----:B------:R-:W-:-:S02]  /*47e0*/  UMOV UR4, URZ ;  /* 0x0000003f00047c82 */ /* 0x000fc40008000000 */
[----:B------:R-:W-:Y:S01]  /*47f0*/  ULDC UR14, c[0x0][0x2e4] ;  /* 0x0000b900000e7ab9 */ /* 0x000fe20000000800 */
[----:B---3--:R-:W-:-:S04]  /*4800*/  @P2 FMUL.FTZ R2, R4, R5 ;  /* 0x0000000504022220 */ /* 0x008fc80000410000 */
[----:B------:R1:W2:Y:S02]  /*4810*/  @P2 R2UR UR9, R2 ;  /* 0x00000000020923c2 */ /* 0x0002a400000e0000 */
[----:B-1----:R-:W-:Y:S01]  /*4820*/  IADD3 R2, R165, 0x2000, RZ ;  /* 0x00002000a5027810 */ /* 0x002fe20007ffe0ff */
[----:B--2---:R-:W-:-:S03]  /*4830*/  @UP1 UMOV UR4, UR9 ;  /* 0x0000000900041c82 */ /* 0x004fc60008000000 */
[----:B------:R-:W-:-:S05]  /*4840*/  SEL R2, R2, R165, !P1 ;  /* 0x000000a502027207 */ /* 0x000fca0004800000 */
[----:B------:R-:W-:-:S03]  /*4850*/  IMAD.SHL.U32 R162, R2, 0x2, RZ ;  /* 0x0000000202a27824 */ /* 0x000fc600078e00ff */
.L_x_788:
[----:B------:R-:W2:Y:S01]  /*4860*/  LDL R2, [R1+0x4] ;  /* 0x0000040001027983 */ /* 0x000ea20000100800 */
[----:B------:R-:W-:Y:S01]  /*4870*/  IMAD.IADD R0, R162, 0x1, R164 ;  /* 0x00000001a2007824 */ /* 0x000fe200078e02a4 */
[----:B------:R-:W-:Y:S01]  /*4880*/  USHF.L.U32 UR13, UR22, 0x7, URZ ;  /* 0x00000007160d7899 */ /* 0x000fe2000800063f */
[----:B------:R-:W-:Y:S01]  /*4890*/  IMAD.U32 R167, RZ, RZ, UR22 ;  /* 0x00000016ffa77e24 */ /* 0x000fe2000f8e00ff */
[----:B------:R-:W0:Y:S02]  /*48a0*/  LDGDEPBAR ;  /* 0x00000000000079af */ /* 0x000e240000000000 */
[----:B------:R-:W-:Y:S04]  /*48b0*/  UIADD3 UR12, UR13, UR10, URZ ;  /* 0x0000000a0d0c7290 */ /* 0x000fe8000fffe03f */
[----:B------:R-:W-:Y:S04]  /*48c0*/  UIADD3 UR9, -UR5, 0x80, UR12 ;  /* 0x0000008005097890 */ /* 0x000fe8000fffe10c */
[----:B------:R-:W-:Y:S02]  /*48d0*/  UIADD3 UR11, UR9, -UR46, URZ ;  /* 0x8000002e090b7290 */ /* 0x000fe4000fffe03f */
[----:B------:R-:W-:Y:S04]  /*48e0*/  USHF.L.U32 UR9, UR8, 0x7, URZ ;  /* 0x0000000708097899 */ /* 0x000fe8000800063f */
[----:B------:R-:W-:Y:S03]  /*48f0*/  UISETP.GE.AND UP0, UPT, UR9, UR11, UPT ;  /* 0x0000000b0900728c */ /* 0x000fe6000bf06270 */
[----:B------:R-:W-:Y:S01]  /*4900*/  ULDC UR11, c[0x0][0x2e4] ;  /* 0x0000b900000b7ab9 */ /* 0x000fe20000000800 */
[----:B--2---:R-:W-:Y:S01]  /*4910*/  IMAD R167, R167, 0x80, R2 ;  /* 0x00000080a7a77824 */ /* 0x004fe200078e0202 */
[----:B------:R-:W-:Y:S04]  /*4920*/  DEPBAR.LE SB0, 0x0 ;  /* 0x000080000000791a */ /* 0x000fe80000000000 */
[----:B------:R-:W-:Y:S01]  /*4930*/  BAR.SYNC.DEFER_BLOCKING 0x0 ;  /* 0x0000000000007b1d */ /* 0x000fe20000010000 */
[----:B------:R-:W-:Y:S04]  /*4940*/  IADD3 R2, R247, -UR10, -R167 ;  /* 0x8000000af7027c10 */ /* 0x000fe8000fffe8a7 */
[----:B------:R-:W-:Y:S04]  /*4950*/  IADD3 R2, R2, UR5, RZ ;  /* 0x0000000502027c10 */ /* 0x000fe8000fffe0ff */
[----:B------:R-:W-:Y:S04]  /*4960*/  IADD3 R2, R2, UR9, RZ ;  /* 0x0000000902027c10 */ /* 0x000fe8000fffe0ff */
[----:B------:R-:W-:Y:S02]  /*4970*/  IADD3 R170, R2, -0x1, RZ ;  /* 0xffffffff02aa7810 */ /* 0x000fe40007ffe0ff */
[----:B------:R-:W-:Y:S02]  /*4980*/  IABS R171, R2 ;  /* 0x0000000200ab7213 */ /* 0x000fe40000000000 */
[----:B------:R-:W-:Y:S03]  /*4990*/  ISETP.GE.AND P1, PT, R170, RZ, PT ;  /* 0x000000ffaa00720c */ /* 0x000fe60003f26270 */
[----:B------:R-:W-:Y:S01]  /*49a0*/  IMAD.MOV.U32 R172, RZ, RZ, R171 ;  /* 0x000000ffffac7224 */ /* 0x000fe200078e00ab */
[C---:B------:R-:W-:Y:S01]  /*49b0*/  IADD3 R171, R2.reuse, 0x8, RZ ;  /* 0x0000000802ab7810 */ /* 0x040fe20007ffe0ff */
[----:B------:R-:W-:Y:S02]  /*49c0*/  LDSM.16.M88.4 R64, [R162] ;  /* 0x00000000a240783b */ /* 0x000fe40000000200 */
[----:B------:R1:W-:Y:S01]  /*49d0*/  I2F R194, R172 ;  /* 0x000000ac00c27306 */ /* 0x0003e20000201400 */
[----:B------:R-:W-:Y:S05]  /*49e0*/  ISETP.GE.AND P0, PT, R171, RZ, PT ;  /* 0x000000ffab00720c */ /* 0x000fea0003f06270 */
[C---:B------:R-:W-:Y:S01]  /*49f0*/  @!P1 IADD3 R170, -R2.reuse, 0x1, RZ ;  /* 0x0000000102aa9810 */ /* 0x040fe20007ffe1ff */
[----:B------:R-:W2:Y:S03]  /*4a00*/  LDSM.16.M88.4 R16, [R158+0xc000] ;  /* 0x00c000009e10783b */ /* 0x000ea60000000200 */
[----:B------:R3:W4:Y:S04]  /*4a10*/  I2F R193, R170 ;  /* 0x000000aa00c17306 */ /* 0x0007280000201400 */
[C---:B------:R-:W-:Y:S01]  /*4a20*/  @!P0 IADD3 R171, -R2.reuse, -0x8, RZ ;  /* 0xfffffff802ab8810 */ /* 0x040fe20007ffe1ff */
[----:B------:R-:W4:Y:S05]  /*4a30*/  LDSM.16.M88.4 R60, [R162+0x2000] ;  /* 0x00200000a23c783b */ /* 0x000f2a0000000200 */
[----:B------:R2:W2:Y:S03]  /*4a40*/  I2F R196, R171 ;  /* 0x000000ab00c47306 */ /* 0x0004a60000201400 */
[----:B------:R-:W4:Y:S01]  /*4a50*/  LDSM.16.M88.4 R32, [R158+0xc800] ;  /* 0x00c800009e20783b */ /* 0x000f220000000200 */
[----:B-1----:R-:W-:Y:S04]  /*4a60*/  IADD3 R172, R2, 0x7, RZ ;  /* 0x0000000702ac7810 */ /* 0x002fe80007ffe0ff */
[----:B------:R-:W-:Y:S03]  /*4a70*/  ISETP.GE.AND P2, PT, R172, RZ, PT ;  /* 0x000000ffac00720c */ /* 0x000fe60003f46270 */
[----:B------:R-:W1:Y:S01]  /*4a80*/  LDSM.16.M88.4 R48, [R158+0xd000] ;  /* 0x00d000009e30783b */ /* 0x000e620000000200 */
[C---:B---3--:R-:W-:Y:S07]  /*4a90*/  IADD3 R170, R2.reuse, 0x2f, RZ ;  /* 0x0000002f02aa7810 */ /* 0x048fee0007ffe0ff */
[----:B------:R-:W3:Y:S02]  /*4aa0*/  LDSM.16.M88.4 R132, [R158+0xd800] ;  /* 0x00d800009e84783b */ /* 0x000ee40000000200 */
[C---:B------:R-:W-:Y:S02]  /*4ab0*/  @!P2 IADD3 R172, -R2.reuse, -0x7, RZ ;  /* 0xfffffff902aca810 */ /* 0x040fe40007ffe1ff */
[----:B--2---:R-:W-:Y:S02]  /*4ac0*/  IADD3 R171, R2, 0x27, RZ ;  /* 0x0000002702ab7810 */ /* 0x004fe40007ffe0ff */
[----:B------:R2:W1:Y:S01]  /*4ad0*/  I2F R195, R172 ;  /* 0x000000ac00c37306 */ /* 0x0004620000201400 */
[-C--:B------:R-:W-:Y:S01]  /*4ae0*/  HMMA.16816.F32.BF16 R4, R64, R16.reuse, RZ ;  /* 0x000000104004723c */ /* 0x080fe200000418ff */
[----:B------:R-:W-:Y:S07]  /*4af0*/  LDSM.16.M88.4 R136, [R0] ;  /* 0x000000000088783b */ /* 0x000fee0000000200 */
[C---:B----4-:R-:W-:Y:S01]  /*4b00*/  HMMA.16816.F32.BF16 R8, R60.reuse, R16, RZ ;  /* 0x000000103c08723c */ /* 0x050fe200000418ff */
[----:B------:R-:W4:Y:S07]  /*4b10*/  LDSM.16.M88.4 R140, [R161+0xc000] ;  /* 0x00c00000a18c783b */ /* 0x000f2e0000000200 */
[-C--:B------:R-:W-:Y:S01]  /*4b20*/  HMMA.16816.F32.BF16 R12, R60, R18.reuse, RZ ;  /* 0x000000123c0c723c */ /* 0x080fe200000418ff */
[----:B------:R-:W1:Y:S07]  /*4b30*/  LDSM.16.M88.4 R144, [R0+0x2000] ;  /* 0x002000000090783b */ /* 0x000e6e0000000200 */
[C---:B------:R-:W-:Y:S01]  /*4b40*/  HMMA.16816.F32.BF16 R16, R64.reuse, R18, RZ ;  /* 0x000000124010723c */ /* 0x040fe200000418ff */
[----:B------:R-:W2:Y:S07]  /*4b50*/  LDSM.16.M88.4 R148, [R161+0xc800] ;  /* 0x00c80000a194783b */ /* 0x000eae0000000200 */
[-C--:B------:R-:W-:Y:S01]  /*4b60*/  HMMA.16816.F32.BF16 R20, R64, R32.reuse, RZ ;  /* 0x000000204014723c */ /* 0x080fe200000418ff */
[----:B------:R-:W2:Y:S07]  /*4b70*/  LDSM.16.M88.4 R152, [R161+0xd000] ;  /* 0x00d00000a198783b */ /* 0x000eae0000000200 */
[C---:B------:R-:W-:Y:S08]  /*4b80*/  HMMA.16816.F32.BF16 R24, R60.reuse, R32, RZ ;  /* 0x000000203c18723c */ /* 0x040ff000000418ff */
[-C--:B------:R-:W-:Y:S08]  /*4b90*/  HMMA.16816.F32.BF16 R28, R60, R34.reuse, RZ ;  /* 0x000000223c1c723c */ /* 0x080ff000000418ff */
[C---:B------:R-:W-:Y:S08]  /*4ba0*/  HMMA.16816.F32.BF16 R32, R64.reuse, R34, RZ ;  /* 0x000000224020723c */ /* 0x040ff000000418ff */
[-C--:B-1----:R-:W-:Y:S08]  /*4bb0*/  HMMA.16816.F32.BF16 R36, R64, R48.reuse, RZ ;  /* 0x000000304024723c */ /* 0x082ff000000418ff */
[C---:B------:R-:W-:Y:S08]  /*4bc0*/  HMMA.16816.F32.BF16 R40, R60.reuse, R48, RZ ;  /* 0x000000303c28723c */ /* 0x040ff000000418ff */
[-C--:B------:R-:W-:Y:S08]  /*4bd0*/  HMMA.16816.F32.BF16 R44, R60, R50.reuse, RZ ;  /* 0x000000323c2c723c */ /* 0x080ff000000418ff */
[C---:B------:R-:W-:Y:S08]  /*4be0*/  HMMA.16816.F32.BF16 R48, R64.reuse, R50, RZ ;  /* 0x000000324030723c */ /* 0x040ff000000418ff */
[-C--:B---3--:R-:W-:Y:S08]  /*4bf0*/  HMMA.16816.F32.BF16 R52, R64, R132.reuse, RZ ;  /* 0x000000844034723c */ /* 0x088ff000000418ff */
[C---:B------:R-:W-:Y:S08]  /*4c00*/  HMMA.16816.F32.BF16 R56, R60.reuse, R132, RZ ;  /* 0x000000843c38723c */ /* 0x040ff000000418ff */
[-C--:B------:R-:W-:Y:S08]  /*4c10*/  HMMA.16816.F32.BF16 R60, R60, R134.reuse, RZ ;  /* 0x000000863c3c723c */ /* 0x080ff000000418ff */
[----:B------:R-:W-:Y:S01]  /*4c20*/  HMMA.16816.F32.BF16 R64, R64, R134, RZ ;  /* 0x000000864040723c */ /* 0x000fe200000418ff */
[----:B------:R-:W1:Y:S07]  /*4c30*/  LDSM.16.M88.4 R132, [R161+0xd800] ;  /* 0x00d80000a184783b */ /* 0x000e6e0000000200 */
[-C--:B----4-:R-:W-:Y:S08]  /*4c40*/  HMMA.16816.F32.BF16 R4, R136, R140.reuse, R4 ;  /* 0x0000008c8804723c */ /* 0x090ff00000041804 */
[C---:B------:R-:W-:Y:S08]  /*4c50*/  HMMA.16816.F32.BF16 R8, R144.reuse, R140, R8 ;  /* 0x0000008c9008723c */ /* 0x040ff00000041808 */
[-C--:B------:R-:W-:Y:S08]  /*4c60*/  HMMA.16816.F32.BF16 R12, R144, R142.reuse, R12 ;  /* 0x0000008e900c723c */ /* 0x080ff0000004180c */
[C---:B------:R-:W-:Y:S08]  /*4c70*/  HMMA.16816.F32.BF16 R16, R136.reuse, R142, R16 ;  /* 0x0000008e8810723c */ /* 0x040ff00000041810 */
[-C--:B--2---:R-:W-:Y:S08]  /*4c80*/  HMMA.16816.F32.BF16 R20, R136, R148.reuse, R20 ;  /* 0x000000948814723c */ /* 0x084ff00000041814 */
[C---:B------:R-:W-:Y:S08]  /*4c90*/  HMMA.16816.F32.BF16 R24, R144.reuse, R148, R24 ;  /* 0x000000949018723c */ /* 0x040ff00000041818 */
[-C--:B------:R-:W-:Y:S08]  /*4ca0*/  HMMA.16816.F32.BF16 R28, R144, R150.reuse, R28 ;  /* 0x00000096901c723c */ /* 0x080ff0000004181c */
[C---:B------:R-:W-:Y:S01]  /*4cb0*/  HMMA.16816.F32.BF16 R32, R136.reuse, R150, R32 ;  /* 0x000000968820723c */ /* 0x040fe20000041820 */
[----:B------:R-:W-:Y:S07]  /*4cc0*/  LDSM.16.M88.4 R148, [R159+0xc000] ;  /* 0x00c000009f94783b */ /* 0x000fee0000000200 */
[-C--:B------:R-:W-:Y:S08]  /*4cd0*/  HMMA.16816.F32.BF16 R36, R136, R152.reuse, R36 ;  /* 0x000000988824723c */ /* 0x080ff00000041824 */
[C---:B------:R-:W-:Y:S07]  /*4ce0*/  HMMA.16816.F32.BF16 R40, R144.reuse, R152, R40 ;  /* 0x000000989028723c */ /* 0x040fee0000041828 */
[--C-:B------:R-:W-:Y:S01]  /*4cf0*/  IMAD.IADD R152, R162, 0x1, R157.reuse ;  /* 0x00000001a2987824 */ /* 0x100fe200078e029d */
[-C--:B------:R-:W-:Y:S04]  /*4d00*/  HMMA.16816.F32.BF16 R44, R144, R154.reuse, R44 ;  /* 0x0000009a902c723c */ /* 0x080fe8000004182c */
[----:B------:R-:W2:Y:S04]  /*4d10*/  LDSM.16.M88.4 R140, [R152] ;  /* 0x00000000988c783b */ /* 0x000ea80000000200 */
[C---:B------:R-:W-:Y:S04]  /*4d20*/  HMMA.16816.F32.BF16 R48, R136.reuse, R154, R48 ;  /* 0x0000009a8830723c */ /* 0x040fe80000041830 */
[----:B------:R-:W3:Y:S04]  /*4d30*/  LDSM.16.M88.4 R152, [R152+0x2000] ;  /* 0x002000009898783b */ /* 0x000ee80000000200 */
[-C--:B-1----:R-:W-:Y:S08]  /*4d40*/  HMMA.16816.F32.BF16 R52, R136, R132.reuse, R52 ;  /* 0x000000848834723c */ /* 0x082ff00000041834 */
[C---:B------:R-:W-:Y:S08]  /*4d50*/  HMMA.16816.F32.BF16 R56, R144.reuse, R132, R56 ;  /* 0x000000849038723c */ /* 0x040ff00000041838 */
[-C--:B------:R-:W-:Y:S07]  /*4d60*/  HMMA.16816.F32.BF16 R60, R144, R134.reuse, R60 ;  /* 0x00000086903c723c */ /* 0x080fee000004183c */
[C---:B------:R-:W-:Y:S01]  /*4d70*/  IADD3 R146, R2.reuse, 0x40, RZ ;  /* 0x0000004002927810 */ /* 0x040fe20007ffe0ff */
[----:B------:R-:W-:Y:S01]  /*4d80*/  HMMA.16816.F32.BF16 R64, R136, R134, R64 ;  /* 0x000000868840723c */ /* 0x000fe20000041840 */
[----:B------:R-:W1:Y:S03]  /*4d90*/  LDSM.16.M88.4 R132, [R159+0xc800] ;  /* 0x00c800009f84783b */ /* 0x000e660000000200 */
[C---:B------:R-:W-:Y:S02]  /*4da0*/  IADD3 R147, R2.reuse, 0x37, RZ ;  /* 0x0000003702937810 */ /* 0x040fe40007ffe0ff */
[C---:B------:R-:W-:Y:S02]  /*4db0*/  IADD3 R144, R2.reuse, 0x38, RZ ;  /* 0x0000003802907810 */ /* 0x040fe40007ffe0ff */
[----:B------:R-:W-:Y:S01]  /*4dc0*/  IADD3 R138, R2, 0x47, RZ ;  /* 0x00000047028a7810 */ /* 0x000fe20007ffe0ff */
[-C--:B--2---:R-:W-:Y:S05]  /*4dd0*/  HMMA.16816.F32.BF16 R4, R140, R148.reuse, R4 ;  /* 0x000000948c04723c */ /* 0x084fea0000041804 */
[----:B------:R-:W-:Y:S02]  /*4de0*/  ISETP.GE.AND P0, PT, R138, RZ, PT ;  /* 0x000000ff8a00720c */ /* 0x000fe40003f06270 */
[----:B------:R-:W-:Y:S01]  /*4df0*/  IADD3 R136, P1, R250, UR18, RZ ;  /* 0x00000012fa887c10 */ /* 0x000fe2000ff3e0ff */
[C---:B---3--:R-:W-:Y:S04]  /*4e00*/  HMMA.16816.F32.BF16 R8, R152.reuse, R148, R8 ;  /* 0x000000949808723c */ /* 0x048fe80000041808 */
[----:B------:R-:W-:Y:S02]  /*4e10*/  IADD3 R139, R2, 0x48, RZ ;  /* 0x00000048028b7810 */ /* 0x000fe40007ffe0ff */
[----:B------:R-:W-:Y:S01]  /*4e20*/  IADD3.X R137, R251, UR17, RZ, P1, !PT ;  /* 0x00000011fb897c10 */ /* 0x000fe20008ffe4ff */
[----:B------:R-:W-:Y:S01]  /*4e30*/  IMAD.IADD R148, R0, 0x1, R157 ;  /* 0x0000000100947824 */ /* 0x000fe200078e029d */
[----:B------:R-:W-:Y:S01]  /*4e40*/  ISETP.GE.AND P1, PT, R139, RZ, PT ;  /* 0x000000ff8b00720c */ /* 0x000fe20003f26270 */
[-C--:B------:R-:W-:Y:S02]  /*4e50*/  HMMA.16816.F32.BF16 R12, R152, R150.reuse, R12 ;  /* 0x00000096980c723c */ /* 0x080fe4000004180c */
[----:B-----5:R2:W5:Y:S01]  /*4e60*/  LDG.E R174, [R136.64] ;  /* 0x0000001a88ae7981 */ /* 0x020562000c1e1900 */
[----:B------:R-:W-:Y:S02]  /*4e70*/  @!P0 IADD3 R138, -R2, -0x47, RZ ;  /* 0xffffffb9028a8810 */ /* 0x000fe40007ffe1ff */
[----:B------:R-:W-:Y:S01]  /*4e80*/  ISETP.GE.AND P0, PT, R146, RZ, PT ;  /* 0x000000ff9200720c */ /* 0x000fe20003f06270 */
[----:B------:R2:W5:Y:S01]  /*4e90*/  LDG.E R175, [R136.64+0x20] ;  /* 0x0000201a88af7981 */ /* 0x000562000c1e1900 */
[----:B------:R-:W3:Y:S01]  /*4ea0*/  I2F R198, R138 ;  /* 0x0000008a00c67306 */ /* 0x000ee20000201400 */
[C---:B------:R-:W-:Y:S01]  /*4eb0*/  IADD3 R145, R2.reuse, 0x3f, RZ ;  /* 0x0000003f02917810 */ /* 0x040fe20007ffe0ff */
[C---:B------:R-:W-:Y:S01]  /*4ec0*/  HMMA.16816.F32.BF16 R16, R140.reuse, R150, R16 ;  /* 0x000000968c10723c */ /* 0x040fe20000041810 */
[----:B------:R2:W5:Y:S03]  /*4ed0*/  LDG.E R173, [R136.64+0x100] ;  /* 0x0001001a88ad7981 */ /* 0x000566000c1e1900 */
[C---:B------:R-:W-:Y:S01]  /*4ee0*/  @!P1 IADD3 R139, -R2.reuse, -0x48, RZ ;  /* 0xffffffb8028b9810 */ /* 0x040fe20007ffe1ff */
[----:B------:R2:W5:Y:S01]  /*4ef0*/  LDG.E R172, [R136.64+0x120] ;  /* 0x0001201a88ac7981 */ /* 0x000562000c1e1900 */
[C---:B------:R-:W-:Y:S02]  /*4f00*/  IADD3 R149, R2.reuse, 0x30, RZ ;  /* 0x0000003002957810 */ /* 0x040fe40007ffe0ff */
[----:B------:R2:W4:Y:S01]  /*4f10*/  I2F R197, R139 ;  /* 0x0000008b00c57306 */ /* 0x0005220000201400 */
[----:B------:R-:W-:Y:S01]  /*4f20*/  @!P0 IADD3 R146, -R2, -0x40, RZ ;  /* 0xffffffc002928810 */ /* 0x000fe20007ffe1ff */
[-C--:B-1----:R-:W-:Y:S03]  /*4f30*/  HMMA.16816.F32.BF16 R20, R140, R132.reuse, R20 ;  /* 0x000000848c14723c */ /* 0x082fe60000041814 */
[----:B------:R-:W-:Y:S02]  /*4f40*/  ISETP.GE.AND P0, PT, R147, RZ, PT ;  /* 0x000000ff9300720c */ /* 0x000fe40003f06270 */
[----:B------:R-:W-:Y:S02]  /*4f50*/  ISETP.GE.AND P1, PT, R144, RZ, PT ;  /* 0x000000ff9000720c */ /* 0x000fe40003f26270 */
[----:B------:R-:W-:Y:S01]  /*4f60*/  ISETP.GE.AND P2, PT, R145, RZ, PT ;  /* 0x000000ff9100720c */ /* 0x000fe20003f46270 */
[----:B------:R1:W1:Y:S01]  /*4f70*/  I2F R190, R146 ;  /* 0x0000009200be7306 */ /* 0x0002620000201400 */
[C---:B------:R-:W-:Y:S04]  /*4f80*/  HMMA.16816.F32.BF16 R24, R152.reuse, R132, R24 ;  /* 0x000000849818723c */ /* 0x040fe80000041818 */
[C---:B------:R-:W-:Y:S03]  /*4f90*/  IADD3 R0, R2.reuse, 0x28, RZ ;  /* 0x0000002802007810 */ /* 0x040fe60007ffe0ff */
[C---:B------:R-:W-:Y:S01]  /*4fa0*/  @!P0 IADD3 R147, -R2.reuse, -0x37, RZ ;  /* 0xffffffc902938810 */ /* 0x040fe20007ffe1ff */
[-C--:B------:R-:W-:Y:S03]  /*4fb0*/  HMMA.16816.F32.BF16 R28, R152, R134.reuse, R28 ;  /* 0x00000086981c723c */ /* 0x080fe6000004181c */
[----:B------:R-:W-:Y:S01]  /*4fc0*/  I2F R191, R147 ;  /* 0x0000009300bf7306 */ /* 0x000fe20000201400 */
[C---:B------:R-:W-:Y:S01]  /*4fd0*/  @!P1 IADD3 R144, -R2.reuse, -0x38, RZ ;  /* 0xffffffc802909810 */ /* 0x040fe20007ffe1ff */
[----:B--2---:R-:W2:Y:S01]  /*4fe0*/  LDSM.16.M88.4 R136, [R159+0xd000] ;  /* 0x00d000009f88783b */ /* 0x004ea20000000200 */
[C---:B------:R-:W-:Y:S02]  /*4ff0*/  @!P2 IADD3 R145, -R2.reuse, -0x3f, RZ ;  /* 0xffffffc10291a810 */ /* 0x040fe40007ffe1ff */
[C---:B------:R-:W-:Y:S05]  /*5000*/  HMMA.16816.F32.BF16 R32, R140.reuse, R134, R32 ;  /* 0x000000868c20723c */ /* 0x040fea0000041820 */
[----:B------:R3:W-:Y:S01]  /*5010*/  I2F R192, R144 ;  /* 0x0000009000c07306 */ /* 0x0007e20000201400 */
[----:B------:R-:W4:Y:S01]  /*5020*/  LDSM.16.M88.4 R132, [R159+0xd800] ;  /* 0x00d800009f84783b */ /* 0x000f220000000200 */
[----:B-1----:R-:W-:Y:S04]  /*5030*/  IADD3 R146, R2, -0x8, RZ ;  /* 0xfffffff802927810 */ /* 0x002fe80007ffe0ff */
[----:B------:R-:W-:Y:S04]  /*5040*/  ISETP.GE.AND P2, PT, R146, RZ, PT ;  /* 0x000000ff9200720c */ /* 0x000fe80003f46270 */
[----:B------:R1:W1:Y:S09]  /*5050*/  I2F R188, R145 ;  /* 0x0000009100bc7306 */ /* 0x0002720000201400 */
[C---:B------:R-:W-:Y:S04]  /*5060*/  @!P2 IADD3 R146, -R2.reuse, 0x8, RZ ;  /* 0x000000080292a810 */ /* 0x040fe80007ffe1ff */
[----:B------:R4:W4:Y:S01]  /*5070*/  I2F R187, R146 ;  /* 0x0000009200bb7306 */ /* 0x0009220000201400 */
[----:B---3--:R-:W-:Y:S04]  /*5080*/  IADD3 R144, R2, -0x10, RZ ;  /* 0xfffffff002907810 */ /* 0x008fe80007ffe0ff */
[----:B------:R-:W-:Y:S01]  /*5090*/  ISETP.GE.AND P0, PT, R144, RZ, PT ;  /* 0x000000ff9000720c */ /* 0x000fe20003f06270 */
[-C--:B--2---:R-:W-:Y:S03]  /*50a0*/  HMMA.16816.F32.BF16 R36, R140, R136.reuse, R36 ;  /* 0x000000888c24723c */ /* 0x084fe60000041824 */
[C---:B-1----:R-:W-:Y:S04]  /*50b0*/  IADD3 R145, R2.reuse, -0x9, RZ ;  /* 0xfffffff702917810 */ /* 0x042fe80007ffe0ff */
[----:B------:R-:W-:Y:S01]  /*50c0*/  ISETP.GE.AND P1, PT, R145, RZ, PT ;  /* 0x000000ff9100720c */ /* 0x000fe20003f26270 */
[C---:B------:R-:W-:Y:S04]  /*50d0*/  HMMA.16816.F32.BF16 R40, R152.reuse, R136, R40 ;  /* 0x000000889828723c */ /* 0x040fe80000041828 */
[C---:B------:R-:W-:Y:S02]  /*50e0*/  @!P0 IADD3 R144, -R2.reuse, 0x10, RZ ;  /* 0x0000001002908810 */ /* 0x040fe40007ffe1ff */
[----:B------:R-:W-:Y:S02]  /*50f0*/  ISETP.GE.AND P0, PT, R149, RZ, PT ;  /* 0x000000ff9500720c */ /* 0x000fe40003f06270 */
[----:B------:R-:W-:Y:S01]  /*5100*/  I2F R189, R144 ;  /* 0x0000009000bd7306 */ /* 0x000fe20000201400 */
[C---:B----4-:R-:W-:Y:S01]  /*5110*/  IADD3 R146, R2.reuse, -0x11, RZ ;  /* 0xffffffef02927810 */ /* 0x050fe20007ffe0ff */
[-C--:B------:R-:W-:Y:S03]  /*5120*/  HMMA.16816.F32.BF16 R44, R152, R138.reuse, R44 ;  /* 0x0000008a982c723c */ /* 0x080fe6000004182c */
[----:B------:R-:W-:Y:S02]  /*5130*/  @!P1 IADD3 R145, -R2, 0x9, RZ ;  /* 0x0000000902919810 */ /* 0x000fe40007ffe1ff */
[----:B------:R-:W-:Y:S03]  /*5140*/  ISETP.GE.AND P1, PT, R146, RZ, PT ;  /* 0x000000ff9200720c */ /* 0x000fe60003f26270 */
[----:B------:R-:W1:Y:S01]  /*5150*/  I2F R185, R145 ;  /* 0x0000009100b97306 */ /* 0x000e620000201400 */
[----:B------:R-:W-:Y:S01]  /*5160*/  @!P0 IADD3 R149, -R2, -0x30, RZ ;  /* 0xffffffd002958810 */ /* 0x000fe20007ffe1ff */
[C---:B------:R-:W-:Y:S01]  /*5170*/  HMMA.16816.F32.BF16 R48, R140.reuse, R138, R48 ;  /* 0x0000008a8c30723c */ /* 0x040fe20000041830 */
[----:B------:R-:W-:Y:S03]  /*5180*/  LDSM.16.M88.4 R136, [R148] ;  /* 0x000000009488783b */ /* 0x000fe60000000200 */
[----:B------:R-:W-:Y:S04]  /*5190*/  ISETP.GE.AND P0, PT, R0, RZ, PT ;  /* 0x000000ff0000720c */ /* 0x000fe80003f06270 */
[----:B------:R2:W-:Y:S01]  /*51a0*/  I2F R183, R149 ;  /* 0x0000009500b77306 */ /* 0x0005e20000201400 */
[----:B------:R-:W-:Y:S01]  /*51b0*/  @!P1 IADD3 R146, -R2, 0x11, RZ ;  /* 0x0000001102929810 */ /* 0x000fe20007ffe1ff */
[-C--:B------:R-:W-:Y:S03]  /*51c0*/  HMMA.16816.F32.BF16 R52, R140, R132.reuse, R52 ;  /* 0x000000848c34723c */ /* 0x080fe60000041834 */
[----:B------:R-:W-:Y:S04]  /*51d0*/  ISETP.GE.AND P1, PT, R170, RZ, PT ;  /* 0x000000ffaa00720c */ /* 0x000fe80003f26270 */
[C---:B------:R-:W-:Y:S01]  /*51e0*/  @!P0 IADD3 R0, -R2.reuse, -0x28, RZ ;  /* 0xffffffd802008810 */ /* 0x040fe20007ffe1ff */
[----:B------:R3:W4:Y:S01]  /*51f0*/  I2F R186, R146 ;  /* 0x0000009200ba7306 */ /* 0x0007220000201400 */
[C---:B------:R-:W-:Y:S07]  /*5200*/  HMMA.16816.F32.BF16 R56, R152.reuse, R132, R56 ;  /* 0x000000849838723c */ /* 0x040fee0000041838 */
[C---:B------:R-:W-:Y:S01]  /*5210*/  @!P1 IADD3 R170, -R2.reuse, -0x2f, RZ ;  /* 0xffffffd102aa9810 */ /* 0x040fe20007ffe1ff */
[-C--:B------:R-:W-:Y:S01]  /*5220*/  HMMA.16816.F32.BF16 R60, R152, R134.reuse, R60 ;  /* 0x00000086983c723c */ /* 0x080fe2000004183c */
[----:B------:R1:W-:Y:S02]  /*5230*/  I2F R184, R0 ;  /* 0x0000000000b87306 */ /* 0x0003e40000201400 */
[----:B------:R-:W-:Y:S01]  /*5240*/  ISETP.GE.AND P1, PT, R171, RZ, PT ;  /* 0x000000ffab00720c */ /* 0x000fe20003f26270 */
[----:B--2---:R-:W-:Y:S03]  /*5250*/  LDSM.16.M88.4 R148, [R148+0x2000] ;  /* 0x002000009494783b */ /* 0x004fe60000000200 */
[----:B------:R-:W-:Y:S01]  /*5260*/  IADD3 R152, R2, -0x18, RZ ;  /* 0xffffffe802987810 */ /* 0x000fe20007ffe0ff */
[----:B------:R-:W-:Y:S03]  /*5270*/  HMMA.16816.F32.BF16 R64, R140, R134, R64 ;  /* 0x000000868c40723c */ /* 0x000fe60000041840 */
[----:B------:R-:W2:Y:S01]  /*5280*/  I2F R182, R170 ;  /* 0x000000aa00b67306 */ /* 0x000ea20000201400 */
[----:B------:R-:W-:Y:S01]  /*5290*/  ISETP.GE.AND P0, PT, R152, RZ, PT ;  /* 0x000000ff9800720c */ /* 0x000fe20003f06270 */
[----:B------:R-:W-:Y:S01]  /*52a0*/  LDSM.16.M88.4 R132, [R160+0xc800] ;  /* 0x00c80000a084783b */ /* 0x000fe20000000200 */
[C---:B------:R-:W-:Y:S02]  /*52b0*/  IADD3 R153, R2.reuse, -0x38, RZ ;  /* 0xffffffc802997810 */ /* 0x040fe40007ffe0ff */
[C---:B------:R-:W-:Y:S02]  /*52c0*/  @!P1 IADD3 R171, -R2.reuse, -0x27, RZ ;  /* 0xffffffd902ab9810 */ /* 0x040fe40007ffe1ff */
[----:B------:R-:W-:Y:S02]  /*52d0*/  ISETP.GE.AND P3, PT, R153, RZ, PT ;  /* 0x000000ff9900720c */ /* 0x000fe40003f66270 */
[C---:B------:R-:W-:Y:S01]  /*52e0*/  IADD3 R141, R2.reuse, -0x20, RZ ;  /* 0xffffffe0028d7810 */ /* 0x040fe20007ffe0ff */
[----:B------:R-:W2:Y:S01]  /*52f0*/  I2F R181, R171 ;  /* 0x000000ab00b57306 */ /* 0x000ea20000201400 */
[----:B---3--:R-:W3:Y:S01]  /*5300*/  LDSM.16.M88.4 R144, [R160+0xc000] ;  /* 0x00c00000a090783b */ /* 0x008ee20000000200 */
[C---:B------:R-:W-:Y:S02]  /*5310*/  IADD3 R140, R2.reuse, -0x21, RZ ;  /* 0xffffffdf028c7810 */ /* 0x040fe40007ffe0ff */
[C---:B-1----:R-:W-:Y:S02]  /*5320*/  IADD3 R0, R2.reuse, -0x19, RZ ;  /* 0xffffffe702007810 */ /* 0x042fe40007ffe0ff */
[----:B------:R-:W-:Y:S02]  /*5330*/  @!P0 IADD3 R152, -R2, 0x18, RZ ;  /* 0x0000001802988810 */ /* 0x000fe40007ffe1ff */
[----:B------:R-:W-:Y:S02]  /*5340*/  ISETP.GE.AND P1, PT, R0, RZ, PT ;  /* 0x000000ff0000720c */ /* 0x000fe40003f26270 */
[----:B------:R1:W1:Y:S01]  /*5350*/  I2F R179, R152 ;  /* 0x0000009800b37306 */ /* 0x0002620000201400 */
[----:B------:R-:W-:Y:S02]  /*5360*/  ISETP.GE.AND P0, PT, R141, RZ, PT ;  /* 0x000000ff8d00720c */ /* 0x000fe40003f06270 */
[C---:B------:R-:W-:Y:S02]  /*5370*/  IADD3 R154, R2.reuse, -0x39, RZ ;  /* 0xffffffc7029a7810 */ /* 0x040fe40007ffe0ff */
[----:B------:R-:W-:Y:S02]  /*5380*/  @!P3 IADD3 R153, -R2, 0x38, RZ ;  /* 0x000000380299b810 */ /* 0x000fe40007ffe1ff */
[----:B------:R-:W-:Y:S04]  /*5390*/  ISETP.GE.AND P2, PT, R154, RZ, PT ;  /* 0x000000ff9a00720c */ /* 0x000fe80003f46270 */
[----:B------:R-:W-:Y:S01]  /*53a0*/  I2F R153, R153 ;  /* 0x0000009900997306 */ /* 0x000fe20000201400 */
[----:B------:R-:W-:Y:S02]  /*53b0*/  @!P1 IADD3 R0, -R2, 0x19, RZ ;  /* 0x0000001902009810 */ /* 0x000fe40007ffe1ff */
[----:B------:R-:W-:Y:S02]  /*53c0*/  ISETP.GE.AND P1, PT, R140, RZ, PT ;  /* 0x000000ff8c00720c */ /* 0x000fe40003f26270 */
[C---:B------:R-:W-:Y:S04]  /*53d0*/  @!P0 IADD3 R141, -R2.reuse, 0x20, RZ ;  /* 0x00000020028d8810 */ /* 0x040fe80007ffe1ff */
[C---:B------:R-:W-:Y:S01]  /*53e0*/  @!P2 IADD3 R154, -R2.reuse, 0x39, RZ ;  /* 0x00000039029aa810 */ /* 0x040fe20007ffe1ff */
[----:B------:R-:W-:Y:S01]  /*53f0*/  I2F R180, R141 ;  /* 0x0000008d00b47306 */ /* 0x000fe20000201400 */
[C---:B-1----:R-:W-:Y:S05]  /*5400*/  IADD3 R152, R2.reuse, 0xf, RZ ;  /* 0x0000000f02987810 */ /* 0x042fea0007ffe0ff */
[C---:B------:R-:W-:Y:S04]  /*5410*/  @!P1 IADD3 R140, -R2.reuse, 0x21, RZ ;  /* 0x00000021028c9810 */ /* 0x040fe80007ffe1ff */
[----:B------:R1:W-:Y:S01]  /*5420*/  I2F R178, R140 ;  /* 0x0000008c00b27306 */ /* 0x0003e20000201400 */
[-C--:B---3--:R-:W-:Y:S08]  /*5430*/  HMMA.16816.F32.BF16 R4, R136, R144.reuse, R4 ;  /* 0x000000908804723c */ /* 0x088ff00000041804 */
[C---:B------:R-:W-:Y:S01]  /*5440*/  HMMA.16816.F32.BF16 R8, R148.reuse, R144, R8 ;  /* 0x000000909408723c */ /* 0x040fe20000041808 */
[----:B------:R3:W2:Y:S06]  /*5450*/  I2F R177, R0 ;  /* 0x0000000000b17306 */ /* 0x0006ac0000201400 */
[----:B------:R-:W-:Y:S01]  /*5460*/  IADD3 R144, R2, 0x1f, RZ ;  /* 0x0000001f02907810 */ /* 0x000fe20007ffe0ff */
[-C--:B------:R-:W-:Y:S03]  /*5470*/  HMMA.16816.F32.BF16 R12, R148, R146.reuse, R12 ;  /* 0x00000092940c723c */ /* 0x080fe6000004180c */
[----:B------:R-:W-:Y:S01]  /*5480*/  ISETP.GE.AND P1, PT, R144, RZ, PT ;  /* 0x000000ff9000720c */ /* 0x000fe20003f26270 */
[----:B------:R-:W-:Y:S01]  /*5490*/  I2F R154, R154 ;  /* 0x0000009a009a7306 */ /* 0x000fe20000201400 */
[----:B------:R-:W-:Y:S01]  /*54a0*/  IADD3 R145, R2, 0x18, RZ ;  /* 0x0000001802917810 */ /* 0x000fe20007ffe0ff */
[----:B-1----:R-:W1:Y:S02]  /*54b0*/  LDSM.16.M88.4 R140, [R160+0xd000] ;  /* 0x00d00000a08c783b */ /* 0x002e640000000200 */
[----:B------:R-:W-:Y:S01]  /*54c0*/  FFMA.FTZ R5, R193, -UR4, R5 ;  /* 0x80000004c1057c23 */ /* 0x000fe20008010005 */
[C---:B------:R-:W-:Y:S04]  /*54d0*/  HMMA.16816.F32.BF16 R16, R136.reuse, R146, R16 ;  /* 0x000000928810723c */ /* 0x040fe80000041810 */
[----:B------:R-:W-:Y:S02]  /*54e0*/  FFMA.FTZ R6, R196, -UR4, R6 ;  /* 0x80000004c4067c23 */ /* 0x000fe40008010006 */
[----:B------:R-:W-:Y:S01]  /*54f0*/  FFMA.FTZ R7, R195, -UR4, R7 ;  /* 0x80000004c3077c23 */ /* 0x000fe20008010007 */
[----:B------:R-:W-:Y:S01]  /*5500*/  IADD3 R146, R2, 0x17, RZ ;  /* 0x0000001702927810 */ /* 0x000fe20007ffe0ff */
[----:B------:R-:W-:Y:S01]  /*5510*/  FFMA.FTZ R4, R194, -UR4, R4 ;  /* 0x80000004c2047c23 */ /* 0x000fe20008010004 */
[-C--:B------:R-:W-:Y:S03]  /*5520*/  HMMA.16816.F32.BF16 R20, R136, R132.reuse, R20 ;  /* 0x000000848814723c */ /* 0x080fe60000041814 */
[----:B------:R-:W-:Y:S01]  /*5530*/  FFMA.FTZ R11, R198, -UR4, R11 ;  /* 0x80000004c60b7c23 */ /* 0x000fe2000801000b */
[C---:B---3--:R-:W-:Y:S01]  /*5540*/  IADD3 R0, R2.reuse, 0x20, RZ ;  /* 0x0000002002007810 */ /* 0x048fe20007ffe0ff */
[----:B------:R-:W-:Y:S01]  /*5550*/  FFMA.FTZ R10, R197, -UR4, R10 ;  /* 0x80000004c50a7c23 */ /* 0x000fe2000801000a */
[----:B------:R-:W-:Y:S01]  /*5560*/  @!P1 IADD3 R144, -R2, -0x1f, RZ ;  /* 0xffffffe102909810 */ /* 0x000fe20007ffe1ff */
[----:B------:R-:W-:Y:S01]  /*5570*/  FFMA.FTZ R8, R190, -UR4, R8 ;  /* 0x80000004be087c23 */ /* 0x000fe20008010008 */
[C---:B------:R-:W-:Y:S02]  /*5580*/  HMMA.16816.F32.BF16 R24, R148.reuse, R132, R24 ;  /* 0x000000849418723c */ /* 0x040fe40000041818 */
[----:B------:R3:W-:Y:S02]  /*5590*/  I2F R170, R144 ;  /* 0x0000009000aa7306 */ /* 0x0007e40000201400 */
[----:B------:R-:W-:Y:S01]  /*55a0*/  FFMA.FTZ R9, R188, -UR4, R9 ;  /* 0x80000004bc097c23 */ /* 0x000fe20008010009 */
[----:B------:R-:W-:Y:S01]  /*55b0*/  ISETP.GE.AND P0, PT, R0, RZ, PT ;  /* 0x000000ff0000720c */ /* 0x000fe20003f06270 */
[----:B------:R-:W-:Y:S01]  /*55c0*/  FFMA.FTZ R14, R190, -UR4, R14 ;  /* 0x80000004be0e7c23 */ /* 0x000fe2000801000e */
[----:B------:R-:W-:Y:S01]  /*55d0*/  ISETP.GE.AND P1, PT, R146, RZ, PT ;  /* 0x000000ff9200720c */ /* 0x000fe20003f26270 */
[----:B------:R-:W-:Y:S01]  /*55e0*/  FFMA.FTZ R15, R188, -UR4, R15 ;  /* 0x80000004bc0f7c23 */ /* 0x000fe2000801000f */
[-C--:B------:R-:W-:Y:S03]  /*55f0*/  HMMA.16816.F32.BF16 R28, R148, R134.reuse, R28 ;  /* 0x00000086941c723c */ /* 0x080fe6000004181c */
[----:B------:R-:W-:Y:S01]  /*5600*/  FFMA.FTZ R12, R192, -UR4, R12 ;  /* 0x80000004c00c7c23 */ /* 0x000fe2000801000c */
[----:B------:R-:W-:Y:S01]  /*5610*/  IADD3 R147, R2, 0x10, RZ ;  /* 0x0000001002937810 */ /* 0x000fe20007ffe0ff */
[----:B------:R-:W-:Y:S02]  /*5620*/  FFMA.FTZ R13, R191, -UR4, R13 ;  /* 0x80000004bf0d7c23 */ /* 0x000fe4000801000d */
[----:B------:R-:W-:Y:S01]  /*5630*/  FFMA.FTZ R19, R193, -UR4, R19 ;  /* 0x80000004c1137c23 */ /* 0x000fe20008010013 */
[C---:B------:R-:W-:Y:S01]  /*5640*/  HMMA.16816.F32.BF16 R32, R136.reuse, R134, R32 ;  /* 0x000000868820723c */ /* 0x040fe20000041820 */
[----:B------:R-:W2:Y:S03]  /*5650*/  LDSM.16.M88.4 R132, [R160+0xd800] ;  /* 0x00d80000a084783b */ /* 0x000ea60000000200 */
[----:B------:R-:W-:Y:S01]  /*5660*/  FFMA.FTZ R18, R194, -UR4, R18 ;  /* 0x80000004c2127c23 */ /* 0x000fe20008010012 */
[C---:B------:R-:W-:Y:S01]  /*5670*/  @!P0 IADD3 R0, -R2.reuse, -0x20, RZ ;  /* 0xffffffe002008810 */ /* 0x040fe20007ffe1ff */
[----:B------:R-:W-:Y:S01]  /*5680*/  FFMA.FTZ R16, R187, -UR4, R16 ;  /* 0x80000004bb107c23 */ /* 0x000fe20008010010 */
[----:B------:R-:W-:Y:S01]  /*5690*/  ISETP.GE.AND P0, PT, R145, RZ, PT ;  /* 0x000000ff9100720c */ /* 0x000fe20003f06270 */
[----:B------:R-:W-:Y:S01]  /*56a0*/  FFMA.FTZ R17, R185, -UR4, R17 ;  /* 0x80000004b9117c23 */ /* 0x000fe20008010011 */
[-C--:B-1----:R-:W-:Y:S01]  /*56b0*/  HMMA.16816.F32.BF16 R36, R136, R140.reuse, R36 ;  /* 0x0000008c8824723c */ /* 0x082fe20000041824 */
[----:B------:R1:W1:Y:S02]  /*56c0*/  I2F R171, R0 ;  /* 0x0000000000ab7306 */ /* 0x0002640000201400 */
[----:B------:R-:W-:Y:S01]  /*56d0*/  FFMA.FTZ R22, R187, -UR4, R22 ;  /* 0x80000004bb167c23 */ /* 0x000fe20008010016 */
[C---:B------:R-:W-:Y:S01]  /*56e0*/  @!P1 IADD3 R146, -R2.reuse, -0x17, RZ ;  /* 0xffffffe902929810 */ /* 0x040fe20007ffe1ff */
[----:B------:R-:W-:Y:S01]  /*56f0*/  FFMA.FTZ R23, R185, -UR4, R23 ;  /* 0x80000004b9177c23 */ /* 0x000fe20008010017 */
[----:B---3--:R-:W-:Y:S01]  /*5700*/  IADD3 R144, R2, -0x28, RZ ;  /* 0xffffffd802907810 */ /* 0x008fe20007ffe0ff */
[----:B------:R-:W-:Y:S01]  /*5710*/  FFMA.FTZ R20, R189, -UR4, R20 ;  /* 0x80000004bd147c23 */ /* 0x000fe20008010014 */
[C---:B------:R-:W-:Y:S03]  /*5720*/  HMMA.16816.F32.BF16 R40, R148.reuse, R140, R40 ;  /* 0x0000008c9428723c */ /* 0x040fe60000041828 */
[----:B------:R3:W-:Y:S01]  /*5730*/  I2F R155, R146 ;  /* 0x00000092009b7306 */ /* 0x0007e20000201400 */
[----:B----4-:R-:W-:Y:S01]  /*5740*/  FFMA.FTZ R21, R186, -UR4, R21 ;  /* 0x80000004ba157c23 */ /* 0x010fe20008010015 */
[----:B------:R-:W-:Y:S01]  /*5750*/  @!P0 IADD3 R145, -R2, -0x18, RZ ;  /* 0xffffffe802918810 */ /* 0x000fe20007ffe1ff */
[----:B------:R-:W-:Y:S01]  /*5760*/  FFMA.FTZ R26, R192, -UR4, R26 ;  /* 0x80000004c01a7c23 */ /* 0x000fe2000801001a */
[----:B------:R-:W-:Y:S01]  /*5770*/  ISETP.GE.AND P0, PT, R144, RZ, PT ;  /* 0x000000ff9000720c */ /* 0x000fe20003f06270 */
[----:B------:R-:W-:Y:S01]  /*5780*/  FFMA.FTZ R27, R191, -UR4, R27 ;  /* 0x80000004bf1b7c23 */ /* 0x000fe2000801001b */
[-C--:B------:R-:W-:Y:S03]  /*5790*/  HMMA.16816.F32.BF16 R44, R148, R142.reuse, R44 ;  /* 0x0000008e942c723c */ /* 0x080fe6000004182c */
[----:B------:R-:W-:Y:S01]  /*57a0*/  FFMA.FTZ R24, R183, -UR4, R24 ;  /* 0x80000004b7187c23 */ /* 0x000fe20008010018 */
[----:B------:R4:W4:Y:S01]  /*57b0*/  I2F R176, R145 ;  /* 0x0000009100b07306 */ /* 0x0009220000201400 */
[C---:B--2---:R-:W-:Y:S01]  /*57c0*/  FFMA.FTZ R25, R182.reuse, -UR4, R25 ;  /* 0x80000004b6197c23 */ /* 0x044fe20008010019 */
[----:B------:R-:W-:Y:S01]  /*57d0*/  ISETP.GE.AND P1, PT, R147, RZ, PT ;  /* 0x000000ff9300720c */ /* 0x000fe20003f26270 */
[----:B------:R-:W-:Y:S01]  /*57e0*/  FFMA.FTZ R30, R183, -UR4, R30 ;  /* 0x80000004b71e7c23 */ /* 0x000fe2000801001e */
[C---:B------:R-:W-:Y:S04]  /*57f0*/  HMMA.16816.F32.BF16 R48, R136.reuse, R142, R48 ;  /* 0x0000008e8830723c */ /* 0x040fe80000041830 */
[----:B------:R-:W-:Y:S01]  /*5800*/  FFMA.FTZ R31, R182, -UR4, R31 ;  /* 0x80000004b61f7c23 */ /* 0x000fe2000801001f */
[----:B-1----:R-:W-:Y:S01]  /*5810*/  IADD3 R0, R2, -0x29, RZ ;  /* 0xffffffd702007810 */ /* 0x002fe20007ffe0ff */
[----:B------:R-:W-:Y:S01]  /*5820*/  FFMA.FTZ R28, R184, -UR4, R28 ;  /* 0x80000004b81c7c23 */ /* 0x000fe2000801001c */
[C---:B------:R-:W-:Y:S01]  /*5830*/  @!P0 IADD3 R144, -R2.reuse, 0x28, RZ ;  /* 0x0000002802908810 */ /* 0x040fe20007ffe1ff */
[----:B------:R-:W-:Y:S01]  /*5840*/  FFMA.FTZ R29, R181, -UR4, R29 ;  /* 0x80000004b51d7c23 */ /* 0x000fe2000801001d */
[-C--:B------:R-:W-:Y:S03]  /*5850*/  HMMA.16816.F32.BF16 R52, R136, R132.reuse, R52 ;  /* 0x000000848834723c */ /* 0x080fe60000041834 */
[----:B------:R-:W-:Y:S01]  /*5860*/  FFMA.FTZ R34, R189, -UR4, R34 ;  /* 0x80000004bd227c23 */ /* 0x000fe20008010022 */
[----:B---3--:R-:W-:Y:S01]  /*5870*/  IADD3 R146, R2, -0x31, RZ ;  /* 0xffffffcf02927810 */ /* 0x008fe20007ffe0ff */
[----:B------:R-:W-:Y:S01]  /*5880*/  FFMA.FTZ R35, R186, -UR4, R35 ;  /* 0x80000004ba237c23 */ /* 0x000fe20008010023 */
[----:B------:R-:W-:Y:S01]  /*5890*/  ISETP.GE.AND P6, PT, R0, RZ, PT ;  /* 0x000000ff0000720c */ /* 0x000fe20003fc6270 */
[----:B------:R-:W-:Y:S01]  /*58a0*/  FFMA.FTZ R32, R179, -UR4, R32 ;  /* 0x80000004b3207c23 */ /* 0x000fe20008010020 */
[----:B------:R-:W-:Y:S01]  /*58b0*/  ISETP.GE.AND P4, PT, R146, RZ, PT ;  /* 0x000000ff9200720c */ /* 0x000fe20003f86270 */
[----:B------:R-:W-:Y:S01]  /*58c0*/  FFMA.FTZ R33, R177, -UR4, R33 ;  /* 0x80000004b1217c23 */ /* 0x000fe20008010021 */
[----:B------:R-:W-:Y:S01]  /*58d0*/  ISETP.GE.AND P0, PT, R152, RZ, PT ;  /* 0x000000ff9800720c */ /* 0x000fe20003f06270 */
[C---:B------:R-:W-:Y:S01]  /*58e0*/  HMMA.16816.F32.BF16 R56, R148.reuse, R132, R56 ;  /* 0x000000849438723c */ /* 0x040fe20000041838 */
[----:B------:R-:W1:Y:S03]  /*58f0*/  I2F R144, R144 ;  /* 0x0000009000907306 */ /* 0x000e660000201400 */
[----:B------:R-:W-:Y:S01]  /*5900*/  FFMA.FTZ R38, R179, -UR4, R38 ;  /* 0x80000004b3267c23 */ /* 0x000fe20008010026 */
[C---:B----4-:R-:W-:Y:S01]  /*5910*/  IADD3 R145, R2.reuse, -0x30, RZ ;  /* 0xffffffd002917810 */ /* 0x050fe20007ffe0ff */
[----:B------:R-:W-:Y:S01]  /*5920*/  FFMA.FTZ R39, R177, -UR4, R39 ;  /* 0x80000004b1277c23 */ /* 0x000fe20008010027 */
[----:B------:R-:W-:Y:S01]  /*5930*/  @!P1 IADD3 R147, -R2, -0x10, RZ ;  /* 0xfffffff002939810 */ /* 0x000fe20007ffe1ff */
[----:B------:R-:W-:Y:S01]  /*5940*/  FFMA.FTZ R36, R180, -UR4, R36 ;  /* 0x80000004b4247c23 */ /* 0x000fe20008010024 */
[----:B------:R-:W-:Y:S01]  /*5950*/  ISETP.GE.AND P5, PT, R145, RZ, PT ;  /* 0x000000ff9100720c */ /* 0x000fe20003fa6270 */
[-C--:B------:R-:W-:Y:S03]  /*5960*/  HMMA.16816.F32.BF16 R60, R148, R134.reuse, R60 ;  /* 0x00000086943c723c */ /* 0x080fe6000004183c */
[----:B------:R-:W-:Y:S01]  /*5970*/  FFMA.FTZ R37, R178, -UR4, R37 ;  /* 0x80000004b2257c23 */ /* 0x000fe20008010025 */
[----:B------:R-:W-:Y:S01]  /*5980*/  @!P6 IADD3 R0, -R2, 0x29, RZ ;  /* 0x000000290200e810 */ /* 0x000fe20007ffe1ff */
[----:B------:R-:W-:Y:S01]  /*5990*/  FFMA.FTZ R42, R184, -UR4, R42 ;  /* 0x80000004b82a7c23 */ /* 0x000fe2000801002a */
[C---:B------:R-:W-:Y:S01]  /*59a0*/  @!P4 IADD3 R146, -R2.reuse, 0x31, RZ ;  /* 0x000000310292c810 */ /* 0x040fe20007ffe1ff */
[----:B------:R-:W-:Y:S01]  /*59b0*/  FFMA.FTZ R43, R181, -UR4, R43 ;  /* 0x80000004b52b7c23 */ /* 0x000fe2000801002b */
[----:B------:R-:W-:Y:S01]  /*59c0*/  @!P0 IADD3 R152, -R2, -0xf, RZ ;  /* 0xfffffff102988810 */ /* 0x000fe20007ffe1ff */
[C---:B------:R-:W-:Y:S01]  /*59d0*/  FFMA.FTZ R40, R171.reuse, -UR4, R40 ;  /* 0x80000004ab287c23 */ /* 0x040fe20008010028 */
[----:B------:R-:W2:Y:S01]  /*59e0*/  I2F R0, R0 ;  /* 0x0000000000007306 */ /* 0x000ea20000201400 */
[----:B------:R-:W-:Y:S01]  /*59f0*/  HMMA.16816.F32.BF16 R64, R136, R134, R64 ;  /* 0x000000868840723c */ /* 0x000fe20000041840 */
[----:B------:R-:W-:Y:S03]  /*5a00*/  PLOP3.LUT P0, PT, PT, PT, UP0, 0x80, 0x0 ;  /* 0x000000000000781c */ /* 0x000fe60003f0f008 */
[----:B------:R-:W-:Y:S01]  /*5a10*/  FFMA.FTZ R41, R170, -UR4, R41 ;  /* 0x80000004aa297c23 */ /* 0x000fe20008010029 */
[----:B------:R-:W-:Y:S01]  /*5a20*/  @!P5 IADD3 R145, -R2, 0x30, RZ ;  /* 0x000000300291d810 */ /* 0x000fe20007ffe1ff */
[----:B------:R-:W-:Y:S02]  /*5a30*/  FFMA.FTZ R46, R171, -UR4, R46 ;  /* 0x80000004ab2e7c23 */ /* 0x000fe4000801002e */
[----:B------:R-:W-:Y:S01]  /*5a40*/  FFMA.FTZ R47, R170, -UR4, R47 ;  /* 0x80000004aa2f7c23 */ /* 0x000fe2000801002f */
[----:B------:R-:W3:Y:S03]  /*5a50*/  I2F R146, R146 ;  /* 0x0000009200927306 */ /* 0x000ee60000201400 */
[----:B------:R-:W-:Y:S02]  /*5a60*/  FFMA.FTZ R44, R176, -UR4, R44 ;  /* 0x80000004b02c7c23 */ /* 0x000fe4000801002c */
[C---:B------:R-:W-:Y:S02]  /*5a70*/  FFMA.FTZ R45, R155.reuse, -UR4, R45 ;  /* 0x800000049b2d7c23 */ /* 0x040fe4000801002d */
[----:B------:R-:W-:Y:S02]  /*5a80*/  FFMA.FTZ R50, R180, -UR4, R50 ;  /* 0x80000004b4327c23 */ /* 0x000fe40008010032 */
[----:B------:R-:W-:Y:S01]  /*5a90*/  FFMA.FTZ R51, R178, -UR4, R51 ;  /* 0x80000004b2337c23 */ /* 0x000fe20008010033 */
[----:B------:R-:W4:Y:S01]  /*5aa0*/  I2F R145, R145 ;  /* 0x0000009100917306 */ /* 0x000f220000201400 */
[C---:B-1----:R-:W-:Y:S02]  /*5ab0*/  FFMA.FTZ R48, R144.reuse, -UR4, R48 ;  /* 0x8000000490307c23 */ /* 0x042fe40008010030 */
[----:B------:R-:W-:Y:S02]  /*5ac0*/  FFMA.FTZ R54, R144, -UR4, R54 ;  /* 0x8000000490367c23 */ /* 0x000fe40008010036 */
[C---:B--2---:R-:W-:Y:S02]  /*5ad0*/  FFMA.FTZ R49, R0.reuse, -UR4, R49 ;  /* 0x8000000400317c23 */ /* 0x044fe40008010031 */
[----:B------:R-:W-:Y:S02]  /*5ae0*/  FFMA.FTZ R55, R0, -UR4, R55 ;  /* 0x8000000400377c23 */ /* 0x000fe40008010037 */
[----:B------:R-:W-:Y:S01]  /*5af0*/  FFMA.FTZ R58, R176, -UR4, R58 ;  /* 0x80000004b03a7c23 */ /* 0x000fe2000801003a */
[----:B------:R-:W1:Y:S01]  /*5b00*/  I2F R147, R147 ;  /* 0x0000009300937306 */ /* 0x000e620000201400 */
[----:B------:R-:W-:Y:S02]  /*5b10*/  FFMA.FTZ R59, R155, -UR4, R59 ;  /* 0x800000049b3b7c23 */ /* 0x000fe4000801003b */
[----:B------:R-:W-:Y:S02]  /*5b20*/  FFMA.FTZ R60, R196, -UR4, R60 ;  /* 0x80000004c43c7c23 */ /* 0x000fe4000801003c */
[C---:B---3--:R-:W-:Y:S02]  /*5b30*/  FFMA.FTZ R53, R146.reuse, -UR4, R53 ;  /* 0x8000000492357c23 */ /* 0x048fe40008010035 */
[----:B------:R-:W-:Y:S02]  /*5b40*/  FFMA.FTZ R61, R195, -UR4, R61 ;  /* 0x80000004c33d7c23 */ /* 0x000fe4000801003d */
[----:B------:R-:W-:Y:S01]  /*5b50*/  FFMA.FTZ R67, R146, -UR4, R67 ;  /* 0x8000000492437c23 */ /* 0x000fe20008010043 */
[----:B------:R-:W2:Y:S01]  /*5b60*/  I2F R152, R152 ;  /* 0x0000009800987306 */ /* 0x000ea20000201400 */
[----:B------:R-:W-:Y:S02]  /*5b70*/  FFMA.FTZ R64, R153, -UR4, R64 ;  /* 0x8000000499407c23 */ /* 0x000fe40008010040 */
[----:B------:R-:W-:Y:S02]  /*5b80*/  FFMA.FTZ R65, R154, -UR4, R65 ;  /* 0x800000049a417c23 */ /* 0x000fe40008010041 */
[C---:B----4-:R-:W-:Y:S02]  /*5b90*/  FFMA.FTZ R52, R145.reuse, -UR4, R52 ;  /* 0x8000000491347c23 */ /* 0x050fe40008010034 */
[----:B------:R-:W-:Y:S02]  /*5ba0*/  FFMA.FTZ R66, R145, -UR4, R66 ;  /* 0x8000000491427c23 */ /* 0x000fe40008010042 */
[C---:B-1----:R-:W-:Y:S02]  /*5bb0*/  FFMA.FTZ R56, R147.reuse, -UR4, R56 ;  /* 0x8000000493387c23 */ /* 0x042fe40008010038 */
[----:B------:R-:W-:Y:S02]  /*5bc0*/  FFMA.FTZ R62, R147, -UR4, R62 ;  /* 0x80000004933e7c23 */ /* 0x000fe4000801003e */
[C---:B--2---:R-:W-:Y:S02]  /*5bd0*/  FFMA.FTZ R57, R152.reuse, -UR4, R57 ;  /* 0x8000000498397c23 */ /* 0x044fe40008010039 */
[----:B------:R-:W-:Y:S01]  /*5be0*/  FFMA.FTZ R63, R152, -UR4, R63 ;  /* 0x80000004983f7c23 */ /* 0x000fe2000801003f */
[----:B------:R-:W-:-:S05]  /*5bf0*/  @!P0 BRA `(.L_x_784) ;  /* 0x000000a000008947 */ /* 0x000fca0003800000 */
        /* <DEDUP_REMOVED lines=10> */
.L_x_784:
[----:B------:R-:W-:Y:S01]  /*5ca0*/  IADD3 R0, R247, UR9, RZ ;  /* 0x00000009f7007c10 */ /* 0x000fe2000fffe0ff */
[----:B------:R-:W-:Y:S01]  /*5cb0*/  UIADD3 UR9, -UR11, UR5, -UR10 ;  /* 0x000000050b097290 */ /* 0x000fe2000fffe90a */
[----:B------:R-:W-:Y:S01]  /*5cc0*/  IADD3 R149, R167, 0x1, RZ ;  /* 0x00000001a7957810 */ /* 0x000fe20007ffe0ff */
[----:B------:R-:W-:Y:S01]  /*5cd0*/  UMOV UR14, UR11 ;  /* 0x0000000b000e7c82 */ /* 0x000fe20008000000 */
[C---:B------:R-:W-:Y:S02]  /*5ce0*/  IADD3 R2, R0.reuse, 0x8, RZ ;  /* 0x0000000800027810 */ /* 0x040fe40007ffe0ff */
[C---:B------:R-:W-:Y:S02]  /*5cf0*/  IADD3 R134, R0.reuse, 0x40, RZ ;  /* 0x0000004000867810 */ /* 0x040fe40007ffe0ff */
[C---:B------:R-:W-:Y:S02]  /*5d00*/  IADD3 R133, R0.reuse, 0x48, RZ ;  /* 0x0000004800857810 */ /* 0x040fe40007ffe0ff */
[----:B------:R-:W-:Y:S02]  /*5d10*/  IADD3 R132, R0, UR9, RZ ;  /* 0x0000000900847c10 */ /* 0x000fe4000fffe0ff */
[----:B------:R-:W-:Y:S02]  /*5d20*/  IADD3 R151, R2, UR9, RZ ;  /* 0x0000000902977c10 */ /* 0x000fe4000fffe0ff */
[----:B------:R-:W-:Y:S02]  /*5d30*/  IADD3 R152, R134, UR9, RZ ;  /* 0x0000000986987c10 */ /* 0x000fe4000fffe0ff */
[----:B------:R-:W-:Y:S01]  /*5d40*/  IADD3 R153, R133, UR9, RZ ;  /* 0x0000000985997c10 */ /* 0x000fe2000fffe0ff */
[----:B------:R-:W-:Y:S01]  /*5d50*/  UIADD3 UR9, UR5, 0x1, -UR10 ;  /* 0x0000000105097890 */ /* 0x000fe2000fffe80a */
[C---:B------:R-:W-:Y:S02]  /*5d60*/  IADD3 R148, R167.reuse, 0x8, RZ ;  /* 0x00000008a7947810 */ /* 0x040fe40007ffe0ff */
[C---:B------:R-:W-:Y:S01]  /*5d70*/  IADD3 R147, R167.reuse, 0x9, RZ ;  /* 0x00000009a7937810 */ /* 0x040fe20007ffe0ff */
[----:B------:R-:W-:Y:S01]  /*5d80*/  UIADD3 UR9, UR9, UR45, URZ ;  /* 0x0000002d09097290 */ /* 0x000fe2000fffe03f */
[C---:B------:R-:W-:Y:S02]  /*5d90*/  IADD3 R146, R167.reuse, 0x10, RZ ;  /* 0x00000010a7927810 */ /* 0x040fe40007ffe0ff */
[C---:B------:R-:W-:Y:S02]  /*5da0*/  IADD3 R145, R167.reuse, 0x11, RZ ;  /* 0x00000011a7917810 */ /* 0x040fe40007ffe0ff */
[C---:B------:R-:W-:Y:S02]  /*5db0*/  IADD3 R144, R167.reuse, 0x18, RZ ;  /* 0x00000018a7907810 */ /* 0x040fe40007ffe0ff */
[----:B------:R-:W-:Y:S02]  /*5dc0*/  IADD3 R150, R0, UR9, RZ ;  /* 0x0000000900967c10 */ /* 0x000fe4000fffe0ff */
[----:B------:R-:W-:Y:S02]  /*5dd0*/  IMNMX R0, RZ, R132, !PT ;  /* 0x00000084ff007217 */ /* 0x000fe40007800200 */
[----:B------:R-:W-:Y:S02]  /*5de0*/  IMNMX R132, R150, UR5, PT ;  /* 0x0000000596847c17 */ /* 0x000fe4000b800200 */
[-C--:B------:R-:W-:Y:S02]  /*5df0*/  ISETP.GE.AND P0, PT, R167, R0.reuse, PT ;  /* 0x00000000a700720c */ /* 0x080fe40003f06270 */
[-C--:B------:R-:W-:Y:S02]  /*5e00*/  ISETP.GE.AND P6, PT, R149, R0.reuse, PT ;  /* 0x000000009500720c */ /* 0x080fe40003fc6270 */
[C---:B------:R-:W-:Y:S02]  /*5e10*/  IADD3 R143, R167.reuse, 0x19, RZ ;  /* 0x00000019a78f7810 */ /* 0x040fe40007ffe0ff */
[----:B------:R-:W-:Y:S02]  /*5e20*/  IADD3 R142, R167, 0x20, RZ ;  /* 0x00000020a78e7810 */ /* 0x000fe40007ffe0ff */
[-C--:B------:R-:W-:Y:S02]  /*5e30*/  ISETP.GE.AND P5, PT, R148, R0.reuse, PT ;  /* 0x000000009400720c */ /* 0x080fe40003fa6270 */
[----:B------:R-:W-:Y:S02]  /*5e40*/  ISETP.GE.AND P4, PT, R147, R0, PT ;  /* 0x000000009300720c */ /* 0x000fe40003f86270 */
[-C--:B------:R-:W-:Y:S02]  /*5e50*/  ISETP.GE.OR P0, PT, R167, R132.reuse, !P0 ;  /* 0x00000084a700720c */ /* 0x080fe40004706670 */
[----:B------:R-:W-:Y:S02]  /*5e60*/  ISETP.GE.OR P6, PT, R149, R132, !P6 ;  /* 0x000000849500720c */ /* 0x000fe400077c6670 */
[C---:B------:R-:W-:Y:S02]  /*5e70*/  IADD3 R141, R167.reuse, 0x21, RZ ;  /* 0x00000021a78d7810 */ /* 0x040fe40007ffe0ff */
[----:B------:R-:W-:Y:S02]  /*5e80*/  IADD3 R140, R167, 0x28, RZ ;  /* 0x00000028a78c7810 */ /* 0x000fe40007ffe0ff */
[-C--:B------:R-:W-:Y:S02]  /*5e90*/  ISETP.GE.AND P3, PT, R146, R0.reuse, PT ;  /* 0x000000009200720c */ /* 0x080fe40003f66270 */
[-C--:B------:R-:W-:Y:S02]  /*5ea0*/  ISETP.GE.AND P2, PT, R145, R0.reuse, PT ;  /* 0x000000009100720c */ /* 0x080fe40003f46270 */
[-C--:B------:R-:W-:Y:S02]  /*5eb0*/  ISETP.GE.AND P1, PT, R144, R0.reuse, PT ;  /* 0x000000009000720c */ /* 0x080fe40003f26270 */
[----:B------:R-:W-:Y:S02]  /*5ec0*/  FSEL R4, R4, -INF , !P0 ;  /* 0xff80000004047808 */ /* 0x000fe40004000000 */
[----:B------:R-:W-:Y:S02]  /*5ed0*/  ISETP.GE.AND P0, PT, R143, R0, PT ;  /* 0x000000008f00720c */ /* 0x000fe40003f06270 */
[----:B------:R-:W-:Y:S02]  /*5ee0*/  ISETP.GE.OR P5, PT, R148, R132, !P5 ;  /* 0x000000849400720c */ /* 0x000fe40006fa6670 */
[----:B------:R-:W-:Y:S02]  /*5ef0*/  FSEL R5, R5, -INF , !P6 ;  /* 0xff80000005057808 */ /* 0x000fe40007000000 */
[----:B------:R-:W-:Y:S02]  /*5f00*/  ISETP.GE.AND P6, PT, R142, R0, PT ;  /* 0x000000008e00720c */ /* 0x000fe40003fc6270 */
[----:B------:R-:W-:Y:S02]  /*5f10*/  ISETP.GE.OR P4, PT, R147, R132, !P4 ;  /* 0x000000849300720c */ /* 0x000fe40006786670 */
[C---:B------:R-:W-:Y:S02]  /*5f20*/  IADD3 R139, R167.reuse, 0x29, RZ ;  /* 0x00000029a78b7810 */ /* 0x040fe40007ffe0ff */
[C---:B------:R-:W-:Y:S02]  /*5f30*/  IADD3 R138, R167.reuse, 0x30, RZ ;  /* 0x00000030a78a7810 */ /* 0x040fe40007ffe0ff */
[C---:B------:R-:W-:Y:S02]  /*5f40*/  IADD3 R137, R167.reuse, 0x31, RZ ;  /* 0x00000031a7897810 */ /* 0x040fe40007ffe0ff */
[C---:B------:R-:W-:Y:S02]  /*5f50*/  IADD3 R136, R167.reuse, 0x38, RZ ;  /* 0x00000038a7887810 */ /* 0x040fe40007ffe0ff */
[----:B------:R-:W-:Y:S02]  /*5f60*/  IADD3 R135, R167, 0x39, RZ ;  /* 0x00000039a7877810 */ /* 0x000fe40007ffe0ff */
[----:B------:R-:W-:Y:S02]  /*5f70*/  FSEL R16, R16, -INF , !P5 ;  /* 0xff80000010107808 */ /* 0x000fe40006800000 */
[----:B------:R-:W-:Y:S02]  /*5f80*/  ISETP.GE.AND P5, PT, R141, R0, PT ;  /* 0x000000008d00720c */ /* 0x000fe40003fa6270 */
[----:B------:R-:W-:Y:S02]  /*5f90*/  ISETP.GE.OR P3, PT, R146, R132, !P3 ;  /* 0x000000849200720c */ /* 0x000fe40005f66670 */
        /* <DEDUP_REMOVED lines=19> */
[----:B------:R-:W-:Y:S02]  /*60d0*/  ISETP.GE.OR P4, PT, R140, R132, !P4 ;  /* 0x000000848c00720c */ /* 0x000fe40006786670 */
        /* <DEDUP_REMOVED lines=48> */
[-C--:B------:R-:W-:Y:S02]  /*63e0*/  ISETP.GE.OR P3, PT, R141, R0.reuse, !P3 ;  /* 0x000000008d00720c */ /* 0x080fe40005f66670 */
        /* <DEDUP_REMOVED lines=114> */
.L_x_785:
        /* <DEDUP_REMOVED lines=535> */
.L_x_786:
        /* <DEDUP_REMOVED lines=212> */
.L_x_787:
        /* <DEDUP_REMOVED lines=121> */
[----:B------:R-:W-:Y:S01]  /*a150*/  IMAD.SHL.U32 R41, R248, 0x20, RZ ;  /* 0x00000020f8297824 */ /* 0x000fe200078e00ff */
        /* <DEDUP_REMOVED lines=14> */
[-C--:B--2---:R-:W-:Y:S03]  /*a240*/  LEA R38, P1, R2, R168.reuse, 0x2 ;  /* 0x000000a802267211 */ /* 0x084fe600078210ff */
[----:B------:R1:W-:Y:S01]  /*a250*/  RED.E.ADD.F32.FTZ.RN.STRONG.GPU [R4.64], R9 ;  /* 0x000000090400798e */ /* 0x0003e2000c10e786 */
[----:B------:R-:W-:Y:S01]  /*a260*/  IMAD R7, R248, 0x38, RZ ;  /* 0x00000038f8077824 */ /* 0x000fe200078e02ff */
[-C--:B------:R-:W-:Y:S01]  /*a270*/  LEA.HI.X.SX32 R39, R2, R169.reuse, 0x2, P1 ;  /* 0x000000a902277211 */ /* 0x080fe200008f16ff */
[C---:B---3--:R-:W-:Y:S03]  /*a280*/  IMAD.SHL.U32 R40, R248.reuse, 0x40, RZ ;  /* 0x00000040f8287824 */ /* 0x048fe600078e00ff */
[CC--:B------:R-:W-:Y:S01]  /*a290*/  LEA R6, P0, R7.reuse, R168.reuse, 0x2 ;  /* 0x000000a807067211 */ /* 0x0c0fe200078010ff */
[----:B------:R-:W-:Y:S01]  /*a2a0*/  IMAD R2, R248, 0x48, RZ ;  /* 0x00000048f8027824 */ /* 0x000fe200078e02ff */
[----:B------:R2:W-:Y:S02]  /*a2b0*/  RED.E.ADD.F32.FTZ.RN.STRONG.GPU [R38.64], R10 ;  /* 0x0000000a2600798e */ /* 0x0005e4000c10e786 */
[-C--:B------:R-:W-:Y:S02]  /*a2c0*/  LEA.HI.X.SX32 R7, R7, R169.reuse, 0x2, P0 ;  /* 0x000000a907077211 */ /* 0x080fe400000f16ff */
[-C--:B------:R-:W-:Y:S03]  /*a2d0*/  LEA R8, P0, R2, R168.reuse, 0x2 ;  /* 0x000000a802087211 */ /* 0x080fe600078010ff */
[----:B------:R3:W-:Y:S01]  /*a2e0*/  RED.E.ADD.F32.FTZ.RN.STRONG.GPU [R6.64], R11 ;  /* 0x0000000b0600798e */ /* 0x0007e2000c10e786 */
[-C--:B-1----:R-:W-:Y:S02]  /*a2f0*/  LEA R4, P1, R40, R168.reuse, 0x2 ;  /* 0x000000a828047211 */ /* 0x082fe400078210ff */
[-C--:B------:R-:W-:Y:S01]  /*a300*/  LEA.HI.X.SX32 R9, R2, R169.reuse, 0x2, P0 ;  /* 0x000000a902097211 */ /* 0x080fe200000f16ff */
[----:B------:R-:W-:Y:S01]  /*a310*/  IMAD R2, R248, 0x60, RZ ;  /* 0x00000060f8027824 */ /* 0x000fe200078e02ff */
[-C--:B------:R-:W-:Y:S01]  /*a320*/  LEA.HI.X.SX32 R5, R40, R169.reuse, 0x2, P1 ;  /* 0x000000a928057211 */ /* 0x080fe200008f16ff */
[C---:B--2---:R-:W-:Y:S04]  /*a330*/  IMAD R38, R248.reuse, 0x50, RZ ;  /* 0x00000050f8267824 */ /* 0x044fe800078e02ff */
[----:B------:R1:W-:Y:S01]  /*a340*/  RED.E.ADD.F32.FTZ.RN.STRONG.GPU [R4.64], R16 ;  /* 0x000000100400798e */ /* 0x0003e2000c10e786 */
[----:B------:R-:W-:Y:S04]  /*a350*/  IMAD R10, R248, 0x58, RZ ;  /* 0x00000058f80a7824 */ /* 0x000fe800078e02ff */
[----:B------:R2:W-:Y:S01]  /*a360*/  RED.E.ADD.F32.FTZ.RN.STRONG.GPU [R8.64], R17 ;  /* 0x000000110800798e */ /* 0x0005e2000c10e786 */
[-C--:B---3--:R-:W-:Y:S01]  /*a370*/  LEA R6, P1, R38, R168.reuse, 0x2 ;  /* 0x000000a826067211 */ /* 0x088fe200078210ff */
[----:B------:R-:W-:Y:S03]  /*a380*/  IMAD R11, R248, 0x68, RZ ;  /* 0x00000068f80b7824 */ /* 0x000fe600078e02ff */
[-C--:B------:R-:W-:Y:S05]  /*a390*/  LEA.HI.X.SX32 R7, R38, R169.reuse, 0x2, P1 ;  /* 0x000000a926077211 */ /* 0x080fea00008f16ff */
[----:B------:R3:W-:Y:S01]  /*a3a0*/  RED.E.ADD.F32.FTZ.RN.STRONG.GPU [R6.64], R18 ;  /* 0x000000120600798e */ /* 0x0007e2000c10e786 */
[CC--:B-1----:R-:W-:Y:S04]  /*a3b0*/  LEA R4, P0, R10.reuse, R168.reuse, 0x2 ;  /* 0x000000a80a047211 */ /* 0x0c2fe800078010ff */
[-C--:B------:R-:W-:Y:S01]  /*a3c0*/  LEA.HI.X.SX32 R5, R10, R169.reuse, 0x2, P0 ;  /* 0x000000a90a057211 */ /* 0x080fe200000f16ff */
[----:B------:R-:W-:Y:S01]  /*a3d0*/  IMAD R10, R248, 0x70, RZ ;  /* 0x00000070f80a7824 */ /* 0x000fe200078e02ff */
        /* <DEDUP_REMOVED lines=307> */
.L_x_789:
        /* <DEDUP_REMOVED lines=19> */
.L_x_790:
        /* <DEDUP_REMOVED lines=47> */
.L_x_792:
[----:B------:R-:W-:Y:S05]  /*bb30*/  BSYNC B0 ;  /* 0x0000000000007941 */ /* 0x000fea0003800000 */
.L_x_791:
        /* <DEDUP_REMOVED lines=15> */
.L_x_794:
[----:B------:R-:W-:Y:S05]  /*bc30*/  BSYNC B0 ;  /* 0x0000000000007941 */ /* 0x000fea0003800000 */
.L_x_793:
        /* <DEDUP_REMOVED lines=15> */
.L_x_796:
[----:B------:R-:W-:Y:S05]  /*bd30*/  BSYNC B0 ;  /* 0x0000000000007941 */ /* 0x000fea0003800000 */
.L_x_795:
        /* <DEDUP_REMOVED lines=14> */
.L_x_798:
[----:B------:R-:W-:Y:S05]  /*be20*/  BSYNC B0 ;  /* 0x0000000000007941 */ /* 0x000fea0003800000 */
.L_x_797:
        /* <DEDUP_REMOVED lines=25> */
.L_x_800:
[----:B------:R-:W-:Y:S05]  /*bfc0*/  BSYNC B0 ;  /* 0x0000000000007941 */ /* 0x000fea0003800000 */
.L_x_799:
        /* <DEDUP_REMOVED lines=13> */
.L_x_802:
[----:B------:R-:W-:Y:S05]  /*c0a0*/  BSYNC B0 ;  /* 0x0000000000007941 */ /* 0x000fea0003800000 */
.L_x_801:
        /* <DEDUP_REMOVED lines=13> */
.L_x_804:
[----:B------:R-:W-:Y:S05]  /*c180*/  BSYNC B0 ;  /* 0x0000000000007941 */ /* 0x000fea0003800000 */
.L_x_803:
        /* <DEDUP_REMOVED lines=11> */
.L_x_751:
[----:B------:R-:W-:Y:S05]  /*c240*/  BSYNC B1 ;  /* 0x0000000000017941 */ /* 0x000fea0003800000 */
.L_x_729:
        /* <DEDUP_REMOVED lines=11> */
.L_x_805:
[----:B------:R-:W-:Y:S05]  /*c300*/  EXIT ;  /* 0x000000000000794d */ /* 0x000fea0003800000 */
.L_x_807:
        /* <DEDUP_REMOVED lines=15> */
.L_x_2464:


//--------------------- .text._ZN5flash27flash_bwd_convert_dq_kernelI23Flash_bwd_kernel_traitsILi64ELi64ELi128ELi8ELi2ELi4ELi4ELb1ELb0EN7cutlass10bfloat16_tE19Flash_kernel_traitsILi64ELi64ELi128ELi8ES3_EEEEvNS_16Flash_bwd_paramsEi --------------------------
	.section	.text._ZN5flash27flash_bwd_convert_dq_kernelI23Flash_bwd_kernel_traitsILi64ELi64ELi128ELi8ELi2ELi4ELi4ELb1ELb0EN7cutlass10bfloat16_tE19Flash_kernel_traitsILi64ELi64ELi128ELi8ES3_EEEEvNS_16Flash_bwd_paramsEi,"ax",@progbits
	.sectioninfo	@"SHI_REGISTERS=42"
	.align	128
        .global         _ZN5flash27flash_bwd_convert_dq_kernelI23Flash_bwd_kernel_traitsILi64ELi64ELi128ELi8ELi2ELi4ELi4ELb1ELb0EN7cutlass10bfloat16_tE19Flash_kernel_traitsILi64ELi64ELi128ELi8ES3_EEEEvNS_16Flash_bwd_paramsEi
        .type           _ZN5flash27flash_bwd_convert_dq_kernelI23Flash_bwd_kernel_traitsILi64ELi64ELi128ELi8ELi2ELi4ELi4ELb1ELb0EN7cutlass10bfloat16_tE19Flash_kernel_traitsILi64ELi64ELi128ELi8ES3_EEEEvNS_16Flash_bwd_paramsEi,@function
        .size           _ZN5flash27flash_bwd_convert_dq_kernelI23Flash_bwd_kernel_traitsILi64ELi64ELi128ELi8ELi2ELi4ELi4ELb1ELb0EN7cutlass10bfloat16_tE19Flash_kernel_traitsILi64ELi64ELi128ELi8ES3_EEEEvNS_16Flash_bwd_paramsEi,(.L_x_2465 - _ZN5flash27flash_bwd_convert_dq_kernelI23Flash_bwd_kernel_traitsILi64ELi64ELi128ELi8ELi2ELi4ELi4ELb1ELb0EN7cutlass10bfloat16_tE19Flash_kernel_traitsILi64ELi64ELi128ELi8ES3_EEEEvNS_16Flash_bwd_paramsEi)
        .other          _ZN5flash27flash_bwd_convert_dq_kernelI23Flash_bwd_kernel_traitsILi64ELi64ELi128ELi8ELi2ELi4ELi4ELb1ELb0EN7cutlass10bfloat16_tE19Flash_kernel_traitsILi64ELi64ELi128ELi8ES3_EEEEvNS_16Flash_bwd_paramsEi,@"STO_CUDA_ENTRY STV_DEFAULT"
_ZN5flash27flash_bwd_convert_dq_kernelI23Flash_bwd_kernel_traitsILi64ELi64ELi128ELi8ELi2ELi4ELi4ELb1ELb0EN7cutlass10bfloat16_tE19Flash_kernel_traitsILi64ELi64ELi128ELi8ES3_EEEEvNS_16Flash_bwd_paramsEi:
.text._ZN5flash27flash_bwd_convert_dq_kernelI23Flash_bwd_kernel_traitsILi64ELi64ELi128ELi8ELi2ELi4ELi4ELb1ELb0EN7cutlass10bfloat16_tE19Flash_kernel_traitsILi64ELi64ELi128ELi8ES3_EEEEvNS_16Flash_bwd_paramsEi:
[----:B------:R-:W-:Y:S02]  /*0000*/  MOV R1, c[0x0][0x28] ;  /* 0x00000a0000017a02 */ /* 0x000fe40000000f00 */
[----:B------:R-:W0:Y:S01]  /*0010*/  S2UR UR18, SR_CTAID.Y ;  /* 0x00000000001279c3 */ /* 0x000e220000002600 */
[----:B------:R-:W-:Y:S02]  /*0020*/  ULDC.64 UR4, c[0x0][0x240] ;  /* 0x0000900000047ab9 */ /* 0x000fe40000000a00 */
[----:B------:R-:W-:Y:S02]  /*0030*/  UISETP.NE.U32.AND UP0, UPT, URZ, UR4, UPT ;  /* 0x000000043f00728c */ /* 0x000fe4000bf05070 */
[----:B------:R-:W-:Y:S02]  /*0040*/  UMOV UR6, 0x4 ;  /* 0x0000000400067882 */ /* 0x000fe40000000000 */
[----:B------:R-:W-:Y:S02]  /*0050*/  UISETP.NE.AND.EX UP0, UPT, URZ, UR5, UPT, UP0 ;  /* 0x000000053f00728c */ /* 0x000fe4000bf05300 */
[----:B------:R-:W-:Y:S02]  /*0060*/  ULDC.64 UR24, c[0x0][0x118] ;  /* 0x0000460000187ab9 */ /* 0x000fe40000000a00 */
[----:B------:R-:W-:-:S02]  /*0070*/  ULDC.64 UR4, c[0x0][0x240] ;  /* 0x0000900000047ab9 */ /* 0x000fc40000000a00 */
[----:B------:R-:W-:Y:S01]  /*0080*/  PLOP3.LUT P0, PT, PT, PT, UP0, 0x80, 0x0 ;  /* 0x000000000000781c */ /* 0x000fe20003f0f008 */
[----:B0-----:R-:W-:-:S06]  /*0090*/  UIMAD.WIDE UR4, UR18, UR6, UR4 ;  /* 0x00000006120472a5 */ /* 0x001fcc000f8e0204 */
[----:B------:R-:W-:Y:S01]  /*00a0*/  IMAD.U32 R2, RZ, RZ, UR4 ;  /* 0x00000004ff027e24 */ /* 0x000fe2000f8e00ff */
[----:B------:R-:W-:-:S05]  /*00b0*/  MOV R3, UR5 ;  /* 0x0000000500037c02 */ /* 0x000fca0008000f00 */
[----:B------:R-:W2:Y:S04]  /*00c0*/  @P0 LDG.E R4, [R2.64] ;  /* 0x0000001802040981 */ /* 0x000ea8000c1e1900 */
[----:B------:R-:W3:Y:S01]  /*00d0*/  @P0 LDG.E R0, [R2.64+0x4] ;  /* 0x0000041802000981 */ /* 0x000ee2000c1e1900 */
[----:B------:R-:W-:Y:S01]  /*00e0*/  UMOV UR19, 0xffffffff ;  /* 0xffffffff00137882 */ /* 0x000fe20000000000 */
[----:B------:R-:W0:Y:S02]  /*00f0*/  S2UR UR5, SR_CTAID.X ;  /* 0x00000000000579c3 */ /* 0x000e240000002500 */
[----:B0-----:R-:W-:-:S06]  /*0100*/  USHF.L.U32 UR7, UR5, 0x6, URZ ;  /* 0x0000000605077899 */ /* 0x001fcc000800063f */
[----:B--2---:R-:W0:Y:S08]  /*0110*/  @P0 R2UR UR19, R4 ;  /* 0x00000000041303c2 */ /* 0x004e3000000e0000 */
[----:B---3--:R-:W0:Y:S02]  /*0120*/  @P0 R2UR UR6, R0 ;  /* 0x00000000000603c2 */ /* 0x008e2400000e0000 */
[----:B0-----:R-:W-:-:S07]  /*0130*/  @UP0 UIADD3 UR6, UR6, -UR19, URZ ;  /* 0x8000001306060290 */ /* 0x001fce000fffe03f */
[----:B------:R-:W-:Y:S02]  /*0140*/  @!UP0 ULDC UR6, c[0x0][0x214] ;  /* 0x0000850000068ab9 */ /* 0x000fe40000000800 */
[----:B------:R-:W-:-:S06]  /*0150*/  UISETP.GT.AND UP1, UPT, UR6, UR7, UPT ;  /* 0x000000070600728c */ /* 0x000fcc000bf24270 */
[----:B------:R-:W-:-:S13]  /*0160*/  PLOP3.LUT P0, PT, PT, PT, UP1, 0x80, 0x0 ;  /* 0x000000000000781c */ /* 0x000fda0003f0f018 */
[----:B------:R-:W-:Y:S05]  /*0170*/  @!P0 EXIT ;  /* 0x000000000000894d */ /* 0x000fea0003800000 */
[----:B------:R-:W0:Y:S01]  /*0180*/  S2R R9, SR_TID.X ;  /* 0x0000000000097919 */ /* 0x000e220000002100 */
[----:B------:R-:W-:Y:S01]  /*0190*/  UISETP.NE.AND UP1, UPT, UR19, -0x1, UPT ;  /* 0xffffffff1300788c */ /* 0x000fe2000bf25270 */
[----:B------:R-:W1:Y:S01]  /*01a0*/  S2UR UR8, SR_CTAID.Z ;  /* 0x00000000000879c3 */ /* 0x000e620000002700 */
[----:B------:R-:W-:Y:S01]  /*01b0*/  ULDC UR20, c[0x0][0x224] ;  /* 0x0000890000147ab9 */ /* 0x000fe20000000800 */
[----:B------:R-:W-:Y:S01]  /*01c0*/  HFMA2.MMA R23, -RZ, RZ, 0, 0 ;  /* 0x00000000ff177435 */ /* 0x000fe200000001ff */
[----:B------:R-:W-:Y:S01]  /*01d0*/  UIMAD.WIDE UR20, UR18, UR20, URZ ;  /* 0x00000014121472a5 */ /* 0x000fe2000f8e023f */
[----:B------:R-:W-:Y:S01]  /*01e0*/  IMAD.MOV.U32 R26, RZ, RZ, RZ ;  /* 0x000000ffff1a7224 */ /* 0x000fe200078e00ff */
[----:B------:R-:W-:Y:S01]  /*01f0*/  ULDC.64 UR12, c[0x0][0x398] ;  /* 0x0000e600000c7ab9 */ /* 0x000fe20000000a00 */
[----:B------:R-:W-:Y:S01]  /*0200*/  CS2R R30, SRZ ;  /* 0x00000000001e7805 */ /* 0x000fe2000001ff00 */
[----:B------:R-:W-:Y:S01]  /*0210*/  ULDC UR29, c[0x0][0x1c0] ;  /* 0x00007000001d7ab9 */ /* 0x000fe20000000800 */
[----:B------:R-:W-:Y:S01]  /*0220*/  CS2R R24, SRZ ;  /* 0x0000000000187805 */ /* 0x000fe2000001ff00 */
[----:B------:R-:W-:Y:S01]  /*0230*/  UIMAD.WIDE UR16, UR18, 0x80, URZ ;  /* 0x00000080121078a5 */ /* 0x000fe2000f8e023f */
[----:B------:R-:W-:Y:S01]  /*0240*/  IMAD.MOV.U32 R28, RZ, RZ, RZ ;  /* 0x000000ffff1c7224 */ /* 0x000fe200078e00ff */
[----:B------:R-:W-:Y:S01]  /*0250*/  @UP1 UIMAD.WIDE.U32 UR10, UR19, UR12, URZ ;  /* 0x0000000c130a12a5 */ /* 0x000fe2000f8e003f */
[----:B------:R-:W-:Y:S01]  /*0260*/  CS2R R14, SRZ ;  /* 0x00000000000e7805 */ /* 0x000fe2000001ff00 */
[----:B------:R-:W-:Y:S01]  /*0270*/  ULDC UR32, c[0x0][0x22c] ;  /* 0x00008b0000207ab9 */ /* 0x000fe20000000800 */
[----:B------:R-:W-:Y:S01]  /*0280*/  CS2R R12, SRZ ;  /* 0x00000000000c7805 */ /* 0x000fe2000001ff00 */
[----:B------:R-:W-:Y:S01]  /*0290*/  USHF.R.S32.HI UR12, URZ, 0x1f, UR29 ;  /* 0x0000001f3f0c7899 */ /* 0x000fe2000801141d */
[----:B------:R-:W-:Y:S01]  /*02a0*/  IMAD.MOV.U32 R16, RZ, RZ, RZ ;  /* 0x000000ffff107224 */ /* 0x000fe200078e00ff */
[----:B------:R-:W-:-:S02]  /*02b0*/  UIMAD UR21, UR21, UR29, URZ ;  /* 0x0000001d151572a4 */ /* 0x000fc4000f8e023f */
[----:B------:R-:W-:Y:S02]  /*02c0*/  UIMAD.WIDE UR14, UR29, UR32, URZ ;  /* 0x000000201d0e72a5 */ /* 0x000fe4000f8e023f */
[----:B------:R-:W-:Y:S01]  /*02d0*/  USEL UR23, UR16, URZ, UP0 ;  /* 0x0000003f10177287 */ /* 0x000fe20008000000 */
[----:B0-----:R-:W-:Y:S01]  /*02e0*/  SHF.R.S32.HI R0, RZ, 0x1f, R9 ;  /* 0x0000001fff007819 */ /* 0x001fe20000011409 */
[----:B------:R-:W-:Y:S02]  /*02f0*/  USEL UR27, UR17, URZ, UP0 ;  /* 0x0000003f111b7287 */ /* 0x000fe40008000000 */
[----:B------:R-:W-:Y:S01]  /*0300*/  @UP1 UMOV UR28, UR19 ;  /* 0x00000013001c1c82 */ /* 0x000fe20008000000 */
[CC--:B------:R-:W-:Y:S01]  /*0310*/  LEA.HI R2, R0.reuse, R9.reuse, RZ, 0x2 ;  /* 0x0000000900027211 */ /* 0x0c0fe200078f10ff */
[----:B------:R-:W-:Y:S01]  /*0320*/  UIMAD UR26, UR32, UR29, URZ ;  /* 0x0000001d201a72a4 */ /* 0x000fe2000f8e023f */
[CC--:B------:R-:W-:Y:S01]  /*0330*/  LEA.HI R4, R0.reuse, R9.reuse, RZ, 0x5 ;  /* 0x0000000900047211 */ /* 0x0c0fe200078f28ff */
[----:B------:R-:W-:Y:S01]  /*0340*/  UIMAD.WIDE.U32 UR16, UR20, UR29, URZ ;  /* 0x0000001d141072a5 */ /* 0x000fe2000f8e003f */
[CC--:B------:R-:W-:Y:S01]  /*0350*/  LEA.HI R8, R0.reuse, R9.reuse, RZ, 0x3 ;  /* 0x0000000900087211 */ /* 0x0c0fe200078f18ff */
[----:B------:R-:W-:Y:S01]  /*0360*/  @!UP1 UMOV UR28, 0xffffffff ;  /* 0xffffffff001c9882 */ /* 0x000fe20000000000 */
[CC--:B------:R-:W-:Y:S01]  /*0370*/  LEA.HI R5, R0.reuse, R9.reuse, RZ, 0x7 ;  /* 0x0000000900057211 */ /* 0x0c0fe200078f38ff */
[----:B------:R-:W-:Y:S01]  /*0380*/  UIMAD UR29, UR20, UR12, UR21 ;  /* 0x0000000c141d72a4 */ /* 0x000fe2000f8e0215 */
[----:B------:R-:W-:Y:S01]  /*0390*/  LEA.HI R10, R0, R9, RZ, 0x6 ;  /* 0x00000009000a7211 */ /* 0x000fe200078f30ff */
[----:B------:R-:W-:Y:S01]  /*03a0*/  UIMAD.WIDE.U32 UR30, UR14, UR28, URZ ;  /* 0x0000001c0e1e72a5 */ /* 0x000fe2000f8e003f */
[--C-:B------:R-:W-:Y:S01]  /*03b0*/  SHF.R.S32.HI R3, RZ, 0x2, R2.reuse ;  /* 0x00000002ff037819 */ /* 0x100fe20000011402 */
[----:B------:R-:W-:Y:S01]  /*03c0*/  UIMAD UR28, UR15, UR28, URZ ;  /* 0x0000001c0f1c72a4 */ /* 0x000fe2000f8e023f */
[----:B------:R-:W-:Y:S01]  /*03d0*/  LOP3.LUT R0, R2, 0x7ffffffc, RZ, 0xc0, !PT ;  /* 0x7ffffffc02007812 */ /* 0x000fe200078ec0ff */
[----:B------:R-:W-:Y:S01]  /*03e0*/  UIADD3 UR17, UR17, UR29, URZ ;  /* 0x0000001d11117290 */ /* 0x000fe2000fffe03f */
[----:B------:R-:W-:Y:S01]  /*03f0*/  SHF.R.S32.HI R2, RZ, 0x1f, R2 ;  /* 0x0000001fff027819 */ /* 0x000fe20000011402 */
[----:B------:R-:W-:Y:S01]  /*0400*/  UMOV UR4, URZ ;  /* 0x0000003f00047c82 */ /* 0x000fe20008000000 */
[----:B------:R-:W-:Y:S01]  /*0410*/  LOP3.LUT R6, R8, 0x1ffffff8, RZ, 0xc0, !PT ;  /* 0x1ffffff808067812 */ /* 0x000fe200078ec0ff */
[C---:B------:R-:W-:Y:S01]  /*0420*/  IMAD.IADD R0, R9.reuse, 0x1, -R0 ;  /* 0x0000000109007824 */ /* 0x040fe200078e0a00 */
[----:B------:R-:W-:Y:S01]  /*0430*/  LOP3.LUT R7, R4, 0xffffffe0, RZ, 0xc0, !PT ;  /* 0xffffffe004077812 */ /* 0x000fe200078ec0ff */
[----:B------:R-:W-:Y:S01]  /*0440*/  UIMAD UR28, UR14, UR4, UR28 ;  /* 0x000000040e1c72a4 */ /* 0x000fe2000f8e021c */
[----:B------:R-:W-:Y:S01]  /*0450*/  LEA.HI R2, R2, R3, RZ, 0x3 ;  /* 0x0000000302027211 */ /* 0x000fe200078f18ff */
[----:B------:R-:W-:Y:S01]  /*0460*/  USHF.R.S32.HI UR22, URZ, 0x1f, UR32 ;  /* 0x0000001f3f167899 */ /* 0x000fe20008011420 */
[----:B------:R-:W-:Y:S01]  /*0470*/  IADD3 R18, -R6, R9, RZ ;  /* 0x0000000906127210 */ /* 0x000fe20007ffe1ff */
[----:B------:R-:W-:Y:S01]  /*0480*/  IMAD.IADD R9, R9, 0x1, -R7 ;  /* 0x0000000109097824 */ /* 0x000fe200078e0a07 */
[--C-:B------:R-:W-:Y:S01]  /*0490*/  SHF.R.S32.HI R6, RZ, 0x5, R4.reuse ;  /* 0x00000005ff067819 */ /* 0x100fe20000011404 */
[----:B------:R-:W-:Y:S01]  /*04a0*/  UIMAD UR4, UR17, UR32, URZ ;  /* 0x00000020110472a4 */ /* 0x000fe2000f8e023f */
[----:B------:R-:W-:Y:S01]  /*04b0*/  SHF.R.S32.HI R7, RZ, 0x1f, R4 ;  /* 0x0000001fff077819 */ /* 0x000fe20000011404 */
[----:B------:R-:W-:Y:S01]  /*04c0*/  UIMAD.WIDE.U32 UR20, UR16, UR32, URZ ;  /* 0x00000020101472a5 */ /* 0x000fe2000f8e003f */
[----:B------:R-:W-:Y:S01]  /*04d0*/  SHF.R.S32.HI R4, RZ, 0x3, R8 ;  /* 0x00000003ff047819 */ /* 0x000fe20000011408 */
[----:B------:R-:W-:Y:S01]  /*04e0*/  USHF.R.S32.HI UR9, URZ, 0x1f, UR7 ;  /* 0x0000001f3f097899 */ /* 0x000fe20008011407 */
[----:B------:R-:W-:Y:S01]  /*04f0*/  LOP3.LUT R2, R2, 0xfffffff8, RZ, 0xc0, !PT ;  /* 0xfffffff802027812 */ /* 0x000fe200078ec0ff */
[----:B------:R-:W-:Y:S01]  /*0500*/  UIADD3 UR23, UP0, UR7, UR23, URZ ;  /* 0x0000001707177290 */ /* 0x000fe2000ff1e03f */
[----:B------:R-:W-:Y:S01]  /*0510*/  IMAD R8, R6, UR26, R9 ;  /* 0x0000001a06087c24 */ /* 0x000fe2000f8e0209 */
[----:B------:R-:W-:Y:S01]  /*0520*/  UIMAD UR4, UR22, UR16, UR4 ;  /* 0x00000010160472a4 */ /* 0x000fe2000f8e0204 */
[----:B------:R-:W-:Y:S01]  /*0530*/  IADD3 R3, R3, -R2, RZ ;  /* 0x8000000203037210 */ /* 0x000fe20007ffe0ff */
[----:B------:R-:W-:Y:S01]  /*0540*/  IMAD.SHL.U32 R2, R4, 0x40, RZ ;  /* 0x0000004004027824 */ /* 0x000fe200078e00ff */
[----:B-1----:R-:W-:Y:S01]  /*0550*/  UIMAD UR33, UR8, UR32, URZ ;  /* 0x00000020082172a4 */ /* 0x002fe2000f8e023f */
[----:B------:R-:W-:Y:S01]  /*0560*/  SHF.L.U32 R18, R18, 0x3, RZ ;  /* 0x0000000312127819 */ /* 0x000fe200000006ff */
[----:B------:R-:W-:Y:S01]  /*0570*/  USEL UR17, UR20, UR30, !UP1 ;  /* 0x0000001e14117287 */ /* 0x000fe2000c800000 */
[----:B------:R-:W-:Y:S01]  /*0580*/  LEA.HI R7, R7, R6, RZ, 0x2 ;  /* 0x0000000607077211 */ /* 0x000fe200078f10ff */
[----:B------:R-:W-:Y:S01]  /*0590*/  UIADD3.X UR12, UR9, UR27, URZ, UP0, !UPT ;  /* 0x0000001b090c7290 */ /* 0x000fe200087fe43f */
[----:B------:R-:W-:Y:S01]  /*05a0*/  LOP3.LUT R9, R2, 0x1c0, RZ, 0xc0, !PT ;  /* 0x000001c002097812 */ /* 0x000fe200078ec0ff */
[----:B------:R-:W-:Y:S01]  /*05b0*/  UIADD3 UR20, UR21, UR4, URZ ;  /* 0x0000000415147290 */ /* 0x000fe2000fffe03f */
[----:B------:R-:W-:Y:S01]  /*05c0*/  LOP3.LUT R7, R7, 0x3ffffc, RZ, 0xc0, !PT ;  /* 0x003ffffc07077812 */ /* 0x000fe200078ec0ff */
[----:B------:R-:W-:Y:S01]  /*05d0*/  UIADD3 UR16, UP0, UR33, UR17, URZ ;  /* 0x0000001121107290 */ /* 0x000fe2000ff1e03f */
[----:B------:R-:W-:Y:S01]  /*05e0*/  LOP3.LUT R2, R9, 0x38, R18, 0xf8, !PT ;  /* 0x0000003809027812 */ /* 0x000fe200078ef812 */
[----:B------:R-:W-:Y:S01]  /*05f0*/  @UP1 UIADD3 UR20, UR31, UR28, URZ ;  /* 0x0000001c1f141290 */ /* 0x000fe2000fffe03f */
[----:B------:R-:W-:Y:S01]  /*0600*/  SHF.R.U32.HI R9, RZ, 0x3, R9 ;  /* 0x00000003ff097819 */ /* 0x000fe20000011609 */
[----:B------:R-:W-:Y:S01]  /*0610*/  UIMAD UR12, UR12, UR14, URZ ;  /* 0x0000000e0c0c72a4 */ /* 0x000fe2000f8e023f */
[----:B------:R-:W-:Y:S01]  /*0620*/  IMAD.IADD R7, R6, 0x1, -R7 ;  /* 0x0000000106077824 */ /* 0x000fe200078e0a07 */
[----:B------:R-:W-:Y:S01]  /*0630*/  ULEA.HI.X.SX32 UR17, UR33, UR20, 0x1, UP0 ;  /* 0x0000001421117291 */ /* 0x000fe200080f0e3f */
[----:B------:R-:W-:Y:S01]  /*0640*/  LOP3.LUT R9, R2, R9, RZ, 0x3c, !PT ;  /* 0x0000000902097212 */ /* 0x000fe200078e3cff */
[----:B------:R-:W-:Y:S01]  /*0650*/  UIMAD UR12, UR15, UR23, UR12 ;  /* 0x000000170f0c72a4 */ /* 0x000fe2000f8e020c */
[----:B------:R-:W-:Y:S01]  /*0660*/  SHF.L.U32 R2, R10, 0x3, RZ ;  /* 0x000000030a027819 */ /* 0x000fe200000006ff */
[----:B------:R-:W-:Y:S01]  /*0670*/  UIMAD.WIDE.U32 UR14, UR14, UR23, UR16 ;  /* 0x000000170e0e72a5 */ /* 0x000fe2000f8e0010 */
[----:B------:R-:W-:Y:S01]  /*0680*/  SHF.R.S32.HI R6, RZ, 0x1f, R8 ;  /* 0x0000001fff067819 */ /* 0x000fe20000011408 */
[----:B------:R-:W-:Y:S01]  /*0690*/  @UP1 UIMAD UR13, UR19, UR13, UR11 ;  /* 0x0000000d130d12a4 */ /* 0x000fe2000f8e020b */
[----:B------:R-:W-:Y:S01]  /*06a0*/  LOP3.LUT R2, R9, 0xfffffe00, R2, 0xf8, !PT ;  /* 0xfffffe0009027812 */ /* 0x000fe200078ef802 */
[----:B------:R-:W-:Y:S01]  /*06b0*/  IMAD.U32 R11, RZ, RZ, UR12 ;  /* 0x0000000cff0b7e24 */ /* 0x000fe2000f8e00ff */
[----:B------:R-:W-:Y:S01]  /*06c0*/  ULDC UR11, c[0x0][0x3e0] ;  /* 0x0000f800000b7ab9 */ /* 0x000fe20000000800 */
[----:B------:R-:W-:Y:S01]  /*06d0*/  IADD3 R9, P0, R8, UR14, RZ ;  /* 0x0000000e08097c10 */ /* 0x000fe2000ff1e0ff */
[----:B------:R-:W-:Y:S01]  /*06e0*/  UISETP.GE.AND UP0, UPT, UR11, 0x1, UPT ;  /* 0x000000010b00788c */ /* 0x000fe2000bf06270 */
[----:B------:R-:W-:Y:S01]  /*06f0*/  LEA R7, R7, R0, 0x9 ;  /* 0x0000000007077211 */ /* 0x000fe200078e48ff */
[----:B------:R-:W-:Y:S01]  /*0700*/  IMAD.SHL.U32 R0, R3, 0x40, RZ ;  /* 0x0000004003007824 */ /* 0x000fe200078e00ff */
[----:B------:R-:W-:Y:S01]  /*0710*/  IADD3.X R6, R6, UR15, R11, P0, !PT ;  /* 0x0000000f06067c10 */ /* 0x000fe200087fe40b */
[----:B------:R-:W-:Y:S01]  /*0720*/  @!UP1 USHF.R.S32.HI UR4, URZ, 0x1f, UR18 ;  /* 0x0000001f3f049899 */ /* 0x000fe20008011412 */
[C---:B------:R-:W-:Y:S01]  /*0730*/  LEA R8, P0, R9.reuse, c[0x0][0x350], 0x2 ;  /* 0x0000d40009087a11 */ /* 0x040fe200078010ff */
[----:B------:R-:W-:Y:S01]  /*0740*/  ULDC.64 UR16, c[0x0][0x380] ;  /* 0x0000e00000107ab9 */ /* 0x000fe20000000a00 */
[----:B------:R-:W-:Y:S01]  /*0750*/  SHF.R.U32.HI R5, RZ, 0x4, R5 ;  /* 0x00000004ff057819 */ /* 0x000fe20000011605 */
[----:B------:R-:W-:Y:S01]  /*0760*/  @!UP1 UIMAD UR4, UR4, UR16, URZ ;  /* 0x00000010040492a4 */ /* 0x000fe2000f8e023f */
[----:B------:R-:W-:Y:S01]  /*0770*/  LEA.HI.X R9, R9, c[0x0][0x354], R6, 0x2, P0 ;  /* 0x0000d50009097a11 */ /* 0x000fe200000f1406 */
[----:B------:R-:W-:Y:S01]  /*0780*/  @!UP1 UIMAD.WIDE.U32 UR14, UR18, UR16, URZ ;  /* 0x00000010120e92a5 */ /* 0x000fe2000f8e003f */
[----:B------:R-:W-:Y:S01]  /*0790*/  PLOP3.LUT P0, PT, PT, PT, UP0, 0x80, 0x0 ;  /* 0x000000000000781c */ /* 0x000fe20003f0f008 */
[----:B------:R-:W-:Y:S01]  /*07a0*/  @!UP1 UIMAD UR18, UR18, UR17, UR4 ;  /* 0x00000011121292a4 */ /* 0x000fe2000f8e0204 */
[----:B------:R-:W-:Y:S01]  /*07b0*/  LOP3.LUT R0, R0, 0x1c0, RZ, 0xc0, !PT ;  /* 0x000001c000007812 */ /* 0x000fe200078ec0ff */
[----:B------:R-:W-:Y:S01]  /*07c0*/  @UP1 UMOV UR27, UR10 ;  /* 0x0000000a001b1c82 */ /* 0x000fe20008000000 */
[----:B------:R-:W-:Y:S01]  /*07d0*/  HFMA2.MMA R6, -RZ, RZ, 0, 0 ;  /* 0x00000000ff067435 */ /* 0x000fe200000001ff */
[----:B------:R-:W-:Y:S01]  /*07e0*/  USHF.R.S32.HI UR4, URZ, 0x1f, UR8 ;  /* 0x0000001f3f047899 */ /* 0x000fe20008011408 */
[----:B------:R-:W-:Y:S01]  /*07f0*/  LOP3.LUT R5, R0, 0x8, R5, 0xf8, !PT ;  /* 0x0000000800057812 */ /* 0x000fe200078ef805 */
[----:B------:R-:W-:Y:S01]  /*0800*/  @!UP1 UIADD3 UR13, UR15, UR18, URZ ;  /* 0x000000120f0d9290 */ /* 0x000fe2000fffe03f */
[----:B------:R-:W-:Y:S01]  /*0810*/  SHF.R.U32.HI R0, RZ, 0x3, R0 ;  /* 0x00000003ff007819 */ /* 0x000fe20000011600 */
[----:B------:R-:W-:Y:S01]  /*0820*/  @!UP1 UMOV UR27, UR14 ;  /* 0x0000000e001b9c82 */ /* 0x000fe20008000000 */
[----:B------:R-:W-:-:S02]  /*0830*/  CS2R R10, SRZ ;  /* 0x00000000000a7805 */ /* 0x000fc4000001ff00 */
[----:B------:R-:W-:Y:S02]  /*0840*/  LOP3.LUT R0, R5, R0, RZ, 0x3c, !PT ;  /* 0x0000000005007212 */ /* 0x000fe400078e3cff */
[----:B------:R-:W-:Y:S02]  /*0850*/  MOV R5, RZ ;  /* 0x000000ff00057202 */ /* 0x000fe40000000f00 */
[----:B------:R-:W-:Y:S02]  /*0860*/  LEA R0, R7, R0, 0x1 ;  /* 0x0000000007007211 */ /* 0x000fe400078e08ff */
[----:B------:R-:W-:Y:S01]  /*0870*/  SHF.R.S32.HI R7, RZ, 0x1f, R4 ;  /* 0x0000001fff077819 */ /* 0x000fe20000011404 */
[----:B------:R-:W-:Y:S05]  /*0880*/  @!P0 BRA `(.L_x_808) ;  /* 0x00000e3000008947 */ /* 0x000fea0003800000 */
[----:B------:R-:W-:Y:S01]  /*0890*/  UISETP.NE.AND UP0, UPT, UR11, 0x1, UPT ;  /* 0x000000010b00788c */ /* 0x000fe2000bf05270 */
[----:B------:R-:W-:Y:S01]  /*08a0*/  IMAD.MOV.U32 R17, RZ, RZ, 0x1 ;  /* 0x00000001ff117424 */ /* 0x000fe200078e00ff */
[----:B------:R-:W-:Y:S01]  /*08b0*/  USHF.L.U32 UR35, UR26, 0x3, URZ ;  /* 0x000000031a237899 */ /* 0x000fe2000800063f */
[----:B------:R-:W-:-:S03]  /*08c0*/  MOV R26, RZ ;  /* 0x000000ff001a7202 */ /* 0x000fc60000000f00 */
[----:B------:R-:W-:Y:S02]  /*08d0*/  PLOP3.LUT P1, PT, PT, PT, UP0, 0x80, 0x0 ;  /* 0x000000000000781c */ /* 0x000fe40003f2f008 */
[----:B------:R-:W-:-:S11]  /*08e0*/  LOP3.LUT P0, RZ, R17, c[0x0][0x3e0], RZ, 0xc0, !PT ;  /* 0x0000f80011ff7a12 */ /* 0x000fd6000780c0ff */
[----:B------:R-:W-:Y:S05]  /*08f0*/  @!P1 BRA `(.L_x_809) ;  /* 0x00000a2000009947 */ /* 0x000fea0003800000 */
[----:B------:R-:W-:Y:S01]  /*0900*/  USHF.L.U32 UR28, UR26, 0x4, URZ ;  /* 0x000000041a1c7899 */ /* 0x000fe2000800063f */
[----:B------:R-:W-:Y:S01]  /*0910*/  HFMA2.MMA R23, -RZ, RZ, 0, 0 ;  /* 0x00000000ff177435 */ /* 0x000fe200000001ff */
[----:B------:R-:W-:Y:S01]  /*0920*/  ULOP3.LUT UR10, UR11, 0x1, URZ, 0xc0, !UPT ;  /* 0x000000010b0a7892 */ /* 0x000fe2000f8ec03f */
[----:B------:R-:W-:Y:S01]  /*0930*/  HFMA2.MMA R6, -RZ, RZ, 0, 0 ;  /* 0x00000000ff067435 */ /* 0x000fe200000001ff */
[----:B------:R-:W-:Y:S01]  /*0940*/  USHF.R.S32.HI UR18, URZ, 0x1f, UR35 ;  /* 0x0000001f3f127899 */ /* 0x000fe20008011423 */
[----:B------:R-:W-:Y:S01]  /*0950*/  IMAD.MOV.U32 R26, RZ, RZ, RZ ;  /* 0x000000ffff1a7224 */ /* 0x000fe200078e00ff */
[----:B------:R-:W-:Y:S01]  /*0960*/  ULDC UR11, c[0x0][0x3e0] ;  /* 0x0000f800000b7ab9 */ /* 0x000fe20000000800 */
[----:B------:R-:W-:Y:S01]  /*0970*/  CS2R R30, SRZ ;  /* 0x00000000001e7805 */ /* 0x000fe2000001ff00 */
[----:B------:R-:W-:Y:S01]  /*0980*/  UIMAD UR29, UR26, 0x18, URZ ;  /* 0x000000181a1d78a4 */ /* 0x000fe2000f8e023f */
[----:B------:R-:W-:Y:S01]  /*0990*/  CS2R R24, SRZ ;  /* 0x0000000000187805 */ /* 0x000fe2000001ff00 */
[----:B------:R-:W-:Y:S01]  /*09a0*/  USHF.L.U32 UR30, UR26, 0x5, URZ ;  /* 0x000000051a1e7899 */ /* 0x000fe2000800063f */
[----:B------:R-:W-:Y:S01]  /*09b0*/  IMAD.MOV.U32 R28, RZ, RZ, RZ ;  /* 0x000000ffff1c7224 */ /* 0x000fe200078e00ff */
[----:B------:R-:W-:Y:S01]  /*09c0*/  UIMAD UR31, UR26, 0x28, URZ ;  /* 0x000000281a1f78a4 */ /* 0x000fe2000f8e023f */
[----:B------:R-:W-:Y:S01]  /*09d0*/  MOV R5, RZ ;  /* 0x000000ff00057202 */ /* 0x000fe20000000f00 */
[----:B------:R-:W-:Y:S01]  /*09e0*/  UIMAD UR32, UR26, 0x30, URZ ;  /* 0x000000301a2078a4 */ /* 0x000fe2000f8e023f */
[----:B------:R-:W-:Y:S01]  /*09f0*/  CS2R R14, SRZ ;  /* 0x00000000000e7805 */ /* 0x000fe2000001ff00 */
[----:B------:R-:W-:Y:S01]  /*0a00*/  UIMAD UR33, UR26, 0x38, URZ ;  /* 0x000000381a2178a4 */ /* 0x000fe2000f8e023f */
[----:B------:R-:W-:Y:S01]  /*0a10*/  CS2R R12, SRZ ;  /* 0x00000000000c7805 */ /* 0x000fe2000001ff00 */
[----:B------:R-:W-:Y:S01]  /*0a20*/  UIADD3 UR34, UR28, 0x20, URZ ;  /* 0x000000201c227890 */ /* 0x000fe2000fffe03f */
[----:B------:R-:W-:Y:S01]  /*0a30*/  CS2R R10, SRZ ;  /* 0x00000000000a7805 */ /* 0x000fe2000001ff00 */
[----:B------:R-:W-:Y:S01]  /*0a40*/  UMOV UR21, 0x1 ;  /* 0x0000000100157882 */ /* 0x000fe20000000000 */
[----:B------:R-:W-:Y:S01]  /*0a50*/  IMAD.MOV.U32 R16, RZ, RZ, RZ ;  /* 0x000000ffff107224 */ /* 0x000fe200078e00ff */
[----:B------:R-:W-:-:S02]  /*0a60*/  ULDC.64 UR22, c[0x0][0x3d8] ;  /* 0x0000f60000167ab9 */ /* 0x000fc40000000a00 */
[----:B------:R-:W-:Y:S02]  /*0a70*/  UIADD3 UR10, -UR10, UR11, URZ ;  /* 0x0000000b0a0a7290 */ /* 0x000fe4000fffe13f */
[----:B------:R-:W-:Y:S02]  /*0a80*/  USHF.R.S32.HI UR11, URZ, 0x1f, UR28 ;  /* 0x0000001f3f0b7899 */ /* 0x000fe4000801141c */
[----:B------:R-:W-:Y:S02]  /*0a90*/  USHF.L.U64.HI UR21, UR22, UR21, UR23 ;  /* 0x0000001516157299 */ /* 0x000fe40008010217 */
[----:B------:R-:W-:Y:S02]  /*0aa0*/  USHF.L.U64.HI UR20, UR35, 0x2, UR18 ;  /* 0x0000000223147899 */ /* 0x000fe40008010212 */
[----:B------:R-:W-:Y:S02]  /*0ab0*/  USHF.R.S32.HI UR12, URZ, 0x1f, UR29 ;  /* 0x0000001f3f0c7899 */ /* 0x000fe4000801141d */
[----:B------:R-:W-:-:S02]  /*0ac0*/  USHF.R.S32.HI UR14, URZ, 0x1f, UR30 ;  /* 0x0000001f3f0e7899 */ /* 0x000fc4000801141e */
[----:B------:R-:W-:Y:S02]  /*0ad0*/  USHF.R.S32.HI UR15, URZ, 0x1f, UR31 ;  /* 0x0000001f3f0f7899 */ /* 0x000fe4000801141f */
[----:B------:R-:W-:Y:S02]  /*0ae0*/  USHF.R.S32.HI UR16, URZ, 0x1f, UR32 ;  /* 0x0000001f3f107899 */ /* 0x000fe40008011420 */
[----:B------:R-:W-:Y:S02]  /*0af0*/  USHF.R.S32.HI UR17, URZ, 0x1f, UR33 ;  /* 0x0000001f3f117899 */ /* 0x000fe40008011421 */
[----:B------:R-:W-:Y:S02]  /*0b00*/  USHF.L.U32 UR23, UR22, 0x1, URZ ;  /* 0x0000000116177899 */ /* 0x000fe4000800063f */
[----:B------:R-:W-:Y:S02]  /*0b10*/  USHF.R.S32.HI UR18, URZ, 0x1f, UR34 ;  /* 0x0000001f3f127899 */ /* 0x000fe40008011422 */
[----:B------:R-:W-:-:S02]  /*0b20*/  USHF.L.U64.HI UR19, UR28, 0x2, UR11 ;  /* 0x000000021c137899 */ /* 0x000fc4000801020b */
[----:B------:R-:W-:Y:S02]  /*0b30*/  USHF.L.U32 UR36, UR35, 0x2, URZ ;  /* 0x0000000223247899 */ /* 0x000fe4000800063f */
[----:B------:R-:W-:Y:S02]  /*0b40*/  USHF.L.U64.HI UR12, UR29, 0x2, UR12 ;  /* 0x000000021d0c7899 */ /* 0x000fe4000801020c */
[----:B------:R-:W-:Y:S02]  /*0b50*/  USHF.L.U64.HI UR14, UR30, 0x2, UR14 ;  /* 0x000000021e0e7899 */ /* 0x000fe4000801020e */
[----:B------:R-:W-:Y:S02]  /*0b60*/  USHF.L.U64.HI UR15, UR31, 0x2, UR15 ;  /* 0x000000021f0f7899 */ /* 0x000fe4000801020f */
[----:B------:R-:W-:Y:S02]  /*0b70*/  USHF.L.U64.HI UR16, UR32, 0x2, UR16 ;  /* 0x0000000220107899 */ /* 0x000fe40008010210 */
[----:B------:R-:W-:-:S02]  /*0b80*/  USHF.L.U64.HI UR17, UR33, 0x2, UR17 ;  /* 0x0000000221117899 */ /* 0x000fc40008010211 */
[----:B------:R-:W-:Y:S02]  /*0b90*/  USHF.L.U64.HI UR11, UR23, 0x2, UR21 ;  /* 0x00000002170b7899 */ /* 0x000fe40008010215 */
[----:B------:R-:W-:Y:S02]  /*0ba0*/  USHF.L.U64.HI UR18, UR34, 0x2, UR18 ;  /* 0x0000000222127899 */ /* 0x000fe40008010212 */
.L_x_810:
[----:B------:R-:W-:Y:S01]  /*0bb0*/  IADD3 R36, P1, R8, UR36, RZ ;  /* 0x0000002408247c10 */ /* 0x000fe2000ff3e0ff */
[----:B------:R-:W-:Y:S01]  /*0bc0*/  IMAD.U32 R33, RZ, RZ, UR26 ;  /* 0x0000001aff217e24 */ /* 0x000fe2000f8e00ff */
[----:B------:R-:W-:Y:S01]  /*0bd0*/  MOV R21, UR26 ;  /* 0x0000001a00157c02 */ /* 0x000fe20008000f00 */
[----:B------:R-:W-:Y:S01]  /*0be0*/  IMAD.U32 R39, RZ, RZ, UR26 ;  /* 0x0000001aff277e24 */ /* 0x000fe2000f8e00ff */
[----:B------:R-:W-:-:S05]  /*0bf0*/  IADD3.X R37, R9, UR20, RZ, P1, !PT ;  /* 0x0000001409257c10 */ /* 0x000fca0008ffe4ff */
[----:B------:R-:W-:-:S05]  /*0c00*/  IMAD.WIDE R32, R33, 0x20, R36 ;  /* 0x0000002021207825 */ /* 0x000fca00078e0224 */
[----:B------:R0:W2:Y:S01]  /*0c10*/  LDG.E R29, [R32.64] ;  /* 0x00000018201d7981 */ /* 0x0000a2000c1e1900 */
[----:B------:R-:W-:-:S05]  /*0c20*/  IMAD.WIDE R20, R21, 0x20, R32 ;  /* 0x0000002015147825 */ /* 0x000fca00078e0220 */
[----:B------:R1:W3:Y:S01]  /*0c30*/  LDG.E R27, [R20.64] ;  /* 0x00000018141b7981 */ /* 0x0002e2000c1e1900 */
[----:B------:R-:W-:-:S05]  /*0c40*/  IMAD.WIDE R38, R39, 0x20, R20 ;  /* 0x0000002027267825 */ /* 0x000fca00078e0214 */
[----:B-1----:R1:W4:Y:S01]  /*0c50*/  LDG.E R20, [R38.64] ;  /* 0x0000001826147981 */ /* 0x002322000c1e1900 */
[----:B------:R-:W-:Y:S01]  /*0c60*/  MOV R17, UR26 ;  /* 0x0000001a00117c02 */ /* 0x000fe20008000f00 */
[----:B------:R-:W-:Y:S02]  /*0c70*/  IMAD.U32 R35, RZ, RZ, UR26 ;  /* 0x0000001aff237e24 */ /* 0x000fe4000f8e00ff */
[----:B------:R5:W4:Y:S02]  /*0c80*/  LDG.E R21, [R36.64+0x80] ;  /* 0x0000801824157981 */ /* 0x000b24000c1e1900 */
[----:B-1----:R-:W-:-:S05]  /*0c90*/  IMAD.WIDE R38, R17, 0x20, R38 ;  /* 0x0000002011267825 */ /* 0x002fca00078e0226 */
[----:B0-----:R0:W4:Y:S02]  /*0ca0*/  LDG.E R33, [R38.64] ;  /* 0x0000001826217981 */ /* 0x001124000c1e1900 */
[----:B0-----:R-:W-:Y:S02]  /*0cb0*/  IMAD.WIDE R38, R17, 0x20, R38 ;  /* 0x0000002011267825 */ /* 0x001fe400078e0226 */
[----:B------:R5:W4:Y:S04]  /*0cc0*/  LDG.E R17, [R36.64] ;  /* 0x0000001824117981 */ /* 0x000b28000c1e1900 */
[----:B------:R-:W-:Y:S01]  /*0cd0*/  IMAD.WIDE R34, R35, 0x20, R38 ;  /* 0x0000002023227825 */ /* 0x000fe200078e0226 */
[----:B------:R0:W4:Y:S04]  /*0ce0*/  LDG.E R32, [R38.64] ;  /* 0x0000001826207981 */ /* 0x000128000c1e1900 */
[----:B------:R1:W4:Y:S01]  /*0cf0*/  LDG.E R22, [R34.64] ;  /* 0x0000001822167981 */ /* 0x000322000c1e1900 */
[----:B-----5:R-:W-:Y:S01]  /*0d00*/  MOV R37, UR35 ;  /* 0x0000002300257c02 */ /* 0x020fe20008000f00 */
[----:B--2---:R-:W-:Y:S01]  /*0d10*/  FADD.FTZ R10, R29, R10 ;  /* 0x0000000a1d0a7221 */ /* 0x004fe20000010000 */
[----:B------:R-:W-:-:S04]  /*0d20*/  MOV R29, UR34 ;  /* 0x00000022001d7c02 */ /* 0x000fc80008000f00 */
[----:B-1----:R-:W-:Y:S01]  /*0d30*/  LEA R34, P1, R29, R8, 0x2 ;  /* 0x000000081d227211 */ /* 0x002fe200078210ff */
[----:B---3--:R-:W-:-:S03]  /*0d40*/  FADD.FTZ R11, R27, R11 ;  /* 0x0000000b1b0b7221 */ /* 0x008fc60000010000 */
[----:B------:R-:W-:Y:S01]  /*0d50*/  IADD3.X R35, R9, UR18, RZ, P1, !PT ;  /* 0x0000001209237c10 */ /* 0x000fe20008ffe4ff */
[----:B------:R-:W-:-:S04]  /*0d60*/  IMAD.U32 R27, RZ, RZ, UR35 ;  /* 0x00000023ff1b7e24 */ /* 0x000fc8000f8e00ff */
[----:B------:R1:W2:Y:S02]  /*0d70*/  LDG.E R29, [R34.64] ;  /* 0x00000018221d7981 */ /* 0x0002a4000c1e1900 */
[----:B-1----:R-:W-:-:S04]  /*0d80*/  IMAD.WIDE R34, R27, 0x4, R34 ;  /* 0x000000041b227825 */ /* 0x002fc800078e0222 */
[----:B----4-:R-:W-:Y:S01]  /*0d90*/  FADD.FTZ R12, R20, R12 ;  /* 0x0000000c140c7221 */ /* 0x010fe20000010000 */
[----:B------:R1:W3:Y:S01]  /*0da0*/  LDG.E R27, [R34.64] ;  /* 0x00000018221b7981 */ /* 0x0002e2000c1e1900 */
[----:B------:R-:W-:-:S05]  /*0db0*/  IMAD.WIDE R36, R37, 0x4, R34 ;  /* 0x0000000425247825 */ /* 0x000fca00078e0222 */
[----:B------:R4:W5:Y:S01]  /*0dc0*/  LDG.E R20, [R36.64] ;  /* 0x0000001824147981 */ /* 0x000962000c1e1900 */
[----:B------:R-:W-:Y:S02]  /*0dd0*/  FADD.FTZ R13, R33, R13 ;  /* 0x0000000d210d7221 */ /* 0x000fe40000010000 */
[----:B------:R-:W-:-:S04]  /*0de0*/  IMAD.U32 R33, RZ, RZ, UR35 ;  /* 0x00000023ff217e24 */ /* 0x000fc8000f8e00ff */
[----:B----4-:R-:W-:-:S05]  /*0df0*/  IMAD.WIDE R36, R33, 0x4, R36 ;  /* 0x0000000421247825 */ /* 0x010fca00078e0224 */
[----:B-1----:R1:W4:Y:S01]  /*0e00*/  LDG.E R34, [R36.64] ;  /* 0x0000001824227981 */ /* 0x002322000c1e1900 */
[----:B0-----:R-:W-:Y:S01]  /*0e10*/  MOV R39, UR35 ;  /* 0x0000002300277c02 */ /* 0x001fe20008000f00 */
[----:B------:R-:W-:Y:S02]  /*0e20*/  FADD.FTZ R28, R21, R28 ;  /* 0x0000001c151c7221 */ /* 0x000fe40000010000 */
[----:B------:R-:W-:Y:S02]  /*0e30*/  IMAD.U32 R21, RZ, RZ, UR22 ;  /* 0x00000016ff157e24 */ /* 0x000fe4000f8e00ff */
[----:B-1----:R-:W-:-:S05]  /*0e40*/  IMAD.WIDE R36, R33, 0x4, R36 ;  /* 0x0000000421247825 */ /* 0x002fca00078e0224 */
[----:B------:R0:W4:Y:S01]  /*0e50*/  LDG.E R33, [R36.64] ;  /* 0x0000001824217981 */ /* 0x000122000c1e1900 */
[----:B------:R-:W-:Y:S01]  /*0e60*/  FADD.FTZ R16, R17, R16 ;  /* 0x0000001011107221 */ /* 0x000fe20000010000 */
[----:B------:R-:W-:Y:S02]  /*0e70*/  MOV R38, c[0x0][0x3dc] ;  /* 0x0000f70000267a02 */ /* 0x000fe40000000f00 */
[----:B------:R-:W4:Y:S01]  /*0e80*/  LDG.E R17, [R8.64] ;  /* 0x0000001808117981 */ /* 0x000f22000c1e1900 */
[----:B------:R-:W-:Y:S02]  /*0e90*/  FADD.FTZ R14, R32, R14 ;  /* 0x0000000e200e7221 */ /* 0x000fe40000010000 */
[----:B0-----:R-:W-:-:S05]  /*0ea0*/  IMAD.WIDE R36, R39, 0x4, R36 ;  /* 0x0000000427247825 */ /* 0x001fca00078e0224 */
[----:B------:R0:W4:Y:S01]  /*0eb0*/  LDG.E R32, [R36.64] ;  /* 0x0000001824207981 */ /* 0x000122000c1e1900 */
[----:B-----5:R-:W-:Y:S01]  /*0ec0*/  FADD.FTZ R25, R20, R25 ;  /* 0x0000001914197221 */ /* 0x020fe20000010000 */
[----:B------:R-:W-:-:S04]  /*0ed0*/  LEA R20, P1, R21, R8, 0x2 ;  /* 0x0000000815147211 */ /* 0x000fc800078210ff */
[----:B------:R-:W-:Y:S02]  /*0ee0*/  LEA.HI.X R21, R21, R9, R38, 0x2, P1 ;  /* 0x0000000915157211 */ /* 0x000fe400008f1426 */
[----:B0-----:R-:W-:-:S04]  /*0ef0*/  IADD3 R36, P1, R20, UR36, RZ ;  /* 0x0000002414247c10 */ /* 0x001fc8000ff3e0ff */
[----:B------:R-:W-:Y:S01]  /*0f00*/  IADD3.X R37, R21, UR20, RZ, P1, !PT ;  /* 0x0000001415257c10 */ /* 0x000fe20008ffe4ff */
[----:B---3--:R-:W-:-:S04]  /*0f10*/  FADD.FTZ R24, R27, R24 ;  /* 0x000000181b187221 */ /* 0x008fc80000010000 */
[----:B------:R0:W3:Y:S01]  /*0f20*/  LDG.E R27, [R36.64] ;  /* 0x00000018241b7981 */ /* 0x0000e2000c1e1900 */
[----:B--2---:R-:W-:Y:S02]  /*0f30*/  FADD.FTZ R23, R29, R23 ;  /* 0x000000171d177221 */ /* 0x004fe40000010000 */
[----:B------:R-:W-:Y:S01]  /*0f40*/  IMAD.U32 R35, RZ, RZ, UR28 ;  /* 0x0000001cff237e24 */ /* 0x000fe2000f8e00ff */
[----:B------:R0:W2:Y:S01]  /*0f50*/  LDG.E R29, [R36.64+0x80] ;  /* 0x00008018241d7981 */ /* 0x0000a2000c1e1900 */
[----:B------:R-:W-:Y:S02]  /*0f60*/  FADD.FTZ R15, R22, R15 ;  /* 0x0000000f160f7221 */ /* 0x000fe40000010000 */
[----:B----4-:R-:W-:Y:S01]  /*0f70*/  FADD.FTZ R31, R34, R31 ;  /* 0x0000001f221f7221 */ /* 0x010fe20000010000 */
[----:B------:R-:W4:Y:S01]  /*0f80*/  LDG.E R22, [R8.64+0x80] ;  /* 0x0000801808167981 */ /* 0x000f22000c1e1900 */
[----:B------:R-:W-:Y:S02]  /*0f90*/  LEA R34, P1, R35, R20, 0x2 ;  /* 0x0000001423227211 */ /* 0x000fe400078210ff */
[----:B------:R-:W-:-:S02]  /*0fa0*/  MOV R39, UR29 ;  /* 0x0000001d00277c02 */ /* 0x000fc40008000f00 */
[----:B------:R-:W-:Y:S02]  /*0fb0*/  IADD3.X R35, R21, UR19, RZ, P1, !PT ;  /* 0x0000001315237c10 */ /* 0x000fe40008ffe4ff */
[----:B0-----:R-:W-:Y:S01]  /*0fc0*/  LEA R36, P1, R39, R20, 0x2 ;  /* 0x0000001427247211 */ /* 0x001fe200078210ff */
[----:B------:R-:W-:Y:S02]  /*0fd0*/  FADD.FTZ R30, R33, R30 ;  /* 0x0000001e211e7221 */ /* 0x000fe40000010000 */
[----:B------:R0:W5:Y:S01]  /*0fe0*/  LDG.E R33, [R34.64] ;  /* 0x0000001822217981 */ /* 0x000162000c1e1900 */
[----:B------:R-:W-:Y:S01]  /*0ff0*/  IADD3.X R37, R21, UR12, RZ, P1, !PT ;  /* 0x0000000c15257c10 */ /* 0x000fe20008ffe4ff */
[----:B------:R-:W-:Y:S02]  /*1000*/  FADD.FTZ R6, R17, R6 ;  /* 0x0000000611067221 */ /* 0x000fe40000010000 */
[----:B------:R-:W-:Y:S02]  /*1010*/  IMAD.U32 R39, RZ, RZ, UR30 ;  /* 0x0000001eff277e24 */ /* 0x000fe4000f8e00ff */
[----:B------:R1:W5:Y:S04]  /*1020*/  LDG.E R17, [R36.64+0x80] ;  /* 0x0000801824117981 */ /* 0x000368000c1e1900 */
[----:B0-----:R0:W5:Y:S01]  /*1030*/  LDG.E R34, [R34.64+0x80] ;  /* 0x0000801822227981 */ /* 0x001162000c1e1900 */
[----:B------:R-:W-:-:S03]  /*1040*/  FADD.FTZ R26, R32, R26 ;  /* 0x0000001a201a7221 */ /* 0x000fc60000010000 */
[----:B------:R1:W5:Y:S02]  /*1050*/  LDG.E R32, [R36.64] ;  /* 0x0000001824207981 */ /* 0x000364000c1e1900 */
[----:B-1----:R-:W-:-:S04]  /*1060*/  LEA R36, P1, R39, R20, 0x2 ;  /* 0x0000001427247211 */ /* 0x002fc800078210ff */
[----:B------:R-:W-:Y:S01]  /*1070*/  IADD3.X R37, R21, UR14, RZ, P1, !PT ;  /* 0x0000000e15257c10 */ /* 0x000fe20008ffe4ff */
[----:B---3--:R-:W-:-:S04]  /*1080*/  FADD.FTZ R16, R16, R27 ;  /* 0x0000001b10107221 */ /* 0x008fc80000010000 */
[----:B------:R1:W3:Y:S01]  /*1090*/  LDG.E R27, [R36.64] ;  /* 0x00000018241b7981 */ /* 0x0002e2000c1e1900 */
[----:B--2---:R-:W-:Y:S01]  /*10a0*/  FADD.FTZ R28, R28, R29 ;  /* 0x0000001d1c1c7221 */ /* 0x004fe20000010000 */
[----:B------:R-:W-:Y:S01]  /*10b0*/  MOV R29, UR31 ;  /* 0x0000001f001d7c02 */ /* 0x000fe20008000f00 */
[----:B----4-:R-:W-:Y:S02]  /*10c0*/  FADD.FTZ R5, R22, R5 ;  /* 0x0000000516057221 */ /* 0x010fe40000010000 */
[----:B------:R1:W2:Y:S01]  /*10d0*/  LDG.E R22, [R36.64+0x80] ;  /* 0x0000801824167981 */ /* 0x0002a2000c1e1900 */
[----:B0-----:R-:W-:Y:S02]  /*10e0*/  MOV R35, UR32 ;  /* 0x0000002000237c02 */ /* 0x001fe40008000f00 */
[----:B-1----:R-:W-:-:S04]  /*10f0*/  LEA R36, P1, R29, R20, 0x2 ;  /* 0x000000141d247211 */ /* 0x002fc800078210ff */
[----:B------:R-:W-:Y:S01]  /*1100*/  IADD3.X R37, R21, UR15, RZ, P1, !PT ;  /* 0x0000000f15257c10 */ /* 0x000fe20008ffe4ff */
[----:B-----5:R-:W-:-:S04]  /*1110*/  FADD.FTZ R10, R10, R33 ;  /* 0x000000210a0a7221 */ /* 0x020fc80000010000 */
[----:B------:R0:W4:Y:S04]  /*1120*/  LDG.E R33, [R36.64] ;  /* 0x0000001824217981 */ /* 0x000128000c1e1900 */
[----:B------:R0:W5:Y:S01]  /*1130*/  LDG.E R29, [R36.64+0x80] ;  /* 0x00008018241d7981 */ /* 0x000162000c1e1900 */
[----:B------:R-:W-:Y:S02]  /*1140*/  FADD.FTZ R24, R24, R17 ;  /* 0x0000001118187221 */ /* 0x000fe40000010000 */
[----:B------:R-:W-:Y:S01]  /*1150*/  IMAD.U32 R17, RZ, RZ, UR33 ;  /* 0x00000021ff117e24 */ /* 0x000fe2000f8e00ff */
[----:B0-----:R-:W-:-:S04]  /*1160*/  LEA R36, P1, R35, R20, 0x2 ;  /* 0x0000001423247211 */ /* 0x001fc800078210ff */
[----:B------:R-:W-:Y:S01]  /*1170*/  IADD3.X R37, R21, UR16, RZ, P1, !PT ;  /* 0x0000001015257c10 */ /* 0x000fe20008ffe4ff */
[----:B------:R-:W-:Y:S02]  /*1180*/  FADD.FTZ R23, R23, R34 ;  /* 0x0000002217177221 */ /* 0x000fe40000010000 */
[----:B------:R-:W-:Y:S02]  /*1190*/  FADD.FTZ R11, R11, R32 ;  /* 0x000000200b0b7221 */ /* 0x000fe40000010000 */
[----:B------:R0:W5:Y:S04]  /*11a0*/  LDG.E R34, [R36.64] ;  /* 0x0000001824227981 */ /* 0x000168000c1e1900 */
[----:B------:R0:W5:Y:S02]  /*11b0*/  LDG.E R32, [R36.64+0x80] ;  /* 0x0000801824207981 */ /* 0x000164000c1e1900 */
[----:B0-----:R-:W-:-:S02]  /*11c0*/  LEA R36, P1, R17, R20, 0x2 ;  /* 0x0000001411247211 */ /* 0x001fc400078210ff */
[----:B------:R0:W5:Y:S02]  /*11d0*/  LDG.E R17, [R20.64] ;  /* 0x0000001814117981 */ /* 0x000164000c1e1900 */
[----:B------:R-:W-:-:S05]  /*11e0*/  IADD3.X R37, R21, UR17, RZ, P1, !PT ;  /* 0x0000001115257c10 */ /* 0x000fca0008ffe4ff */
[----:B------:R-:W5:Y:S04]  /*11f0*/  LDG.E R35, [R36.64] ;  /* 0x0000001824237981 */ /* 0x000f68000c1e1900 */
[----:B0-----:R-:W5:Y:S01]  /*1200*/  LDG.E R20, [R20.64+0x80] ;  /* 0x0000801814147981 */ /* 0x001f62000c1e1900 */
[----:B---3--:R-:W-:-:S03]  /*1210*/  FADD.FTZ R12, R12, R27 ;  /* 0x0000001b0c0c7221 */ /* 0x008fc60000010000 */
[----:B------:R-:W3:Y:S01]  /*1220*/  LDG.E R27, [R36.64+0x80] ;  /* 0x00008018241b7981 */ /* 0x000ee2000c1e1900 */
[----:B------:R-:W-:-:S06]  /*1230*/  UIADD3 UR10, UR10, -0x2, URZ ;  /* 0xfffffffe0a0a7890 */ /* 0x000fcc000fffe03f */
[----:B------:R-:W-:Y:S01]  /*1240*/  ISETP.NE.AND P1, PT, RZ, UR10, PT ;  /* 0x0000000aff007c0c */ /* 0x000fe2000bf25270 */
[----:B--2---:R-:W-:Y:S02]  /*1250*/  FADD.FTZ R25, R25, R22 ;  /* 0x0000001619197221 */ /* 0x004fe40000010000 */
[----:B----4-:R-:W-:Y:S01]  /*1260*/  FADD.FTZ R13, R13, R33 ;  /* 0x000000210d0d7221 */ /* 0x010fe20000010000 */
[----:B------:R-:W-:-:S04]  /*1270*/  MOV R33, UR23 ;  /* 0x0000001700217c02 */ /* 0x000fc80008000f00 */
[----:B------:R-:W-:Y:S01]  /*1280*/  LEA R8, P2, R33, R8, 0x2 ;  /* 0x0000000821087211 */ /* 0x000fe200078410ff */
[----:B-----5:R-:W-:-:S03]  /*1290*/  FADD.FTZ R31, R31, R29 ;  /* 0x0000001d1f1f7221 */ /* 0x020fc60000010000 */
[----:B------:R-:W-:Y:S01]  /*12a0*/  IADD3.X R9, R9, UR11, RZ, P2, !PT ;  /* 0x0000000b09097c10 */ /* 0x000fe200097fe4ff */
[----:B------:R-:W-:Y:S02]  /*12b0*/  FADD.FTZ R14, R14, R34 ;  /* 0x000000220e0e7221 */ /* 0x000fe40000010000 */
[----:B------:R-:W-:Y:S02]  /*12c0*/  FADD.FTZ R30, R30, R32 ;  /* 0x000000201e1e7221 */ /* 0x000fe40000010000 */
[----:B------:R-:W-:Y:S02]  /*12d0*/  FADD.FTZ R6, R6, R17 ;  /* 0x0000001106067221 */ /* 0x000fe40000010000 */
[----:B------:R-:W-:Y:S02]  /*12e0*/  FADD.FTZ R15, R15, R35 ;  /* 0x000000230f0f7221 */ /* 0x000fe40000010000 */
[----:B------:R-:W-:Y:S02]  /*12f0*/  FADD.FTZ R5, R5, R20 ;  /* 0x0000001405057221 */ /* 0x000fe40000010000 */
[----:B---3--:R-:W-:Y:S01]  /*1300*/  FADD.FTZ R26, R26, R27 ;  /* 0x0000001b1a1a7221 */ /* 0x008fe20000010000 */
[----:B------:R-:W-:Y:S05]  /*1310*/  @P1 BRA `(.L_x_810) ;  /* 0xfffff89000001947 */ /* 0x000fea000383ffff */
.L_x_809:
[----:B------:R-:W-:Y:S01]  /*1320*/  MOV R20, R8 ;  /* 0x0000000800147202 */ /* 0x000fe20000000f00 */
[----:B------:R-:W-:Y:S01]  /*1330*/  IMAD.MOV.U32 R21, RZ, RZ, R9 ;  /* 0x000000ffff157224 */ /* 0x000fe200078e0009 */
[----:B------:R-:W-:Y:S05]  /*1340*/  @!P0 BRA `(.L_x_808) ;  /* 0x0000037000008947 */ /* 0x000fea0003800000 */
[----:B------:R-:W-:Y:S02]  /*1350*/  MOV R33, UR35 ;  /* 0x0000002300217c02 */ /* 0x000fe40008000f00 */
[----:B------:R-:W-:-:S03]  /*1360*/  MOV R35, UR26 ;  /* 0x0000001a00237c02 */ /* 0x000fc60008000f00 */
[----:B------:R-:W-:-:S04]  /*1370*/  IMAD.WIDE R32, R33, 0x4, R20 ;  /* 0x0000000421207825 */ /* 0x000fc800078e0214 */
[----:B------:R-:W-:Y:S01]  /*1380*/  IMAD.U32 R9, RZ, RZ, UR26 ;  /* 0x0000001aff097e24 */ /* 0x000fe2000f8e00ff */
[----:B------:R0:W2:Y:S01]  /*1390*/  LDG.E R29, [R32.64] ;  /* 0x00000018201d7981 */ /* 0x0000a2000c1e1900 */
[----:B------:R-:W-:Y:S01]  /*13a0*/  IMAD.WIDE R34, R35, 0x20, R32 ;  /* 0x0000002023227825 */ /* 0x000fe200078e0220 */
[----:B------:R-:W-:Y:S02]  /*13b0*/  MOV R17, UR26 ;  /* 0x0000001a00117c02 */ /* 0x000fe40008000f00 */
[----:B------:R0:W3:Y:S04]  /*13c0*/  LDG.E R36, [R32.64+0x80] ;  /* 0x0000801820247981 */ /* 0x0000e8000c1e1900 */
[----:B------:R1:W4:Y:S02]  /*13d0*/  LDG.E R27, [R34.64] ;  /* 0x00000018221b7981 */ /* 0x000324000c1e1900 */
[----:B-1----:R-:W-:-:S05]  /*13e0*/  IMAD.WIDE R34, R9, 0x20, R34 ;  /* 0x0000002009227825 */ /* 0x002fca00078e0222 */
[----:B------:R1:W5:Y:S02]  /*13f0*/  LDG.E R22, [R34.64] ;  /* 0x0000001822167981 */ /* 0x000364000c1e1900 */
[----:B-1----:R-:W-:-:S05]  /*1400*/  IMAD.WIDE R34, R9, 0x20, R34 ;  /* 0x0000002009227825 */ /* 0x002fca00078e0222 */
[----:B------:R1:W3:Y:S02]  /*1410*/  LDG.E R9, [R34.64] ;  /* 0x0000001822097981 */ /* 0x0002e4000c1e1900 */
[----:B-1----:R-:W-:-:S05]  /*1420*/  IMAD.WIDE R34, R17, 0x20, R34 ;  /* 0x0000002011227825 */ /* 0x002fca00078e0222 */
[----:B------:R1:W3:Y:S01]  /*1430*/  LDG.E R8, [R34.64] ;  /* 0x0000001822087981 */ /* 0x0002e2000c1e1900 */
[----:B0-----:R-:W-:Y:S01]  /*1440*/  MOV R33, UR26 ;  /* 0x0000001a00217c02 */ /* 0x001fe20008000f00 */
[----:B------:R-:W-:Y:S01]  /*1450*/  UIADD3 UR10, UR35, 0x20, UR35 ;  /* 0x00000020230a7890 */ /* 0x000fe2000fffe023 */
[----:B-1----:R-:W-:-:S05]  /*1460*/  IMAD.WIDE R34, R17, 0x20, R34 ;  /* 0x0000002011227825 */ /* 0x002fca00078e0222 */
[----:B------:R-:W-:Y:S01]  /*1470*/  IMAD.U32 R37, RZ, RZ, UR10 ;  /* 0x0000000aff257e24 */ /* 0x000fe2000f8e00ff */
[----:B------:R0:W3:Y:S01]  /*1480*/  LDG.E R17, [R34.64] ;  /* 0x0000001822117981 */ /* 0x0000e2000c1e1900 */
[----:B------:R-:W-:-:S06]  /*1490*/  IMAD.WIDE R32, R33, 0x20, R34 ;  /* 0x0000002021207825 */ /* 0x000fcc00078e0222 */
[----:B------:R1:W3:Y:S04]  /*14a0*/  LDG.E R32, [R32.64] ;  /* 0x0000001820207981 */ /* 0x0002e8000c1e1900 */
[----:B-1----:R1:W3:Y:S01]  /*14b0*/  LDG.E R33, [R20.64+0x80] ;  /* 0x0000801814217981 */ /* 0x0022e2000c1e1900 */
[----:B0-----:R-:W-:Y:S01]  /*14c0*/  MOV R35, UR35 ;  /* 0x0000002300237c02 */ /* 0x001fe20008000f00 */
[----:B--2---:R-:W-:Y:S02]  /*14d0*/  FADD.FTZ R16, R16, R29 ;  /* 0x0000001d10107221 */ /* 0x004fe40000010000 */
[----:B------:R1:W2:Y:S01]  /*14e0*/  LDG.E R29, [R20.64] ;  /* 0x00000018141d7981 */ /* 0x0002a2000c1e1900 */
[----:B----4-:R-:W-:Y:S02]  /*14f0*/  FADD.FTZ R10, R10, R27 ;  /* 0x0000001b0a0a7221 */ /* 0x010fe40000010000 */
[----:B-1----:R-:W-:Y:S01]  /*1500*/  IMAD.WIDE R20, R37, 0x4, R20 ;  /* 0x0000000425147825 */ /* 0x002fe200078e0214 */
[----:B------:R-:W-:-:S04]  /*1510*/  MOV R37, UR35 ;  /* 0x0000002300257c02 */ /* 0x000fc80008000f00 */
[----:B------:R0:W4:Y:S01]  /*1520*/  LDG.E R27, [R20.64] ;  /* 0x00000018141b7981 */ /* 0x000122000c1e1900 */
[----:B-----5:R-:W-:Y:S02]  /*1530*/  FADD.FTZ R11, R11, R22 ;  /* 0x000000160b0b7221 */ /* 0x020fe40000010000 */
[----:B0-----:R-:W-:-:S05]  /*1540*/  IMAD.WIDE R20, R37, 0x4, R20 ;  /* 0x0000000425147825 */ /* 0x001fca00078e0214 */
[----:B------:R0:W5:Y:S01]  /*1550*/  LDG.E R22, [R20.64] ;  /* 0x0000001814167981 */ /* 0x000162000c1e1900 */
[----:B---3--:R-:W-:Y:S02]  /*1560*/  FADD.FTZ R12, R12, R9 ;  /* 0x000000090c0c7221 */ /* 0x008fe40000010000 */
[----:B------:R-:W-:Y:S02]  /*1570*/  IMAD.U32 R9, RZ, RZ, UR35 ;  /* 0x00000023ff097e24 */ /* 0x000fe4000f8e00ff */
[----:B0-----:R-:W-:-:S05]  /*1580*/  IMAD.WIDE R20, R35, 0x4, R20 ;  /* 0x0000000423147825 */ /* 0x001fca00078e0214 */
[----:B------:R0:W3:Y:S01]  /*1590*/  LDG.E R34, [R20.64] ;  /* 0x0000001814227981 */ /* 0x0000e2000c1e1900 */
[----:B------:R-:W-:Y:S02]  /*15a0*/  FADD.FTZ R28, R28, R36 ;  /* 0x000000241c1c7221 */ /* 0x000fe40000010000 */
[----:B0-----:R-:W-:-:S05]  /*15b0*/  IMAD.WIDE R20, R9, 0x4, R20 ;  /* 0x0000000409147825 */ /* 0x001fca00078e0214 */
[----:B------:R0:W3:Y:S01]  /*15c0*/  LDG.E R36, [R20.64] ;  /* 0x0000001814247981 */ /* 0x0000e2000c1e1900 */
[----:B------:R-:W-:Y:S02]  /*15d0*/  FADD.FTZ R13, R13, R8 ;  /* 0x000000080d0d7221 */ /* 0x000fe40000010000 */
[----:B0-----:R-:W-:-:S05]  /*15e0*/  IMAD.WIDE R20, R9, 0x4, R20 ;  /* 0x0000000409147825 */ /* 0x001fca00078e0214 */
[----:B------:R-:W3:Y:S01]  /*15f0*/  LDG.E R35, [R20.64] ;  /* 0x0000001814237981 */ /* 0x000ee2000c1e1900 */
[----:B------:R-:W-:-:S06]  /*1600*/  IMAD.WIDE R8, R9, 0x4, R20 ;  /* 0x0000000409087825 */ /* 0x000fcc00078e0214 */
[----:B------:R-:W3:Y:S01]  /*1610*/  LDG.E R9, [R8.64] ;  /* 0x0000001808097981 */ /* 0x000ee2000c1e1900 */
[----:B------:R-:W-:Y:S02]  /*1620*/  FADD.FTZ R14, R14, R17 ;  /* 0x000000110e0e7221 */ /* 0x000fe40000010000 */
[----:B------:R-:W-:Y:S02]  /*1630*/  FADD.FTZ R15, R15, R32 ;  /* 0x000000200f0f7221 */ /* 0x000fe40000010000 */
[----:B------:R-:W-:Y:S02]  /*1640*/  FADD.FTZ R5, R5, R33 ;  /* 0x0000002105057221 */ /* 0x000fe40000010000 */
[----:B--2---:R-:W-:Y:S02]  /*1650*/  FADD.FTZ R6, R6, R29 ;  /* 0x0000001d06067221 */ /* 0x004fe40000010000 */
[----:B----4-:R-:W-:Y:S02]  /*1660*/  FADD.FTZ R23, R23, R27 ;  /* 0x0000001b17177221 */ /* 0x010fe40000010000 */
[----:B-----5:R-:W-:-:S02]  /*1670*/  FADD.FTZ R24, R24, R22 ;  /* 0x0000001618187221 */ /* 0x020fc40000010000 */
[----:B---3--:R-:W-:Y:S02]  /*1680*/  FADD.FTZ R25, R25, R34 ;  /* 0x0000002219197221 */ /* 0x008fe40000010000 */
[----:B------:R-:W-:Y:S02]  /*1690*/  FADD.FTZ R31, R31, R36 ;  /* 0x000000241f1f7221 */ /* 0x000fe40000010000 */
[----:B------:R-:W-:Y:S02]  /*16a0*/  FADD.FTZ R30, R30, R35 ;  /* 0x000000231e1e7221 */ /* 0x000fe40000010000 */
[----:B------:R-:W-:Y:S02]  /*16b0*/  FADD.FTZ R26, R26, R9 ;  /* 0x000000091a1a7221 */ /* 0x000fe40000010000 */
.L_x_808:
[----:B------:R-:W-:Y:S01]  /*16c0*/  R2P PR, R3, 0x6 ;  /* 0x0000000603007804 */ /* 0x000fe20000000000 */
[----:B------:R-:W-:Y:S01]  /*16d0*/  FMUL.FTZ R5, R5, c[0x0][0x2e0] ;  /* 0x0000b80005057a20 */ /* 0x000fe20000410000 */
[----:B------:R-:W-:Y:S01]  /*16e0*/  MOV R9, 0x20 ;  /* 0x0000002000097802 */ /* 0x000fe20000000f00 */
[----:B------:R-:W-:Y:S01]  /*16f0*/  FMUL.FTZ R28, R28, c[0x0][0x2e0] ;  /* 0x0000b8001c1c7a20 */ /* 0x000fe20000410000 */
[----:B------:R-:W-:Y:S01]  /*1700*/  SHF.L.U32 R0, R0, 0x1, RZ ;  /* 0x0000000100007819 */ /* 0x000fe200000006ff */
[----:B------:R-:W-:Y:S01]  /*1710*/  FMUL.FTZ R3, R6, c[0x0][0x2e0] ;  /* 0x0000b80006037a20 */ /* 0x000fe20000410000 */
[----:B------:R-:W-:Y:S01]  /*1720*/  SEL R9, R9, 0xffffffe0, !P1 ;  /* 0xffffffe009097807 */ /* 0x000fe20004800000 */
[----:B------:R-:W-:Y:S01]  /*1730*/  FMUL.FTZ R16, R16, c[0x0][0x2e0] ;  /* 0x0000b80010107a20 */ /* 0x000fe20000410000 */
[----:B------:R-:W-:Y:S01]  /*1740*/  F2FP.BF16.PACK_AB R28, R28, R5 ;  /* 0x000000051c1c723e */ /* 0x000fe200000010ff */
[----:B------:R-:W-:Y:S01]  /*1750*/  FMUL.FTZ R10, R10, c[0x0][0x2e0] ;  /* 0x0000b8000a0a7a20 */ /* 0x000fe20000410000 */
[----:B------:R-:W-:Y:S01]  /*1760*/  IADD3 R20, R0, 0x40, RZ ;  /* 0x0000004000147810 */ /* 0x000fe20007ffe0ff */
[----:B------:R-:W-:Y:S01]  /*1770*/  FMUL.FTZ R11, R11, c[0x0][0x2e0] ;  /* 0x0000b8000b0b7a20 */ /* 0x000fe20000410000 */
[----:B------:R-:W-:Y:S01]  /*1780*/  F2FP.BF16.PACK_AB R3, R16, R3 ;  /* 0x000000031003723e */ /* 0x000fe200000010ff */
[----:B------:R-:W-:Y:S01]  /*1790*/  FMUL.FTZ R12, R12, c[0x0][0x2e0] ;  /* 0x0000b8000c0c7a20 */ /* 0x000fe20000410000 */
[----:B------:R-:W-:Y:S01]  /*17a0*/  @P2 IADD3 R20, R0, -0x40, RZ ;  /* 0xffffffc000142810 */ /* 0x000fe20007ffe0ff */
        /* <DEDUP_REMOVED lines=11> */
[----:B------:R-:W-:Y:S01]  /*1860*/  IADD3 R15, R9, R20, RZ ;  /* 0x00000014090f7210 */ /* 0x000fe20007ffe0ff */
[----:B------:R-:W-:Y:S01]  /*1870*/  FMUL.FTZ R6, R31, c[0x0][0x2e0] ;  /* 0x0000b8001f067a20 */ /* 0x000fe20000410000 */
[----:B------:R-:W-:Y:S01]  /*1880*/  F2FP.BF16.PACK_AB R23, R24, R23 ;  /* 0x000000171817723e */ /* 0x000fe200000010ff */
[----:B------:R-:W-:Y:S01]  /*1890*/  FMUL.FTZ R30, R30, c[0x0][0x2e0] ;  /* 0x0000b8001e1e7a20 */ /* 0x000fe20000410000 */
[----:B------:R-:W-:Y:S01]  /*18a0*/  SHF.L.U32 R22, R2, 0x1, RZ ;  /* 0x0000000102167819 */ /* 0x000fe200000006ff */
[----:B------:R-:W-:Y:S01]  /*18b0*/  FMUL.FTZ R5, R26, c[0x0][0x2e0] ;  /* 0x0000b8001a057a20 */ /* 0x000fe20000410000 */
[----:B------:R-:W-:Y:S01]  /*18c0*/  F2FP.BF16.PACK_AB R6, R6, R25 ;  /* 0x000000190606723e */ /* 0x000fe200000010ff */
[----:B------:R-:W-:Y:S01]  /*18d0*/  IMAD.IADD R13, R0, 0x1, R9 ;  /* 0x00000001000d7824 */ /* 0x000fe200078e0209 */
[----:B------:R-:W-:Y:S01]  /*18e0*/  ULDC.64 UR10, c[0x0][0x398] ;  /* 0x0000e600000a7ab9 */ /* 0x000fe20000000a00 */
[--C-:B------:R-:W-:Y:S01]  /*18f0*/  SHF.R.S32.HI R19, RZ, 0x1f, R18.reuse ;  /* 0x0000001fff137819 */ /* 0x100fe20000011412 */
[----:B------:R-:W-:Y:S01]  /*1900*/  UIMAD UR9, UR9, UR10, URZ ;  /* 0x0000000a090972a4 */ /* 0x000fe2000f8e023f */
[----:B------:R-:W-:Y:S01]  /*1910*/  F2FP.BF16.PACK_AB R5, R5, R30 ;  /* 0x0000001e0505723e */ /* 0x000fe200000010ff */
[----:B------:R-:W-:Y:S01]  /*1920*/  STS [R13], R12 ;  /* 0x0000000c0d007388 */ /* 0x000fe20000000800 */
[----:B0-----:R-:W-:Y:S01]  /*1930*/  IMAD.U32 R3, RZ, RZ, UR7 ;  /* 0x00000007ff037e24 */ /* 0x001fe2000f8e00ff */
[----:B------:R-:W-:Y:S01]  /*1940*/  UIMAD UR9, UR7, UR11, UR9 ;  /* 0x0000000b070972a4 */ /* 0x000fe2000f8e0209 */
[----:B------:R-:W-:Y:S01]  /*1950*/  ISETP.GE.AND P0, PT, R18, c[0x0][0x220], PT ;  /* 0x0000880012007a0c */ /* 0x000fe20003f06270 */
[----:B------:R-:W-:Y:S01]  /*1960*/  STS [R13+0x400], R14 ;  /* 0x0004000e0d007388 */ /* 0x000fe20000000800 */
[----:B------:R-:W-:Y:S01]  /*1970*/  IMAD.WIDE.U32 R2, R3, c[0x0][0x398], R18 ;  /* 0x0000e60003027a25 */ /* 0x000fe200078e0012 */
[----:B------:R-:W-:Y:S01]  /*1980*/  UIMAD UR5, UR5, -0x40, UR6 ;  /* 0xffffffc0050578a4 */ /* 0x000fe2000f8e0206 */
[----:B-1----:R-:W-:Y:S01]  /*1990*/  IADD3 R0, R4, 0x20, RZ ;  /* 0x0000002004007810 */ /* 0x002fe20007ffe0ff */
[----:B------:R-:W-:Y:S01]  /*19a0*/  STS [R20], R28 ;  /* 0x0000001c14007388 */ /* 0x000fe20000000800 */
[----:B------:R-:W-:Y:S01]  /*19b0*/  ULDC.64 UR6, c[0x0][0x3b0] ;  /* 0x0000ec0000067ab9 */ /* 0x000fe20000000a00 */
[----:B------:R-:W-:Y:S01]  /*19c0*/  IADD3 R2, P1, R2, UR27, RZ ;  /* 0x0000001b02027c10 */ /* 0x000fe2000ff3e0ff */
[----:B------:R-:W-:Y:S01]  /*19d0*/  UIMAD UR4, UR4, UR6, URZ ;  /* 0x00000006040472a4 */ /* 0x000fe2000f8e023f */
[----:B------:R-:W-:Y:S01]  /*19e0*/  STS [R20+0x400], R23 ;  /* 0x0004001714007388 */ /* 0x000fe20000000800 */
[----:B------:R-:W-:Y:S01]  /*19f0*/  MOV R21, UR8 ;  /* 0x0000000800157c02 */ /* 0x000fe20008000f00 */
[----:B------:R-:W-:Y:S01]  /*1a00*/  BSSY B0, `(.L_x_811) ;  /* 0x0000016000007945 */ /* 0x000fe20003800000 */
[----:B------:R-:W-:Y:S01]  /*1a10*/  UIMAD UR4, UR8, UR7, UR4 ;  /* 0x00000007080472a4 */ /* 0x000fe2000f8e0204 */
[----:B------:R-:W-:Y:S04]  /*1a20*/  STS [R15], R6 ;  /* 0x000000060f007388 */ /* 0x000fe80000000800 */
[----:B------:R0:W-:Y:S04]  /*1a30*/  STS [R15+0x400], R5 ;  /* 0x000400050f007388 */ /* 0x0001e80000000800 */
[----:B------:R-:W-:Y:S01]  /*1a40*/  BAR.SYNC.DEFER_BLOCKING 0x0 ;  /* 0x0000000000007b1d */ /* 0x000fe20000010000 */
[----:B0-----:R-:W-:-:S04]  /*1a50*/  MOV R5, UR9 ;  /* 0x0000000900057c02 */ /* 0x001fc80008000f00 */
[----:B------:R-:W-:Y:S02]  /*1a60*/  IADD3.X R3, R3, UR13, R5, P1, !PT ;  /* 0x0000000d03037c10 */ /* 0x000fe40008ffe405 */
[----:B------:R-:W-:Y:S02]  /*1a70*/  ISETP.GE.OR P1, PT, R0, UR5, P0 ;  /* 0x0000000500007c0c */ /* 0x000fe40008726670 */
[----:B------:R-:W-:Y:S01]  /*1a80*/  ISETP.GE.OR P0, PT, R4, UR5, P0 ;  /* 0x0000000504007c0c */ /* 0x000fe20008706670 */
[----:B------:R-:W-:-:S05]  /*1a90*/  IMAD.WIDE.U32 R20, R21, c[0x0][0x3b0], R2 ;  /* 0x0000ec0015147a25 */ /* 0x000fca00078e0002 */
[----:B------:R-:W-:Y:S01]  /*1aa0*/  IADD3 R17, R21, UR4, RZ ;  /* 0x0000000415117c10 */ /* 0x000fe2000fffe0ff */
[----:B------:R0:W1:Y:S06]  /*1ab0*/  LDS.128 R8, [R22+0x1000] ;  /* 0x0010000016087984 */ /* 0x00006c0000000c00 */
[----:B------:R-:W-:Y:S05]  /*1ac0*/  @P0 BRA `(.L_x_812) ;  /* 0x0000009000000947 */ /* 0x000fea0003800000 */
[----:B------:R-:W2:Y:S01]  /*1ad0*/  LDS.128 R12, [R22] ;  /* 0x00000000160c7984 */ /* 0x000ea20000000c00 */
[----:B------:R-:W-:Y:S02]  /*1ae0*/  IMAD R5, R7, c[0x0][0x398], RZ ;  /* 0x0000e60007057a24 */ /* 0x000fe400078e02ff */
[----:B------:R-:W-:-:S02]  /*1af0*/  IMAD.MOV.U32 R16, RZ, RZ, R20 ;  /* 0x000000ffff107224 */ /* 0x000fc400078e0014 */
[C---:B------:R-:W-:Y:S02]  /*1b00*/  IMAD R5, R4.reuse, c[0x0][0x39c], R5 ;  /* 0x0000e70004057a24 */ /* 0x040fe400078e0205 */
[----:B------:R-:W-:-:S05]  /*1b10*/  IMAD.WIDE.U32 R2, R4, c[0x0][0x398], R16 ;  /* 0x0000e60004027a25 */ /* 0x000fca00078e0010 */
[----:B------:R-:W-:Y:S02]  /*1b20*/  IADD3 R3, R3, R5, RZ ;  /* 0x0000000503037210 */ /* 0x000fe40007ffe0ff */
[----:B------:R-:W-:-:S04]  /*1b30*/  LEA R18, P0, R2, c[0x0][0x338], 0x1 ;  /* 0x0000ce0002127a11 */ /* 0x000fc800078008ff */
[----:B------:R-:W-:-:S05]  /*1b40*/  LEA.HI.X R19, R2, c[0x0][0x33c], R3, 0x1, P0 ;  /* 0x0000cf0002137a11 */ /* 0x000fca00000f0c03 */
[----:B--2---:R2:W-:Y:S04]  /*1b50*/  STG.E.128 [R18.64], R12 ;  /* 0x0000000c12007986 */ /* 0x0045e8000c101d18 */
.L_x_812:
[----:B------:R-:W-:Y:S05]  /*1b60*/  BSYNC B0 ;  /* 0x0000000000007941 */ /* 0x000fea0003800000 */
.L_x_811:
[----:B------:R-:W-:Y:S05]  /*1b70*/  @P1 EXIT ;  /* 0x000000000000194d */ /* 0x000fea0003800000 */
[----:B------:R-:W-:Y:S01]  /*1b80*/  IADD3 R5, P0, R4, 0x20, RZ ;  /* 0x0000002004057810 */ /* 0x000fe20007f1e0ff */
[----:B------:R-:W-:Y:S01]  /*1b90*/  IMAD.MOV.U32 R2, RZ, RZ, R20 ;  /* 0x000000ffff027224 */ /* 0x000fe200078e0014 */
        /* <DEDUP_REMOVED lines=8> */
[----:B-1----:R-:W-:Y:S01]  /*1c20*/  STG.E.128 [R4.64], R8 ;  /* 0x0000000804007986 */ /* 0x002fe2000c101d18 */
[----:B------:R-:W-:Y:S05]  /*1c30*/  EXIT ;  /* 0x000000000000794d */ /* 0x000fea0003800000 */
.L_x_813:
        /* <DEDUP_REMOVED lines=12> */
.L_x_2465:


//--------------------- .text._ZN5flash44flash_bwd_dq_dk_dv_loop_seqk_parallel_kernelI23Flash_bwd_kernel_traitsILi64ELi64ELi128ELi8ELi2ELi4ELi4ELb1ELb0EN7cutlass10bfloat16_tE19Flash_kernel_traitsILi64ELi64ELi128ELi8ES3_EELb1ELb0ELb0ELb0ELb0ELb1ELb0EEEvNS_16Flash_bwd_paramsE --------------------------
	.section	.text._ZN5flash44flash_bwd_dq_dk_dv_loop_seqk_parallel_kernelI23Flash_bwd_kernel_traitsILi64ELi64ELi128ELi8ELi2ELi4ELi4ELb1ELb0EN7cutlass10bfloat16_tE19Flash_kernel_traitsILi64ELi64ELi128ELi8ES3_EELb1ELb0ELb0ELb0ELb0ELb1ELb0EEEvNS_16Flash_bwd_paramsE,"ax",@progbits
	.sectioninfo	@"SHI_REGISTERS=255"
	.align	128
        .global         _ZN5flash44flash_bwd_dq_dk_dv_loop_seqk_parallel_kernelI23Flash_bwd_kernel_traitsILi64ELi64ELi128ELi8ELi2ELi4ELi4ELb1ELb0EN7cutlass10bfloat16_tE19Flash_kernel_traitsILi64ELi64ELi128ELi8ES3_EELb1ELb0ELb0ELb0ELb0ELb1ELb0EEEvNS_16Flash_bwd_paramsE
        .type           _ZN5flash44flash_bwd_dq_dk_dv_loop_seqk_parallel_kernelI23Flash_bwd_kernel_traitsILi64ELi64ELi128ELi8ELi2ELi4ELi4ELb1ELb0EN7cutlass10bfloat16_tE19Flash_kernel_traitsILi64ELi64ELi128ELi8ES3_EELb1ELb0ELb0ELb0ELb0ELb1ELb0EEEvNS_16Flash_bwd_paramsE,@function
        .size           _ZN5flash44flash_bwd_dq_dk_dv_loop_seqk_parallel_kernelI23Flash_bwd_kernel_traitsILi64ELi64ELi128ELi8ELi2ELi4ELi4ELb1ELb0EN7cutlass10bfloat16_tE19Flash_kernel_traitsILi64ELi64ELi128ELi8ES3_EELb1ELb0ELb0ELb0ELb0ELb1ELb0EEEvNS_16Flash_bwd_paramsE,(.L_x_2466 - _ZN5flash44flash_bwd_dq_dk_dv_loop_seqk_parallel_kernelI23Flash_bwd_kernel_traitsILi64ELi64ELi128ELi8ELi2ELi4ELi4ELb1ELb0EN7cutlass10bfloat16_tE19Flash_kernel_traitsILi64ELi64ELi128ELi8ES3_EELb1ELb0ELb0ELb0ELb0ELb1ELb0EEEvNS_16Flash_bwd_paramsE)
        .other          _ZN5flash44flash_bwd_dq_dk_dv_loop_seqk_parallel_kernelI23Flash_bwd_kernel_traitsILi64ELi64ELi128ELi8ELi2ELi4ELi4ELb1ELb0EN7cutlass10bfloat16_tE19Flash_kernel_traitsILi64ELi64ELi128ELi8ES3_EELb1ELb0ELb0ELb0ELb0ELb1ELb0EEEvNS_16Flash_bwd_paramsE,@"STO_CUDA_ENTRY STV_DEFAULT"
_ZN5flash44flash_bwd_dq_dk_dv_loop_seqk_parallel_kernelI23Flash_bwd_kernel_traitsILi64ELi64ELi128ELi8ELi2ELi4ELi4ELb1ELb0EN7cutlass10bfloat16_tE19Flash_kernel_traitsILi64ELi64ELi128ELi8ES3_EELb1ELb0ELb0ELb0ELb0ELb1ELb0EEEvNS_16Flash_bwd_paramsE:
.text._ZN5flash44flash_bwd_dq_dk_dv_loop_seqk_parallel_kernelI23Flash_bwd_kernel_traitsILi64ELi64ELi128ELi8ELi2ELi4ELi4ELb1ELb0EN7cutlass10bfloat16_tE19Flash_kernel_traitsILi64ELi64ELi128ELi8ES3_EELb1ELb0ELb0ELb0ELb0ELb1ELb0EEEvNS_16Flash_bwd_paramsE:
        /* <DEDUP_REMOVED lines=12> */
[----:B------:R-:W2:Y:S01]  /*00c0*/  S2R R189, SR_CTAID.Y ;  /* 0x0000000000bd7919 */ /* 0x000ea20000002600 */
[----:B------:R-:W-:-:S03]  /*00d0*/  ULDC UR4, c[0x0][0x1c0] ;  /* 0x0000700000047ab9 */ /* 0x000fc60000000800 */
[----:B------:R-:W3:Y:S01]  /*00e0*/  S2R R208, SR_CTAID.Z ;  /* 0x0000000000d07919 */ /* 0x000ee20000002700 */
[----:B-1----:R-:W-:-:S04]  /*00f0*/  SHF.R.S32.HI R9, RZ, 0x1f, R16 ;  /* 0x0000001fff097819 */ /* 0x002fc80000011410 */
[CC--:B------:R-:W-:Y:S02]  /*0100*/  LEA.HI R187, R9.reuse, R16.reuse, RZ, 0x5 ;  /* 0x0000001009bb7211 */ /* 0x0c0fe400078f28ff */
[CC--:B------:R-:W-:Y:S02]  /*0110*/  LEA.HI R4, R9.reuse, R16.reuse, RZ, 0x2 ;  /* 0x0000001009047211 */ /* 0x0c0fe400078f10ff */
[CC--:B------:R-:W-:Y:S02]  /*0120*/  LEA.HI R14, R9.reuse, R16.reuse, RZ, 0x3 ;  /* 0x00000010090e7211 */ /* 0x0c0fe400078f18ff */
[----:B------:R-:W-:Y:S02]  /*0130*/  LEA.HI R6, R9, R16, RZ, 0x4 ;  /* 0x0000001009067211 */ /* 0x000fe400078f20ff */
[----:B------:R-:W-:Y:S02]  /*0140*/  LOP3.LUT R3, R187, 0xffffffe0, RZ, 0xc0, !PT ;  /* 0xffffffe0bb037812 */ /* 0x000fe400078ec0ff */
[----:B------:R-:W-:-:S02]  /*0150*/  LOP3.LUT R7, R4, 0x7ffffffc, RZ, 0xc0, !PT ;  /* 0x7ffffffc04077812 */ /* 0x000fc400078ec0ff */
[----:B------:R-:W-:Y:S01]  /*0160*/  LOP3.LUT R177, R14, 0xfffffff8, RZ, 0xc0, !PT ;  /* 0xfffffff80eb17812 */ /* 0x000fe200078ec0ff */
[----:B------:R-:W-:Y:S01]  /*0170*/  IMAD.IADD R3, R16, 0x1, -R3 ;  /* 0x0000000110037824 */ /* 0x000fe200078e0a03 */
[----:B------:R-:W-:Y:S01]  /*0180*/  LOP3.LUT R5, R6, 0xfffffff0, RZ, 0xc0, !PT ;  /* 0xfffffff006057812 */ /* 0x000fe200078ec0ff */
[C---:B------:R-:W-:Y:S01]  /*0190*/  IMAD.IADD R0, R16.reuse, 0x1, -R7 ;  /* 0x0000000110007824 */ /* 0x040fe200078e0a07 */
[CC--:B------:R-:W-:Y:S01]  /*01a0*/  LEA.HI R186, R9.reuse, R16.reuse, RZ, 0x6 ;  /* 0x0000001009ba7211 */ /* 0x0c0fe200078f30ff */
[C---:B------:R-:W-:Y:S01]  /*01b0*/  IMAD.IADD R177, R16.reuse, 0x1, -R177 ;  /* 0x0000000110b17824 */ /* 0x040fe200078e0ab1 */
[----:B------:R-:W-:Y:S01]  /*01c0*/  LEA.HI R9, R9, R16, RZ, 0x7 ;  /* 0x0000001009097211 */ /* 0x000fe200078f38ff */
[----:B------:R-:W-:Y:S01]  /*01d0*/  IMAD.IADD R16, R16, 0x1, -R5 ;  /* 0x0000000110107824 */ /* 0x000fe200078e0a05 */
[--C-:B------:R-:W-:Y:S01]  /*01e0*/  SHF.R.S32.HI R2, RZ, 0x5, R187.reuse ;  /* 0x00000005ff027819 */ /* 0x100fe200000114bb */
[----:B------:R-:W-:Y:S01]  /*01f0*/  IMAD.SHL.U32 R190, R177, 0x8, RZ ;  /* 0x00000008b1be7824 */ /* 0x000fe200078e00ff */
[----:B------:R-:W-:-:S02]  /*0200*/  SHF.R.S32.HI R5, RZ, 0x1f, R187 ;  /* 0x0000001fff057819 */ /* 0x000fc400000114bb */
[----:B------:R-:W-:Y:S02]  /*0210*/  SHF.R.S32.HI R188, RZ, 0x3, R14 ;  /* 0x00000003ffbc7819 */ /* 0x000fe4000001140e */
[-C--:B------:R-:W-:Y:S02]  /*0220*/  LEA.HI R187, R187, R2.reuse, RZ, 0x1 ;  /* 0x00000002bbbb7211 */ /* 0x080fe400078f08ff */
[----:B------:R-:W-:Y:S01]  /*0230*/  LEA.HI R5, R5, R2, RZ, 0x2 ;  /* 0x0000000205057211 */ /* 0x000fe200078f10ff */
[----:B------:R-:W-:Y:S01]  /*0240*/  IMAD.SHL.U32 R7, R188, 0x40, RZ ;  /* 0x00000040bc077824 */ /* 0x000fe200078e00ff */
[--C-:B------:R-:W-:Y:S02]  /*0250*/  SHF.R.S32.HI R13, RZ, 0x2, R4.reuse ;  /* 0x00000002ff0d7819 */ /* 0x100fe40000011404 */
[----:B------:R-:W-:Y:S02]  /*0260*/  SHF.R.S32.HI R4, RZ, 0x1f, R4 ;  /* 0x0000001fff047819 */ /* 0x000fe40000011404 */
[----:B------:R-:W-:-:S02]  /*0270*/  LOP3.LUT R187, R187, 0xfffffffe, RZ, 0xc0, !PT ;  /* 0xfffffffebbbb7812 */ /* 0x000fc400078ec0ff */
[----:B------:R-:W-:Y:S02]  /*0280*/  LOP3.LUT R5, R5, 0xfffffffc, RZ, 0xc0, !PT ;  /* 0xfffffffc05057812 */ /* 0x000fe400078ec0ff */
[----:B------:R-:W-:Y:S01]  /*0290*/  SHF.R.S32.HI R11, RZ, 0x4, R6 ;  /* 0x00000004ff0b7819 */ /* 0x000fe20000011406 */
[----:B------:R-:W-:Y:S01]  /*02a0*/  IMAD.IADD R187, R2, 0x1, -R187 ;  /* 0x0000000102bb7824 */ /* 0x000fe200078e0abb */
[----:B------:R-:W-:Y:S01]  /*02b0*/  LEA.HI R4, R4, R13, RZ, 0x3 ;  /* 0x0000000d04047211 */ /* 0x000fe200078f18ff */
[----:B------:R-:W-:Y:S01]  /*02c0*/  IMAD.IADD R5, R2, 0x1, -R5 ;  /* 0x0000000102057824 */ /* 0x000fe200078e0a05 */
[----:B------:R-:W-:Y:S02]  /*02d0*/  LEA.HI R6, R6, R11, RZ, 0x1 ;  /* 0x0000000b06067211 */ /* 0x000fe400078f08ff */
[----:B------:R-:W-:Y:S01]  /*02e0*/  LOP3.LUT R4, R4, 0xfffffff8, RZ, 0xc0, !PT ;  /* 0xfffffff804047812 */ /* 0x000fe200078ec0ff */
[----:B------:R-:W-:Y:S01]  /*02f0*/  IMAD.SHL.U32 R10, R5, 0x10, RZ ;  /* 0x00000010050a7824 */ /* 0x000fe200078e00ff */
[----:B------:R-:W-:-:S02]  /*0300*/  LOP3.LUT R7, R7, 0x1c0, RZ, 0xc0, !PT ;  /* 0x000001c007077812 */ /* 0x000fc400078ec0ff */
[----:B------:R-:W-:Y:S01]  /*0310*/  LOP3.LUT P4, RZ, R177, 0x2, RZ, 0xc0, !PT ;  /* 0x00000002b1ff7812 */ /* 0x000fe2000788c0ff */
[----:B------:R-:W-:Y:S01]  /*0320*/  IMAD.IADD R4, R13, 0x1, -R4 ;  /* 0x000000010d047824 */ /* 0x000fe200078e0a04 */
[----:B------:R-:W-:Y:S02]  /*0330*/  SHF.R.S32.HI R2, RZ, 0x1f, R3 ;  /* 0x0000001fff027819 */ /* 0x000fe40000011403 */
[C---:B------:R-:W-:Y:S01]  /*0340*/  LOP3.LUT P3, RZ, R177.reuse, 0x4, RZ, 0xc0, !PT ;  /* 0x00000004b1ff7812 */ /* 0x040fe2000786c0ff */
[----:B------:R-:W-:Y:S01]  /*0350*/  IMAD.SHL.U32 R177, R177, 0x40, RZ ;  /* 0x00000040b1b17824 */ /* 0x000fe200078e00ff */
[----:B------:R-:W-:Y:S02]  /*0360*/  LOP3.LUT R6, R6, 0xfffffffe, RZ, 0xc0, !PT ;  /* 0xfffffffe06067812 */ /* 0x000fe400078ec0ff */
[----:B------:R-:W-:Y:S02]  /*0370*/  SHF.R.U32.HI R193, RZ, 0x3, R7 ;  /* 0x00000003ffc17819 */ /* 0x000fe40000011607 */
[----:B------:R-:W-:Y:S01]  /*0380*/  LOP3.LUT R8, R7, 0x38, R190, 0xf8, !PT ;  /* 0x0000003807087812 */ /* 0x000fe200078ef8be */
[----:B------:R-:W-:Y:S01]  /*0390*/  IMAD.IADD R6, R11, 0x1, -R6 ;  /* 0x000000010b067824 */ /* 0x000fe200078e0a06 */
[----:B------:R-:W-:-:S02]  /*03a0*/  LEA.HI R2, R2, R3, RZ, 0x2 ;  /* 0x0000000302027211 */ /* 0x000fc400078f10ff */
[----:B------:R-:W-:Y:S01]  /*03b0*/  SHF.R.S32.HI R3, RZ, 0x1f, R16 ;  /* 0x0000001fff037819 */ /* 0x000fe20000011410 */
[----:B------:R-:W-:Y:S01]  /*03c0*/  IMAD.SHL.U32 R181, R6, 0x10, RZ ;  /* 0x0000001006b57824 */ /* 0x000fe200078e00ff */
[----:B------:R-:W-:Y:S02]  /*03d0*/  LOP3.LUT R177, R177, 0x1c0, RZ, 0xc0, !PT ;  /* 0x000001c0b1b17812 */ /* 0x000fe400078ec0ff */
[----:B------:R-:W-:Y:S02]  /*03e0*/  LOP3.LUT R193, R8, R193, RZ, 0x3c, !PT ;  /* 0x000000c108c17212 */ /* 0x000fe400078e3cff */
[----:B------:R-:W-:Y:S02]  /*03f0*/  LEA.HI R8, R3, R16, RZ, 0x3 ;  /* 0x0000001003087211 */ /* 0x000fe400078f18ff */
[----:B------:R-:W-:Y:S01]  /*0400*/  LOP3.LUT R3, R177, 0x30, R10, 0xf8, !PT ;  /* 0x00000030b1037812 */ /* 0x000fe200078ef80a */
[----:B------:R-:W-:Y:S01]  /*0410*/  IMAD.SHL.U32 R10, R6, 0x200, RZ ;  /* 0x00000200060a7824 */ /* 0x000fe200078e00ff */
[----:B------:R-:W-:-:S02]  /*0420*/  LOP3.LUT R11, R4, 0x1, RZ, 0xc0, !PT ;  /* 0x00000001040b7812 */ /* 0x000fc400078ec0ff */
[----:B------:R-:W-:Y:S02]  /*0430*/  LOP3.LUT R12, R177, 0x8, R14, 0xf8, !PT ;  /* 0x00000008b10c7812 */ /* 0x000fe400078ef80e */
[----:B------:R-:W-:Y:S02]  /*0440*/  SHF.R.S32.HI R186, RZ, 0x6, R186 ;  /* 0x00000006ffba7819 */ /* 0x000fe400000114ba */
[----:B------:R-:W-:Y:S02]  /*0450*/  SHF.R.U32.HI R177, RZ, 0x3, R177 ;  /* 0x00000003ffb17819 */ /* 0x000fe400000116b1 */
[----:B------:R-:W-:Y:S01]  /*0460*/  LOP3.LUT R14, R3, 0x8, R14, 0xf8, !PT ;  /* 0x00000008030e7812 */ /* 0x000fe200078ef80e */
[----:B------:R-:W-:Y:S01]  /*0470*/  IMAD R13, R186, 0x800, R10 ;  /* 0x00000800ba0d7824 */ /* 0x000fe200078e020a */
[----:B------:R-:W-:Y:S01]  /*0480*/  ISETP.NE.U32.AND P0, PT, R11, 0x1, PT ;  /* 0x000000010b00780c */ /* 0x000fe20003f05070 */
[----:B------:R-:W-:Y:S01]  /*0490*/  IMAD.SHL.U32 R11, R4, 0x40, RZ ;  /* 0x00000040040b7824 */ /* 0x000fe200078e00ff */
[----:B------:R-:W-:Y:S01]  /*04a0*/  LOP3.LUT R7, R8, 0xfffffff8, RZ, 0xc0, !PT ;  /* 0xfffffff808077812 */ /* 0x000fe200078ec0ff */
[----:B------:R-:W-:Y:S01]  /*04b0*/  IMAD R193, R186, 0x200, R193 ;  /* 0x00000200bac17824 */ /* 0x000fe200078e02c1 */
[----:B------:R-:W-:-:S02]  /*04c0*/  LOP3.LUT R12, R12, R177, RZ, 0x3c, !PT ;  /* 0x000000b10c0c7212 */ /* 0x000fc400078e3cff */
[----:B------:R-:W-:Y:S01]  /*04d0*/  SHF.R.S32.HI R9, RZ, 0x7, R9 ;  /* 0x00000007ff097819 */ /* 0x000fe20000011409 */
[----:B------:R-:W-:Y:S01]  /*04e0*/  IMAD.IADD R7, R16, 0x1, -R7 ;  /* 0x0000000110077824 */ /* 0x000fe200078e0a07 */
[----:B------:R-:W-:Y:S01]  /*04f0*/  LOP3.LUT R177, R10, R14, R177, 0xf6, !PT ;  /* 0x0000000e0ab17212 */ /* 0x000fe200078ef6b1 */
[----:B------:R-:W-:Y:S01]  /*0500*/  IMAD.SHL.U32 R10, R186, 0x20, RZ ;  /* 0x00000020ba0a7824 */ /* 0x000fe200078e00ff */
[----:B------:R-:W-:Y:S01]  /*0510*/  R2P PR, R4, 0x6 ;  /* 0x0000000604007804 */ /* 0x000fe20000000000 */
[----:B------:R-:W-:Y:S01]  /*0520*/  IMAD.SHL.U32 R4, R0, 0x2, RZ ;  /* 0x0000000200047824 */ /* 0x000fe200078e00ff */
[----:B------:R-:W-:Y:S01]  /*0530*/  LOP3.LUT R11, R11, 0x1c0, RZ, 0xc0, !PT ;  /* 0x000001c00b0b7812 */ /* 0x000fe200078ec0ff */
[----:B------:R-:W-:Y:S01]  /*0540*/  IMAD.SHL.U32 R194, R9, 0x8, RZ ;  /* 0x0000000809c27824 */ /* 0x000fe200078e00ff */
[----:B------:R-:W-:Y:S01]  /*0550*/  SEL R217, R217, 0x10, !P0 ;  /* 0x00000010d9d97807 */ /* 0x000fe20004000000 */
[----:B------:R-:W-:Y:S01]  /*0560*/  IMAD R0, R9, 0x1000, R4 ;  /* 0x0000100009007824 */ /* 0x000fe200078e0204 */
[----:B------:R-:W-:Y:S01]  /*0570*/  SHF.R.U32.HI R9, RZ, 0x3, R11 ;  /* 0x00000003ff097819 */ /* 0x000fe2000001160b */
[----:B------:R-:W-:Y:S01]  /*0580*/  IMAD.SHL.U32 R7, R7, 0x40, RZ ;  /* 0x0000004007077824 */ /* 0x000fe200078e00ff */
[----:B------:R-:W-:Y:S01]  /*0590*/  LOP3.LUT R10, R11, 0x20, R10, 0xf8, !PT ;  /* 0x000000200b0a7812 */ /* 0x000fe200078ef80a */
[----:B------:R-:W-:Y:S01]  /*05a0*/  IMAD.IADD R3, R13, 0x1, R12 ;  /* 0x000000010d037824 */ /* 0x000fe200078e020c */
[----:B------:R-:W-:Y:S01]  /*05b0*/  LOP3.LUT R194, R194, 0x8, RZ, 0xc0, !PT ;  /* 0x00000008c2c27812 */ /* 0x000fe200078ec0ff */
[----:B------:R-:W-:Y:S01]  /*05c0*/  IMAD.SHL.U32 R177, R177, 0x2, RZ ;  /* 0x00000002b1b17824 */ /* 0x000fe200078e00ff */
[----:B------:R-:W-:Y:S01]  /*05d0*/  LOP3.LUT R196, R10, R9, RZ, 0x3c, !PT ;  /* 0x000000090ac47212 */ /* 0x000fe200078e3cff */
[----:B------:R-:W-:Y:S01]  /*05e0*/  IMAD.SHL.U32 R179, R3, 0x2, RZ ;  /* 0x0000000203b37824 */ /* 0x000fe200078e00ff */
[----:B------:R-:W-:Y:S01]  /*05f0*/  LOP3.LUT R10, R7, 0x1c0, RZ, 0xc0, !PT ;  /* 0x000001c0070a7812 */ /* 0x000fe200078ec0ff */
[----:B------:R-:W-:Y:S01]  /*0600*/  IMAD R7, R187, 0x400, R0 ;  /* 0x00000400bb077824 */ /* 0x000fe200078e0200 */
[----:B------:R-:W-:Y:S01]  /*0610*/  LOP3.LUT R181, R194, 0x10, R181, 0xf8, !PT ;  /* 0x00000010c2b57812 */ /* 0x000fe200078ef8b5 */
[----:B------:R-:W-:Y:S01]  /*0620*/  IMAD.SHL.U32 R0, R8, 0x40, RZ ;  /* 0x0000004008007824 */ /* 0x000fe200078e00ff */
[----:B------:R-:W-:Y:S01]  /*0630*/  LOP3.LUT R194, R9, R11, R194, 0x1e, !PT ;  /* 0x0000000b09c27212 */ /* 0x000fe200078e1ec2 */
[----:B------:R-:W-:Y:S01]  /*0640*/  IMAD.SHL.U32 R9, R6, 0x8, RZ ;  /* 0x0000000806097824 */ /* 0x000fe200078e00ff */
[----:B------:R-:W-:Y:S01]  /*0650*/  SHF.R.U32.HI R6, RZ, 0x3, R10 ;  /* 0x00000003ff067819 */ /* 0x000fe2000001160a */
[----:B------:R-:W-:Y:S01]  /*0660*/  IMAD.IADD R196, R196, 0x1, R7 ;  /* 0x00000001c4c47824 */ /* 0x000fe200078e0207 */
[----:B------:R-:W-:Y:S01]  /*0670*/  LOP3.LUT R0, R0, 0xfffffe00, RZ, 0xc0, !PT ;  /* 0xfffffe0000007812 */ /* 0x000fe200078ec0ff */
[C---:B------:R-:W-:Y:S01]  /*0680*/  IMAD R7, R5.reuse, 0x400, R4 ;  /* 0x0000040005077824 */ /* 0x040fe200078e0204 */
[----:B------:R-:W-:Y:S01]  /*0690*/  LOP3.LUT R181, R6, R181, R10, 0x1e, !PT ;  /* 0x000000b506b57212 */ /* 0x000fe200078e1e0a */
[----:B------:R-:W-:Y:S01]  /*06a0*/  IMAD.SHL.U32 R196, R196, 0x2, RZ ;  /* 0x00000002c4c47824 */ /* 0x000fe200078e00ff */
[----:B------:R-:W-:Y:S01]  /*06b0*/  LOP3.LUT R9, R10, 0x8, R9, 0xf8, !PT ;  /* 0x000000080a097812 */ /* 0x000fe200078ef809 */
[--C-:B------:R-:W-:Y:S01]  /*06c0*/  IMAD R180, R5, 0x400, R0.reuse ;  /* 0x0000040005b47824 */ /* 0x100fe200078e0200 */
[----:B------:R-:W-:Y:S01]  /*06d0*/  LOP3.LUT R181, R181, R0, RZ, 0xfc, !PT ;  /* 0x00000000b5b57212 */ /* 0x000fe200078efcff */
[----:B------:R-:W-:Y:S01]  /*06e0*/  IMAD R182, R187, 0x400, R0 ;  /* 0x00000400bbb67824 */ /* 0x000fe200078e0200 */
[----:B------:R-:W-:Y:S01]  /*06f0*/  LOP3.LUT R9, R9, R6, RZ, 0x3c, !PT ;  /* 0x0000000609097212 */ /* 0x000fe200078e3cff */
[----:B------:R-:W-:Y:S01]  /*0700*/  IMAD.IADD R194, R7, 0x1, R194 ;  /* 0x0000000107c27824 */ /* 0x000fe200078e02c2 */
[----:B------:R-:W-:Y:S01]  /*0710*/  SHF.R.S32.HI R2, RZ, 0x2, R2 ;  /* 0x00000002ff027819 */ /* 0x000fe20000011402 */
[----:B------:R-:W-:-:S02]  /*0720*/  IMAD.MOV.U32 R5, RZ, RZ, 0x20 ;  /* 0x00000020ff057424 */ /* 0x000fc400078e00ff */
[----:B------:R-:W-:Y:S01]  /*0730*/  IMAD.MOV.U32 R0, RZ, RZ, 0x40 ;  /* 0x00000040ff007424 */ /* 0x000fe200078e00ff */
[----:B------:R-:W-:Y:S01]  /*0740*/  LEA R194, R194, 0x6000, 0x1 ;  /* 0x00006000c2c27811 */ /* 0x000fe200078e08ff */
[----:B------:R-:W-:Y:S01]  /*0750*/  IMAD.IADD R180, R9, 0x1, R180 ;  /* 0x0000000109b47824 */ /* 0x000fe200078e02b4 */
[C---:B------:R-:W-:Y:S01]  /*0760*/  SEL R172, R5.reuse, 0xffffffe0, !P4 ;  /* 0xffffffe005ac7807 */ /* 0x040fe20006000000 */
[----:B------:R-:W-:Y:S01]  /*0770*/  IMAD.IADD R201, R196, 0x1, R217 ;  /* 0x00000001c4c97824 */ /* 0x000fe200078e02d9 */
[----:B------:R-:W-:Y:S01]  /*0780*/  SEL R0, R0, 0xffffffc0, !P3 ;  /* 0xffffffc000007807 */ /* 0x000fe20005800000 */
[----:B------:R-:W-:Y:S01]  /*0790*/  IMAD.IADD R182, R182, 0x1, R9 ;  /* 0x00000001b6b67824 */ /* 0x000fe200078e0209 */
[----:B------:R-:W-:Y:S01]  /*07a0*/  SEL R5, R5, 0xffffffe0, !P1 ;  /* 0xffffffe005057807 */ /* 0x000fe20004800000 */
[C---:B------:R-:W-:Y:S01]  /*07b0*/  IMAD R174, R3.reuse, 0x2, R172 ;  /* 0x0000000203ae7824 */ /* 0x040fe200078e02ac */
[C---:B------:R-:W-:Y:S01]  /*07c0*/  IADD3 R197, R194.reuse, 0x40, RZ ;  /* 0x00000040c2c57810 */ /* 0x040fe20007ffe0ff */
[----:B------:R-:W-:Y:S01]  /*07d0*/  IMAD R173, R3, 0x2, R0 ;  /* 0x0000000203ad7824 */ /* 0x000fe200078e0200 */
[----:B------:R-:W-:Y:S01]  /*07e0*/  @P2 IADD3 R197, R194, -0x40, RZ ;  /* 0xffffffc0c2c52810 */ /* 0x000fe20007ffe0ff */
[----:B------:R-:W-:Y:S01]  /*07f0*/  IMAD.IADD R200, R196, 0x1, R5 ;  /* 0x00000001c4c87824 */ /* 0x000fe200078e0205 */
[----:B------:R-:W-:Y:S01]  /*0800*/  IADD3 R198, R194, 0x420, RZ ;  /* 0x00000420c2c67810 */ /* 0x000fe20007ffe0ff */
[----:B------:R-:W-:Y:S01]  /*0810*/  IMAD R192, R187, 0x10, R2 ;  /* 0x00000010bbc07824 */ /* 0x000fe200078e0202 */
[----:B------:R-:W-:Y:S01]  /*0820*/  LEA R180, R180, 0xa000, 0x1 ;  /* 0x0000a000b4b47811 */ /* 0x000fe200078e08ff */
[----:B------:R-:W-:Y:S01]  /*0830*/  IMAD.IADD R172, R172, 0x1, R173 ;  /* 0x00000001acac7824 */ /* 0x000fe200078e02ad */
[----:B------:R-:W-:Y:S01]  /*0840*/  @P1 IADD3 R198, R194, 0x3e0, RZ ;  /* 0x000003e0c2c61810 */ /* 0x000fe20007ffe0ff */
[----:B------:R-:W-:-:S02]  /*0850*/  IMAD.IADD R199, R5, 0x1, R194 ;  /* 0x0000000105c77824 */ /* 0x000fc400078e02c2 */
[----:B------:R-:W-:Y:S02]  /*0860*/  IMAD.IADD R217, R217, 0x1, R200 ;  /* 0x00000001d9d97824 */ /* 0x000fe400078e02c8 */
[----:B--23--:R-:W-:Y:S02]  /*0870*/  IMAD.IADD R202, R5, 0x1, R197 ;  /* 0x0000000105ca7824 */ /* 0x00cfe400078e02c5 */
.L_x_858:
[----:B-12---:R-:W1:Y:S01]  /*0880*/  LDC.U8 R2, c[0x0][0x312] ;  /* 0x0000c480ff027b82 */ /* 0x006e620000000000 */
[----:B------:R-:W-:Y:S01]  /*0890*/  ISETP.NE.U32.AND P2, PT, RZ, c[0x0][0x250], PT ;  /* 0x00009400ff007a0c */ /* 0x000fe20003f45070 */
[----:B------:R-:W-:Y:S01]  /*08a0*/  IMAD.SHL.U32 R3, R189, 0x4, RZ ;  /* 0x00000004bd037824 */ /* 0x000fe200078e00ff */
[----:B------:R-:W-:Y:S01]  /*08b0*/  ISETP.NE.U32.AND P3, PT, RZ, c[0x0][0x240], PT ;  /* 0x00009000ff007a0c */ /* 0x000fe20003f65070 */
[----:B------:R-:W-:Y:S01]  /*08c0*/  IMAD.MOV.U32 R28, RZ, RZ, -0x1 ;  /* 0xffffffffff1c7424 */ /* 0x000fe200078e00ff */
[----:B------:R-:W-:Y:S02]  /*08d0*/  ISETP.NE.AND.EX P2, PT, RZ, c[0x0][0x254], PT, P2 ;  /* 0x00009500ff007a0c */ /* 0x000fe40003f45320 */
[----:B------:R-:W-:Y:S02]  /*08e0*/  SHF.R.S32.HI R6, RZ, 0x1f, R189 ;  /* 0x0000001fff067819 */ /* 0x000fe400000114bd */
[----:B------:R-:W-:-:S02]  /*08f0*/  ISETP.NE.AND.EX P3, PT, RZ, c[0x0][0x244], PT, P3 ;  /* 0x00009100ff007a0c */ /* 0x000fc40003f65330 */
[----:B------:R-:W-:Y:S02]  /*0900*/  ISETP.EQ.U32.AND P5, PT, RZ, c[0x0][0x248], PT ;  /* 0x00009200ff007a0c */ /* 0x000fe40003fa2070 */
[----:B------:R-:W-:Y:S02]  /*0910*/  SHF.L.U64.HI R0, R189, 0x2, R6 ;  /* 0x00000002bd007819 */ /* 0x000fe40000010206 */
[----:B------:R-:W-:Y:S02]  /*0920*/  IADD3 R12, P0, R3, c[0x0][0x240], RZ ;  /* 0x00009000030c7a10 */ /* 0x000fe40007f1e0ff */
[----:B-1----:R-:W-:Y:S02]  /*0930*/  ISETP.NE.AND P4, PT, R2, RZ, PT ;  /* 0x000000ff0200720c */ /* 0x002fe40003f85270 */
[----:B------:R-:W-:Y:S02]  /*0940*/  IADD3.X R13, R0, c[0x0][0x244], RZ, P0, !PT ;  /* 0x00009100000d7a10 */ /* 0x000fe400007fe4ff */
[----:B------:R-:W-:-:S02]  /*0950*/  ISETP.EQ.OR.EX P5, PT, RZ, c[0x0][0x24c], !P4, P5 ;  /* 0x00009300ff007a0c */ /* 0x000fc400067a2750 */
        /* <DEDUP_REMOVED lines=19> */
.L_x_814:
        /* <DEDUP_REMOVED lines=20> */
[----:B------:R-:W-:Y:S01]  /*0bd0*/  IMAD R0, R28, c[0x0][0x194], RZ ;  /* 0x000065001c007a24 */ /* 0x000fe200078e02ff */
[----:B------:R-:W-:Y:S01]  /*0be0*/  LEA.HI R214, R214, R3, RZ, 0x6 ;  /* 0x00000003d6d67211 */ /* 0x000fe200078f30ff */
[----:B------:R-:W-:Y:S01]  /*0bf0*/  IMAD.WIDE.U32 R2, R28, c[0x0][0x190], RZ ;  /* 0x000064001c027a25 */ /* 0x000fe200078e00ff */
[----:B------:R-:W-:-:S02]  /*0c00*/  IADD3 R9, R21, R9, RZ ;  /* 0x0000000915097210 */ /* 0x000fc40007ffe0ff */
[----:B------:R-:W-:Y:S01]  /*0c10*/  LOP3.LUT R19, R214, 0xffffffc0, RZ, 0xc0, !PT ;  /* 0xffffffc0d6137812 */ /* 0x000fe200078ec0ff */
[----:B------:R-:W-:Y:S01]  /*0c20*/  @P1 IMAD.IADD R10, R215, 0x1, R218 ;  /* 0x00000001d70a1824 */ /* 0x000fe200078e02da */
[----:B------:R-:W-:Y:S01]  /*0c30*/  SEL R20, R20, R2, !P0 ;  /* 0x0000000214147207 */ /* 0x000fe20004000000 */
[----:B------:R-:W-:Y:S01]  /*0c40*/  @P0 IMAD.IADD R9, R3, 0x1, R0 ;  /* 0x0000000103090824 */ /* 0x000fe200078e0200 */
[----:B------:R-:W-:Y:S01]  /*0c50*/  IADD3 R19, R19, -0x40, RZ ;  /* 0xffffffc013137810 */ /* 0x000fe20007ffe0ff */
[----:B------:R-:W-:-:S04]  /*0c60*/  @P1 IMAD.WIDE.U32 R12, R10, c[0x0][0x198], RZ ;  /* 0x000066000a0c1a25 */ /* 0x000fc800078e00ff */
[----:B------:R-:W-:Y:S01]  /*0c70*/  @P1 IMAD R10, R10, c[0x0][0x19c], R13 ;  /* 0x000067000a0a1a24 */ /* 0x000fe200078e020d */
        /* <DEDUP_REMOVED lines=12> */
.L_x_816:
        /* <DEDUP_REMOVED lines=13> */
.L_x_817:
[----:B------:R-:W-:Y:S01]  /*0e10*/  IABS R2, c[0x0][0x1c8] ;  /* 0x0000720000027a13 */ /* 0x000fe20000000000 */
[----:B------:R-:W1:Y:S01]  /*0e20*/  LDC.U8 R8, c[0x0][0x328] ;  /* 0x0000ca00ff087b82 */ /* 0x000e620000000000 */
[----:B------:R-:W-:Y:S01]  /*0e30*/  IABS R21, R208 ;  /* 0x000000d000157213 */ /* 0x000fe20000000000 */
[----:B------:R-:W-:Y:S01]  /*0e40*/  @!P0 IMAD R22, R6, c[0x0][0x368], RZ ;  /* 0x0000da0006168a24 */ /* 0x000fe200078e02ff */
[----:B------:R-:W2:Y:S01]  /*0e50*/  I2F.RP R3, R2 ;  /* 0x0000000200037306 */ /* 0x000ea20000209400 */
[----:B------:R-:W-:Y:S01]  /*0e60*/  @P0 IMAD.WIDE.U32 R24, R28, c[0x0][0x370], RZ ;  /* 0x0000dc001c180a25 */ /* 0x000fe200078e00ff */
[----:B------:R-:W-:Y:S01]  /*0e70*/  ULDC UR12, c[0x0][0x22c] ;  /* 0x00008b00000c7ab9 */ /* 0x000fe20000000800 */
[----:B------:R-:W-:Y:S01]  /*0e80*/  LOP3.LUT R18, R208, c[0x0][0x1c8], RZ, 0x3c, !PT ;  /* 0x00007200d0127a12 */ /* 0x000fe200078e3cff */
[----:B------:R-:W-:Y:S01]  /*0e90*/  ULDC UR5, c[0x0][0x1c0] ;  /* 0x0000700000057ab9 */ /* 0x000fe20000000800 */
[C---:B------:R-:W-:Y:S01]  /*0ea0*/  @!P0 IMAD R15, R189.reuse, c[0x0][0x36c], R22 ;  /* 0x0000db00bd0f8a24 */ /* 0x040fe200078e0216 */
[----:B------:R-:W-:Y:S01]  /*0eb0*/  UIMAD.WIDE UR6, UR12, UR5, URZ ;  /* 0x000000050c0672a5 */ /* 0x000fe2000f8e023f */
[----:B------:R-:W-:Y:S01]  /*0ec0*/  @P0 IMAD R25, R28, c[0x0][0x374], R25 ;  /* 0x0000dd001c190a24 */ /* 0x000fe200078e0219 */
[C---:B------:R-:W-:Y:S01]  /*0ed0*/  SHF.L.U32 R22, R189.reuse, 0x7, RZ ;  /* 0x00000007bd167819 */ /* 0x040fe200000006ff */
[----:B------:R-:W-:Y:S01]  /*0ee0*/  IMAD.WIDE.U32 R26, R189, c[0x0][0x224], RZ ;  /* 0x00008900bd1a7a25 */ /* 0x000fe200078e00ff */
[----:B------:R-:W-:-:S02]  /*0ef0*/  ISETP.GE.AND P2, PT, R18, RZ, PT ;  /* 0x000000ff1200720c */ /* 0x000fc40003f46270 */
[----:B------:R-:W-:Y:S01]  /*0f00*/  SEL R22, R22, RZ, P3 ;  /* 0x000000ff16167207 */ /* 0x000fe20001800000 */
[----:B------:R-:W-:Y:S02]  /*0f10*/  IMAD R18, R208, c[0x0][0x22c], RZ ;  /* 0x00008b00d0127a24 */ /* 0x000fe400078e02ff */
[----:B------:R-:W-:Y:S01]  /*0f20*/  IMAD.WIDE.U32 R30, R26, UR6, RZ ;  /* 0x000000061a1e7c25 */ /* 0x000fe2000f8e00ff */
[----:B--2---:R-:W2:Y:S01]  /*0f30*/  MUFU.RCP R16, R3 ;  /* 0x0000000300107308 */ /* 0x004ea20000001000 */
[----:B-1----:R-:W-:Y:S02]  /*0f40*/  ISETP.NE.AND P1, PT, R8, RZ, PT ;  /* 0x000000ff0800720c */ /* 0x002fe40003f25270 */
[----:B--2---:R-:W-:-:S05]  /*0f50*/  IADD3 R16, R16, 0xffffffe, RZ ;  /* 0x0ffffffe10107810 */ /* 0x004fca0007ffe0ff */
[----:B------:R-:W1:Y:S02]  /*0f60*/  F2I.FTZ.U32.TRUNC.NTZ R17, R16 ;  /* 0x0000001000117305 */ /* 0x000e64000021f000 */
[----:B-1----:R-:W-:Y:S01]  /*0f70*/  IADD3 R0, RZ, -R17, RZ ;  /* 0x80000011ff007210 */ /* 0x002fe20007ffe0ff */
[----:B------:R-:W-:-:S04]  /*0f80*/  IMAD.MOV.U32 R16, RZ, RZ, RZ ;  /* 0x000000ffff107224 */ /* 0x000fc800078e00ff */
[----:B------:R-:W-:Y:S01]  /*0f90*/  IMAD R4, R0, R2, RZ ;  /* 0x0000000200047224 */ /* 0x000fe200078e02ff */
[----:B------:R-:W-:-:S03]  /*0fa0*/  MOV R0, c[0x0][0x224] ;  /* 0x0000890000007a02 */ /* 0x000fc60000000f00 */
[----:B------:R-:W-:Y:S01]  /*0fb0*/  IMAD.HI.U32 R4, R17, R4, R16 ;  /* 0x0000000411047227 */ /* 0x000fe200078e0010 */
[----:B------:R-:W-:-:S03]  /*0fc0*/  SHF.R.S32.HI R0, RZ, 0x1f, R0 ;  /* 0x0000001fff007819 */ /* 0x000fc60000011400 */
[----:B------:R-:W-:-:S04]  /*0fd0*/  @!P0 IMAD.WIDE.U32 R16, R189, c[0x0][0x368], RZ ;  /* 0x0000da00bd108a25 */ /* 0x000fc800078e00ff */
[----:B------:R-:W-:Y:S01]  /*0fe0*/  IMAD.HI.U32 R4, R4, R21, RZ ;  /* 0x0000001504047227 */ /* 0x000fe200078e00ff */
[----:B------:R-:W-:-:S03]  /*0ff0*/  @!P0 IADD3 R25, R17, R15, RZ ;  /* 0x0000000f11198210 */ /* 0x000fc60007ffe0ff */
[----:B------:R-:W-:Y:S02]  /*1000*/  IMAD.MOV R3, RZ, RZ, -R4 ;  /* 0x000000ffff037224 */ /* 0x000fe400078e0a04 */
[----:B------:R-:W-:Y:S02]  /*1010*/  @!P0 IMAD.MOV.U32 R24, RZ, RZ, R16 ;  /* 0x000000ffff188224 */ /* 0x000fe400078e0010 */
[----:B------:R-:W-:Y:S01]  /*1020*/  IMAD R3, R2, R3, R21 ;  /* 0x0000000302037224 */ /* 0x000fe200078e0215 */
[----:B------:R-:W1:Y:S01]  /*1030*/  S2R R16, SR_CTAID.X ;  /* 0x0000000000107919 */ /* 0x000e620000002500 */
[----:B------:R-:W-:Y:S02]  /*1040*/  IMAD R15, R0, R189, RZ ;  /* 0x000000bd000f7224 */ /* 0x000fe400078e02ff */
[----:B------:R-:W2:Y:S01]  /*1050*/  LDC.U8 R0, c[0x0][0x3d0] ;  /* 0x0000f400ff007b82 */ /* 0x000ea20000000000 */
[----:B------:R-:W-:Y:S01]  /*1060*/  ISETP.GT.U32.AND P4, PT, R2, R3, PT ;  /* 0x000000030200720c */ /* 0x000fe20003f84070 */
[----:B------:R-:W-:Y:S01]  /*1070*/  IMAD R15, R6, c[0x0][0x224], R15 ;  /* 0x00008900060f7a24 */ /* 0x000fe200078e020f */
[----:B------:R-:W-:-:S03]  /*1080*/  SHF.L.U64.HI R6, R189, 0x7, R6 ;  /* 0x00000007bd067819 */ /* 0x000fc60000010206 */
[----:B------:R-:W-:Y:S01]  /*1090*/  IMAD.IADD R8, R27, 0x1, R15 ;  /* 0x000000011b087824 */ /* 0x000fe200078e020f */
[----:B------:R-:W-:Y:S01]  /*10a0*/  SEL R6, R6, RZ, P3 ;  /* 0x000000ff06067207 */ /* 0x000fe20001800000 */
[----:B------:R-:W-:Y:S01]  /*10b0*/  IMAD R15, R26, UR7, RZ ;  /* 0x000000071a0f7c24 */ /* 0x000fe2000f8e02ff */
[----:B------:R-:W-:Y:S01]  /*10c0*/  IADD3 R22, P3, R19, R22, RZ ;  /* 0x0000001613167210 */ /* 0x000fe20007f7e0ff */
[----:B------:R-:W-:-:S04]  /*10d0*/  IMAD.WIDE.U32 R26, R28, UR6, RZ ;  /* 0x000000061c1a7c25 */ /* 0x000fc8000f8e00ff */
[-C--:B------:R-:W-:Y:S01]  /*10e0*/  @!P4 IADD3 R3, R3, -R2.reuse, RZ ;  /* 0x800000020303c210 */ /* 0x080fe20007ffe0ff */
[----:B------:R-:W-:Y:S01]  /*10f0*/  IMAD R15, R8, UR6, R15 ;  /* 0x00000006080f7c24 */ /* 0x000fe2000f8e020f */
[----:B------:R-:W-:Y:S01]  /*1100*/  @!P4 IADD3 R4, R4, 0x1, RZ ;  /* 0x000000010404c810 */ /* 0x000fe20007ffe0ff */
[----:B------:R-:W-:Y:S01]  /*1110*/  IMAD.X R6, R13, 0x1, R6, P3 ;  /* 0x000000010d067824 */ /* 0x000fe200018e0606 */
[----:B------:R-:W-:Y:S01]  /*1120*/  ISETP.GE.U32.AND P5, PT, R3, R2, PT ;  /* 0x000000020300720c */ /* 0x000fe20003fa6070 */
[----:B------:R-:W-:Y:S01]  /*1130*/  @P1 IMAD R3, R189, c[0x0][0x214], RZ ;  /* 0x00008500bd031a24 */ /* 0x000fe200078e02ff */
[----:B------:R-:W-:Y:S01]  /*1140*/  ISETP.NE.AND P4, PT, RZ, c[0x0][0x1c8], PT ;  /* 0x00007200ff007a0c */ /* 0x000fe20003f85270 */
[----:B------:R-:W-:Y:S01]  /*1150*/  IMAD R2, R28, UR7, RZ ;  /* 0x000000071c027c24 */ /* 0x000fe2000f8e02ff */
[----:B------:R-:W-:Y:S01]  /*1160*/  IADD3 R15, R31, R15, RZ ;  /* 0x0000000f1f0f7210 */ /* 0x000fe20007ffe0ff */
[----:B------:R-:W-:Y:S01]  /*1170*/  IMAD R21, R22, UR7, RZ ;  /* 0x0000000716157c24 */ /* 0x000fe2000f8e02ff */
[----:B------:R-:W-:Y:S01]  /*1180*/  @P1 SEL R17, R3, R28, !P0 ;  /* 0x0000001c03111207 */ /* 0x000fe20004000000 */
[----:B------:R-:W-:Y:S01]  /*1190*/  @P0 IMAD.IADD R15, R27, 0x1, R2 ;  /* 0x000000011b0f0824 */ /* 0x000fe200078e0202 */
[----:B--2---:R-:W-:Y:S01]  /*11a0*/  ISETP.NE.AND P3, PT, R0, RZ, PT ;  /* 0x000000ff0000720c */ /* 0x004fe20003f65270 */
[----:B-1----:R-:W-:Y:S01]  /*11b0*/  IMAD.WIDE.U32 R2, R16, c[0x0][0x3d8], RZ ;  /* 0x0000f60010027a25 */ /* 0x002fe200078e00ff */
[----:B------:R-:W-:-:S02]  /*11c0*/  SEL R231, R30, R26, !P0 ;  /* 0x0000001a1ee77207 */ /* 0x000fc40004000000 */
[----:B------:R-:W-:Y:S01]  /*11d0*/  SHF.R.S32.HI R8, RZ, 0x1f, R7 ;  /* 0x0000001fff087819 */ /* 0x000fe20000011407 */
[----:B------:R-:W-:Y:S01]  /*11e0*/  IMAD R21, R6, UR6, R21 ;  /* 0x0000000606157c24 */ /* 0x000fe2000f8e0215 */
[----:B------:R-:W-:Y:S01]  /*11f0*/  @P5 IADD3 R4, R4, 0x1, RZ ;  /* 0x0000000104045810 */ /* 0x000fe20007ffe0ff */
[--C-:B------:R-:W-:Y:S01]  /*1200*/  @!P1 IMAD R0, R189, c[0x0][0x1c0], R208.reuse ;  /* 0x00007000bd009a24 */ /* 0x100fe200078e02d0 */
[----:B------:R-:W-:Y:S01]  /*1210*/  SEL R2, R2, RZ, P3 ;  /* 0x000000ff02027207 */ /* 0x000fe20001800000 */
[----:B------:R-:W-:Y:S01]  /*1220*/  IMAD R16, R16, c[0x0][0x3dc], R3 ;  /* 0x0000f70010107a24 */ /* 0x000fe200078e0203 */
[----:B------:R-:W-:Y:S01]  /*1230*/  @!P2 IADD3 R4, -R4, RZ, RZ ;  /* 0x000000ff0404a210 */ /* 0x000fe20007ffe1ff */
[----:B------:R-:W-:Y:S01]  /*1240*/  IMAD.WIDE.U32 R22, R22, UR6, RZ ;  /* 0x0000000616167c25 */ /* 0x000fe2000f8e00ff */
[----:B------:R-:W-:Y:S02]  /*1250*/  @!P4 LOP3.LUT R4, RZ, c[0x0][0x1c8], RZ, 0x33, !PT ;  /* 0x00007200ff04ca12 */ /* 0x000fe400078e33ff */
[----:B------:R-:W-:Y:S01]  /*1260*/  SEL R16, R16, RZ, P3 ;  /* 0x000000ff10107207 */ /* 0x000fe20001800000 */
[----:B------:R-:W-:Y:S01]  /*1270*/  @P1 IMAD R226, R208, c[0x0][0x234], R17 ;  /* 0x00008d00d0e21a24 */ /* 0x000fe200078e0211 */
[----:B------:R-:W-:Y:S01]  /*1280*/  SHF.R.S32.HI R17, RZ, 0x1f, R208 ;  /* 0x0000001fff117819 */ /* 0x000fe200000114d0 */
        /* <DEDUP_REMOVED lines=12> */
.L_x_818:
[----:B------:R-:W-:-:S04]  /*1350*/  IMAD R204, R189, c[0x0][0x1c0], R208 ;  /* 0x00007000bdcc7a24 */ /* 0x000fc800078e02d0 */
[----:B------:R-:W-:Y:S02]  /*1360*/  IMAD R204, R204, c[0x0][0x224], RZ ;  /* 0x00008900cccc7a24 */ /* 0x000fe400078e02ff */
.L_x_819:
[----:B------:R-:W1:Y:S01]  /*1370*/  S2R R3, SR_TID.X ;  /* 0x0000000000037919 */ /* 0x000e620000002100 */
[----:B------:R-:W-:Y:S01]  /*1380*/  UIMAD UR12, UR12, UR4, URZ ;  /* 0x000000040c0c72a4 */ /* 0x000fe2000f8e023f */
[----:B------:R-:W-:Y:S01]  /*1390*/  SHF.R.S32.HI R191, RZ, 0x1f, R190 ;  /* 0x0000001fffbf7819 */ /* 0x000fe200000114be */
[C---:B------:R-:W-:Y:S01]  /*13a0*/  IMAD.IADD R226, R19.reuse, 0x1, R226 ;  /* 0x0000000113e27824 */ /* 0x040fe200078e02e2 */
[----:B------:R-:W-:Y:S01]  /*13b0*/  MOV R205, 0x4 ;  /* 0x0000000400cd7802 */ /* 0x000fe20000000f00 */
[----:B------:R-:W-:Y:S01]  /*13c0*/  USHF.L.U32 UR6, UR12, 0x6, URZ ;  /* 0x000000060c067899 */ /* 0x000fe2000800063f */
[----:B------:R-:W-:Y:S01]  /*13d0*/  IMAD.IADD R204, R19, 0x1, R204 ;  /* 0x0000000113cc7824 */ /* 0x000fe200078e02cc */
[----:B------:R-:W-:Y:S01]  /*13e0*/  BSSY B1, `(.L_x_815) ;  /* 0x00006a8000017945 */ /* 0x000fe20003800000 */
[----:B------:R-:W-:Y:S01]  /*13f0*/  LEA.HI.SX32 R214, R214, 0xffffffff, 0x1a ;  /* 0xffffffffd6d67811 */ /* 0x000fe200078fd2ff */
[----:B------:R-:W-:Y:S01]  /*1400*/  USHF.R.S32.HI UR5, URZ, 0x1f, UR6 ;  /* 0x0000001f3f057899 */ /* 0x000fe20008011406 */
[----:B------:R-:W-:Y:S01]  /*1410*/  IMAD.WIDE R226, R226, R205, c[0x0][0x200] ;  /* 0x00008000e2e27625 */ /* 0x000fe200078e02cd */
[----:B------:R-:W-:-:S03]  /*1420*/  IADD3 R18, P4, P2, R22, UR6, R18 ;  /* 0x0000000616127c10 */ /* 0x000fc6000fa9e012 */
[----:B------:R-:W-:Y:S01]  /*1430*/  IMAD.WIDE R204, R204, R205, c[0x0][0x3c8] ;  /* 0x0000f200cccc7625 */ /* 0x000fe200078e02cd */
[----:B------:R-:W-:Y:S02]  /*1440*/  IADD3 R231, P1, P0, R2, R18, R231 ;  /* 0x0000001202e77210 */ /* 0x000fe4000783e0e7 */
[----:B------:R-:W-:Y:S01]  /*1450*/  IADD3.X R21, R21, UR5, R0, P4, P2 ;  /* 0x0000000515157c10 */ /* 0x000fe2000a7e4400 */
[----:B------:R-:W-:Y:S01]  /*1460*/  IMAD R18, R13, c[0x0][0x370], RZ ;  /* 0x0000dc000d127a24 */ /* 0x000fe200078e02ff */
[----:B------:R-:W-:Y:S02]  /*1470*/  IADD3 R23, P4, R188, R19, RZ ;  /* 0x00000013bc177210 */ /* 0x000fe40007f9e0ff */
[----:B------:R-:W-:Y:S01]  /*1480*/  SHF.R.S32.HI R2, RZ, 0x1f, R188 ;  /* 0x0000001fff027819 */ /* 0x000fe200000114bc */
[----:B------:R-:W-:Y:S01]  /*1490*/  IMAD R27, R19, c[0x0][0x374], R18 ;  /* 0x0000dd00131b7a24 */ /* 0x000fe200078e0212 */
[----:B------:R-:W-:Y:S02]  /*14a0*/  IADD3 R24, P2, R190, R24, RZ ;  /* 0x00000018be187210 */ /* 0x000fe40007f5e0ff */
[----:B------:R-:W-:Y:S01]  /*14b0*/  IADD3.X R15, R16, R21, R15, P1, P0 ;  /* 0x00000015100f7210 */ /* 0x000fe20000fe040f */
[----:B------:R-:W-:Y:S01]  /*14c0*/  IMAD.X R16, R2, 0x1, R13, P4 ;  /* 0x0000000102107824 */ /* 0x000fe200020e060d */
[----:B-1----:R-:W-:Y:S01]  /*14d0*/  SHF.R.S32.HI R0, RZ, 0x1f, R3 ;  /* 0x0000001fff007819 */ /* 0x002fe20000011403 */
[----:B------:R-:W-:Y:S01]  /*14e0*/  IMAD.X R25, R191, 0x1, R25, P2 ;  /* 0x00000001bf197824 */ /* 0x000fe200010e0619 */
[----:B------:R-:W-:Y:S01]  /*14f0*/  ISETP.GE.AND P4, PT, R5, 0x1, PT ;  /* 0x000000010500780c */ /* 0x000fe20003f86270 */
[----:B------:R-:W-:Y:S01]  /*1500*/  IMAD R16, R16, c[0x0][0x190], RZ ;  /* 0x0000640010107a24 */ /* 0x000fe200078e02ff */
[----:B------:R-:W-:Y:S01]  /*1510*/  LEA.HI R21, R0, R3, RZ, 0x5 ;  /* 0x0000000300157211 */ /* 0x000fe200078f28ff */
[----:B------:R-:W-:-:S03]  /*1520*/  IMAD.WIDE.U32 R24, R19, c[0x0][0x370], R24 ;  /* 0x0000dc0013187a25 */ /* 0x000fc600078e0018 */
[----:B------:R-:W-:Y:S01]  /*1530*/  LOP3.LUT R228, R21, 0xffffffe0, RZ, 0xc0, !PT ;  /* 0xffffffe015e47812 */ /* 0x000fe200078ec0ff */
[----:B------:R-:W-:Y:S01]  /*1540*/  IMAD R16, R23, c[0x0][0x194], R16 ;  /* 0x0000650017107a24 */ /* 0x000fe200078e0210 */
[----:B------:R-:W-:Y:S01]  /*1550*/  SHF.R.S32.HI R21, RZ, 0x5, R21 ;  /* 0x00000005ff157819 */ /* 0x000fe20000011415 */
[----:B------:R-:W-:Y:S01]  /*1560*/  IMAD R13, R17, c[0x0][0x378], RZ ;  /* 0x0000de00110d7a24 */ /* 0x000fe200078e02ff */
[----:B------:R-:W-:Y:S01]  /*1570*/  IADD3 R228, -R228, R3, RZ ;  /* 0x00000003e4e47210 */ /* 0x000fe20007ffe1ff */
[----:B------:R-:W-:Y:S02]  /*1580*/  IMAD.IADD R25, R25, 0x1, R27 ;  /* 0x0000000119197824 */ /* 0x000fe400078e021b */
[----:B------:R-:W-:-:S04]  /*1590*/  IMAD.WIDE.U32 R22, R23, c[0x0][0x190], R190 ;  /* 0x0000640017167a25 */ /* 0x000fc800078e00be */
[----:B------:R-:W-:Y:S01]  /*15a0*/  IMAD R13, R208, c[0x0][0x37c], R13 ;  /* 0x0000df00d00d7a24 */ /* 0x000fe200078e020d */
[----:B------:R-:W-:Y:S01]  /*15b0*/  IADD3 R20, P1, R20, R22, RZ ;  /* 0x0000001614147210 */ /* 0x000fe20007f3e0ff */
[----:B------:R-:W-:-:S04]  /*15c0*/  IMAD.WIDE.U32 R24, R208, c[0x0][0x378], R24 ;  /* 0x0000de00d0187a25 */ /* 0x000fc800078e0018 */
[----:B------:R-:W-:Y:S01]  /*15d0*/  IMAD R18, R21, UR12, R228 ;  /* 0x0000000c15127c24 */ /* 0x000fe2000f8e02e4 */
[----:B------:R-:W-:Y:S01]  /*15e0*/  IADD3.X R21, R9, R23, R16, P1, !PT ;  /* 0x0000001709157210 */ /* 0x000fe20000ffe410 */
[----:B------:R-:W-:Y:S01]  /*15f0*/  IMAD R17, R17, c[0x0][0x1a8], RZ ;  /* 0x00006a0011117a24 */ /* 0x000fe200078e02ff */
[----:B------:R-:W-:Y:S01]  /*1600*/  IADD3 R25, R25, R13, RZ ;  /* 0x0000000d19197210 */ /* 0x000fe20007ffe0ff */
[----:B------:R-:W-:Y:S01]  /*1610*/  IMAD R9, R2, c[0x0][0x370], RZ ;  /* 0x0000dc0002097a24 */ /* 0x000fe200078e02ff */
[----:B------:R-:W-:Y:S01]  /*1620*/  IADD3 R231, P0, R18, R231, RZ ;  /* 0x000000e712e77210 */ /* 0x000fe20007f1e0ff */
[C---:B------:R-:W-:Y:S02]  /*1630*/  IMAD R13, R208.reuse, c[0x0][0x1ac], R17 ;  /* 0x00006b00d00d7a24 */ /* 0x040fe400078e0211 */
[----:B------:R-:W-:Y:S01]  /*1640*/  IMAD.WIDE.U32 R20, R208, c[0x0][0x1a8], R20 ;  /* 0x00006a00d0147a25 */ /* 0x000fe200078e0014 */
[----:B------:R-:W-:Y:S02]  /*1650*/  LEA.HI.X.SX32 R18, R18, R15, 0x1, P0 ;  /* 0x0000000f12127211 */ /* 0x000fe400000f0eff */
[C---:B------:R-:W-:Y:S01]  /*1660*/  LEA R230, P0, R231.reuse, c[0x0][0x350], 0x2 ;  /* 0x0000d400e7e67a11 */ /* 0x040fe200078010ff */
[----:B------:R-:W-:Y:S01]  /*1670*/  IMAD R9, R188, c[0x0][0x374], R9 ;  /* 0x0000dd00bc097a24 */ /* 0x000fe200078e0209 */
[----:B------:R-:W-:Y:S01]  /*1680*/  LEA R224, P2, R20, c[0x0][0x160], 0x1 ;  /* 0x0000580014e07a11 */ /* 0x000fe200078408ff */
[----:B------:R-:W-:Y:S01]  /*1690*/  IMAD.WIDE.U32 R16, R188, c[0x0][0x370], R24 ;  /* 0x0000dc00bc107a25 */ /* 0x000fe200078e0018 */
[----:B------:R-:W-:-:S03]  /*16a0*/  LEA.HI.X R231, R231, c[0x0][0x354], R18, 0x2, P0 ;  /* 0x0000d500e7e77a11 */ /* 0x000fc600000f1412 */
[----:B------:R-:W-:Y:S01]  /*16b0*/  IMAD.IADD R13, R21, 0x1, R13 ;  /* 0x00000001150d7824 */ /* 0x000fe200078e020d */
[----:B------:R-:W-:Y:S01]  /*16c0*/  LEA R222, P1, R16, c[0x0][0x330], 0x1 ;  /* 0x0000cc0010de7a11 */ /* 0x000fe200078208ff */
[----:B------:R-:W-:-:S03]  /*16d0*/  IMAD.IADD R9, R17, 0x1, R9 ;  /* 0x0000000111097824 */ /* 0x000fc600078e0209 */
[----:B------:R-:W-:Y:S02]  /*16e0*/  LEA.HI.X R225, R20, c[0x0][0x164], R13, 0x1, P2 ;  /* 0x0000590014e17a11 */ /* 0x000fe400010f0c0d */
[----:B------:R-:W-:Y:S01]  /*16f0*/  LEA.HI.X R223, R16, c[0x0][0x334], R9, 0x1, P1 ;  /* 0x0000cd0010df7a11 */ /* 0x000fe200008f0c09 */
[----:B------:R-:W-:Y:S05]  /*1700*/  @!P4 BRA `(.L_x_820) ;  /* 0x00005d700000c947 */ /* 0x000fea0003800000 */
[----:B------:R-:W-:Y:S01]  /*1710*/  IMAD R16, R8, c[0x0][0x1a0], RZ ;  /* 0x0000680008107a24 */ /* 0x000fe200078e02ff */
[----:B------:R-:W-:Y:S01]  /*1720*/  IADD3 R22, R188, 0x20, RZ ;  /* 0x00000020bc167810 */ /* 0x000fe20007ffe0ff */
[----:B------:R-:W-:Y:S01]  /*1730*/  IMAD.WIDE.U32 R18, R7, c[0x0][0x1a0], R190 ;  /* 0x0000680007127a25 */ /* 0x000fe200078e00be */
[----:B------:R-:W-:Y:S01]  /*1740*/  MOV R183, 0x40 ;  /* 0x0000004000b77802 */ /* 0x000fe20000000f00 */
[----:B------:R-:W-:Y:S01]  /*1750*/  @P3 BAR.SYNC.DEFER_BLOCKING 0x0 ;  /* 0x0000000000003b1d */ /* 0x000fe20000010000 */
[----:B------:R-:W-:Y:S01]  /*1760*/  MOV R209, 0x7f800000 ;  /* 0x7f80000000d17802 */ /* 0x000fe20000000f00 */
[----:B------:R-:W-:Y:S01]  /*1770*/  IMAD R9, R195, -0x80, R216 ;  /* 0xffffff80c3097824 */ /* 0x000fe200078e02d8 */
[----:B------:R-:W-:Y:S01]  /*1780*/  IADD3 R20, P0, R14, R18, RZ ;  /* 0x000000120e147210 */ /* 0x000fe20007f1e0ff */
[----:B------:R-:W-:Y:S01]  /*1790*/  IMAD R16, R7, c[0x0][0x1a4], R16 ;  /* 0x0000690007107a24 */ /* 0x000fe200078e0210 */
[----:B------:R-:W-:Y:S01]  /*17a0*/  IADD3 R14, R188, 0x40, RZ ;  /* 0x00000040bc0e7810 */ /* 0x000fe20007ffe0ff */
[----:B------:R-:W-:Y:S01]  /*17b0*/  IMAD R13, R6, c[0x0][0x1b8], RZ ;  /* 0x00006e00060d7a24 */ /* 0x000fe200078e02ff */
[----:B------:R-:W-:Y:S01]  /*17c0*/  ISETP.GE.AND P6, PT, R188, R9, PT ;  /* 0x00000009bc00720c */ /* 0x000fe20003fc6270 */
[----:B------:R-:W-:Y:S01]  /*17d0*/  IMAD R5, R214, -0x40, R5 ;  /* 0xffffffc0d6057824 */ /* 0x000fe200078e0205 */
[----:B------:R-:W-:Y:S01]  /*17e0*/  IADD3.X R21, R11, R19, R16, P0, !PT ;  /* 0x000000130b157210 */ /* 0x000fe200007fe410 */
[----:B------:R-:W-:Y:S01]  /*17f0*/  IMAD R13, R4, c[0x0][0x1bc], R13 ;  /* 0x00006f00040d7a24 */ /* 0x000fe200078e020d */
[-C--:B------:R-:W-:Y:S01]  /*1800*/  ISETP.GE.AND P5, PT, R22, R9.reuse, PT ;  /* 0x000000091600720c */ /* 0x080fe20003fa6270 */
[----:B------:R-:W-:Y:S01]  /*1810*/  IMAD.WIDE.U32 R26, R7, c[0x0][0x198], R190 ;  /* 0x00006600071a7a25 */ /* 0x000fe200078e00be */
[----:B------:R-:W-:-:S02]  /*1820*/  ISETP.GE.AND P4, PT, R14, R9, PT ;  /* 0x000000090e00720c */ /* 0x000fc40003f86270 */
[----:B------:R-:W-:Y:S01]  /*1830*/  IADD3 R14, R188, 0x60, RZ ;  /* 0x00000060bc0e7810 */ /* 0x000fe20007ffe0ff */
[----:B------:R-:W-:-:S03]  /*1840*/  IMAD.WIDE.U32 R20, R4, c[0x0][0x1b8], R20 ;  /* 0x00006e0004147a25 */ /* 0x000fc600078e0014 */
[----:B------:R-:W-:Y:S01]  /*1850*/  ISETP.GE.AND P2, PT, R14, R9, PT ;  /* 0x000000090e00720c */ /* 0x000fe20003f46270 */
[----:B------:R-:W-:Y:S02]  /*1860*/  @!P6 IMAD R11, R2, c[0x0][0x1a0], RZ ;  /* 0x00006800020bea24 */ /* 0x000fe400078e02ff */
[----:B------:R-:W-:Y:S02]  /*1870*/  IMAD.IADD R21, R21, 0x1, R13 ;  /* 0x0000000115157824 */ /* 0x000fe400078e020d */
[C---:B------:R-:W-:Y:S02]  /*1880*/  @!P6 IMAD R11, R188.reuse, c[0x0][0x1a4], R11 ;  /* 0x00006900bc0bea24 */ /* 0x040fe400078e020b */
[----:B------:R-:W-:-:S04]  /*1890*/  @!P6 IMAD.WIDE.U32 R16, R188, c[0x0][0x1a0], R20 ;  /* 0x00006800bc10ea25 */ /* 0x000fc800078e0014 */
[----:B------:R-:W-:Y:S01]  /*18a0*/  @!P6 IMAD.IADD R9, R17, 0x1, R11 ;  /* 0x000000011109e824 */ /* 0x000fe200078e020b */
[----:B------:R-:W-:Y:S01]  /*18b0*/  @!P5 IADD3 R11, P0, R188, 0x20, RZ ;  /* 0x00000020bc0bd810 */ /* 0x000fe20007f1e0ff */
[--C-:B------:R-:W-:Y:S01]  /*18c0*/  @!P5 IMAD.MOV.U32 R19, RZ, RZ, R21.reuse ;  /* 0x000000ffff13d224 */ /* 0x100fe200078e0015 */
[C---:B------:R-:W-:Y:S01]  /*18d0*/  @!P6 LEA R24, P1, R16.reuse, c[0x0][0x170], 0x1 ;  /* 0x00005c001018ea11 */ /* 0x040fe200078208ff */
[----:B------:R-:W-:Y:S02]  /*18e0*/  @!P4 IMAD.MOV.U32 R17, RZ, RZ, R21 ;  /* 0x000000ffff11c224 */ /* 0x000fe400078e0015 */
[----:B------:R-:W-:Y:S01]  /*18f0*/  @!P5 IMAD.X R18, RZ, RZ, R2, P0 ;  /* 0x000000ffff12d224 */ /* 0x000fe200000e0602 */
[----:B------:R-:W-:Y:S01]  /*1900*/  @!P6 LEA.HI.X R25, R16, c[0x0][0x174], R9, 0x1, P1 ;  /* 0x00005d001019ea11 */ /* 0x000fe200008f0c09 */
[----:B------:R-:W-:Y:S01]  /*1910*/  IMAD R8, R8, c[0x0][0x198], RZ ;  /* 0x0000660008087a24 */ /* 0x000fe200078e02ff */
[----:B------:R-:W-:Y:S01]  /*1920*/  @!P4 IADD3 R9, P1, R188, 0x40, RZ ;  /* 0x00000040bc09c810 */ /* 0x000fe20007f3e0ff */
[----:B------:R-:W-:Y:S01]  /*1930*/  @!P5 IMAD R18, R18, c[0x0][0x1a0], RZ ;  /* 0x000068001212da24 */ /* 0x000fe200078e02ff */
[----:B------:R-:W-:Y:S01]  /*1940*/  @!P2 IADD3 R14, P0, R188, 0x60, RZ ;  /* 0x00000060bc0ea810 */ /* 0x000fe20007f1e0ff */
[----:B------:R-:W-:Y:S01]  /*1950*/  IMAD.SHL.U32 R213, R193, 0x2, RZ ;  /* 0x00000002c1d57824 */ /* 0x000fe200078e00ff */
[----:B------:R-:W-:Y:S01]  /*1960*/  @!P4 IADD3.X R16, RZ, R2, RZ, P1, !PT ;  /* 0x00000002ff10c210 */ /* 0x000fe20000ffe4ff */
[----:B------:R-:W-:Y:S01]  /*1970*/  @!P5 IMAD R13, R11, c[0x0][0x1a4], R18 ;  /* 0x000069000b0dda24 */ /* 0x000fe200078e0212 */
[----:B------:R-:W-:Y:S01]  /*1980*/  ISETP.GE.AND P1, PT, R22, R5, PT ;  /* 0x000000051600720c */ /* 0x000fe20003f26270 */
[----:B------:R-:W-:Y:S01]  /*1990*/  @!P5 IMAD.MOV.U32 R18, RZ, RZ, R20 ;  /* 0x000000ffff12d224 */ /* 0x000fe200078e0014 */
[----:B------:R1:W-:Y:S01]  /*19a0*/  @P6 STS.128 [R213+0xa000], RZ ;  /* 0x00a000ffd5006388 */ /* 0x0003e20000000c00 */
[----:B------:R-:W-:-:S02]  /*19b0*/  @!P4 IMAD R16, R16, c[0x0][0x1a0], RZ ;  /* 0x000068001010ca24 */ /* 0x000fc400078e02ff */
[----:B------:R-:W-:Y:S01]  /*19c0*/  @!P5 IMAD.WIDE.U32 R18, R11, c[0x0][0x1a0], R18 ;  /* 0x000068000b12da25 */ /* 0x000fe200078e0012 */
[----:B------:R-:W-:Y:S01]  /*19d0*/  @!PT LDS RZ, [RZ] ;  /* 0x00000000fffff984 */ /* 0x000fe20000000800 */
[----:B------:R-:W-:Y:S01]  /*19e0*/  @!PT LDS RZ, [RZ] ;  /* 0x00000000fffff984 */ /* 0x000fe20000000800 */
[----:B------:R-:W-:Y:S01]  /*19f0*/  @!PT LDS RZ, [RZ] ;  /* 0x00000000fffff984 */ /* 0x000fe20000000800 */
[----:B------:R1:W-:Y:S03]  /*1a00*/  @!P6 LDGSTS.E.BYPASS.LTC128B.128 [R213+0xa000], [R24.64] ;  /* 0x0a00000018d5efae */ /* 0x0003e6000b901d58 */
[----:B------:R-:W-:Y:S01]  /*1a10*/  @!P4 IMAD R11, R9, c[0x0][0x1a4], R16 ;  /* 0x00006900090bca24 */ /* 0x000fe200078e0210 */
[----:B------:R-:W-:Y:S01]  /*1a20*/  @!P4 MOV R16, R20 ;  /* 0x000000140010c202 */ /* 0x000fe20000000f00 */
[----:B------:R-:W-:Y:S01]  /*1a30*/  @!P2 IMAD.X R15, RZ, RZ, R2, P0 ;  /* 0x000000ffff0fa224 */ /* 0x000fe200000e0602 */
[----:B------:R-:W-:Y:S01]  /*1a40*/  @!P5 LEA R22, P0, R18, c[0x0][0x170], 0x1 ;  /* 0x00005c001216da11 */ /* 0x000fe200078008ff */
[----:B------:R-:W-:Y:S01]  /*1a50*/  @!P5 IMAD.IADD R13, R19, 0x1, R13 ;  /* 0x00000001130dd824 */ /* 0x000fe200078e020d */
[----:B------:R1:W-:Y:S01]  /*1a60*/  @P5 STS.128 [R213+0xb000], RZ ;  /* 0x00b000ffd5005388 */ /* 0x0003e20000000c00 */
[----:B------:R-:W-:-:S03]  /*1a70*/  @!P4 IMAD.WIDE.U32 R16, R9, c[0x0][0x1a0], R16 ;  /* 0x000068000910ca25 */ /* 0x000fc600078e0010 */
[----:B------:R-:W-:Y:S01]  /*1a80*/  @!P5 LEA.HI.X R23, R18, c[0x0][0x174], R13, 0x1, P0 ;  /* 0x00005d001217da11 */ /* 0x000fe200000f0c0d */
[----:B------:R-:W-:Y:S02]  /*1a90*/  @!P2 IMAD R9, R15, c[0x0][0x1a0], RZ ;  /* 0x000068000f09aa24 */ /* 0x000fe400078e02ff */
[----:B------:R-:W-:Y:S02]  /*1aa0*/  @!P4 IMAD.IADD R11, R17, 0x1, R11 ;  /* 0x00000001110bc824 */ /* 0x000fe400078e020b */
[C---:B------:R-:W-:Y:S01]  /*1ab0*/  @!P2 IMAD R9, R14.reuse, c[0x0][0x1a4], R9 ;  /* 0x000069000e09aa24 */ /* 0x040fe200078e0209 */
[----:B------:R-:W-:Y:S01]  /*1ac0*/  @!PT LDS RZ, [RZ] ;  /* 0x00000000fffff984 */ /* 0x000fe20000000800 */
[----:B------:R-:W-:Y:S01]  /*1ad0*/  @!PT LDS RZ, [RZ] ;  /* 0x00000000fffff984 */ /* 0x000fe20000000800 */
[----:B------:R-:W-:Y:S01]  /*1ae0*/  @!PT LDS RZ, [RZ] ;  /* 0x00000000fffff984 */ /* 0x000fe20000000800 */
[----:B------:R2:W-:Y:S01]  /*1af0*/  @!P5 LDGSTS.E.BYPASS.LTC128B.128 [R213+0xb000], [R22.64] ;  /* 0x0b00000016d5dfae */ /* 0x0005e2000b901d58 */
[----:B------:R-:W-:Y:S01]  /*1b00*/  @!P2 IMAD.WIDE.U32 R14, R14, c[0x0][0x1a0], R20 ;  /* 0x000068000e0eaa25 */ /* 0x000fe200078e0014 */
[C---:B------:R-:W-:Y:S02]  /*1b10*/  @!P4 LEA R20, P0, R16.reuse, c[0x0][0x170], 0x1 ;  /* 0x00005c001014ca11 */ /* 0x040fe400078008ff */
[----:B------:R1:W-:Y:S01]  /*1b20*/  @P4 STS.128 [R213+0xc000], RZ ;  /* 0x00c000ffd5004388 */ /* 0x0003e20000000c00 */
[----:B------:R-:W-:Y:S01]  /*1b30*/  @!P2 IMAD.IADD R9, R15, 0x1, R9 ;  /* 0x000000010f09a824 */ /* 0x000fe200078e0209 */
[----:B------:R-:W-:Y:S01]  /*1b40*/  @!P4 LEA.HI.X R21, R16, c[0x0][0x174], R11, 0x1, P0 ;  /* 0x00005d001015ca11 */ /* 0x000fe200000f0c0b */
[----:B------:R-:W-:Y:S01]  /*1b50*/  IMAD.WIDE.U32 R16, R183, c[0x0][0x370], RZ ;  /* 0x0000dc00b7107a25 */ /* 0x000fe200078e00ff */
[----:B------:R-:W-:-:S02]  /*1b60*/  @!P2 LEA R18, P0, R14, c[0x0][0x170], 0x1 ;  /* 0x00005c000e12aa11 */ /* 0x000fc400078008ff */
[----:B------:R-:W-:Y:S01]  /*1b70*/  LEA.HI R11, R214, R214, RZ, 0x1 ;  /* 0x000000d6d60b7211 */ /* 0x000fe200078f08ff */
[----:B------:R-:W-:Y:S01]  /*1b80*/  @!PT LDS RZ, [RZ] ;  /* 0x00000000fffff984 */ /* 0x000fe20000000800 */
[----:B------:R-:W-:Y:S01]  /*1b90*/  @!PT LDS RZ, [RZ] ;  /* 0x00000000fffff984 */ /* 0x000fe20000000800 */
[----:B------:R-:W-:Y:S01]  /*1ba0*/  @!PT LDS RZ, [RZ] ;  /* 0x00000000fffff984 */ /* 0x000fe20000000800 */
[----:B------:R3:W-:Y:S01]  /*1bb0*/  @!P4 LDGSTS.E.BYPASS.LTC128B.128 [R213+0xc000], [R20.64] ;  /* 0x0c00000014d5cfae */ /* 0x0007e2000b901d58 */
[----:B------:R-:W-:Y:S01]  /*1bc0*/  @!P2 LEA.HI.X R19, R14, c[0x0][0x174], R9, 0x1, P0 ;  /* 0x00005d000e13aa11 */ /* 0x000fe200000f0c09 */
[C---:B------:R-:W-:Y:S01]  /*1bd0*/  IMAD R9, R183.reuse, c[0x0][0x374], RZ ;  /* 0x0000dd00b7097a24 */ /* 0x040fe200078e02ff */
[----:B------:R-:W-:Y:S01]  /*1be0*/  @!P1 IADD3 R16, P0, R222, R16, RZ ;  /* 0x00000010de109210 */ /* 0x000fe20007f1e0ff */
[----:B------:R-:W-:Y:S01]  /*1bf0*/  IMAD.WIDE.U32 R14, R183, c[0x0][0x190], RZ ;  /* 0x00006400b70e7a25 */ /* 0x000fe200078e00ff */
[----:B------:R-:W-:Y:S01]  /*1c00*/  LOP3.LUT R11, R11, 0xfffffffe, RZ, 0xc0, !PT ;  /* 0xfffffffe0b0b7812 */ /* 0x000fe200078ec0ff */
[----:B------:R1:W-:Y:S01]  /*1c10*/  @P2 STS.128 [R213+0xd000], RZ ;  /* 0x00d000ffd5002388 */ /* 0x0003e20000000c00 */
[----:B------:R-:W-:Y:S01]  /*1c20*/  @!P1 IADD3.X R17, R223, R17, R9, P0, !PT ;  /* 0x00000011df119210 */ /* 0x000fe200007fe409 */
[----:B------:R-:W-:Y:S01]  /*1c30*/  IMAD R9, R183, c[0x0][0x194], RZ ;  /* 0x00006500b7097a24 */ /* 0x000fe200078e02ff */
[----:B------:R-:W-:Y:S01]  /*1c40*/  @!P1 IADD3 R14, P0, R224, R14, RZ ;  /* 0x0000000ee00e9210 */ /* 0x000fe20007f1e0ff */
[----:B------:R-:W-:Y:S01]  /*1c50*/  IMAD.IADD R11, R214, 0x1, -R11 ;  /* 0x00000001d60b7824 */ /* 0x000fe200078e0a0b */
[----:B------:R-:W-:Y:S01]  /*1c60*/  @!PT LDS RZ, [RZ] ;  /* 0x00000000fffff984 */ /* 0x000fe20000000800 */
[----:B------:R-:W-:Y:S01]  /*1c70*/  @!PT LDS RZ, [RZ] ;  /* 0x00000000fffff984 */ /* 0x000fe20000000800 */
[----:B------:R-:W-:Y:S01]  /*1c80*/  @!PT LDS RZ, [RZ] ;  /* 0x00000000fffff984 */ /* 0x000fe20000000800 */
[----:B------:R4:W-:Y:S01]  /*1c90*/  @!P2 LDGSTS.E.BYPASS.LTC128B.128 [R213+0xd000], [R18.64] ;  /* 0x0d00000012d5afae */ /* 0x0009e2000b901d58 */
[----:B------:R-:W-:Y:S01]  /*1ca0*/  IMAD.MOV.U32 R210, RZ, RZ, 0x7f800000 ;  /* 0x7f800000ffd27424 */ /* 0x000fe200078e00ff */
[----:B------:R-:W-:Y:S01]  /*1cb0*/  @!P1 IADD3.X R15, R225, R15, R9, P0, !PT ;  /* 0x0000000fe10f9210 */ /* 0x000fe200007fe409 */
[----:B------:R-:W-:Y:S01]  /*1cc0*/  IMAD R9, R7, c[0x0][0x19c], R8 ;  /* 0x0000670007097a24 */ /* 0x000fe200078e0208 */
[----:B------:R-:W-:Y:S01]  /*1cd0*/  IADD3 R12, P0, R12, R26, RZ ;  /* 0x0000001a0c0c7210 */ /* 0x000fe20007f1e0ff */
[----:B------:R-:W0:Y:S01]  /*1ce0*/  LDGDEPBAR ;  /* 0x00000000000079af */ /* 0x000e220000000000 */
[----:B------:R-:W-:Y:S01]  /*1cf0*/  ISETP.NE.AND P3, PT, R11, 0x1, PT ;  /* 0x000000010b00780c */ /* 0x000fe20003f65270 */
[----:B------:R-:W-:Y:S01]  /*1d00*/  @!P6 IMAD R11, R2, c[0x0][0x198], RZ ;  /* 0x00006600020bea24 */ /* 0x000fe200078e02ff */
[----:B------:R-:W-:Y:S01]  /*1d10*/  IADD3.X R13, R10, R27, R9, P0, !PT ;  /* 0x0000001b0a0d7210 */ /* 0x000fe200007fe409 */
[----:B------:R-:W-:Y:S01]  /*1d20*/  IMAD R9, R6, c[0x0][0x1b0], RZ ;  /* 0x00006c0006097a24 */ /* 0x000fe200078e02ff */
[C---:B------:R-:W-:Y:S01]  /*1d30*/  ISETP.GE.AND P0, PT, R188.reuse, R5, PT ;  /* 0x00000005bc00720c */ /* 0x040fe20003f06270 */
[----:B------:R-:W-:-:S02]  /*1d40*/  @!P6 IMAD R11, R188, c[0x0][0x19c], R11 ;  /* 0x00006700bc0bea24 */ /* 0x000fc400078e020b */
[C---:B------:R-:W-:Y:S02]  /*1d50*/  IMAD R9, R4.reuse, c[0x0][0x1b4], R9 ;  /* 0x00006d0004097a24 */ /* 0x040fe400078e0209 */
[----:B------:R-:W-:Y:S01]  /*1d60*/  IMAD.WIDE.U32 R12, R4, c[0x0][0x1b0], R12 ;  /* 0x00006c00040c7a25 */ /* 0x000fe200078e000c */
[----:B------:R-:W-:-:S03]  /*1d70*/  IADD3 R4, R193, 0x1000, RZ ;  /* 0x00001000c1047810 */ /* 0x000fc60007ffe0ff */
[----:B------:R-:W-:Y:S01]  /*1d80*/  IMAD.MOV.U32 R211, RZ, RZ, 0x7f800000 ;  /* 0x7f800000ffd37424 */ /* 0x000fe200078e00ff */
[----:B------:R-:W-:Y:S01]  /*1d90*/  SEL R4, R4, R193, !P3 ;  /* 0x000000c104047207 */ /* 0x000fe20005800000 */
[----:B------:R-:W-:Y:S01]  /*1da0*/  IMAD.MOV.U32 R207, RZ, RZ, 0x7f800000 ;  /* 0x7f800000ffcf7424 */ /* 0x000fe200078e00ff */
[----:B------:R-:W-:Y:S01]  /*1db0*/  IADD3 R13, R13, R9, RZ ;  /* 0x000000090d0d7210 */ /* 0x000fe20007ffe0ff */
[----:B------:R1:W-:Y:S01]  /*1dc0*/  @P0 STS.128 [R213+0x4000], RZ ;  /* 0x004000ffd5000388 */ /* 0x0003e20000000c00 */
[----:B---3--:R-:W-:Y:S01]  /*1dd0*/  @!P4 MOV R20, R12 ;  /* 0x0000000c0014c202 */ /* 0x008fe20000000f00 */
[----:B------:R-:W-:Y:S02]  /*1de0*/  IMAD.SHL.U32 R212, R4, 0x2, RZ ;  /* 0x0000000204d47824 */ /* 0x000fe400078e00ff */
[----:B------:R-:W-:Y:S01]  /*1df0*/  @!P6 IMAD.WIDE.U32 R8, R188, c[0x0][0x198], R12 ;  /* 0x00006600bc08ea25 */ /* 0x000fe200078e000c */
[----:B------:R-:W-:Y:S01]  /*1e00*/  @!PT LDS RZ, [RZ] ;  /* 0x00000000fffff984 */ /* 0x000fe20000000800 */
[----:B------:R-:W-:Y:S01]  /*1e10*/  @!PT LDS RZ, [RZ] ;  /* 0x00000000fffff984 */ /* 0x000fe20000000800 */
[----:B------:R-:W-:Y:S01]  /*1e20*/  @!PT LDS RZ, [RZ] ;  /* 0x00000000fffff984 */ /* 0x000fe20000000800 */
[----:B------:R1:W-:Y:S03]  /*1e30*/  @!P0 LDGSTS.E.BYPASS.LTC128B.128 [R213+0x4000], [R222.64] ;  /* 0x04000000ded58fae */ /* 0x0003e6000b901d58 */
[----:B------:R-:W-:Y:S01]  /*1e40*/  @!P6 IMAD.IADD R11, R9, 0x1, R11 ;  /* 0x00000001090be824 */ /* 0x000fe200078e020b */
[----:B------:R1:W-:Y:S01]  /*1e50*/  @P1 STS.128 [R213+0x5000], RZ ;  /* 0x005000ffd5001388 */ /* 0x0003e20000000c00 */
[----:B------:R-:W-:-:S03]  /*1e60*/  @!P4 IMAD.MOV.U32 R21, RZ, RZ, R13 ;  /* 0x000000ffff15c224 */ /* 0x000fc600078e000d */
[----:B------:R-:W-:Y:S01]  /*1e70*/  @!PT LDS RZ, [RZ] ;  /* 0x00000000fffff984 */ /* 0x000fe20000000800 */
[----:B------:R-:W-:Y:S01]  /*1e80*/  @!PT LDS RZ, [RZ] ;  /* 0x00000000fffff984 */ /* 0x000fe20000000800 */
[----:B------:R-:W-:Y:S01]  /*1e90*/  @!PT LDS RZ, [RZ] ;  /* 0x00000000fffff984 */ /* 0x000fe20000000800 */
[----:B------:R3:W-:Y:S04]  /*1ea0*/  @!P1 LDGSTS.E.BYPASS.LTC128B.128 [R213+0x5000], [R16.64] ;  /* 0x0500000010d59fae */ /* 0x0007e8000b901d58 */
        /* <DEDUP_REMOVED lines=8> */
[----:B----4-:R-:W-:-:S03]  /*1f30*/  @!P6 LEA R18, P0, R8, c[0x0][0x168], 0x1 ;  /* 0x00005a000812ea11 */ /* 0x010fc600078008ff */
[----:B------:R1:W-:Y:S01]  /*1f40*/  @P1 STS [R212+0x1000], RZ ;  /* 0x001000ffd4001388 */ /* 0x0003e20000000800 */
[----:B------:R-:W-:Y:S02]  /*1f50*/  @!P6 LEA.HI.X R19, R8, c[0x0][0x16c], R11, 0x1, P0 ;  /* 0x00005b000813ea11 */ /* 0x000fe400000f0c0b */
[C---:B------:R-:W-:Y:S01]  /*1f60*/  @!P5 IADD3 R9, P0, R188.reuse, 0x20, RZ ;  /* 0x00000020bc09d810 */ /* 0x040fe20007f1e0ff */
[----:B---3--:R-:W-:Y:S01]  /*1f70*/  @!P5 IMAD.MOV.U32 R16, RZ, RZ, R12 ;  /* 0x000000ffff10d224 */ /* 0x008fe200078e000c */
[----:B------:R1:W-:Y:S01]  /*1f80*/  @P1 STS [R212+0x1004], RZ ;  /* 0x001004ffd4001388 */ /* 0x0003e20000000800 */
[----:B------:R-:W-:Y:S02]  /*1f90*/  @!P5 IMAD.MOV.U32 R17, RZ, RZ, R13 ;  /* 0x000000ffff11d224 */ /* 0x000fe400078e000d */
[----:B------:R-:W-:Y:S01]  /*1fa0*/  @!P5 IMAD.X R10, RZ, RZ, R2, P0 ;  /* 0x000000ffff0ad224 */ /* 0x000fe200000e0602 */
[----:B------:R-:W-:Y:S01]  /*1fb0*/  @!P4 IADD3 R8, P0, R188, 0x40, RZ ;  /* 0x00000040bc08c810 */ /* 0x000fe20007f1e0ff */
[C---:B------:R-:W-:Y:S01]  /*1fc0*/  @!P5 IMAD.WIDE.U32 R16, R9.reuse, c[0x0][0x198], R16 ;  /* 0x000066000910da25 */ /* 0x040fe200078e0010 */
[----:B------:R1:W-:Y:S02]  /*1fd0*/  @P1 STS [R212+0x1008], RZ ;  /* 0x001008ffd4001388 */ /* 0x0003e40000000800 */
[----:B------:R-:W-:Y:S01]  /*1fe0*/  @!P4 IADD3.X R6, RZ, R2, RZ, P0, !PT ;  /* 0x00000002ff06c210 */ /* 0x000fe200007fe4ff */
[----:B------:R-:W-:Y:S01]  /*1ff0*/  @!P5 IMAD R10, R10, c[0x0][0x198], RZ ;  /* 0x000066000a0ada24 */ /* 0x000fe200078e02ff */
[----:B------:R-:W-:Y:S01]  /*2000*/  @!P2 IADD3 R4, P0, R188, 0x60, RZ ;  /* 0x00000060bc04a810 */ /* 0x000fe20007f1e0ff */
[----:B------:R-:W-:Y:S01]  /*2010*/  @!P4 IMAD.WIDE.U32 R20, R8, c[0x0][0x198], R20 ;  /* 0x000066000814ca25 */ /* 0x000fe200078e0014 */
[----:B------:R1:W-:Y:S03]  /*2020*/  @P1 STS [R212+0x100c], RZ ;  /* 0x00100cffd4001388 */ /* 0x0003e60000000800 */
[----:B------:R-:W-:Y:S01]  /*2030*/  @!P5 IMAD R10, R9, c[0x0][0x19c], R10 ;  /* 0x00006700090ada24 */ /* 0x000fe200078e020a */
[----:B------:R-:W-:Y:S01]  /*2040*/  @!PT LDS RZ, [RZ] ;  /* 0x00000000fffff984 */ /* 0x000fe20000000800 */
[----:B------:R-:W-:Y:S01]  /*2050*/  @!PT LDS RZ, [RZ] ;  /* 0x00000000fffff984 */ /* 0x000fe20000000800 */
[----:B------:R-:W-:Y:S01]  /*2060*/  @!PT LDS RZ, [RZ] ;  /* 0x00000000fffff984 */ /* 0x000fe20000000800 */
[----:B------:R3:W-:Y:S01]  /*2070*/  @!P1 LDGSTS.E.BYPASS.LTC128B.128 [R212+0x1000], [R14.64] ;  /* 0x010000000ed49fae */ /* 0x0007e2000b901d58 */
[----:B------:R-:W-:Y:S01]  /*2080*/  @!P4 IMAD R11, R6, c[0x0][0x198], RZ ;  /* 0x00006600060bca24 */ /* 0x000fe200078e02ff */
[----:B------:R-:W-:Y:S01]  /*2090*/  IADD3 R6, R192, 0x20, RZ ;  /* 0x00000020c0067810 */ /* 0x000fe20007ffe0ff */
[----:B------:R-:W-:Y:S01]  /*20a0*/  @!P2 IMAD.X R2, RZ, RZ, R2, P0 ;  /* 0x000000ffff02a224 */ /* 0x000fe200000e0602 */
[----:B--2---:R-:W-:Y:S01]  /*20b0*/  @!P5 LEA R22, P0, R16, c[0x0][0x168], 0x1 ;  /* 0x00005a001016da11 */ /* 0x004fe200078008ff */
[----:B------:R-:W-:Y:S01]  /*20c0*/  @!P5 IMAD.IADD R10, R17, 0x1, R10 ;  /* 0x00000001110ad824 */ /* 0x000fe200078e020a */
[----:B------:R1:W-:Y:S01]  /*20d0*/  @P6 STS.128 [R213+0x6000], RZ ;  /* 0x006000ffd5006388 */ /* 0x0003e20000000c00 */
[----:B------:R-:W-:Y:S01]  /*20e0*/  @!P4 IMAD R11, R8, c[0x0][0x19c], R11 ;  /* 0x00006700080bca24 */ /* 0x000fe200078e020b */
[----:B------:R-:W-:Y:S01]  /*20f0*/  ISETP.GE.AND P1, PT, R6, R5, PT ;  /* 0x000000050600720c */ /* 0x000fe20003f26270 */
[----:B------:R-:W-:Y:S01]  /*2100*/  @!P2 IMAD R9, R2, c[0x0][0x198], RZ ;  /* 0x000066000209aa24 */ /* 0x000fe200078e02ff */
[----:B------:R-:W-:Y:S01]  /*2110*/  @!P5 LEA.HI.X R23, R16, c[0x0][0x16c], R10, 0x1, P0 ;  /* 0x00005b001017da11 */ /* 0x000fe200000f0c0a */
[----:B------:R-:W-:Y:S01]  /*2120*/  @!P4 IMAD.IADD R11, R21, 0x1, R11 ;  /* 0x00000001150bc824 */ /* 0x000fe200078e020b */
[----:B------:R-:W-:Y:S01]  /*2130*/  @!P4 LEA R10, P0, R20, c[0x0][0x168], 0x1 ;  /* 0x00005a00140aca11 */ /* 0x000fe200078008ff */
[C---:B------:R-:W-:Y:S01]  /*2140*/  @!P2 IMAD R9, R4.reuse, c[0x0][0x19c], R9 ;  /* 0x000067000409aa24 */ /* 0x040fe200078e0209 */
[----:B------:R-:W-:Y:S01]  /*2150*/  @!PT LDS RZ, [RZ] ;  /* 0x00000000fffff984 */ /* 0x000fe20000000800 */
[----:B------:R-:W-:Y:S01]  /*2160*/  @!PT LDS RZ, [RZ] ;  /* 0x00000000fffff984 */ /* 0x000fe20000000800 */
[----:B------:R-:W-:Y:S01]  /*2170*/  @!PT LDS RZ, [RZ] ;  /* 0x00000000fffff984 */ /* 0x000fe20000000800 */
[----:B------:R1:W-:Y:S01]  /*2180*/  @!P6 LDGSTS.E.BYPASS.LTC128B.128 [R213+0x6000], [R18.64] ;  /* 0x0600000012d5efae */ /* 0x0003e2000b901d58 */
[----:B------:R-:W-:Y:S01]  /*2190*/  @!P2 IMAD.WIDE.U32 R12, R4, c[0x0][0x198], R12 ;  /* 0x00006600040caa25 */ /* 0x000fe200078e000c */
[----:B------:R-:W-:-:S02]  /*21a0*/  @!P4 LEA.HI.X R11, R20, c[0x0][0x16c], R11, 0x1, P0 ;  /* 0x00005b00140bca11 */ /* 0x000fc400000f0c0b */
[----:B------:R1:W-:Y:S01]  /*21b0*/  @P5 STS.128 [R213+0x7000], RZ ;  /* 0x007000ffd5005388 */ /* 0x0003e20000000c00 */
[----:B------:R-:W-:Y:S02]  /*21c0*/  IADD3 R2, R192, 0x28, RZ ;  /* 0x00000028c0027810 */ /* 0x000fe40007ffe0ff */
[----:B------:R-:W-:Y:S01]  /*21d0*/  @!P2 IADD3 R9, R13, R9, RZ ;  /* 0x000000090d09a210 */ /* 0x000fe20007ffe0ff */
[----:B------:R-:W-:Y:S01]  /*21e0*/  @!PT LDS RZ, [RZ] ;  /* 0x00000000fffff984 */ /* 0x000fe20000000800 */
[----:B------:R-:W-:Y:S01]  /*21f0*/  @!PT LDS RZ, [RZ] ;  /* 0x00000000fffff984 */ /* 0x000fe20000000800 */
[----:B------:R-:W-:Y:S01]  /*2200*/  @!PT LDS RZ, [RZ] ;  /* 0x00000000fffff984 */ /* 0x000fe20000000800 */
[----:B------:R1:W-:Y:S01]  /*2210*/  @!P5 LDGSTS.E.BYPASS.LTC128B.128 [R213+0x7000], [R22.64] ;  /* 0x0700000016d5dfae */ /* 0x0003e2000b901d58 */
[----:B------:R-:W-:Y:S02]  /*2220*/  @!P2 LEA R8, P0, R12, c[0x0][0x168], 0x1 ;  /* 0x00005a000c08aa11 */ /* 0x000fe400078008ff */
[----:B------:R-:W-:Y:S01]  /*2230*/  IADD3 R4, R192, 0x8, RZ ;  /* 0x00000008c0047810 */ /* 0x000fe20007ffe0ff */
[----:B------:R1:W-:Y:S01]  /*2240*/  @P4 STS.128 [R213+0x8000], RZ ;  /* 0x008000ffd5004388 */ /* 0x0003e20000000c00 */
[----:B------:R-:W-:Y:S02]  /*2250*/  @!P2 LEA.HI.X R9, R12, c[0x0][0x16c], R9, 0x1, P0 ;  /* 0x00005b000c09aa11 */ /* 0x000fe400000f0c09 */
[-C--:B------:R-:W-:Y:S01]  /*2260*/  ISETP.GE.AND P0, PT, R2, R5.reuse, PT ;  /* 0x000000050200720c */ /* 0x080fe20003f06270 */
[----:B------:R-:W-:Y:S01]  /*2270*/  @!PT LDS RZ, [RZ] ;  /* 0x00000000fffff984 */ /* 0x000fe20000000800 */
[----:B------:R-:W-:Y:S01]  /*2280*/  @!PT LDS RZ, [RZ] ;  /* 0x00000000fffff984 */ /* 0x000fe20000000800 */
[----:B------:R-:W-:Y:S01]  /*2290*/  @!PT LDS RZ, [RZ] ;  /* 0x00000000fffff984 */ /* 0x000fe20000000800 */
[----:B------:R2:W-:Y:S01]  /*22a0*/  @!P4 LDGSTS.E.BYPASS.LTC128B.128 [R213+0x8000], [R10.64] ;  /* 0x080000000ad5cfae */ /* 0x0005e2000b901d58 */
[----:B------:R-:W-:-:S03]  /*22b0*/  ISETP.GE.AND P4, PT, R192, R5, PT ;  /* 0x00000005c000720c */ /* 0x000fc60003f86270 */
[----:B------:R1:W-:Y:S04]  /*22c0*/  @P2 STS.128 [R213+0x9000], RZ ;  /* 0x009000ffd5002388 */ /* 0x0003e80000000c00 */
[----:B------:R-:W-:Y:S01]  /*22d0*/  @!PT LDS RZ, [RZ] ;  /* 0x00000000fffff984 */ /* 0x000fe20000000800 */
[----:B------:R-:W-:Y:S01]  /*22e0*/  @!PT LDS RZ, [RZ] ;  /* 0x00000000fffff984 */ /* 0x000fe20000000800 */
[----:B------:R-:W-:Y:S01]  /*22f0*/  @!PT LDS RZ, [RZ] ;  /* 0x00000000fffff984 */ /* 0x000fe20000000800 */
[----:B------:R4:W-:Y:S01]  /*2300*/  @!P2 LDGSTS.E.BYPASS.LTC128B.128 [R213+0x9000], [R8.64] ;  /* 0x0900000008d5afae */ /* 0x0009e2000b901d58 */
[----:B------:R-:W-:-:S03]  /*2310*/  ISETP.GE.AND P2, PT, R4, R5, PT ;  /* 0x000000050400720c */ /* 0x000fc60003f46270 */
[----:B------:R-:W0:Y:S01]  /*2320*/  LDGDEPBAR ;  /* 0x00000000000079af */ /* 0x000e220000000000 */
[----:B---3--:R-:W-:-:S05]  /*2330*/  @!P0 IMAD.WIDE R14, R2, 0x4, R226 ;  /* 0x00000004020e8825 */ /* 0x008fca00078e02e2 */
[----:B------:R1:W5:Y:S01]  /*2340*/  @!P0 LDG.E R209, [R14.64] ;  /* 0x000000180ed18981 */ /* 0x000362000c1e1900 */
[----:B--2---:R-:W-:-:S05]  /*2350*/  IMAD.WIDE R10, R192, 0x4, R226 ;  /* 0x00000004c00a7825 */ /* 0x004fca00078e02e2 */
[----:B------:R1:W5:Y:S04]  /*2360*/  @!P4 LDG.E R210, [R10.64] ;  /* 0x000000180ad2c981 */ /* 0x000368000c1e1900 */
[----:B------:R1:W5:Y:S01]  /*2370*/  @!P2 LDG.E R211, [R10.64+0x20] ;  /* 0x000020180ad3a981 */ /* 0x000362000c1e1900 */
[----:B------:R-:W-:-:S04]  /*2380*/  DEPBAR.LE SB0, 0x1 ;  /* 0x000080400000791a */ /* 0x000fc80000000000 */
[----:B------:R1:W5:Y:S04]  /*2390*/  @!P1 LDG.E R207, [R10.64+0x80] ;  /* 0x000080180acf9981 */ /* 0x000368000c1e1900 */
[----:B------:R-:W-:Y:S01]  /*23a0*/  BAR.SYNC.DEFER_BLOCKING 0x0 ;  /* 0x0000000000007b1d */ /* 0x000fe20000010000 */
[----:B------:R-:W-:Y:S02]  /*23b0*/  IMAD.MOV.U32 R12, RZ, RZ, c[0x0][0x308] ;  /* 0x0000c200ff0c7624 */ /* 0x000fe400078e00ff */
[----:B------:R-:W-:-:S05]  /*23c0*/  IMAD.MOV.U32 R13, RZ, RZ, c[0x0][0x30c] ;  /* 0x0000c300ff0d7624 */ /* 0x000fca00078e00ff */
[----:B----4-:R-:W2:Y:S04]  /*23d0*/  LDG.E.64 R8, [R12.64+0x8] ;  /* 0x000008180c087981 */ /* 0x010ea8000c1e1b00 */
[----:B------:R-:W3:Y:S01]  /*23e0*/  LDG.E.64 R4, [R12.64] ;  /* 0x000000180c047981 */ /* 0x000ee2000c1e1b00 */
[----:B------:R-:W-:Y:S01]  /*23f0*/  LEA.HI R0, R0, R3, RZ, 0x4 ;  /* 0x0000000300007211 */ /* 0x000fe200078f20ff */
[----:B------:R-:W-:Y:S01]  /*2400*/  IMAD R2, R189, c[0x0][0x1c0], R208 ;  /* 0x00007000bd027a24 */ /* 0x000fe200078e02d0 */
[----:B------:R-:W-:Y:S01]  /*2410*/  IADD3 R7, R7, 0x80, RZ ;  /* 0x0000008007077810 */ /* 0x000fe20007ffe0ff */
[----:B------:R1:W4:Y:S01]  /*2420*/  LDSM.16.M88.4 R140, [R179+0xa000] ;  /* 0x00a00000b38c783b */ /* 0x0003220000000200 */
[----:B------:R-:W-:-:S03]  /*2430*/  LOP3.LUT R0, R0, 0xfffffff0, RZ, 0xc0, !PT ;  /* 0xfffffff000007812 */ /* 0x000fc600078ec0ff */
[----:B------:R1:W1:Y:S02]  /*2440*/  LDSM.16.M88.4 R144, [R179+0xa800] ;  /* 0x00a80000b390783b */ /* 0x0002640000000200 */
[----:B------:R-:W-:Y:S02]  /*2450*/  IMAD.IADD R3, R3, 0x1, -R0 ;  /* 0x0000000103037824 */ /* 0x000fe400078e0a00 */
[----:B------:R1:W1:Y:S03]  /*2460*/  LDSM.16.M88.4 R148, [R174+0xa000] ;  /* 0x00a00000ae94783b */ /* 0x0002660000000200 */
[----:B------:R-:W-:Y:S01]  /*2470*/  SHF.R.S32.HI R0, RZ, 0x1f, R3 ;  /* 0x0000001fff007819 */ /* 0x000fe20000011403 */
[----:B------:R1:W1:Y:S03]  /*2480*/  LDSM.16.M88.4 R152, [R174+0xa800] ;  /* 0x00a80000ae98783b */ /* 0x0002660000000200 */
[----:B------:R-:W-:Y:S01]  /*2490*/  LEA.HI R0, R0, R3, RZ, 0x3 ;  /* 0x0000000300007211 */ /* 0x000fe200078f18ff */
[----:B------:R1:W1:Y:S01]  /*24a0*/  LDSM.16.M88.4 R156, [R173+0xa000] ;  /* 0x00a00000ad9c783b */ /* 0x0002620000000200 */
[----:B------:R-:W-:-:S02]  /*24b0*/  ISETP.GE.AND P1, PT, R7, R216, PT ;  /* 0x000000d80700720c */ /* 0x000fc40003f26270 */
[----:B------:R-:W-:Y:S01]  /*24c0*/  LOP3.LUT R0, R0, 0xfffffff8, RZ, 0xc0, !PT ;  /* 0xfffffff800007812 */ /* 0x000fe200078ec0ff */
[----:B------:R-:W-:Y:S01]  /*24d0*/  IMAD.SHL.U32 R7, R2, 0x20, RZ ;  /* 0x0000002002077824 */ /* 0x000fe200078e00ff */
[----:B------:R1:W1:Y:S03]  /*24e0*/  LDSM.16.M88.4 R160, [R173+0xa800] ;  /* 0x00a80000ada0783b */ /* 0x0002660000000200 */
[----:B------:R-:W-:Y:S01]  /*24f0*/  IMAD.IADD R0, R3, 0x1, -R0 ;  /* 0x0000000103007824 */ /* 0x000fe200078e0a00 */
[----:B------:R-:W-:Y:S01]  /*2500*/  SHF.R.S32.HI R3, RZ, 0x1f, R228 ;  /* 0x0000001fff037819 */ /* 0x000fe200000114e4 */
[----:B------:R1:W1:Y:S04]  /*2510*/  LDSM.16.M88.4 R164, [R172+0xa000] ;  /* 0x00a00000aca4783b */ /* 0x0002680000000200 */
[----:B------:R1:W1:Y:S01]  /*2520*/  LDSM.16.M88.4 R168, [R172+0xa800] ;  /* 0x00a80000aca8783b */ /* 0x0002620000000200 */
[----:B------:R-:W-:-:S02]  /*2530*/  USHF.L.U32 UR17, UR12, 0x4, URZ ;  /* 0x000000040c117899 */ /* 0x000fc4000800063f */
[----:B------:R-:W-:Y:S02]  /*2540*/  USHF.L.U32 UR18, UR12, 0x3, URZ ;  /* 0x000000030c127899 */ /* 0x000fe4000800063f */
[----:B------:R-:W-:Y:S01]  /*2550*/  UIADD3 UR11, UR17, 0x20, URZ ;  /* 0x00000020110b7890 */ /* 0x000fe2000fffe03f */
[----:B------:R-:W-:-:S03]  /*2560*/  IMAD.MOV.U32 R175, RZ, RZ, 0x20 ;  /* 0x00000020ffaf7424 */ /* 0x000fc600078e00ff */
[----:B------:R-:W-:Y:S01]  /*2570*/  UIADD3 UR10, UR18, UR11, URZ ;  /* 0x0000000b120a7290 */ /* 0x000fe2000fffe03f */
[----:B------:R-:W-:Y:S02]  /*2580*/  LOP3.LUT P0, RZ, R0, 0x2, RZ, 0xc0, !PT ;  /* 0x0000000200ff7812 */ /* 0x000fe4000780c0ff */
[----:B------:R-:W-:Y:S01]  /*2590*/  IADD3 R176, R181, 0x1000, RZ ;  /* 0x00001000b5b07810 */ /* 0x000fe20007ffe0ff */
[----:B------:R-:W-:Y:S01]  /*25a0*/  UIADD3 UR9, UR18, UR10, URZ ;  /* 0x0000000a12097290 */ /* 0x000fe2000fffe03f */
[----:B------:R-:W-:Y:S01]  /*25b0*/  IMAD.SHL.U32 R220, R186, 0x20, RZ ;  /* 0x00000020badc7824 */ /* 0x000fe200078e00ff */
[----:B------:R-:W-:Y:S01]  /*25c0*/  LOP3.LUT P2, RZ, R0, 0x4, RZ, 0xc0, !PT ;  /* 0x0000000400ff7812 */ /* 0x000fe2000784c0ff */
[----:B------:R-:W-:Y:S01]  /*25d0*/  IMAD.SHL.U32 R0, R182, 0x2, RZ ;  /* 0x00000002b6007824 */ /* 0x000fe200078e00ff */
[----:B------:R-:W-:Y:S01]  /*25e0*/  UIADD3 UR8, UR18, UR9, URZ ;  /* 0x0000000912087290 */ /* 0x000fe2000fffe03f */
[----:B------:R-:W-:Y:S02]  /*25f0*/  SEL R176, R176, R181, !P3 ;  /* 0x000000b5b0b07207 */ /* 0x000fe40005800000 */
[----:B------:R-:W-:Y:S01]  /*2600*/  SEL R175, R175, 0xffffffe0, !P0 ;  /* 0xffffffe0afaf7807 */ /* 0x000fe20004000000 */
[----:B------:R-:W-:Y:S01]  /*2610*/  UIADD3 UR7, UR18, UR8, URZ ;  /* 0x0000000812077290 */ /* 0x000fe2000fffe03f */
[----:B------:R-:W-:Y:S01]  /*2620*/  MOV R203, R205 ;  /* 0x000000cd00cb7202 */ /* 0x000fe20000000f00 */
        /* <DEDUP_REMOVED lines=33> */
[----:B------:R-:W-:Y:S01]  /*2840*/  SEL R183, R183, 0xffffffc0, !P2 ;  /* 0xffffffc0b7b77807 */ /* 0x000fe20005000000 */
[----:B------:R-:W-:Y:S01]  /*2850*/  IMAD.MOV.U32 R219, RZ, RZ, 0x40 ;  /* 0x00000040ffdb7424 */ /* 0x000fe200078e00ff */
[----:B------:R-:W-:Y:S01]  /*2860*/  IADD3 R2, R180, R175, RZ ;  /* 0x000000afb4027210 */ /* 0x000fe20007ffe0ff */
[----:B------:R-:W-:-:S02]  /*2870*/  UIADD3 UR5, -UR6, URZ, URZ ;  /* 0x0000003f06057290 */ /* 0x000fc4000fffe13f */
[----:B------:R-:W-:Y:S02]  /*2880*/  UIMAD UR16, UR12, 0x18, URZ ;  /* 0x000000180c1078a4 */ /* 0x000fe4000f8e023f */
[----:B------:R-:W-:Y:S02]  /*2890*/  USHF.L.U32 UR15, UR12, 0x5, URZ ;  /* 0x000000050c0f7899 */ /* 0x000fe4000800063f */
[----:B------:R-:W-:Y:S02]  /*28a0*/  UIMAD UR14, UR12, 0x28, URZ ;  /* 0x000000280c0e78a4 */ /* 0x000fe4000f8e023f */
[----:B------:R-:W-:Y:S02]  /*28b0*/  UIMAD UR13, UR12, 0x30, URZ ;  /* 0x000000300c0d78a4 */ /* 0x000fe4000f8e023f */
[----:B------:R-:W-:Y:S02]  /*28c0*/  UIMAD UR12, UR12, 0x38, URZ ;  /* 0x000000380c0c78a4 */ /* 0x000fe4000f8e023f */
[----:B------:R-:W-:Y:S01]  /*28d0*/  UIADD3 UR6, UR18, UR7, URZ ;  /* 0x0000000712067290 */ /* 0x000fe2000fffe03f */
[----:B--2---:R-:W-:-:S02]  /*28e0*/  IADD3 R228, P5, P4, R7, R8, R228 ;  /* 0x0000000807e47210 */ /* 0x004fc40007cbe0e4 */
[----:B------:R-:W-:-:S04]  /*28f0*/  SHF.R.S32.HI R8, RZ, 0x1f, R7 ;  /* 0x0000001fff087819 */ /* 0x000fc80000011407 */
[----:B------:R-:W-:Y:S02]  /*2900*/  IADD3.X R206, R8, R9, R3, P5, P4 ;  /* 0x0000000908ce7210 */ /* 0x000fe40002fe8403 */
[----:B------:R-:W-:-:S04]  /*2910*/  IADD3 R3, R182, 0x1000, RZ ;  /* 0x00001000b6037810 */ /* 0x000fc80007ffe0ff */
[----:B------:R-:W-:Y:S02]  /*2920*/  SEL R178, R3, R182, !P3 ;  /* 0x000000b603b27207 */ /* 0x000fe40005800000 */
[----:B------:R-:W2:Y:S01]  /*2930*/  @P1 S2R R3, SR_TID.X ;  /* 0x0000000000031919 */ /* 0x000ea20000002100 */
[----:B---3--:R3:W1:Y:S08]  /*2940*/  R2UR UR22, R5 ;  /* 0x00000000051673c2 */ /* 0x00867000000e0000 */
[----:B------:R3:W1:Y:S01]  /*2950*/  R2UR UR23, R4 ;  /* 0x00000000041773c2 */ /* 0x00066200000e0000 */
[----:B------:R-:W-:Y:S01]  /*2960*/  SHF.L.U32 R178, R178, 0x1, RZ ;  /* 0x00000001b2b27819 */ /* 0x000fe200000006ff */
[----:B------:R-:W-:Y:S01]  /*2970*/  IMAD.WIDE.U32 R228, R228, -0x2daee0ad, RZ ;  /* 0xd2511f53e4e47825 */ /* 0x000fe200078e00ff */
[----:B--2---:R-:W-:-:S04]  /*2980*/  @P1 SHF.L.U32 R3, R3, 0x1, RZ ;  /* 0x0000000103031819 */ /* 0x004fc800000006ff */
[----:B------:R-:W-:Y:S01]  /*2990*/  @P1 LOP3.LUT R220, R220, 0x6, R3, 0xf8, !PT ;  /* 0x00000006dcdc1812 */ /* 0x000fe200078ef803 */
[----:B----4-:R-:W-:Y:S02]  /*29a0*/  IMAD.IADD R3, R0, 0x1, R175 ;  /* 0x0000000100037824 */ /* 0x010fe400078e02af */
.L_x_823:
[----:B------:R-:W0:Y:S01]  /*29b0*/  LDGDEPBAR ;  /* 0x00000000000079af */ /* 0x000e220000000000 */
[C---:B------:R-:W-:Y:S01]  /*29c0*/  IMAD.IADD R184, R178.reuse, 0x1, R175 ;  /* 0x00000001b2b87824 */ /* 0x040fe200078e02af */
[----:B-----5:R-:W-:Y:S01]  /*29d0*/  FSETP.NEU.FTZ.AND P6, PT, R211, -INF , PT ;  /* 0xff800000d300780b */ /* 0x020fe20003fdd000 */
[--C-:B------:R-:W-:Y:S01]  /*29e0*/  IMAD.IADD R185, R178, 0x1, R183.reuse ;  /* 0x00000001b2b97824 */ /* 0x100fe200078e02b7 */
[----:B------:R-:W-:Y:S01]  /*29f0*/  FSETP.NEU.FTZ.AND P3, PT, R210, -INF , PT ;  /* 0xff800000d200780b */ /* 0x000fe20003f7d000 */
[----:B------:R-:W-:Y:S01]  /*2a00*/  IMAD.IADD R183, R184, 0x1, R183 ;  /* 0x00000001b8b77824 */ /* 0x000fe200078e02b7 */
[----:B-1----:R-:W-:Y:S01]  /*2a10*/  LOP3.LUT R236, R206, UR23, RZ, 0x3c, !PT ;  /* 0x00000017ceec7c12 */ /* 0x002fe2000f8e3cff */
[----:B------:R-:W-:Y:S01]  /*2a20*/  @P1 IMAD R245, R195, 0x80, R220 ;  /* 0x00000080c3f51824 */ /* 0x000fe200078e02dc */
[----:B------:R-:W-:Y:S01]  /*2a30*/  UIADD3 UR19, UR23, 0x3c6ef372, URZ ;  /* 0x3c6ef37217137890 */ /* 0x000fe2000fffe03f */
[----:B------:R-:W-:Y:S01]  /*2a40*/  FMUL.FTZ R232, R211, 1.4426950216293334961 ;  /* 0x3fb8aa3bd3e87820 */ /* 0x000fe20000410000 */
[----:B------:R-:W-:Y:S01]  /*2a50*/  UIADD3 UR20, UR22, -0x4498517b, URZ ;  /* 0xbb67ae8516147890 */ /* 0x000fe2000fffe03f */
[----:B------:R-:W-:Y:S01]  /*2a60*/  FMUL.FTZ R221, R210, 1.4426950216293334961 ;  /* 0x3fb8aa3bd2dd7820 */ /* 0x000fe20000410000 */
[----:B------:R-:W-:Y:S01]  /*2a70*/  @P1 IADD3 R233, R245, 0x8, RZ ;  /* 0x00000008f5e91810 */ /* 0x000fe20007ffe0ff */
[----:B------:R-:W-:Y:S01]  /*2a80*/  IMAD R235, R195, 0x4, R186 ;  /* 0x00000004c3eb7824 */ /* 0x000fe200078e02ba */
[-C--:B------:R-:W-:Y:S01]  /*2a90*/  @P1 ISETP.GE.AND P0, PT, R245, R216.reuse, PT ;  /* 0x000000d8f500120c */ /* 0x080fe20003f06270 */
[----:B------:R-:W-:Y:S01]  /*2aa0*/  IMAD.MOV.U32 R205, RZ, RZ, R203 ;  /* 0x000000ffffcd7224 */ /* 0x000fe200078e00cb */
[-C--:B------:R-:W-:Y:S01]  /*2ab0*/  @P1 ISETP.GE.AND P4, PT, R233, R216.reuse, PT ;  /* 0x000000d8e900120c */ /* 0x080fe20003f86270 */
[----:B------:R-:W-:Y:S01]  /*2ac0*/  FMUL.FTZ R234, R209, 1.4426950216293334961 ;  /* 0x3fb8aa3bd1ea7820 */ /* 0x000fe20000410000 */
[----:B------:R-:W-:Y:S01]  /*2ad0*/  @P1 IADD3 R233, R245, 0x9, RZ ;  /* 0x00000009f5e91810 */ /* 0x000fe20007ffe0ff */
[----:B------:R-:W-:Y:S01]  /*2ae0*/  UIADD3 UR21, UR23, -0x61c88647, URZ ;  /* 0x9e3779b917157890 */ /* 0x000fe2000fffe03f */
[----:B------:R-:W-:Y:S02]  /*2af0*/  LOP3.LUT R242, R229, UR22, R235, 0x96, !PT ;  /* 0x00000016e5f27c12 */ /* 0x000fe4000f8e96eb */
[----:B------:R-:W-:Y:S01]  /*2b00*/  @P1 IADD3 R235, R245, 0x10, RZ ;  /* 0x00000010f5eb1810 */ /* 0x000fe20007ffe0ff */
[----:B------:R-:W-:Y:S04]  /*2b10*/  DEPBAR.LE SB0, 0x0 ;  /* 0x000080000000791a */ /* 0x000fe80000000000 */
[----:B------:R-:W-:Y:S01]  /*2b20*/  BAR.SYNC.DEFER_BLOCKING 0x0 ;  /* 0x0000000000007b1d */ /* 0x000fe20000010000 */
[----:B------:R-:W-:Y:S05]  /*2b30*/  IMAD.WIDE.U32 R242, R242, -0x326172a9, RZ ;  /* 0xcd9e8d57f2f27825 */ /* 0x000fea00078e00ff */
[----:B------:R-:W-:Y:S01]  /*2b40*/  LOP3.LUT R237, R242, UR19, RZ, 0x3c, !PT ;  /* 0x00000013f2ed7c12 */ /* 0x000fe2000f8e3cff */
[----:B------:R-:W-:Y:S01]  /*2b50*/  UIADD3 UR19, UR22, 0x76cf5d0a, URZ ;  /* 0x76cf5d0a16137890 */ /* 0x000fe2000fffe03f */
[----:B------:R-:W-:Y:S08]  /*2b60*/  LDSM.16.M88.4 R100, [R178] ;  /* 0x00000000b264783b */ /* 0x000ff00000000200 */
[----:B------:R-:W1:Y:S08]  /*2b70*/  LDSM.16.M88.4 R104, [R179+0x6000] ;  /* 0x00600000b368783b */ /* 0x000e700000000200 */
[----:B------:R-:W2:Y:S08]  /*2b80*/  LDSM.16.M88.4 R108, [R178+0x1000] ;  /* 0x00100000b26c783b */ /* 0x000eb00000000200 */
[----:B------:R-:W4:Y:S08]  /*2b90*/  LDSM.16.M88.4 R112, [R179+0x6800] ;  /* 0x00680000b370783b */ /* 0x000f300000000200 */
[----:B------:R-:W-:Y:S08]  /*2ba0*/  LDSM.16.M88.4 R116, [R184] ;  /* 0x00000000b874783b */ /* 0x000ff00000000200 */
[----:B------:R-:W3:Y:S02]  /*2bb0*/  LDSM.16.M88.4 R120, [R174+0x6000] ;  /* 0x00600000ae78783b */ /* 0x000ee40000000200 */
[-C--:B-1-3--:R-:W-:Y:S06]  /*2bc0*/  HMMA.16816.F32.BF16 R4, R100, R104.reuse, RZ ;  /* 0x000000686404723c */ /* 0x08afec00000418ff */
[----:B------:R-:W1:Y:S02]  /*2bd0*/  LDSM.16.M88.4 R124, [R184+0x1000] ;  /* 0x00100000b87c783b */ /* 0x000e640000000200 */
[C---:B--2---:R-:W-:Y:S06]  /*2be0*/  HMMA.16816.F32.BF16 R8, R108.reuse, R104, RZ ;  /* 0x000000686c08723c */ /* 0x044fec00000418ff */
[----:B------:R-:W2:Y:S02]  /*2bf0*/  LDSM.16.M88.4 R128, [R174+0x6800] ;  /* 0x00680000ae80783b */ /* 0x000ea40000000200 */
[-C--:B------:R-:W-:Y:S06]  /*2c00*/  HMMA.16816.F32.BF16 R12, R108, R106.reuse, RZ ;  /* 0x0000006a6c0c723c */ /* 0x080fec00000418ff */
[----:B------:R-:W-:Y:S02]  /*2c10*/  LDSM.16.M88.4 R132, [R185] ;  /* 0x00000000b984783b */ /* 0x000fe40000000200 */
[C---:B------:R-:W-:Y:S06]  /*2c20*/  HMMA.16816.F32.BF16 R16, R100.reuse, R106, RZ ;  /* 0x0000006a6410723c */ /* 0x040fec00000418ff */
[----:B------:R-:W3:Y:S02]  /*2c30*/  LDSM.16.M88.4 R136, [R173+0x6000] ;  /* 0x00600000ad88783b */ /* 0x000ee40000000200 */
[-C--:B----4-:R-:W-:Y:S06]  /*2c40*/  HMMA.16816.F32.BF16 R20, R100, R112.reuse, RZ ;  /* 0x000000706414723c */ /* 0x090fec00000418ff */
[----:B------:R-:W-:Y:S02]  /*2c50*/  LDSM.16.M88.4 R104, [R173+0x6800] ;  /* 0x00680000ad68783b */ /* 0x000fe40000000200 */
[C---:B------:R-:W-:Y:S08]  /*2c60*/  HMMA.16816.F32.BF16 R24, R108.reuse, R112, RZ ;  /* 0x000000706c18723c */ /* 0x040ff000000418ff */
[-C--:B------:R-:W-:Y:S01]  /*2c70*/  HMMA.16816.F32.BF16 R28, R108, R114.reuse, RZ ;  /* 0x000000726c1c723c */ /* 0x080fe200000418ff */
[----:B------:R-:W-:Y:S07]  /*2c80*/  LDSM.16.M88.4 R108, [R183] ;  /* 0x00000000b76c783b */ /* 0x000fee0000000200 */
[----:B------:R-:W-:Y:S01]  /*2c90*/  HMMA.16816.F32.BF16 R32, R100, R114, RZ ;  /* 0x000000726420723c */ /* 0x000fe200000418ff */
[----:B------:R-:W4:Y:S07]  /*2ca0*/  LDSM.16.M88.4 R100, [R185+0x1000] ;  /* 0x00100000b964783b */ /* 0x000f2e0000000200 */
[-C--:B------:R-:W-:Y:S01]  /*2cb0*/  HMMA.16816.F32.BF16 R4, R116, R120.reuse, R4 ;  /* 0x000000787404723c */ /* 0x080fe20000041804 */
[----:B------:R-:W3:Y:S07]  /*2cc0*/  LDSM.16.M88.4 R112, [R172+0x6000] ;  /* 0x00600000ac70783b */ /* 0x000eee0000000200 */
[C---:B-1----:R-:W-:Y:S08]  /*2cd0*/  HMMA.16816.F32.BF16 R8, R124.reuse, R120, R8 ;  /* 0x000000787c08723c */ /* 0x042ff00000041808 */
[-C--:B------:R-:W-:Y:S08]  /*2ce0*/  HMMA.16816.F32.BF16 R12, R124, R122.reuse, R12 ;  /* 0x0000007a7c0c723c */ /* 0x080ff0000004180c */
[C---:B------:R-:W-:Y:S07]  /*2cf0*/  HMMA.16816.F32.BF16 R16, R116.reuse, R122, R16 ;  /* 0x0000007a7410723c */ /* 0x040fee0000041810 */
[----:B------:R-:W-:Y:S01]  /*2d00*/  FSEL R122, R232, RZ, P6 ;  /* 0x000000ffe87a7208 */ /* 0x000fe20003000000 */
[-C--:B--2---:R-:W-:Y:S01]  /*2d10*/  HMMA.16816.F32.BF16 R20, R116, R128.reuse, R20 ;  /* 0x000000807414723c */ /* 0x084fe20000041814 */
[-C--:B------:R-:W-:Y:S03]  /*2d20*/  @P1 ISETP.GE.AND P6, PT, R233, R216.reuse, PT ;  /* 0x000000d8e900120c */ /* 0x080fe60003fc6270 */
[----:B------:R-:W-:Y:S01]  /*2d30*/  FSEL R123, R221, RZ, P3 ;  /* 0x000000ffdd7b7208 */ /* 0x000fe20001800000 */
[----:B------:R-:W-:Y:S01]  /*2d40*/  IMAD R233, R214, 0x4, R187 ;  /* 0x00000004d6e97824 */ /* 0x000fe200078e02bb */
[----:B------:R-:W-:Y:S02]  /*2d50*/  @P1 IADD3 R221, R245, 0x1, RZ ;  /* 0x00000001f5dd1810 */ /* 0x000fe40007ffe0ff */
[C---:B------:R-:W-:Y:S01]  /*2d60*/  HMMA.16816.F32.BF16 R24, R124.reuse, R128, R24 ;  /* 0x000000807c18723c */ /* 0x040fe20000041818 */
[----:B------:R-:W-:Y:S01]  /*2d70*/  IMAD.WIDE.U32 R248, R233, -0x326172a9, RZ ;  /* 0xcd9e8d57e9f87825 */ /* 0x000fe200078e00ff */
[----:B------:R-:W-:Y:S02]  /*2d80*/  @P1 ISETP.GE.AND P3, PT, R221, R216, PT ;  /* 0x000000d8dd00120c */ /* 0x000fe40003f66270 */
[----:B------:R-:W-:Y:S01]  /*2d90*/  IADD3 R233, R233, 0x2, RZ ;  /* 0x00000002e9e97810 */ /* 0x000fe20007ffe0ff */
[----:B------:R-:W-:Y:S01]  /*2da0*/  FMUL.FTZ R221, R207, 1.4426950216293334961 ;  /* 0x3fb8aa3bcfdd7820 */ /* 0x000fe20000410000 */
[----:B------:R-:W-:Y:S02]  /*2db0*/  LOP3.LUT R250, R249, R236, RZ, 0x3c, !PT ;  /* 0x000000ecf9fa7212 */ /* 0x000fe400078e3cff */
[----:B------:R-:W-:Y:S01]  /*2dc0*/  LOP3.LUT R248, R243, UR21, R248, 0x96, !PT ;  /* 0x00000015f3f87c12 */ /* 0x000fe2000f8e96f8 */
[-C--:B------:R-:W-:Y:S03]  /*2dd0*/  HMMA.16816.F32.BF16 R28, R124, R130.reuse, R28 ;  /* 0x000000827c1c723c */ /* 0x080fe6000004181c */
[----:B------:R-:W-:Y:S04]  /*2de0*/  IMAD.WIDE.U32 R250, R250, -0x2daee0ad, RZ ;  /* 0xd2511f53fafa7825 */ /* 0x000fe800078e00ff */
[C---:B------:R-:W-:Y:S01]  /*2df0*/  LEA R126, P5, R192.reuse, R204, 0x2 ;  /* 0x000000ccc07e7211 */ /* 0x040fe200078a10ff */
[----:B------:R-:W-:Y:S01]  /*2e00*/  HMMA.16816.F32.BF16 R32, R116, R130, R32 ;  /* 0x000000827420723c */ /* 0x000fe20000041820 */
[----:B------:R-:W-:Y:S03]  /*2e10*/  IMAD.WIDE.U32 R238, R233, -0x326172a9, RZ ;  /* 0xcd9e8d57e9ee7825 */ /* 0x000fe600078e00ff */
[----:B------:R-:W-:Y:S01]  /*2e20*/  LEA.HI.X.SX32 R127, R192, R205, 0x2, P5 ;  /* 0x000000cdc07f7211 */ /* 0x000fe200028f16ff */
[----:B------:R-:W-:Y:S01]  /*2e30*/  IMAD.WIDE.U32 R248, R248, -0x2daee0ad, RZ ;  /* 0xd2511f53f8f87825 */ /* 0x000fe200078e00ff */
[----:B------:R-:W-:Y:S02]  /*2e40*/  FSETP.NEU.FTZ.AND P5, PT, R207, -INF , PT ;  /* 0xff800000cf00780b */ /* 0x000fe40003fbd000 */
[----:B------:R-:W-:Y:S01]  /*2e50*/  LOP3.LUT R236, R239, R236, RZ, 0x3c, !PT ;  /* 0x000000ecefec7212 */ /* 0x000fe200078e3cff */
[-C--:B---3--:R-:W-:Y:S03]  /*2e60*/  HMMA.16816.F32.BF16 R4, R132, R136.reuse, R4 ;  /* 0x000000888404723c */ /* 0x088fe60000041804 */
[----:B------:R-:W-:Y:S01]  /*2e70*/  LOP3.LUT R238, R243, UR21, R238, 0x96, !PT ;  /* 0x00000015f3ee7c12 */ /* 0x000fe2000f8e96ee */
[----:B------:R-:W-:Y:S01]  /*2e80*/  IMAD.WIDE.U32 R246, R236, -0x2daee0ad, RZ ;  /* 0xd2511f53ecf67825 */ /* 0x000fe200078e00ff */
[----:B------:R-:W-:Y:S01]  /*2e90*/  LOP3.LUT R239, R249, UR19, R250, 0x96, !PT ;  /* 0x00000013f9ef7c12 */ /* 0x000fe2000f8e96fa */
[----:B------:R-:W-:Y:S02]  /*2ea0*/  UIADD3 UR21, UR23, -0x255992d5, URZ ;  /* 0xdaa66d2b17157890 */ /* 0x000fe4000fffe03f */
[C---:B----4-:R-:W-:Y:S08]  /*2eb0*/  HMMA.16816.F32.BF16 R8, R100.reuse, R136, R8 ;  /* 0x000000886408723c */ /* 0x050ff00000041808 */
[-C--:B------:R-:W-:Y:S08]  /*2ec0*/  HMMA.16816.F32.BF16 R12, R100, R138.reuse, R12 ;  /* 0x0000008a640c723c */ /* 0x080ff0000004180c */
[C---:B------:R-:W-:Y:S08]  /*2ed0*/  HMMA.16816.F32.BF16 R16, R132.reuse, R138, R16 ;  /* 0x0000008a8410723c */ /* 0x040ff00000041810 */
[-C--:B------:R-:W-:Y:S08]  /*2ee0*/  HMMA.16816.F32.BF16 R20, R132, R104.reuse, R20 ;  /* 0x000000688414723c */ /* 0x080ff00000041814 */
[C---:B------:R-:W-:Y:S08]  /*2ef0*/  HMMA.16816.F32.BF16 R24, R100.reuse, R104, R24 ;  /* 0x000000686418723c */ /* 0x040ff00000041818 */
[-C--:B------:R-:W-:Y:S01]  /*2f00*/  HMMA.16816.F32.BF16 R28, R100, R106.reuse, R28 ;  /* 0x0000006a641c723c */ /* 0x080fe2000004181c */
[----:B------:R1:W2:Y:S07]  /*2f10*/  LDSM.16.M88.4 R100, [R183+0x1000] ;  /* 0x00100000b764783b */ /* 0x0002ae0000000200 */
[----:B------:R-:W-:Y:S01]  /*2f20*/  HMMA.16816.F32.BF16 R32, R132, R106, R32 ;  /* 0x0000006a8420723c */ /* 0x000fe20000041820 */
[----:B------:R-:W3:Y:S06]  /*2f30*/  LDSM.16.M88.4 R104, [R172+0x6800] ;  /* 0x00680000ac68783b */ /* 0x000eec0000000200 */
[----:B------:R-:W-:Y:S01]  /*2f40*/  FSEL R133, R221, RZ, P5 ;  /* 0x000000ffdd857208 */ /* 0x000fe20002800000 */
[-C--:B------:R-:W-:Y:S01]  /*2f50*/  HMMA.16816.F32.BF16 R4, R108, R112.reuse, R4 ;  /* 0x000000706c04723c */ /* 0x080fe20000041804 */
[----:B------:R-:W-:Y:S04]  /*2f60*/  FSETP.NEU.FTZ.AND P5, PT, R209, -INF , PT ;  /* 0xff800000d100780b */ /* 0x000fe80003fbd000 */
[----:B------:R-:W-:Y:S02]  /*2f70*/  FSEL R125, R234, RZ, P5 ;  /* 0x000000ffea7d7208 */ /* 0x000fe40002800000 */
[-C--:B------:R-:W-:Y:S02]  /*2f80*/  @P1 ISETP.GE.AND P5, PT, R235, R216.reuse, PT ;  /* 0x000000d8eb00120c */ /* 0x080fe40003fa6270 */
[----:B-1----:R-:W-:Y:S03]  /*2f90*/  SEL R183, R219, 0xffffffc0, !P2 ;  /* 0xffffffc0dbb77807 */ /* 0x002fe60005000000 */
[----:B------:R-:W-:Y:S01]  /*2fa0*/  LOP3.LUT R235, R228, UR20, RZ, 0x3c, !PT ;  /* 0x00000014e4eb7c12 */ /* 0x000fe2000f8e3cff */
[----:B------:R-:W-:Y:S01]  /*2fb0*/  UIADD3 UR20, UR22, 0x32370b8f, URZ ;  /* 0x32370b8f16147890 */ /* 0x000fe2000fffe03f */
[----:B------:R-:W-:Y:S02]  /*2fc0*/  IMAD.IADD R124, R183, 0x1, R3 ;  /* 0x00000001b77c7824 */ /* 0x000fe400078e0203 */
[C---:B------:R-:W-:Y:S01]  /*2fd0*/  LOP3.LUT R240, R235.reuse, R251, RZ, 0x3c, !PT ;  /* 0x000000fbebf07212 */ /* 0x040fe200078e3cff */
[----:B------:R-:W-:Y:S01]  /*2fe0*/  IMAD.WIDE.U32 R250, R238, -0x2daee0ad, RZ ;  /* 0xd2511f53eefa7825 */ /* 0x000fe200078e00ff */
[----:B------:R-:W-:Y:S03]  /*2ff0*/  LOP3.LUT R235, R235, R247, RZ, 0x3c, !PT ;  /* 0x000000f7ebeb7212 */ /* 0x000fe600078e3cff */
[----:B------:R-:W-:Y:S03]  /*3000*/  IMAD.WIDE.U32 R240, R240, -0x326172a9, RZ ;  /* 0xcd9e8d57f0f07825 */ /* 0x000fe600078e00ff */
[----:B------:R-:W-:Y:S01]  /*3010*/  @P1 FSEL R4, R4, -INF , !P0 ;  /* 0xff80000004041808 */ /* 0x000fe20004000000 */
[C---:B--2---:R-:W-:Y:S01]  /*3020*/  HMMA.16816.F32.BF16 R8, R100.reuse, R112, R8 ;  /* 0x000000706408723c */ /* 0x044fe20000041808 */
[----:B------:R-:W-:Y:S01]  /*3030*/  LOP3.LUT R241, R237, R241, RZ, 0x3c, !PT ;  /* 0x000000f1edf17212 */ /* 0x000fe200078e3cff */
[----:B------:R-:W-:Y:S01]  /*3040*/  IMAD.WIDE.U32 R134, R235, -0x326172a9, RZ ;  /* 0xcd9e8d57eb867825 */ /* 0x000fe200078e00ff */
[----:B------:R-:W-:Y:S02]  /*3050*/  @P1 FSEL R5, R5, -INF , !P3 ;  /* 0xff80000005051808 */ /* 0x000fe40005800000 */
[----:B------:R-:W-:Y:S01]  /*3060*/  @P1 FSEL R6, R6, -INF , !P0 ;  /* 0xff80000006061808 */ /* 0x000fe20004000000 */
[--C-:B------:R-:W-:Y:S01]  /*3070*/  FFMA.FTZ R205, R4, c[0x0][0x23c], -R123.reuse ;  /* 0x00008f0004cd7a23 */ /* 0x100fe2000001087b */
[----:B------:R-:W-:Y:S01]  /*3080*/  @P1 FSEL R7, R7, -INF , !P3 ;  /* 0xff80000007071808 */ /* 0x000fe20005800000 */
[-C--:B------:R-:W-:Y:S01]  /*3090*/  HMMA.16816.F32.BF16 R12, R100, R114.reuse, R12 ;  /* 0x00000072640c723c */ /* 0x080fe2000004180c */
[----:B------:R-:W-:Y:S03]  /*30a0*/  FFMA.FTZ R232, R5, c[0x0][0x23c], -R123 ;  /* 0x00008f0005e87a23 */ /* 0x000fe6000001087b */
[--C-:B------:R-:W-:Y:S01]  /*30b0*/  FFMA.FTZ R221, R6, c[0x0][0x23c], -R122.reuse ;  /* 0x00008f0006dd7a23 */ /* 0x100fe2000001087a */
[----:B------:R-:W1:Y:S01]  /*30c0*/  MUFU.EX2 R205, R205 ;  /* 0x000000cd00cd7308 */ /* 0x000e620000000800 */
[----:B------:R-:W-:Y:S02]  /*30d0*/  FFMA.FTZ R234, R7, c[0x0][0x23c], -R122 ;  /* 0x00008f0007ea7a23 */ /* 0x000fe4000001087a */
[C---:B------:R-:W-:Y:S01]  /*30e0*/  HMMA.16816.F32.BF16 R16, R108.reuse, R114, R16 ;  /* 0x000000726c10723c */ /* 0x040fe20000041810 */
[----:B------:R-:W-:Y:S05]  /*30f0*/  IMAD.WIDE.U32 R130, R241, -0x2daee0ad, RZ ;  /* 0xd2511f53f1827825 */ /* 0x000fea00078e00ff */
[----:B------:R-:W-:Y:S01]  /*3100*/  LOP3.LUT R248, R131, UR20, R248, 0x96, !PT ;  /* 0x0000001483f87c12 */ /* 0x000fe2000f8e96f8 */
[----:B------:R-:W2:Y:S01]  /*3110*/  MUFU.EX2 R232, R232 ;  /* 0x000000e800e87308 */ /* 0x000ea20000000800 */
[----:B------:R-:W-:Y:S01]  /*3120*/  @P1 FSEL R10, R10, -INF , !P0 ;  /* 0xff8000000a0a1808 */ /* 0x000fe20004000000 */
[-C--:B---3--:R-:W-:Y:S03]  /*3130*/  HMMA.16816.F32.BF16 R20, R108, R104.reuse, R20 ;  /* 0x000000686c14723c */ /* 0x088fe60000041814 */
[----:B------:R-:W-:Y:S01]  /*3140*/  @P1 FSEL R9, R9, -INF , !P3 ;  /* 0xff80000009091808 */ /* 0x000fe20005800000 */
[----:B------:R-:W-:Y:S01]  /*3150*/  FFMA.FTZ R244, R10, c[0x0][0x23c], -R125 ;  /* 0x00008f000af47a23 */ /* 0x000fe2000001087d */
[----:B------:R-:W-:Y:S01]  /*3160*/  @P1 FSEL R11, R11, -INF , !P3 ;  /* 0xff8000000b0b1808 */ /* 0x000fe20005800000 */
[----:B------:R-:W-:Y:S01]  /*3170*/  IMAD.WIDE.U32 R248, R248, -0x326172a9, RZ ;  /* 0xcd9e8d57f8f87825 */ /* 0x000fe200078e00ff */
[----:B------:R-:W-:Y:S01]  /*3180*/  @P1 FSEL R13, R13, -INF , !P6 ;  /* 0xff8000000d0d1808 */ /* 0x000fe20007000000 */
[----:B------:R3:W-:Y:S01]  /*3190*/  MUFU.EX2 R235, R244 ;  /* 0x000000f400eb7308 */ /* 0x0007e20000000800 */
[----:B------:R-:W-:Y:S01]  /*31a0*/  @P1 FSEL R14, R14, -INF , !P4 ;  /* 0xff8000000e0e1808 */ /* 0x000fe20006000000 */
[C---:B------:R-:W-:Y:S02]  /*31b0*/  HMMA.16816.F32.BF16 R24, R100.reuse, R104, R24 ;  /* 0x000000686418723c */ /* 0x040fe40000041818 */
[----:B------:R-:W-:Y:S01]  /*31c0*/  @P1 FSEL R15, R15, -INF , !P6 ;  /* 0xff8000000f0f1808 */ /* 0x000fe20007000000 */
[----:B------:R-:W-:Y:S01]  /*31d0*/  FFMA.FTZ R242, R9, c[0x0][0x23c], -R133 ;  /* 0x00008f0009f27a23 */ /* 0x000fe20000010885 */
[----:B------:R-:W-:Y:S01]  /*31e0*/  @P1 FSEL R8, R8, -INF , !P0 ;  /* 0xff80000008081808 */ /* 0x000fe20004000000 */
[----:B------:R-:W-:Y:S01]  /*31f0*/  FFMA.FTZ R238, R11, c[0x0][0x23c], -R125 ;  /* 0x00008f000bee7a23 */ /* 0x000fe2000001087d */
[----:B------:R-:W-:Y:S01]  /*3200*/  @P1 FSEL R18, R18, -INF , !P4 ;  /* 0xff80000012121808 */ /* 0x000fe20006000000 */
[----:B------:R-:W-:Y:S01]  /*3210*/  IMAD.WIDE.U32 R10, R239, -0x326172a9, RZ ;  /* 0xcd9e8d57ef0a7825 */ /* 0x000fe200078e00ff */
[----:B------:R-:W-:Y:S01]  /*3220*/  @P1 FSEL R12, R12, -INF , !P4 ;  /* 0xff8000000c0c1808 */ /* 0x000fe20006000000 */
[----:B------:R4:W-:Y:S01]  /*3230*/  MUFU.EX2 R236, R242 ;  /* 0x000000f200ec7308 */ /* 0x0009e20000000800 */
[-C--:B------:R-:W-:Y:S02]  /*3240*/  HMMA.16816.F32.BF16 R28, R100, R106.reuse, R28 ;  /* 0x0000006a641c723c */ /* 0x080fe4000004181c */
[----:B------:R-:W-:Y:S01]  /*3250*/  @P1 FSEL R19, R19, -INF , !P6 ;  /* 0xff80000013131808 */ /* 0x000fe20007000000 */
[----:B------:R-:W-:Y:S01]  /*3260*/  FFMA.FTZ R252, R18, c[0x0][0x23c], -R122 ;  /* 0x00008f0012fc7a23 */ /* 0x000fe2000001087a */
[----:B------:R-:W-:Y:S01]  /*3270*/  LOP3.LUT R241, R11, UR21, R240, 0x96, !PT ;  /* 0x000000150bf17c12 */ /* 0x000fe2000f8e96f0 */
[--C-:B------:R-:W-:Y:S01]  /*3280*/  FFMA.FTZ R233, R8, c[0x0][0x23c], -R133.reuse ;  /* 0x00008f0008e97a23 */ /* 0x100fe20000010885 */
[----:B------:R-:W-:Y:S02]  /*3290*/  @P1 FSEL R20, R20, -INF , !P5 ;  /* 0xff80000014141808 */ /* 0x000fe40006800000 */
[----:B------:R-:W-:Y:S01]  /*32a0*/  @P1 FSEL R16, R16, -INF , !P4 ;  /* 0xff80000010101808 */ /* 0x000fe20006000000 */
[----:B------:R-:W-:Y:S01]  /*32b0*/  HMMA.16816.F32.BF16 R32, R108, R106, R32 ;  /* 0x0000006a6c20723c */ /* 0x000fe20000041820 */
[----:B------:R-:W1:Y:S02]  /*32c0*/  MUFU.EX2 R221, R221 ;  /* 0x000000dd00dd7308 */ /* 0x000e640000000800 */
[----:B------:R-:W-:Y:S01]  /*32d0*/  @P1 FSEL R17, R17, -INF , !P6 ;  /* 0xff80000011111808 */ /* 0x000fe20007000000 */
[----:B---3--:R-:W-:Y:S01]  /*32e0*/  FFMA.FTZ R244, R13, c[0x0][0x23c], -R133 ;  /* 0x00008f000df47a23 */ /* 0x008fe20000010885 */
[----:B------:R-:W-:Y:S02]  /*32f0*/  @P1 FSEL R22, R22, -INF , !P5 ;  /* 0xff80000016161808 */ /* 0x000fe40006800000 */
[----:B------:R-:W-:Y:S02]  /*3300*/  @P1 FSEL R24, R24, -INF , !P5 ;  /* 0xff80000018181808 */ /* 0x000fe40006800000 */
[----:B------:R-:W-:Y:S02]  /*3310*/  @P1 FSEL R26, R26, -INF , !P5 ;  /* 0xff8000001a1a1808 */ /* 0x000fe40006800000 */
[----:B------:R-:W-:Y:S01]  /*3320*/  MUFU.EX2 R233, R233 ;  /* 0x000000e900e97308 */ /* 0x000fe20000000800 */
[----:B----4-:R-:W-:Y:S02]  /*3330*/  LOP3.LUT R242, R251, UR19, R246, 0x96, !PT ;  /* 0x00000013fbf27c12 */ /* 0x010fe4000f8e96f6 */
[----:B------:R-:W-:Y:S01]  /*3340*/  FFMA.FTZ R26, R26, c[0x0][0x23c], -R125 ;  /* 0x00008f001a1a7a23 */ /* 0x000fe2000001087d */
[----:B------:R-:W-:Y:S01]  /*3350*/  LOP3.LUT R246, R237, R135, RZ, 0x3c, !PT ;  /* 0x00000087edf67212 */ /* 0x000fe200078e3cff */
[----:B------:R-:W-:Y:S01]  /*3360*/  UIADD3 UR19, UR23, 0x78dde6e4, URZ ;  /* 0x78dde6e417137890 */ /* 0x000fe2000fffe03f */
[----:B------:R-:W-:Y:S02]  /*3370*/  FFMA.FTZ R237, R12, c[0x0][0x23c], -R133 ;  /* 0x00008f000ced7a23 */ /* 0x000fe40000010885 */
[----:B------:R-:W-:Y:S02]  /*3380*/  IMAD.WIDE.U32 R242, R242, -0x326172a9, RZ ;  /* 0xcd9e8d57f2f27825 */ /* 0x000fe400078e00ff */
[----:B------:R-:W-:Y:S01]  /*3390*/  MUFU.EX2 R129, R26 ;  /* 0x0000001a00817308 */ /* 0x000fe20000000800 */
[----:B------:R-:W-:Y:S01]  /*33a0*/  LOP3.LUT R240, R249, UR19, R10, 0x96, !PT ;  /* 0x00000013f9f07c12 */ /* 0x000fe2000f8e960a */
[----:B------:R-:W-:Y:S01]  /*33b0*/  IMAD.WIDE.U32 R246, R246, -0x2daee0ad, RZ ;  /* 0xd2511f53f6f67825 */ /* 0x000fe200078e00ff */
[----:B------:R-:W-:Y:S01]  /*33c0*/  LOP3.LUT R239, R243, UR21, R134, 0x96, !PT ;  /* 0x00000015f3ef7c12 */ /* 0x000fe2000f8e9686 */
[----:B------:R-:W-:Y:S02]  /*33d0*/  UIADD3 UR21, UR22, -0x126145ec, URZ ;  /* 0xed9eba1416157890 */ /* 0x000fe4000fffe03f */
[----:B------:R-:W-:Y:S01]  /*33e0*/  IMAD.WIDE.U32 R134, R240, -0x2daee0ad, RZ ;  /* 0xd2511f53f0867825 */ /* 0x000fe200078e00ff */
[----:B------:R-:W-:Y:S01]  /*33f0*/  LOP3.LUT R250, R247, UR20, R250, 0x96, !PT ;  /* 0x00000014f7fa7c12 */ /* 0x000fe2000f8e96fa */
[----:B------:R-:W-:Y:S02]  /*3400*/  UIADD3 UR20, UR22, -0x56f99767, URZ ;  /* 0xa906689916147890 */ /* 0x000fe4000fffe03f */
[----:B------:R3:W-:Y:S01]  /*3410*/  MUFU.EX2 R240, R244 ;  /* 0x000000f400f07308 */ /* 0x0007e20000000800 */
[----:B------:R-:W-:Y:S04]  /*3420*/  IMAD.WIDE.U32 R10, R241, -0x2daee0ad, RZ ;  /* 0xd2511f53f10a7825 */ /* 0x000fe800078e00ff */
[----:B------:R-:W-:Y:S01]  /*3430*/  IMAD.WIDE.U32 R250, R250, -0x326172a9, RZ ;  /* 0xcd9e8d57fafa7825 */ /* 0x000fe200078e00ff */
[----:B------:R-:W-:Y:S02]  /*3440*/  LOP3.LUT R243, R11, UR21, R130, 0x96, !PT ;  /* 0x000000150bf37c12 */ /* 0x000fe4000f8e9682 */
[----:B------:R-:W-:Y:S01]  /*3450*/  LOP3.LUT R241, R135, UR20, R10, 0x96, !PT ;  /* 0x0000001487f17c12 */ /* 0x000fe2000f8e960a */
[----:B------:R-:W-:Y:S01]  /*3460*/  IMAD.WIDE.U32 R118, R239, -0x2daee0ad, RZ ;  /* 0xd2511f53ef767825 */ /* 0x000fe200078e00ff */
[----:B------:R-:W-:Y:S01]  /*3470*/  LOP3.LUT R242, R251, UR19, R242, 0x96, !PT ;  /* 0x00000013fbf27c12 */ /* 0x000fe2000f8e96f2 */
[----:B------:R-:W-:Y:S01]  /*3480*/  UIADD3 UR19, UR23, -0x4ab325aa, URZ ;  /* 0xb54cda5617137890 */ /* 0x000fe2000fffe03f */
[----:B------:R-:W4:Y:S01]  /*3490*/  MUFU.EX2 R234, R234 ;  /* 0x000000ea00ea7308 */ /* 0x000f220000000800 */
[----:B------:R-:W-:Y:S01]  /*34a0*/  IMAD.WIDE.U32 R10, R241, -0x326172a9, RZ ;  /* 0xcd9e8d57f10a7825 */ /* 0x000fe200078e00ff */
[----:B------:R-:W-:Y:S03]  /*34b0*/  LOP3.LUT R241, R119, UR21, R246, 0x96, !PT ;  /* 0x0000001577f17c12 */ /* 0x000fe6000f8e96f6 */
[----:B------:R-:W-:Y:S04]  /*34c0*/  IMAD.WIDE.U32 R138, R243, -0x326172a9, RZ ;  /* 0xcd9e8d57f38a7825 */ /* 0x000fe800078e00ff */
[----:B------:R-:W-:Y:S01]  /*34d0*/  IMAD.WIDE.U32 R130, R242, -0x2daee0ad, RZ ;  /* 0xd2511f53f2827825 */ /* 0x000fe200078e00ff */
[----:B------:R-:W-:Y:S01]  /*34e0*/  LOP3.LUT R246, R11, UR19, R138, 0x96, !PT ;  /* 0x000000130bf67c12 */ /* 0x000fe2000f8e968a */
[----:B------:R-:W1:Y:S02]  /*34f0*/  MUFU.EX2 R238, R238 ;  /* 0x000000ee00ee7308 */ /* 0x000e640000000800 */
[--C-:B------:R-:W-:Y:S01]  /*3500*/  FFMA.FTZ R239, R14, c[0x0][0x23c], -R125.reuse ;  /* 0x00008f000eef7a23 */ /* 0x100fe2000001087d */
[----:B------:R-:W-:Y:S01]  /*3510*/  LOP3.LUT R247, R131, UR20, R118, 0x96, !PT ;  /* 0x0000001483f77c12 */ /* 0x000fe2000f8e9676 */
[----:B------:R-:W-:Y:S01]  /*3520*/  IMAD.WIDE.U32 R118, R241, -0x326172a9, RZ ;  /* 0xcd9e8d57f1767825 */ /* 0x000fe200078e00ff */
[C---:B------:R-:W-:Y:S01]  /*3530*/  LOP3.LUT R243, R246.reuse, 0xffff, RZ, 0xc0, !PT ;  /* 0x0000fffff6f37812 */ /* 0x040fe200078ec0ff */
[----:B------:R-:W-:Y:S01]  /*3540*/  ULDC.U8 UR20, c[0x0][0x2d8] ;  /* 0x0000b60000147ab9 */ /* 0x000fe20000000000 */
[----:B------:R-:W-:Y:S01]  /*3550*/  LOP3.LUT R241, R246, 0xff, RZ, 0xc0, !PT ;  /* 0x000000fff6f17812 */ /* 0x000fe200078ec0ff */
[----:B------:R-:W-:Y:S01]  /*3560*/  FFMA.FTZ R242, R15, c[0x0][0x23c], -R125 ;  /* 0x00008f000ff27a23 */ /* 0x000fe2000001087d */
[----:B------:R-:W-:Y:S01]  /*3570*/  SHF.R.U32.HI R243, RZ, 0x8, R243 ;  /* 0x00000008fff37819 */ /* 0x000fe200000116f3 */
[----:B------:R-:W-:Y:S01]  /*3580*/  IMAD.WIDE.U32 R14, R247, -0x326172a9, RZ ;  /* 0xcd9e8d57f70e7825 */ /* 0x000fe200078e00ff */
[----:B------:R-:W-:Y:S01]  /*3590*/  ISETP.LE.U32.AND P3, PT, R241, UR20, PT ;  /* 0x00000014f1007c0c */ /* 0x000fe2000bf63070 */
[----:B------:R-:W4:Y:S01]  /*35a0*/  MUFU.EX2 R237, R237 ;  /* 0x000000ed00ed7308 */ /* 0x000f220000000800 */
[----:B------:R-:W-:Y:S01]  /*35b0*/  LOP3.LUT R243, R243, 0xffff, RZ, 0xc0, !PT ;  /* 0x0000fffff3f37812 */ /* 0x000fe200078ec0ff */
[--C-:B------:R-:W-:Y:S01]  /*35c0*/  FFMA.FTZ R241, R16, c[0x0][0x23c], -R123.reuse ;  /* 0x00008f0010f17a23 */ /* 0x100fe2000001087b */
[----:B------:R-:W-:Y:S01]  /*35d0*/  LOP3.LUT R247, R15, UR19, R118, 0x96, !PT ;  /* 0x000000130ff77c12 */ /* 0x000fe2000f8e9676 */
[----:B------:R-:W-:Y:S01]  /*35e0*/  UIADD3 UR19, UR23, 0x1715609d, URZ ;  /* 0x1715609d17137890 */ /* 0x000fe2000fffe03f */
[--C-:B---3--:R-:W-:Y:S02]  /*35f0*/  SHF.R.U32.HI R244, RZ, 0x10, R246.reuse ;  /* 0x00000010fff47819 */ /* 0x108fe400000116f6 */
[----:B------:R-:W-:Y:S02]  /*3600*/  ISETP.LE.U32.AND P4, PT, R243, UR20, PT ;  /* 0x00000014f3007c0c */ /* 0x000fe4000bf83070 */
[----:B------:R-:W-:Y:S01]  /*3610*/  LOP3.LUT R244, R244, 0xff, RZ, 0xc0, !PT ;  /* 0x000000fff4f47812 */ /* 0x000fe200078ec0ff */
[----:B------:R-:W3:Y:S01]  /*3620*/  MUFU.EX2 R242, R242 ;  /* 0x000000f200f27308 */ /* 0x000ee20000000800 */
[----:B------:R-:W-:Y:S01]  /*3630*/  LOP3.LUT R243, R247, 0xffff, RZ, 0xc0, !PT ;  /* 0x0000fffff7f37812 */ /* 0x000fe200078ec0ff */
[----:B-1----:R-:W-:Y:S01]  /*3640*/  @!P3 FADD.FTZ R205, -R205, -RZ ;  /* 0x800000ffcdcdb221 */ /* 0x002fe20000010100 */
[----:B------:R-:W-:Y:S01]  /*3650*/  ISETP.LE.U32.AND P0, PT, R244, UR20, PT ;  /* 0x00000014f4007c0c */ /* 0x000fe2000bf03070 */
[----:B------:R-:W-:Y:S01]  /*3660*/  FFMA.FTZ R244, R17, c[0x0][0x23c], -R123 ;  /* 0x00008f0011f47a23 */ /* 0x000fe2000001087b */
[----:B------:R-:W-:Y:S02]  /*3670*/  SHF.R.U32.HI R246, RZ, 0x18, R246 ;  /* 0x00000018fff67819 */ /* 0x000fe400000116f6 */
[----:B------:R-:W-:Y:S02]  /*3680*/  SHF.R.U32.HI R243, RZ, 0x8, R243 ;  /* 0x00000008fff37819 */ /* 0x000fe400000116f3 */
[----:B------:R-:W-:Y:S01]  /*3690*/  LOP3.LUT R249, R247, 0xff, RZ, 0xc0, !PT ;  /* 0x000000fff7f97812 */ /* 0x000fe200078ec0ff */
[----:B--2---:R-:W-:Y:S01]  /*36a0*/  @!P4 FADD.FTZ R232, -R232, -RZ ;  /* 0x800000ffe8e8c221 */ /* 0x004fe20000010100 */
[----:B------:R-:W-:Y:S01]  /*36b0*/  ISETP.LE.U32.AND P6, PT, R246, UR20, PT ;  /* 0x00000014f6007c0c */ /* 0x000fe2000bfc3070 */
[----:B------:R-:W-:Y:S01]  /*36c0*/  MUFU.EX2 R241, R241 ;  /* 0x000000f100f17308 */ /* 0x000fe20000000800 */
[----:B------:R-:W-:Y:S02]  /*36d0*/  LOP3.LUT R246, R243, 0xffff, RZ, 0xc0, !PT ;  /* 0x0000fffff3f67812 */ /* 0x000fe400078ec0ff */
[----:B------:R-:W-:Y:S01]  /*36e0*/  ISETP.LE.U32.AND P3, PT, R249, UR20, PT ;  /* 0x00000014f9007c0c */ /* 0x000fe2000bf63070 */
[----:B------:R-:W-:Y:S01]  /*36f0*/  @!P0 FADD.FTZ R221, -R221, -RZ ;  /* 0x800000ffdddd8221 */ /* 0x000fe20000010100 */
[----:B------:R-:W-:Y:S01]  /*3700*/  ISETP.LE.U32.AND P4, PT, R246, UR20, PT ;  /* 0x00000014f6007c0c */ /* 0x000fe2000bf83070 */
[----:B------:R-:W-:Y:S01]  /*3710*/  FFMA.FTZ R246, R19, c[0x0][0x23c], -R122 ;  /* 0x00008f0013f67a23 */ /* 0x000fe2000001087a */
[----:B------:R-:W-:Y:S02]  /*3720*/  @P1 IADD3 R249, R245, 0x11, RZ ;  /* 0x00000011f5f91810 */ /* 0x000fe40007ffe0ff */
[----:B------:R-:W-:Y:S01]  /*3730*/  SHF.R.U32.HI R251, RZ, 0x10, R247 ;  /* 0x00000010fffb7819 */ /* 0x000fe200000116f7 */
[----:B------:R1:W-:Y:S01]  /*3740*/  MUFU.EX2 R243, R252 ;  /* 0x000000fc00f37308 */ /* 0x0003e20000000800 */
[-C--:B------:R-:W-:Y:S01]  /*3750*/  @P1 ISETP.GE.AND P0, PT, R249, R216.reuse, PT ;  /* 0x000000d8f900120c */ /* 0x080fe20003f06270 */
[----:B----4-:R-:W-:Y:S01]  /*3760*/  @!P6 FADD.FTZ R234, -R234, -RZ ;  /* 0x800000ffeaeae221 */ /* 0x010fe20000010100 */
[----:B------:R-:W-:Y:S02]  /*3770*/  @P1 IADD3 R249, R245, 0x18, RZ ;  /* 0x00000018f5f91810 */ /* 0x000fe40007ffe0ff */
[----:B------:R-:W-:Y:S01]  /*3780*/  @P1 FSEL R21, R21, -INF , !P0 ;  /* 0xff80000015151808 */ /* 0x000fe20004000000 */
[----:B------:R-:W-:Y:S01]  /*3790*/  @!P3 FADD.FTZ R233, -R233, -RZ ;  /* 0x800000ffe9e9b221 */ /* 0x000fe20000010100 */
[----:B------:R-:W-:Y:S01]  /*37a0*/  @P1 IADD3 R245, R245, 0x19, RZ ;  /* 0x00000019f5f51810 */ /* 0x000fe20007ffe0ff */
[----:B------:R-:W-:Y:S01]  /*37b0*/  @!P4 FADD.FTZ R236, -R236, -RZ ;  /* 0x800000ffececc221 */ /* 0x000fe20000010100 */
[----:B------:R-:W-:Y:S01]  /*37c0*/  @P1 FSEL R23, R23, -INF , !P0 ;  /* 0xff80000017171808 */ /* 0x000fe20004000000 */
[--C-:B------:R-:W-:Y:S01]  /*37d0*/  FFMA.FTZ R17, R21, c[0x0][0x23c], -R123.reuse ;  /* 0x00008f0015117a23 */ /* 0x100fe2000001087b */
[-C--:B------:R-:W-:Y:S01]  /*37e0*/  @P1 ISETP.GE.AND P3, PT, R249, R216.reuse, PT ;  /* 0x000000d8f900120c */ /* 0x080fe20003f66270 */
[----:B------:R-:W-:Y:S01]  /*37f0*/  FFMA.FTZ R249, R20, c[0x0][0x23c], -R123 ;  /* 0x00008f0014f97a23 */ /* 0x000fe2000001087b */
[----:B------:R-:W-:Y:S01]  /*3800*/  @P1 FSEL R25, R25, -INF , !P0 ;  /* 0xff80000019191808 */ /* 0x000fe20004000000 */
[----:B------:R-:W-:Y:S01]  /*3810*/  MUFU.EX2 R244, R244 ;  /* 0x000000f400f47308 */ /* 0x000fe20000000800 */
[----:B------:R-:W-:Y:S02]  /*3820*/  @P1 ISETP.GE.AND P4, PT, R245, R216, PT ;  /* 0x000000d8f500120c */ /* 0x000fe40003f86270 */
[----:B------:R-:W-:Y:S01]  /*3830*/  @P1 FSEL R27, R27, -INF , !P0 ;  /* 0xff8000001b1b1808 */ /* 0x000fe20004000000 */
[----:B------:R-:W-:Y:S01]  /*3840*/  FFMA.FTZ R25, R25, c[0x0][0x23c], -R133 ;  /* 0x00008f0019197a23 */ /* 0x000fe20000010885 */
[----:B------:R-:W-:Y:S02]  /*3850*/  LOP3.LUT R251, R251, 0xff, RZ, 0xc0, !PT ;  /* 0x000000fffbfb7812 */ /* 0x000fe400078ec0ff */
[----:B------:R-:W-:Y:S01]  /*3860*/  LOP3.LUT R21, R14, 0xff, RZ, 0xc0, !PT ;  /* 0x000000ff0e157812 */ /* 0x000fe200078ec0ff */
[----:B------:R-:W-:Y:S01]  /*3870*/  FFMA.FTZ R27, R27, c[0x0][0x23c], -R125 ;  /* 0x00008f001b1b7a23 */ /* 0x000fe2000001087d */
[----:B------:R-:W-:Y:S01]  /*3880*/  ISETP.LE.U32.AND P6, PT, R251, UR20, PT ;  /* 0x00000014fb007c0c */ /* 0x000fe2000bfc3070 */
[----:B------:R2:W-:Y:S01]  /*3890*/  MUFU.EX2 R245, R249 ;  /* 0x000000f900f57308 */ /* 0x0005e20000000800 */
[----:B------:R-:W-:Y:S01]  /*38a0*/  @P1 FSEL R28, R28, -INF , !P3 ;  /* 0xff8000001c1c1808 */ /* 0x000fe20005800000 */
[----:B-1----:R1:W4:Y:S01]  /*38b0*/  LDG.E R252, [R126.64+0xa0] ;  /* 0x0000a0187efc7981 */ /* 0x002322000c1e1900 */
[----:B------:R-:W-:Y:S02]  /*38c0*/  LOP3.LUT R251, R139, UR19, R248, 0x96, !PT ;  /* 0x000000138bfb7c12 */ /* 0x000fe4000f8e96f8 */
[----:B------:R-:W-:Y:S01]  /*38d0*/  @P1 FSEL R32, R32, -INF , !P3 ;  /* 0xff80000020201808 */ /* 0x000fe20005800000 */
[----:B------:R-:W-:Y:S01]  /*38e0*/  FFMA.FTZ R131, R28, c[0x0][0x23c], -R133 ;  /* 0x00008f001c837a23 */ /* 0x000fe20000010885 */
[----:B------:R-:W-:Y:S01]  /*38f0*/  SHF.R.U32.HI R248, RZ, 0x18, R247 ;  /* 0x00000018fff87819 */ /* 0x000fe200000116f7 */
[----:B------:R-:W-:Y:S01]  /*3900*/  IMAD.WIDE.U32 R138, R251, -0x2daee0ad, RZ ;  /* 0xd2511f53fb8a7825 */ /* 0x000fe200078e00ff */
[----:B------:R-:W-:Y:S01]  /*3910*/  @P1 FSEL R30, R30, -INF , !P3 ;  /* 0xff8000001e1e1808 */ /* 0x000fe20005800000 */
[----:B------:R-:W1:Y:S01]  /*3920*/  MUFU.EX2 R239, R239 ;  /* 0x000000ef00ef7308 */ /* 0x000e620000000800 */
[----:B------:R-:W-:Y:S01]  /*3930*/  LOP3.LUT R247, R119, UR19, R250, 0x96, !PT ;  /* 0x0000001377f77c12 */ /* 0x000fe2000f8e96fa */
[----:B------:R-:W-:Y:S01]  /*3940*/  @!P6 FADD.FTZ R235, -R235, -RZ ;  /* 0x800000ffebebe221 */ /* 0x000fe20000010100 */
[----:B------:R-:W-:Y:S01]  /*3950*/  ISETP.LE.U32.AND P6, PT, R248, UR20, PT ;  /* 0x00000014f8007c0c */ /* 0x000fe2000bfc3070 */
[----:B------:R1:W4:Y:S01]  /*3960*/  LDG.E R250, [R126.64] ;  /* 0x000000187efa7981 */ /* 0x000322000c1e1900 */
[----:B------:R-:W-:Y:S01]  /*3970*/  @P1 FSEL R34, R34, -INF , !P3 ;  /* 0xff80000022221808 */ /* 0x000fe20005800000 */
[----:B------:R-:W-:Y:S01]  /*3980*/  IMAD.WIDE.U32 R18, R247, -0x2daee0ad, RZ ;  /* 0xd2511f53f7127825 */ /* 0x000fe200078e00ff */
[----:B------:R-:W-:Y:S01]  /*3990*/  @P1 FSEL R33, R33, -INF , !P4 ;  /* 0xff80000021211808 */ /* 0x000fe20006000000 */
[----:B------:R1:W4:Y:S01]  /*39a0*/  LDG.E R247, [R126.64+0x80] ;  /* 0x000080187ef77981 */ /* 0x000322000c1e1900 */
[----:B------:R-:W-:Y:S01]  /*39b0*/  @P1 FSEL R29, R29, -INF , !P4 ;  /* 0xff8000001d1d1808 */ /* 0x000fe20006000000 */
[----:B------:R1:W-:Y:S01]  /*39c0*/  MUFU.EX2 R248, R17 ;  /* 0x0000001100f87308 */ /* 0x0003e20000000800 */
[----:B------:R-:W-:Y:S01]  /*39d0*/  @P1 FSEL R31, R31, -INF , !P4 ;  /* 0xff8000001f1f1808 */ /* 0x000fe20006000000 */
[--C-:B------:R-:W-:Y:S01]  /*39e0*/  FFMA.FTZ R251, R22, c[0x0][0x23c], -R122.reuse ;  /* 0x00008f0016fb7a23 */ /* 0x100fe2000001087a */
[----:B------:R-:W-:Y:S01]  /*39f0*/  @P1 FSEL R35, R35, -INF , !P4 ;  /* 0xff80000023231808 */ /* 0x000fe20006000000 */
[----:B--2---:R2:W4:Y:S01]  /*3a00*/  LDG.E R249, [R126.64+0x20] ;  /* 0x000020187ef97981 */ /* 0x004522000c1e1900 */
[--C-:B------:R-:W-:Y:S01]  /*3a10*/  FFMA.FTZ R22, R23, c[0x0][0x23c], -R122.reuse ;  /* 0x00008f0017167a23 */ /* 0x100fe2000001087a */
[----:B------:R-:W-:Y:S01]  /*3a20*/  UIADD3 UR19, UR22, 0x646e171e, URZ ;  /* 0x646e171e16137890 */ /* 0x000fe2000fffe03f */
[----:B------:R-:W-:Y:S01]  /*3a30*/  @!P6 FADD.FTZ R238, -R238, -RZ ;  /* 0x800000ffeeeee221 */ /* 0x000fe20000010100 */
[----:B------:R-:W-:Y:S01]  /*3a40*/  ISETP.LE.U32.AND P6, PT, R21, UR20, PT ;  /* 0x0000001415007c0c */ /* 0x000fe2000bfc3070 */
[--C-:B------:R-:W-:Y:S01]  /*3a50*/  FFMA.FTZ R34, R34, c[0x0][0x23c], -R122.reuse ;  /* 0x00008f0022227a23 */ /* 0x100fe2000001087a */
[----:B------:R-:W-:Y:S01]  /*3a60*/  LOP3.LUT R21, R10, 0xffff, RZ, 0xc0, !PT ;  /* 0x0000ffff0a157812 */ /* 0x000fe200078ec0ff */
[----:B------:R-:W-:Y:S01]  /*3a70*/  FFMA.FTZ R122, R35, c[0x0][0x23c], -R122 ;  /* 0x00008f00237a7a23 */ /* 0x000fe2000001087a */
[----:B------:R-:W-:Y:S01]  /*3a80*/  LOP3.LUT R13, R139, UR19, R134, 0x96, !PT ;  /* 0x000000138b0d7c12 */ /* 0x000fe2000f8e9686 */
[----:B------:R-:W-:Y:S01]  /*3a90*/  MUFU.EX2 R137, R34 ;  /* 0x0000002200897308 */ /* 0x000fe20000000800 */
[----:B------:R-:W-:Y:S01]  /*3aa0*/  LOP3.LUT R9, R19, UR19, R130, 0x96, !PT ;  /* 0x0000001313097c12 */ /* 0x000fe2000f8e9682 */
[--C-:B------:R-:W-:Y:S01]  /*3ab0*/  FFMA.FTZ R30, R30, c[0x0][0x23c], -R125.reuse ;  /* 0x00008f001e1e7a23 */ /* 0x100fe2000001087d */
[----:B------:R-:W-:Y:S01]  /*3ac0*/  SHF.R.U32.HI R11, RZ, 0x10, R138 ;  /* 0x00000010ff0b7819 */ /* 0x000fe2000001168a */
[----:B------:R-:W-:Y:S01]  /*3ad0*/  FFMA.FTZ R125, R31, c[0x0][0x23c], -R125 ;  /* 0x00008f001f7d7a23 */ /* 0x000fe2000001087d */
[----:B------:R-:W-:Y:S02]  /*3ae0*/  LOP3.LUT R23, R9, 0xff, RZ, 0xc0, !PT ;  /* 0x000000ff09177812 */ /* 0x000fe400078ec0ff */
[----:B------:R-:W-:Y:S01]  /*3af0*/  LOP3.LUT R11, R11, 0xff, RZ, 0xc0, !PT ;  /* 0x000000ff0b0b7812 */ /* 0x000fe200078ec0ff */
[----:B------:R-:W-:Y:S02]  /*3b00*/  @!P6 FADD.FTZ R237, -R237, -RZ ;  /* 0x800000ffedede221 */ /* 0x000fe40000010100 */
[----:B------:R-:W-:Y:S01]  /*3b10*/  MUFU.EX2 R185, R122 ;  /* 0x0000007a00b97308 */ /* 0x000fe20000000800 */
[----:B-1----:R-:W-:Y:S02]  /*3b20*/  LOP3.LUT R17, R14, 0xffff, RZ, 0xc0, !PT ;  /* 0x0000ffff0e117812 */ /* 0x002fe400078ec0ff */
[--C-:B------:R-:W-:Y:S02]  /*3b30*/  SHF.R.U32.HI R15, RZ, 0x18, R14.reuse ;  /* 0x00000018ff0f7819 */ /* 0x100fe4000001160e */
[----:B------:R-:W-:Y:S01]  /*3b40*/  SHF.R.U32.HI R17, RZ, 0x8, R17 ;  /* 0x00000008ff117819 */ /* 0x000fe20000011611 */
[--C-:B--2---:R-:W-:Y:S01]  /*3b50*/  FFMA.FTZ R127, R24, c[0x0][0x23c], -R133.reuse ;  /* 0x00008f00187f7a23 */ /* 0x104fe20000010885 */
[----:B------:R-:W-:Y:S01]  /*3b60*/  ISETP.LE.U32.AND P5, PT, R15, UR20, PT ;  /* 0x000000140f007c0c */ /* 0x000fe2000bfa3070 */
[----:B------:R-:W-:Y:S01]  /*3b70*/  FFMA.FTZ R133, R29, c[0x0][0x23c], -R133 ;  /* 0x00008f001d857a23 */ /* 0x000fe20000010885 */
[----:B------:R-:W-:Y:S01]  /*3b80*/  LOP3.LUT R17, R17, 0xffff, RZ, 0xc0, !PT ;  /* 0x0000ffff11117812 */ /* 0x000fe200078ec0ff */
[----:B------:R1:W-:Y:S01]  /*3b90*/  MUFU.EX2 R126, R22 ;  /* 0x00000016007e7308 */ /* 0x0003e20000000800 */
[----:B------:R-:W-:Y:S02]  /*3ba0*/  SHF.R.U32.HI R14, RZ, 0x10, R14 ;  /* 0x00000010ff0e7819 */ /* 0x000fe4000001160e */
[----:B------:R-:W-:Y:S02]  /*3bb0*/  ISETP.LE.U32.AND P0, PT, R17, UR20, PT ;  /* 0x0000001411007c0c */ /* 0x000fe4000bf03070 */
[----:B------:R-:W-:Y:S02]  /*3bc0*/  LOP3.LUT R14, R14, 0xff, RZ, 0xc0, !PT ;  /* 0x000000ff0e0e7812 */ /* 0x000fe400078ec0ff */
[----:B------:R-:W-:Y:S02]  /*3bd0*/  LOP3.LUT R15, R138, 0xffff, RZ, 0xc0, !PT ;  /* 0x0000ffff8a0f7812 */ /* 0x000fe400078ec0ff */
[----:B------:R-:W-:Y:S01]  /*3be0*/  ISETP.LE.U32.AND P6, PT, R14, UR20, PT ;  /* 0x000000140e007c0c */ /* 0x000fe2000bfc3070 */
[----:B---3--:R-:W-:Y:S01]  /*3bf0*/  @!P5 FADD.FTZ R242, -R242, -RZ ;  /* 0x800000fff2f2d221 */ /* 0x008fe20000010100 */
[----:B------:R-:W2:Y:S01]  /*3c00*/  MUFU.EX2 R246, R246 ;  /* 0x000000f600f67308 */ /* 0x000ea20000000800 */
[----:B------:R-:W-:Y:S02]  /*3c10*/  SHF.R.U32.HI R15, RZ, 0x8, R15 ;  /* 0x00000008ff0f7819 */ /* 0x000fe4000001160f */
[----:B------:R-:W-:Y:S02]  /*3c20*/  SHF.R.U32.HI R17, RZ, 0x18, R138 ;  /* 0x00000018ff117819 */ /* 0x000fe4000001168a */
[----:B------:R-:W-:Y:S01]  /*3c30*/  @!P0 FADD.FTZ R240, -R240, -RZ ;  /* 0x800000fff0f08221 */ /* 0x000fe20000010100 */
[----:B------:R-:W-:Y:S02]  /*3c40*/  LOP3.LUT R15, R15, 0xffff, RZ, 0xc0, !PT ;  /* 0x0000ffff0f0f7812 */ /* 0x000fe400078ec0ff */
[----:B------:R-:W-:Y:S02]  /*3c50*/  LOP3.LUT R14, R138, 0xff, RZ, 0xc0, !PT ;  /* 0x000000ff8a0e7812 */ /* 0x000fe400078ec0ff */
[----:B------:R-:W-:Y:S01]  /*3c60*/  MUFU.EX2 R251, R251 ;  /* 0x000000fb00fb7308 */ /* 0x000fe20000000800 */
[----:B------:R-:W-:Y:S01]  /*3c70*/  @!P6 FADD.FTZ R239, -R239, -RZ ;  /* 0x800000ffefefe221 */ /* 0x000fe20000010100 */
[----:B-1----:R-:W-:Y:S04]  /*3c80*/  LOP3.LUT R22, R10, 0xff, RZ, 0xc0, !PT ;  /* 0x000000ff0a167812 */ /* 0x002fe800078ec0ff */
[----:B------:R-:W-:Y:S02]  /*3c90*/  ISETP.LE.U32.AND P0, PT, R22, UR20, PT ;  /* 0x0000001416007c0c */ /* 0x000fe4000bf03070 */
[----:B------:R-:W-:Y:S02]  /*3ca0*/  SHF.R.U32.HI R22, RZ, 0x8, R21 ;  /* 0x00000008ff167819 */ /* 0x000fe40000011615 */
[----:B------:R-:W-:Y:S01]  /*3cb0*/  MUFU.EX2 R130, R25 ;  /* 0x0000001900827308 */ /* 0x000fe20000000800 */
[--C-:B------:R-:W-:Y:S02]  /*3cc0*/  SHF.R.U32.HI R21, RZ, 0x18, R10.reuse ;  /* 0x00000018ff157819 */ /* 0x100fe4000001160a */
[----:B------:R-:W-:Y:S02]  /*3cd0*/  LOP3.LUT R22, R22, 0xffff, RZ, 0xc0, !PT ;  /* 0x0000ffff16167812 */ /* 0x000fe400078ec0ff */
[----:B------:R-:W-:Y:S02]  /*3ce0*/  SHF.R.U32.HI R10, RZ, 0x10, R10 ;  /* 0x00000010ff0a7819 */ /* 0x000fe4000001160a */
[----:B------:R-:W-:Y:S02]  /*3cf0*/  ISETP.LE.U32.AND P5, PT, R22, UR20, PT ;  /* 0x0000001416007c0c */ /* 0x000fe4000bfa3070 */
[----:B------:R-:W-:Y:S01]  /*3d00*/  LOP3.LUT R10, R10, 0xff, RZ, 0xc0, !PT ;  /* 0x000000ff0a0a7812 */ /* 0x000fe200078ec0ff */
[----:B------:R-:W-:Y:S01]  /*3d10*/  @!P0 FADD.FTZ R241, -R241, -RZ ;  /* 0x800000fff1f18221 */ /* 0x000fe20000010100 */
[----:B------:R-:W-:Y:S01]  /*3d20*/  LOP3.LUT R22, R13, 0xff, RZ, 0xc0, !PT ;  /* 0x000000ff0d167812 */ /* 0x000fe200078ec0ff */
[----:B------:R-:W1:Y:S01]  /*3d30*/  MUFU.EX2 R127, R127 ;  /* 0x0000007f007f7308 */ /* 0x000e620000000800 */
[----:B------:R-:W-:Y:S02]  /*3d40*/  ISETP.LE.U32.AND P0, PT, R10, UR20, PT ;  /* 0x000000140a007c0c */ /* 0x000fe4000bf03070 */
[----:B------:R-:W-:Y:S02]  /*3d50*/  ISETP.LE.U32.AND P6, PT, R21, UR20, PT ;  /* 0x0000001415007c0c */ /* 0x000fe4000bfc3070 */
[C---:B------:R-:W-:Y:S02]  /*3d60*/  LOP3.LUT R21, R18.reuse, 0xff, RZ, 0xc0, !PT ;  /* 0x000000ff12157812 */ /* 0x040fe400078ec0ff */
[----:B------:R-:W-:Y:S01]  /*3d70*/  LOP3.LUT R10, R18, 0xffff, RZ, 0xc0, !PT ;  /* 0x0000ffff120a7812 */ /* 0x000fe200078ec0ff */
[----:B------:R-:W-:Y:S01]  /*3d80*/  @!P5 FADD.FTZ R244, -R244, -RZ ;  /* 0x800000fff4f4d221 */ /* 0x000fe20000010100 */
[----:B------:R-:W-:Y:S01]  /*3d90*/  ISETP.LE.U32.AND P5, PT, R22, UR20, PT ;  /* 0x0000001416007c0c */ /* 0x000fe2000bfa3070 */
[----:B------:R-:W-:Y:S01]  /*3da0*/  MUFU.EX2 R134, R27 ;  /* 0x0000001b00867308 */ /* 0x000fe20000000800 */
[--C-:B------:R-:W-:Y:S02]  /*3db0*/  SHF.R.U32.HI R22, RZ, 0x18, R13.reuse ;  /* 0x00000018ff167819 */ /* 0x100fe4000001160d */
[----:B------:R-:W-:Y:S01]  /*3dc0*/  F2FP.RELU.BF16.PACK_AB R26, R244, R241 ;  /* 0x000000f1f41a723e */ /* 0x000fe200000018ff */
[----:B------:R-:W-:Y:S01]  /*3dd0*/  @!P0 FADD.FTZ R243, -R243, -RZ ;  /* 0x800000fff3f38221 */ /* 0x000fe20000010100 */
[----:B------:R-:W-:Y:S01]  /*3de0*/  ISETP.LE.U32.AND P0, PT, R22, UR20, PT ;  /* 0x0000001416007c0c */ /* 0x000fe2000bf03070 */
[----:B--2---:R-:W-:Y:S01]  /*3df0*/  @!P6 FADD.FTZ R246, -R246, -RZ ;  /* 0x800000fff6f6e221 */ /* 0x004fe20000010100 */
[----:B------:R-:W-:Y:S02]  /*3e00*/  LOP3.LUT R22, R13, 0xffff, RZ, 0xc0, !PT ;  /* 0x0000ffff0d167812 */ /* 0x000fe400078ec0ff */
[----:B------:R-:W-:Y:S01]  /*3e10*/  SHF.R.U32.HI R13, RZ, 0x10, R13 ;  /* 0x00000010ff0d7819 */ /* 0x000fe2000001160d */
[----:B------:R-:W-:Y:S01]  /*3e20*/  MUFU.EX2 R138, R133 ;  /* 0x00000085008a7308 */ /* 0x000fe20000000800 */
[----:B------:R-:W-:Y:S01]  /*3e30*/  SHF.R.U32.HI R22, RZ, 0x8, R22 ;  /* 0x00000008ff167819 */ /* 0x000fe20000011616 */
[----:B------:R-:W-:Y:S01]  /*3e40*/  @!P5 FADD.FTZ R245, -R245, -RZ ;  /* 0x800000fff5f5d221 */ /* 0x000fe20000010100 */
[----:B------:R-:W-:Y:S02]  /*3e50*/  LOP3.LUT R13, R13, 0xff, RZ, 0xc0, !PT ;  /* 0x000000ff0d0d7812 */ /* 0x000fe400078ec0ff */
[----:B------:R-:W-:Y:S02]  /*3e60*/  LOP3.LUT R22, R22, 0xffff, RZ, 0xc0, !PT ;  /* 0x0000ffff16167812 */ /* 0x000fe400078ec0ff */
[----:B------:R-:W-:Y:S01]  /*3e70*/  ISETP.LE.U32.AND P6, PT, R23, UR20, PT ;  /* 0x0000001417007c0c */ /* 0x000fe2000bfc3070 */
[--C-:B------:R-:W-:Y:S01]  /*3e80*/  FFMA.FTZ R23, R32, c[0x0][0x23c], -R123.reuse ;  /* 0x00008f0020177a23 */ /* 0x100fe2000001087b */
[----:B------:R-:W-:Y:S01]  /*3e90*/  ISETP.LE.U32.AND P3, PT, R22, UR20, PT ;  /* 0x0000001416007c0c */ /* 0x000fe2000bf63070 */
[----:B------:R-:W-:Y:S01]  /*3ea0*/  FFMA.FTZ R123, R33, c[0x0][0x23c], -R123 ;  /* 0x00008f00217b7a23 */ /* 0x000fe2000001087b */
[----:B------:R-:W-:Y:S01]  /*3eb0*/  LOP3.LUT R22, R9, 0xffff, RZ, 0xc0, !PT ;  /* 0x0000ffff09167812 */ /* 0x000fe200078ec0ff */
[----:B------:R-:W-:Y:S01]  /*3ec0*/  MUFU.EX2 R133, R23 ;  /* 0x0000001700857308 */ /* 0x000fe20000000800 */
[----:B------:R-:W-:Y:S01]  /*3ed0*/  ISETP.LE.U32.AND P4, PT, R13, UR20, PT ;  /* 0x000000140d007c0c */ /* 0x000fe2000bf83070 */
[----:B------:R-:W-:Y:S01]  /*3ee0*/  @!P0 FADD.FTZ R126, -R126, -RZ ;  /* 0x800000ff7e7e8221 */ /* 0x000fe20000010100 */
[----:B------:R-:W-:Y:S02]  /*3ef0*/  SHF.R.U32.HI R22, RZ, 0x8, R22 ;  /* 0x00000008ff167819 */ /* 0x000fe40000011616 */
[--C-:B------:R-:W-:Y:S02]  /*3f00*/  SHF.R.U32.HI R13, RZ, 0x18, R9.reuse ;  /* 0x00000018ff0d7819 */ /* 0x100fe40000011609 */
[----:B------:R-:W-:Y:S01]  /*3f10*/  LOP3.LUT R22, R22, 0xffff, RZ, 0xc0, !PT ;  /* 0x0000ffff16167812 */ /* 0x000fe200078ec0ff */
[----:B-1----:R-:W-:Y:S01]  /*3f20*/  @!P6 FADD.FTZ R127, -R127, -RZ ;  /* 0x800000ff7f7fe221 */ /* 0x002fe20000010100 */
[----:B------:R-:W-:Y:S01]  /*3f30*/  SHF.R.U32.HI R9, RZ, 0x10, R9 ;  /* 0x00000010ff097819 */ /* 0x000fe20000011609 */
[----:B------:R-:W-:Y:S01]  /*3f40*/  @!P3 FADD.FTZ R248, -R248, -RZ ;  /* 0x800000fff8f8b221 */ /* 0x000fe20000010100 */
[----:B------:R-:W-:Y:S01]  /*3f50*/  ISETP.LE.U32.AND P3, PT, R22, UR20, PT ;  /* 0x0000001416007c0c */ /* 0x000fe2000bf63070 */
[----:B------:R-:W1:Y:S01]  /*3f60*/  MUFU.EX2 R135, R123 ;  /* 0x0000007b00877308 */ /* 0x000e620000000800 */
[----:B------:R-:W-:Y:S01]  /*3f70*/  LOP3.LUT R9, R9, 0xff, RZ, 0xc0, !PT ;  /* 0x000000ff09097812 */ /* 0x000fe200078ec0ff */
[----:B------:R-:W-:Y:S01]  /*3f80*/  @!P4 FADD.FTZ R251, -R251, -RZ ;  /* 0x800000fffbfbc221 */ /* 0x000fe20000010100 */
[----:B------:R-:W-:Y:S02]  /*3f90*/  ISETP.LE.U32.AND P6, PT, R17, UR20, PT ;  /* 0x0000001411007c0c */ /* 0x000fe4000bfc3070 */
[----:B------:R-:W-:Y:S02]  /*3fa0*/  ISETP.LE.U32.AND P4, PT, R9, UR20, PT ;  /* 0x0000001409007c0c */ /* 0x000fe4000bf83070 */
[----:B------:R-:W-:Y:S02]  /*3fb0*/  F2FP.RELU.BF16.PACK_AB R9, R232, R205 ;  /* 0x000000cde809723e */ /* 0x000fe400000018ff */
[----:B------:R-:W-:Y:S01]  /*3fc0*/  F2FP.RELU.BF16.PACK_AB R17, R234, R221 ;  /* 0x000000ddea11723e */ /* 0x000fe200000018ff */
[----:B------:R-:W2:Y:S01]  /*3fd0*/  MUFU.EX2 R139, R30 ;  /* 0x0000001e008b7308 */ /* 0x000ea20000000800 */
[--C-:B------:R-:W-:Y:S01]  /*3fe0*/  SHF.R.U32.HI R19, RZ, 0x18, R18.reuse ;  /* 0x00000018ff137819 */ /* 0x100fe20000011612 */
[----:B------:R-:W-:Y:S01]  /*3ff0*/  @!P3 FADD.FTZ R130, -R130, -RZ ;  /* 0x800000ff8282b221 */ /* 0x000fe20000010100 */
[----:B------:R-:W-:Y:S01]  /*4000*/  ISETP.LE.U32.AND P3, PT, R15, UR20, PT ;  /* 0x000000140f007c0c */ /* 0x000fe2000bf63070 */
[----:B------:R3:W-:Y:S01]  /*4010*/  STS [R196+0xe000], R9 ;  /* 0x00e00009c4007388 */ /* 0x0007e20000000800 */
[----:B------:R-:W-:Y:S01]  /*4020*/  ISETP.LE.U32.AND P0, PT, R14, UR20, PT ;  /* 0x000000140e007c0c */ /* 0x000fe2000bf03070 */
[----:B------:R-:W-:Y:S01]  /*4030*/  @!P6 FADD.FTZ R185, -R185, -RZ ;  /* 0x800000ffb9b9e221 */ /* 0x000fe20000010100 */
[----:B------:R-:W-:Y:S01]  /*4040*/  F2FP.RELU.BF16.PACK_AB R14, R246, R243 ;  /* 0x000000f3f60e723e */ /* 0x000fe200000018ff */
[----:B------:R-:W-:Y:S01]  /*4050*/  STS [R196+0xe400], R17 ;  /* 0x00e40011c4007388 */ /* 0x000fe20000000800 */
[----:B------:R-:W-:Y:S01]  /*4060*/  SHF.R.U32.HI R18, RZ, 0x10, R18 ;  /* 0x00000010ff127819 */ /* 0x000fe20000011612 */
[----:B------:R-:W-:Y:S01]  /*4070*/  @!P4 FADD.FTZ R129, -R129, -RZ ;  /* 0x800000ff8181c221 */ /* 0x000fe20000010100 */
[----:B------:R-:W-:Y:S01]  /*4080*/  F2FP.RELU.BF16.PACK_AB R15, R236, R233 ;  /* 0x000000e9ec0f723e */ /* 0x000fe200000018ff */
[----:B------:R-:W-:Y:S01]  /*4090*/  STS [R201+0xe000], R26 ;  /* 0x00e0001ac9007388 */ /* 0x000fe20000000800 */
[----:B------:R-:W-:Y:S01]  /*40a0*/  ISETP.LE.U32.AND P5, PT, R13, UR20, PT ;  /* 0x000000140d007c0c */ /* 0x000fe2000bfa3070 */
[----:B------:R3:W3:Y:S01]  /*40b0*/  MUFU.EX2 R128, R125 ;  /* 0x0000007d00807308 */ /* 0x0006e20000000800 */
[----:B------:R-:W-:Y:S01]  /*40c0*/  F2FP.RELU.BF16.PACK_AB R13, R238, R235 ;  /* 0x000000ebee0d723e */ /* 0x000fe200000018ff */
[----:B------:R3:W-:Y:S01]  /*40d0*/  STS [R201+0xe400], R14 ;  /* 0x00e4000ec9007388 */ /* 0x0007e20000000800 */
[----:B------:R-:W-:Y:S01]  /*40e0*/  LOP3.LUT R18, R18, 0xff, RZ, 0xc0, !PT ;  /* 0x000000ff12127812 */ /* 0x000fe200078ec0ff */
[----:B-1----:R-:W-:Y:S01]  /*40f0*/  @!P3 FADD.FTZ R135, -R135, -RZ ;  /* 0x800000ff8787b221 */ /* 0x002fe20000010100 */
[----:B------:R-:W-:Y:S01]  /*4100*/  ISETP.LE.U32.AND P4, PT, R11, UR20, PT ;  /* 0x000000140b007c0c */ /* 0x000fe2000bf83070 */
[----:B------:R-:W-:Y:S01]  /*4110*/  STS [R196+0xf000], R15 ;  /* 0x00f0000fc4007388 */ /* 0x000fe20000000800 */
[----:B------:R-:W-:Y:S01]  /*4120*/  F2FP.RELU.BF16.PACK_AB R22, R240, R237 ;  /* 0x000000edf016723e */ /* 0x000fe200000018ff */
[----:B------:R-:W-:Y:S01]  /*4130*/  @!P0 FADD.FTZ R133, -R133, -RZ ;  /* 0x800000ff85858221 */ /* 0x000fe20000010100 */
[----:B------:R-:W-:Y:S01]  /*4140*/  ISETP.LE.U32.AND P3, PT, R18, UR20, PT ;  /* 0x0000001412007c0c */ /* 0x000fe2000bf63070 */
[----:B------:R-:W-:Y:S01]  /*4150*/  STS [R196+0xf400], R13 ;  /* 0x00f4000dc4007388 */ /* 0x000fe20000000800 */
[----:B------:R-:W-:Y:S01]  /*4160*/  F2FP.RELU.BF16.PACK_AB R18, R242, R239 ;  /* 0x000000eff212723e */ /* 0x000fe200000018ff */
[----:B------:R-:W1:Y:S01]  /*4170*/  MUFU.EX2 R131, R131 ;  /* 0x0000008300837308 */ /* 0x000e620000000800 */
[----:B------:R-:W-:Y:S01]  /*4180*/  SHF.R.U32.HI R10, RZ, 0x8, R10 ;  /* 0x00000008ff0a7819 */ /* 0x000fe2000001160a */
[----:B------:R1:W-:Y:S01]  /*4190*/  STS [R201+0xf000], R22 ;  /* 0x00f00016c9007388 */ /* 0x0003e20000000800 */
[----:B------:R-:W-:Y:S01]  /*41a0*/  @!P5 FADD.FTZ R134, -R134, -RZ ;  /* 0x800000ff8686d221 */ /* 0x000fe20000010100 */
[----:B------:R-:W-:Y:S02]  /*41b0*/  ISETP.LE.U32.AND P5, PT, R21, UR20, PT ;  /* 0x0000001415007c0c */ /* 0x000fe4000bfa3070 */
[----:B------:R1:W-:Y:S01]  /*41c0*/  STS [R201+0xf400], R18 ;  /* 0x00f40012c9007388 */ /* 0x0003e20000000800 */
[----:B------:R-:W-:Y:S01]  /*41d0*/  LOP3.LUT R10, R10, 0xffff, RZ, 0xc0, !PT ;  /* 0x0000ffff0a0a7812 */ /* 0x000fe200078ec0ff */
[----:B------:R-:W-:Y:S01]  /*41e0*/  @!P4 FADD.FTZ R137, -R137, -RZ ;  /* 0x800000ff8989c221 */ /* 0x000fe20000010100 */
[----:B------:R-:W-:Y:S01]  /*41f0*/  ISETP.LE.U32.AND P0, PT, R19, UR20, PT ;  /* 0x0000001413007c0c */ /* 0x000fe2000bf03070 */
[----:B--2---:R-:W-:Y:S01]  /*4200*/  @!P3 FADD.FTZ R139, -R139, -RZ ;  /* 0x800000ff8b8bb221 */ /* 0x004fe20000010100 */
[----:B------:R-:W-:Y:S01]  /*4210*/  ISETP.LE.U32.AND P4, PT, R10, UR20, PT ;  /* 0x000000140a007c0c */ /* 0x000fe2000bf83070 */
[----:B---3--:R-:W-:Y:S01]  /*4220*/  IMAD.IADD R125, R0, 0x1, R183 ;  /* 0x00000001007d7824 */ /* 0x008fe200078e02b7 */
[----:B------:R-:W-:Y:S02]  /*4230*/  F2FP.RELU.BF16.PACK_AB R11, R248, R245 ;  /* 0x000000f5f80b723e */ /* 0x000fe400000018ff */
[----:B------:R-:W-:Y:S02]  /*4240*/  F2FP.RELU.BF16.PACK_AB R9, R126, R251 ;  /* 0x000000fb7e09723e */ /* 0x000fe400000018ff */
[----:B------:R-:W-:Y:S01]  /*4250*/  F2FP.RELU.BF16.PACK_AB R10, R135, R133 ;  /* 0x00000085870a723e */ /* 0x000fe200000018ff */
[----:B------:R-:W-:Y:S01]  /*4260*/  STS [R200+0xe000], R11 ;  /* 0x00e0000bc8007388 */ /* 0x000fe20000000800 */
[----:B------:R-:W-:Y:S02]  /*4270*/  F2FP.RELU.BF16.PACK_AB R14, R185, R137 ;  /* 0x00000089b90e723e */ /* 0x000fe400000018ff */
[----:B------:R-:W-:Y:S01]  /*4280*/  F2FP.RELU.BF16.PACK_AB R19, R130, R127 ;  /* 0x0000007f8213723e */ /* 0x000fe200000018ff */
[----:B------:R-:W-:Y:S01]  /*4290*/  STS [R200+0xe400], R9 ;  /* 0x00e40009c8007388 */ /* 0x000fe20000000800 */
[----:B------:R-:W-:Y:S01]  /*42a0*/  @!P0 FADD.FTZ R128, -R128, -RZ ;  /* 0x800000ff80808221 */ /* 0x000fe20000010100 */
[----:B------:R-:W-:Y:S01]  /*42b0*/  F2FP.RELU.BF16.PACK_AB R17, R134, R129 ;  /* 0x000000818611723e */ /* 0x000fe200000018ff */
[----:B-1----:R-:W-:Y:S01]  /*42c0*/  @!P5 FADD.FTZ R131, -R131, -RZ ;  /* 0x800000ff8383d221 */ /* 0x002fe20000010100 */
[----:B------:R-:W-:Y:S01]  /*42d0*/  STS [R217+0xe000], R10 ;  /* 0x00e0000ad9007388 */ /* 0x000fe20000000800 */
[----:B------:R-:W-:Y:S01]  /*42e0*/  @!P4 FADD.FTZ R138, -R138, -RZ ;  /* 0x800000ff8a8ac221 */ /* 0x000fe20000010100 */
[----:B------:R-:W-:Y:S02]  /*42f0*/  F2FP.RELU.BF16.PACK_AB R22, R128, R139 ;  /* 0x0000008b8016723e */ /* 0x000fe400000018ff */
[----:B------:R-:W-:Y:S01]  /*4300*/  STS [R217+0xe400], R14 ;  /* 0x00e4000ed9007388 */ /* 0x000fe20000000800 */
[----:B------:R-:W-:Y:S02]  /*4310*/  FSETP.GE.FTZ.AND P0, PT, R244, RZ, PT ;  /* 0x000000fff400720b */ /* 0x000fe40003f16000 */
[----:B------:R-:W-:Y:S01]  /*4320*/  F2FP.RELU.BF16.PACK_AB R18, R138, R131 ;  /* 0x000000838a12723e */ /* 0x000fe200000018ff */
[----:B------:R-:W-:Y:S01]  /*4330*/  STS [R200+0xf000], R19 ;  /* 0x00f00013c8007388 */ /* 0x000fe20000000800 */
[----:B------:R-:W-:Y:S02]  /*4340*/  FSETP.GE.FTZ.AND P5, PT, R205, RZ, PT ;  /* 0x000000ffcd00720b */ /* 0x000fe40003fb6000 */
[----:B------:R-:W-:Y:S01]  /*4350*/  FSETP.GE.FTZ.AND P3, PT, R241, RZ, PT ;  /* 0x000000fff100720b */ /* 0x000fe20003f76000 */
[----:B------:R-:W-:Y:S01]  /*4360*/  STS [R200+0xf400], R17 ;  /* 0x00f40011c8007388 */ /* 0x000fe20000000800 */
[----:B------:R-:W-:Y:S02]  /*4370*/  FSETP.GE.FTZ.AND P4, PT, R232, RZ, PT ;  /* 0x000000ffe800720b */ /* 0x000fe40003f96000 */
[----:B------:R-:W-:Y:S01]  /*4380*/  FSETP.GE.FTZ.AND P6, PT, R126, RZ, PT ;  /* 0x000000ff7e00720b */ /* 0x000fe20003fd6000 */
[----:B------:R-:W-:Y:S04]  /*4390*/  STS [R217+0xf000], R18 ;  /* 0x00f00012d9007388 */ /* 0x000fe80000000800 */
[----:B------:R-:W-:Y:S04]  /*43a0*/  STS [R217+0xf400], R22 ;  /* 0x00f40016d9007388 */ /* 0x000fe80000000800 */
[----:B------:R-:W1:Y:S08]  /*43b0*/  LDSM.16.M88.4 R100, [R0+0x4000] ;  /* 0x004000000064783b */ /* 0x000e700000000200 */
[----:B------:R-:W2:Y:S08]  /*43c0*/  LDSM.16.M88.4 R104, [R0+0x5000] ;  /* 0x005000000068783b */ /* 0x000eb00000000200 */
[----:B------:R-:W3:Y:S08]  /*43d0*/  LDSM.16.M88.4 R108, [R3+0x4000] ;  /* 0x00400000036c783b */ /* 0x000ef00000000200 */
[----:B------:R-:W3:Y:S08]  /*43e0*/  LDSM.16.M88.4 R112, [R3+0x5000] ;  /* 0x005000000370783b */ /* 0x000ef00000000200 */
[----:B------:R-:W3:Y:S01]  /*43f0*/  LDSM.16.M88.4 R116, [R125+0x4000] ;  /* 0x004000007d74783b */ /* 0x000ee20000000200 */
[-C--:B-1----:R-:W-:Y:S07]  /*4400*/  HMMA.16816.F32.BF16 R4, R100, R140.reuse, RZ ;  /* 0x0000008c6404723c */ /* 0x082fee00000418ff */
[----:B------:R-:W1:Y:S01]  /*4410*/  LDSM.16.M88.4 R120, [R125+0x5000] ;  /* 0x005000007d78783b */ /* 0x000e620000000200 */
[C---:B--2---:R-:W-:Y:S08]  /*4420*/  HMMA.16816.F32.BF16 R8, R104.reuse, R140, RZ ;  /* 0x0000008c6808723c */ /* 0x044ff000000418ff */
[-C--:B------:R-:W-:Y:S08]  /*4430*/  HMMA.16816.F32.BF16 R12, R104, R142.reuse, RZ ;  /* 0x0000008e680c723c */ /* 0x080ff000000418ff */
[C---:B------:R-:W-:Y:S08]  /*4440*/  HMMA.16816.F32.BF16 R16, R100.reuse, R142, RZ ;  /* 0x0000008e6410723c */ /* 0x040ff000000418ff */
[-C--:B------:R-:W-:Y:S08]  /*4450*/  HMMA.16816.F32.BF16 R20, R100, R144.reuse, RZ ;  /* 0x000000906414723c */ /* 0x080ff000000418ff */
[C---:B------:R-:W-:Y:S08]  /*4460*/  HMMA.16816.F32.BF16 R24, R104.reuse, R144, RZ ;  /* 0x000000906818723c */ /* 0x040ff000000418ff */
[-C--:B------:R-:W-:Y:S01]  /*4470*/  HMMA.16816.F32.BF16 R28, R104, R146.reuse, RZ ;  /* 0x00000092681c723c */ /* 0x080fe200000418ff */
[----:B------:R-:W-:Y:S07]  /*4480*/  LDSM.16.M88.4 R104, [R124+0x5000] ;  /* 0x005000007c68783b */ /* 0x000fee0000000200 */
        /* <DEDUP_REMOVED lines=11> */
[C---:B-1----:R-:W-:Y:S08]  /*4540*/  HMMA.16816.F32.BF16 R8, R120.reuse, R156, R8 ;  /* 0x0000009c7808723c */ /* 0x042ff00000041808 */
[-C--:B------:R-:W-:Y:S08]  /*4550*/  HMMA.16816.F32.BF16 R12, R120, R158.reuse, R12 ;  /* 0x0000009e780c723c */ /* 0x080ff0000004180c */
[C---:B------:R-:W-:Y:S08]  /*4560*/  HMMA.16816.F32.BF16 R16, R116.reuse, R158, R16 ;  /* 0x0000009e7410723c */ /* 0x040ff00000041810 */
[-C--:B------:R-:W-:Y:S08]  /*4570*/  HMMA.16816.F32.BF16 R20, R116, R160.reuse, R20 ;  /* 0x000000a07414723c */ /* 0x080ff00000041814 */
[C---:B------:R-:W-:Y:S08]  /*4580*/  HMMA.16816.F32.BF16 R24, R120.reuse, R160, R24 ;  /* 0x000000a07818723c */ /* 0x040ff00000041818 */
[-C--:B------:R-:W-:Y:S08]  /*4590*/  HMMA.16816.F32.BF16 R28, R120, R162.reuse, R28 ;  /* 0x000000a2781c723c */ /* 0x080ff0000004181c */
[----:B------:R-:W-:Y:S08]  /*45a0*/  HMMA.16816.F32.BF16 R32, R116, R162, R32 ;  /* 0x000000a27420723c */ /* 0x000ff00000041820 */
[-C--:B--2---:R-:W-:Y:S08]  /*45b0*/  HMMA.16816.F32.BF16 R4, R100, R164.reuse, R4 ;  /* 0x000000a46404723c */ /* 0x084ff00000041804 */
[C---:B------:R-:W-:Y:S08]  /*45c0*/  HMMA.16816.F32.BF16 R8, R104.reuse, R164, R8 ;  /* 0x000000a46808723c */ /* 0x040ff00000041808 */
[-C--:B------:R-:W-:Y:S08]  /*45d0*/  HMMA.16816.F32.BF16 R12, R104, R166.reuse, R12 ;  /* 0x000000a6680c723c */ /* 0x080ff0000004180c */
[C---:B----4-:R-:W-:Y:S01]  /*45e0*/  FADD.FTZ R123, -R250.reuse, R4 ;  /* 0x00000004fa7b7221 */ /* 0x050fe20000010100 */
[C---:B------:R-:W-:Y:S03]  /*45f0*/  HMMA.16816.F32.BF16 R16, R100.reuse, R166, R16 ;  /* 0x000000a66410723c */ /* 0x040fe60000041810 */
[----:B------:R-:W-:Y:S01]  /*4600*/  FADD.FTZ R125, -R250, R5 ;  /* 0x00000005fa7d7221 */ /* 0x000fe20000010100 */
[-C--:B------:R-:W-:Y:S02]  /*4610*/  FSEL R123, R123, R250.reuse, P5 ;  /* 0x000000fa7b7b7208 */ /* 0x080fe40002800000 */
[----:B------:R-:W-:Y:S01]  /*4620*/  FSETP.GE.FTZ.AND P5, PT, R248, RZ, PT ;  /* 0x000000fff800720b */ /* 0x000fe20003fb6000 */
[C---:B------:R-:W-:Y:S01]  /*4630*/  FADD.FTZ R11, -R252.reuse, R11 ;  /* 0x0000000bfc0b7221 */ /* 0x040fe20000010100 */
[-C--:B------:R-:W-:Y:S01]  /*4640*/  HMMA.16816.F32.BF16 R20, R100, R168.reuse, R20 ;  /* 0x000000a86414723c */ /* 0x080fe20000041814 */
[----:B------:R-:W-:Y:S03]  /*4650*/  FMUL.FTZ R205, R205, R123 ;  /* 0x0000007bcdcd7220 */ /* 0x000fe60000410000 */
[-C--:B------:R-:W-:Y:S02]  /*4660*/  FSEL R125, R125, R250.reuse, P4 ;  /* 0x000000fa7d7d7208 */ /* 0x080fe40002000000 */
[----:B------:R-:W-:Y:S01]  /*4670*/  FSETP.GE.FTZ.AND P4, PT, R133, RZ, PT ;  /* 0x000000ff8500720b */ /* 0x000fe20003f96000 */
[----:B------:R-:W-:Y:S01]  /*4680*/  FADD.FTZ R15, -R252, R15 ;  /* 0x0000000ffc0f7221 */ /* 0x000fe20000010100 */
[C---:B------:R-:W-:Y:S01]  /*4690*/  HMMA.16816.F32.BF16 R24, R104.reuse, R168, R24 ;  /* 0x000000a86818723c */ /* 0x040fe20000041818 */
[----:B------:R-:W-:Y:S07]  /*46a0*/  FMUL.FTZ R232, R232, R125 ;  /* 0x0000007de8e87220 */ /* 0x000fee0000410000 */
[C---:B------:R-:W-:Y:S01]  /*46b0*/  FADD.FTZ R17, -R250.reuse, R17 ;  /* 0x00000011fa117221 */ /* 0x040fe20000010100 */
[-C--:B------:R-:W-:Y:S03]  /*46c0*/  HMMA.16816.F32.BF16 R28, R104, R170.reuse, R28 ;  /* 0x000000aa681c723c */ /* 0x080fe6000004181c */
[C---:B------:R-:W-:Y:S01]  /*46d0*/  FADD.FTZ R122, -R250.reuse, R16 ;  /* 0x00000010fa7a7221 */ /* 0x040fe20000010100 */
[-C--:B------:R-:W-:Y:S01]  /*46e0*/  FSEL R17, R17, R250.reuse, P0 ;  /* 0x000000fa11117208 */ /* 0x080fe20000000000 */
[----:B------:R-:W-:Y:S01]  /*46f0*/  FADD.FTZ R18, -R249, R18 ;  /* 0x00000012f9127221 */ /* 0x000fe20000010100 */
[----:B------:R-:W-:Y:S01]  /*4700*/  FSETP.GE.FTZ.AND P0, PT, R245, RZ, PT ;  /* 0x000000fff500720b */ /* 0x000fe20003f16000 */
[----:B------:R-:W-:Y:S01]  /*4710*/  FADD.FTZ R21, -R250, R21 ;  /* 0x00000015fa157221 */ /* 0x000fe20000010100 */
[----:B------:R-:W-:Y:S01]  /*4720*/  HMMA.16816.F32.BF16 R32, R100, R170, R32 ;  /* 0x000000aa6420723c */ /* 0x000fe20000041820 */
[----:B------:R-:W-:Y:S03]  /*4730*/  FMUL.FTZ R244, R244, R17 ;  /* 0x00000011f4f47220 */ /* 0x000fe60000410000 */
[----:B------:R-:W-:Y:S01]  /*4740*/  FADD.FTZ R17, -R250, R20 ;  /* 0x00000014fa117221 */ /* 0x000fe20000010100 */
[-C--:B------:R-:W-:Y:S01]  /*4750*/  FSEL R122, R122, R250.reuse, P3 ;  /* 0x000000fa7a7a7208 */ /* 0x080fe20001800000 */
[----:B------:R-:W-:Y:S01]  /*4760*/  FADD.FTZ R22, -R249, R22 ;  /* 0x00000016f9167221 */ /* 0x000fe20000010100 */
[----:B------:R-:W-:Y:S01]  /*4770*/  FSETP.GE.FTZ.AND P3, PT, R135, RZ, PT ;  /* 0x000000ff8700720b */ /* 0x000fe20003f76000 */
[----:B------:R-:W-:Y:S01]  /*4780*/  FADD.FTZ R25, -R247, R25 ;  /* 0x00000019f7197221 */ /* 0x000fe20000010100 */
[----:B------:R-:W-:Y:S02]  /*4790*/  FSEL R21, R21, R250, P5 ;  /* 0x000000fa15157208 */ /* 0x000fe40002800000 */
[----:B------:R-:W-:Y:S01]  /*47a0*/  FSETP.GE.FTZ.AND P5, PT, R137, RZ, PT ;  /* 0x000000ff8900720b */ /* 0x000fe20003fb6000 */
[----:B------:R-:W-:Y:S01]  /*47b0*/  FMUL.FTZ R241, R241, R122 ;  /* 0x0000007af1f17220 */ /* 0x000fe20000410000 */
[----:B------:R-:W-:Y:S01]  /*47c0*/  FSEL R122, R17, R250, P0 ;  /* 0x000000fa117a7208 */ /* 0x000fe20000000000 */
[----:B------:R-:W-:Y:S01]  /*47d0*/  FADD.FTZ R17, -R249, R6 ;  /* 0x00000006f9117221 */ /* 0x000fe20000010100 */
[----:B------:R-:W-:Y:S01]  /*47e0*/  FSETP.GE.FTZ.AND P0, PT, R221, RZ, PT ;  /* 0x000000ffdd00720b */ /* 0x000fe20003f16000 */
[----:B------:R-:W-:Y:S02]  /*47f0*/  FADD.FTZ R27, -R252, R27 ;  /* 0x0000001bfc1b7221 */ /* 0x000fe40000010100 */
[----:B------:R-:W-:Y:S01]  /*4800*/  FMUL.FTZ R245, R245, R122 ;  /* 0x0000007af5f57220 */ /* 0x000fe20000410000 */
[----:B------:R-:W-:Y:S01]  /*4810*/  FSEL R122, R17, R249, P0 ;  /* 0x000000f9117a7208 */ /* 0x000fe20000000000 */
[----:B------:R-:W-:Y:S01]  /*4820*/  FADD.FTZ R17, -R249, R7 ;  /* 0x00000007f9117221 */ /* 0x000fe20000010100 */
[----:B------:R-:W-:Y:S01]  /*4830*/  FSETP.GE.FTZ.AND P0, PT, R234, RZ, PT ;  /* 0x000000ffea00720b */ /* 0x000fe20003f16000 */
[----:B------:R-:W-:Y:S02]  /*4840*/  FMUL.FTZ R248, R248, R21 ;  /* 0x00000015f8f87220 */ /* 0x000fe40000410000 */
[C---:B------:R-:W-:Y:S01]  /*4850*/  FADD.FTZ R123, -R250.reuse, R32 ;  /* 0x00000020fa7b7221 */ /* 0x040fe20000010100 */
[----:B------:R-:W-:Y:S01]  /*4860*/  FSEL R17, R17, R249, P0 ;  /* 0x000000f911117208 */ /* 0x000fe20000000000 */
[----:B------:R-:W-:Y:S01]  /*4870*/  FMUL.FTZ R221, R221, R122 ;  /* 0x0000007adddd7220 */ /* 0x000fe20000410000 */
[----:B------:R-:W-:Y:S01]  /*4880*/  FSETP.GE.FTZ.AND P0, PT, R251, RZ, PT ;  /* 0x000000fffb00720b */ /* 0x000fe20003f16000 */
[----:B------:R-:W-:Y:S01]  /*4890*/  FADD.FTZ R122, -R249, R19 ;  /* 0x00000013f97a7221 */ /* 0x000fe20000010100 */
[----:B------:R-:W-:Y:S01]  /*48a0*/  FSEL R123, R123, R250, P4 ;  /* 0x000000fa7b7b7208 */ /* 0x000fe20002000000 */
[----:B------:R-:W-:Y:S01]  /*48b0*/  @P3 FADD.FTZ R250, -R250, R33 ;  /* 0x00000021fafa3221 */ /* 0x000fe20000010100 */
[----:B------:R-:W-:Y:S01]  /*48c0*/  FSETP.GE.FTZ.AND P4, PT, R243, RZ, PT ;  /* 0x000000fff300720b */ /* 0x000fe20003f96000 */
[----:B------:R-:W-:Y:S01]  /*48d0*/  FMUL.FTZ R234, R234, R17 ;  /* 0x00000011eaea7220 */ /* 0x000fe20000410000 */
[----:B------:R-:W-:Y:S01]  /*48e0*/  FSETP.GE.FTZ.AND P3, PT, R246, RZ, PT ;  /* 0x000000fff600720b */ /* 0x000fe20003f76000 */
[----:B------:R-:W-:Y:S01]  /*48f0*/  FADD.FTZ R34, -R249, R34 ;  /* 0x00000022f9227221 */ /* 0x000fe20000010100 */
[----:B------:R-:W-:Y:S01]  /*4900*/  FSEL R18, R18, R249, P4 ;  /* 0x000000f912127208 */ /* 0x000fe20002000000 */
[----:B------:R-:W-:Y:S01]  /*4910*/  FMUL.FTZ R123, R133, R123 ;  /* 0x0000007b857b7220 */ /* 0x000fe20000410000 */
[-C--:B------:R-:W-:Y:S01]  /*4920*/  FSEL R17, R122, R249.reuse, P3 ;  /* 0x000000f97a117208 */ /* 0x080fe20001800000 */
[----:B------:R-:W-:Y:S01]  /*4930*/  FADD.FTZ R122, -R249, R23 ;  /* 0x00000017f97a7221 */ /* 0x000fe20000010100 */
[----:B------:R-:W-:Y:S01]  /*4940*/  FSETP.GE.FTZ.AND P3, PT, R233, RZ, PT ;  /* 0x000000ffe900720b */ /* 0x000fe20003f76000 */
[----:B------:R-:W-:Y:S01]  /*4950*/  FMUL.FTZ R243, R243, R18 ;  /* 0x00000012f3f37220 */ /* 0x000fe20000410000 */
[----:B------:R-:W-:Y:S01]  /*4960*/  FSEL R22, R22, R249, P0 ;  /* 0x000000f916167208 */ /* 0x000fe20000000000 */
[----:B------:R-:W-:Y:S01]  /*4970*/  FADD.FTZ R18, -R247, R8 ;  /* 0x00000008f7127221 */ /* 0x000fe20000010100 */
[----:B------:R-:W-:Y:S01]  /*4980*/  FSETP.GE.FTZ.AND P4, PT, R185, RZ, PT ;  /* 0x000000ffb900720b */ /* 0x000fe20003f96000 */
[----:B------:R-:W-:Y:S01]  /*4990*/  FMUL.FTZ R246, R246, R17 ;  /* 0x00000011f6f67220 */ /* 0x000fe20000410000 */
[----:B------:R-:W-:Y:S01]  /*49a0*/  FSETP.GE.FTZ.AND P0, PT, R236, RZ, PT ;  /* 0x000000ffec00720b */ /* 0x000fe20003f16000 */
[----:B------:R-:W-:Y:S01]  /*49b0*/  FMUL.FTZ R251, R251, R22 ;  /* 0x00000016fbfb7220 */ /* 0x000fe20000410000 */
[----:B------:R-:W-:Y:S01]  /*49c0*/  FSEL R18, R18, R247, P3 ;  /* 0x000000f712127208 */ /* 0x000fe20001800000 */
[----:B------:R-:W-:Y:S01]  /*49d0*/  FADD.FTZ R22, -R247, R9 ;  /* 0x00000009f7167221 */ /* 0x000fe20000010100 */
[----:B------:R-:W-:Y:S01]  /*49e0*/  FSETP.GE.FTZ.AND P3, PT, R237, RZ, PT ;  /* 0x000000ffed00720b */ /* 0x000fe20003f76000 */
[----:B------:R-:W-:Y:S01]  /*49f0*/  FMUL.FTZ R250, R135, R250 ;  /* 0x000000fa87fa7220 */ /* 0x000fe20000410000 */
[----:B------:R-:W-:Y:S01]  /*4a00*/  FSEL R9, R122, R249, P6 ;  /* 0x000000f97a097208 */ /* 0x000fe20003000000 */
[----:B------:R-:W-:Y:S01]  /*4a10*/  FMUL.FTZ R233, R233, R18 ;  /* 0x00000012e9e97220 */ /* 0x000fe20000410000 */
[----:B------:R-:W-:Y:S01]  /*4a20*/  FSEL R17, R22, R247, P0 ;  /* 0x000000f716117208 */ /* 0x000fe20000000000 */
[C---:B------:R-:W-:Y:S01]  /*4a30*/  FADD.FTZ R18, -R247.reuse, R12 ;  /* 0x0000000cf7127221 */ /* 0x040fe20000010100 */
[----:B------:R-:W-:Y:S01]  /*4a40*/  FSETP.GE.FTZ.AND P0, PT, R138, RZ, PT ;  /* 0x000000ff8a00720b */ /* 0x000fe20003f16000 */
[C---:B------:R-:W-:Y:S01]  /*4a50*/  FADD.FTZ R22, -R247.reuse, R13 ;  /* 0x0000000df7167221 */ /* 0x040fe20000010100 */
[----:B------:R-:W-:Y:S01]  /*4a60*/  FSEL R34, R34, R249, P5 ;  /* 0x000000f922227208 */ /* 0x000fe20002800000 */
[----:B------:R-:W-:Y:S01]  /*4a70*/  FADD.FTZ R122, -R247, R24 ;  /* 0x00000018f77a7221 */ /* 0x000fe20000010100 */
[-C--:B------:R-:W-:Y:S01]  /*4a80*/  FSEL R18, R18, R247.reuse, P3 ;  /* 0x000000f712127208 */ /* 0x080fe20001800000 */
[----:B------:R-:W-:Y:S01]  /*4a90*/  @P4 FADD.FTZ R249, -R249, R35 ;  /* 0x00000023f9f94221 */ /* 0x000fe20000010100 */
[----:B------:R-:W-:Y:S01]  /*4aa0*/  FSETP.GE.FTZ.AND P3, PT, R130, RZ, PT ;  /* 0x000000ff8200720b */ /* 0x000fe20003f76000 */
[----:B------:R-:W-:Y:S01]  /*4ab0*/  FADD.FTZ R13, -R252, R14 ;  /* 0x0000000efc0d7221 */ /* 0x000fe20000010100 */
[----:B------:R-:W-:Y:S01]  /*4ac0*/  FSETP.GE.FTZ.AND P5, PT, R240, RZ, PT ;  /* 0x000000fff000720b */ /* 0x000fe20003fb6000 */
[----:B------:R-:W-:Y:S01]  /*4ad0*/  FMUL.FTZ R237, R237, R18 ;  /* 0x00000012eded7220 */ /* 0x000fe20000410000 */
[----:B------:R-:W-:Y:S01]  /*4ae0*/  FSETP.GE.FTZ.AND P4, PT, R127, RZ, PT ;  /* 0x000000ff7f00720b */ /* 0x000fe20003f96000 */
[----:B------:R-:W-:Y:S01]  /*4af0*/  FADD.FTZ R18, -R247, R28 ;  /* 0x0000001cf7127221 */ /* 0x000fe20000010100 */
[----:B------:R-:W-:Y:S01]  /*4b00*/  FSEL R25, R25, R247, P3 ;  /* 0x000000f719197208 */ /* 0x000fe20001800000 */
[----:B------:R-:W-:Y:S01]  /*4b10*/  FMUL.FTZ R126, R126, R9 ;  /* 0x000000097e7e7220 */ /* 0x000fe20000410000 */
[----:B------:R-:W-:Y:S01]  /*4b20*/  FSETP.GE.FTZ.AND P3, PT, R131, RZ, PT ;  /* 0x000000ff8300720b */ /* 0x000fe20003f76000 */
[----:B------:R-:W-:Y:S01]  /*4b30*/  FMUL.FTZ R34, R137, R34 ;  /* 0x0000002289227220 */ /* 0x000fe20000410000 */
[----:B------:R-:W-:Y:S01]  /*4b40*/  FSEL R9, R22, R247, P5 ;  /* 0x000000f716097208 */ /* 0x000fe20002800000 */
[----:B------:R-:W-:Y:S01]  /*4b50*/  FMUL.FTZ R249, R185, R249 ;  /* 0x000000f9b9f97220 */ /* 0x000fe20000410000 */
[----:B------:R-:W-:Y:S01]  /*4b60*/  FSEL R122, R122, R247, P4 ;  /* 0x000000f77a7a7208 */ /* 0x000fe20002000000 */
[----:B------:R-:W-:Y:S01]  /*4b70*/  FMUL.FTZ R236, R236, R17 ;  /* 0x00000011ecec7220 */ /* 0x000fe20000410000 */
[----:B------:R-:W-:Y:S01]  /*4b80*/  FSEL R18, R18, R247, P3 ;  /* 0x000000f712127208 */ /* 0x000fe20001800000 */
[----:B------:R-:W-:Y:S01]  /*4b90*/  @P0 FADD.FTZ R247, -R247, R29 ;  /* 0x0000001df7f70221 */ /* 0x000fe20000010100 */
[----:B------:R-:W-:Y:S01]  /*4ba0*/  FSETP.GE.FTZ.AND P0, PT, R239, RZ, PT ;  /* 0x000000ffef00720b */ /* 0x000fe20003f16000 */
[----:B------:R-:W-:Y:S01]  /*4bb0*/  FMUL.FTZ R240, R240, R9 ;  /* 0x00000009f0f07220 */ /* 0x000fe20000410000 */
[----:B------:R-:W-:Y:S01]  /*4bc0*/  FSETP.GE.FTZ.AND P3, PT, R238, RZ, PT ;  /* 0x000000ffee00720b */ /* 0x000fe20003f76000 */
[----:B------:R-:W-:Y:S01]  /*4bd0*/  FADD.FTZ R9, -R252, R10 ;  /* 0x0000000afc097221 */ /* 0x000fe20000010100 */
[----:B------:R-:W-:Y:S01]  /*4be0*/  FSETP.GE.FTZ.AND P6, PT, R242, RZ, PT ;  /* 0x000000fff200720b */ /* 0x000fe20003fd6000 */
[----:B------:R-:W-:Y:S01]  /*4bf0*/  FMUL.FTZ R122, R127, R122 ;  /* 0x0000007a7f7a7220 */ /* 0x000fe20000410000 */
[----:B------:R-:W-:Y:S01]  /*4c00*/  FSEL R14, R13, R252, P0 ;  /* 0x000000fc0d0e7208 */ /* 0x000fe20000000000 */
[----:B------:R-:W-:Y:S01]  /*4c10*/  FMUL.FTZ R25, R130, R25 ;  /* 0x0000001982197220 */ /* 0x000fe20000410000 */
[----:B------:R-:W-:Y:S01]  /*4c20*/  FSETP.GE.FTZ.AND P0, PT, R128, RZ, PT ;  /* 0x000000ff8000720b */ /* 0x000fe20003f16000 */
[----:B------:R-:W-:Y:S01]  /*4c30*/  FMUL.FTZ R18, R131, R18 ;  /* 0x0000001283127220 */ /* 0x000fe20000410000 */
[----:B------:R-:W-:Y:S01]  /*4c40*/  FSEL R11, R11, R252, P3 ;  /* 0x000000fc0b0b7208 */ /* 0x000fe20001800000 */
[----:B------:R-:W-:Y:S01]  /*4c50*/  FMUL.FTZ R239, R239, R14 ;  /* 0x0000000eefef7220 */ /* 0x000fe20000410000 */
[-C--:B------:R-:W-:Y:S01]  /*4c60*/  FSEL R15, R15, R252.reuse, P6 ;  /* 0x000000fc0f0f7208 */ /* 0x080fe20003000000 */
[----:B------:R-:W-:Y:S01]  /*4c70*/  FMUL.FTZ R247, R138, R247 ;  /* 0x000000f78af77220 */ /* 0x000fe20000410000 */
[----:B------:R-:W-:Y:S01]  /*4c80*/  ISETP.GE.AND P6, PT, R214, 0x1, PT ;  /* 0x00000001d600780c */ /* 0x000fe20003fc6270 */
[----:B------:R-:W-:Y:S01]  /*4c90*/  FMUL.FTZ R238, R238, R11 ;  /* 0x0000000beeee7220 */ /* 0x000fe20000410000 */
[----:B------:R-:W-:Y:S01]  /*4ca0*/  FSETP.GE.FTZ.AND P4, PT, R235, RZ, PT ;  /* 0x000000ffeb00720b */ /* 0x000fe20003f96000 */
[----:B------:R-:W-:Y:S01]  /*4cb0*/  FADD.FTZ R11, -R252, R30 ;  /* 0x0000001efc0b7221 */ /* 0x000fe20000010100 */
[----:B------:R-:W-:Y:S01]  /*4cc0*/  FSETP.GE.FTZ.AND P5, PT, R129, RZ, PT ;  /* 0x000000ff8100720b */ /* 0x000fe20003fb6000 */
[----:B------:R-:W-:Y:S01]  /*4cd0*/  FMUL.FTZ R242, R242, R15 ;  /* 0x0000000ff2f27220 */ /* 0x000fe20000410000 */
[----:B------:R-:W-:Y:S01]  /*4ce0*/  FSEL R10, R9, R252, P4 ;  /* 0x000000fc090a7208 */ /* 0x000fe20002000000 */
[----:B------:R-:W-:Y:S01]  /*4cf0*/  FADD.FTZ R9, -R252, R26 ;  /* 0x0000001afc097221 */ /* 0x000fe20000010100 */
[----:B------:R-:W-:Y:S02]  /*4d00*/  FSETP.GE.FTZ.AND P4, PT, R134, RZ, PT ;  /* 0x000000ff8600720b */ /* 0x000fe40003f96000 */
[----:B------:R-:W-:Y:S01]  /*4d10*/  FSETP.GE.FTZ.AND P3, PT, R139, RZ, PT ;  /* 0x000000ff8b00720b */ /* 0x000fe20003f76000 */
[----:B------:R-:W-:Y:S01]  /*4d20*/  FMUL.FTZ R235, R235, R10 ;  /* 0x0000000aebeb7220 */ /* 0x000fe20000410000 */
[-C--:B------:R-:W-:Y:S02]  /*4d30*/  FSEL R10, R9, R252.reuse, P5 ;  /* 0x000000fc090a7208 */ /* 0x080fe40002800000 */
[-C--:B------:R-:W-:Y:S02]  /*4d40*/  FSEL R27, R27, R252.reuse, P4 ;  /* 0x000000fc1b1b7208 */ /* 0x080fe40002000000 */
[----:B------:R-:W-:Y:S01]  /*4d50*/  FSEL R14, R11, R252, P3 ;  /* 0x000000fc0b0e7208 */ /* 0x000fe20001800000 */
[----:B------:R-:W-:Y:S02]  /*4d60*/  @P0 FADD.FTZ R252, -R252, R31 ;  /* 0x0000001ffcfc0221 */ /* 0x000fe40000010100 */
        /* <DEDUP_REMOVED lines=11> */
[C---:B------:R-:W-:Y:S03]  /*4e20*/  LEA R224, P0, R5.reuse, R224, 0x1 ;  /* 0x000000e005e07211 */ /* 0x040fe600078008ff */
        /* <DEDUP_REMOVED lines=12> */
.L_x_821:
        /* <DEDUP_REMOVED lines=100> */
.L_x_822:
        /* <DEDUP_REMOVED lines=51> */
[----:B------:R-:W-:Y:S01]  /*5860*/  @P6 IADD3 R101, R192, -0x40, RZ ;  /* 0xffffffc0c0656810 */ /* 0x000fe20007ffe0ff */
[C---:B----4-:R-:W-:Y:S01]  /*5870*/  HMMA.16816.F32.BF16 R4, R28.reuse, R104, R4 ;  /* 0x000000681c04723c */ /* 0x050fe20000041804 */
[----:B------:R-:W-:Y:S06]  /*5880*/  IMAD.U32 R103, RZ, RZ, UR18 ;  /* 0x00000012ff677e24 */ /* 0x000fec000f8e00ff */
[----:B------:R-:W-:Y:S01]  /*5890*/  @P6 IMAD.WIDE R104, R101, 0x4, R226 ;  /* 0x0000000465686825 */ /* 0x000fe200078e02e2 */
[C---:B------:R-:W-:Y:S04]  /*58a0*/  HMMA.16816.F32.BF16 R8, R28.reuse, R106, R8 ;  /* 0x0000006a1c08723c */ /* 0x040fe80000041808 */
[----:B------:R4:W5:Y:S01]  /*58b0*/  @P6 LDG.E R210, [R104.64] ;  /* 0x0000001868d26981 */ /* 0x000962000c1e1900 */
[----:B------:R-:W-:Y:S02]  /*58c0*/  IMAD.U32 R101, RZ, RZ, UR17 ;  /* 0x00000011ff657e24 */ /* 0x000fe4000f8e00ff */
[----:B------:R-:W-:Y:S01]  /*58d0*/  IMAD.U32 R107, RZ, RZ, UR11 ;  /* 0x0000000bff6b7e24 */ /* 0x000fe2000f8e00ff */
[C---:B-1----:R-:W-:Y:S01]  /*58e0*/  HMMA.16816.F32.BF16 R12, R28.reuse, R20, R12 ;  /* 0x000000141c0c723c */ /* 0x042fe2000004180c */
[----:B------:R4:W5:Y:S04]  /*58f0*/  @P6 LDG.E R211, [R104.64+0x20] ;  /* 0x0000201868d36981 */ /* 0x000968000c1e1900 */
[----:B------:R4:W5:Y:S03]  /*5900*/  @P6 LDG.E R207, [R104.64+0x80] ;  /* 0x0000801868cf6981 */ /* 0x000966000c1e1900 */
[----:B------:R-:W-:Y:S01]  /*5910*/  HMMA.16816.F32.BF16 R16, R28, R22, R16 ;  /* 0x000000161c10723c */ /* 0x000fe20000041810 */
[----:B------:R-:W-:Y:S04]  /*5920*/  LDSM.16.MT88.4 R20, [R177+0xc000] ;  /* 0x00c00000b114783b */ /* 0x000fe80000004200 */
[----:B------:R4:W5:Y:S02]  /*5930*/  @P6 LDG.E R209, [R104.64+0xa0] ;  /* 0x0000a01868d16981 */ /* 0x000964000c1e1900 */
        /* <DEDUP_REMOVED lines=10> */
[C---:B---3--:R-:W-:Y:S04]  /*59e0*/  HMMA.16816.F32.BF16 R12, R32.reuse, R24, R12 ;  /* 0x00000018200c723c */ /* 0x048fe8000004180c */
[-C--:B------:R-:W-:Y:S01]  /*59f0*/  LEA.HI.X.SX32 R29, R29, R231.reuse, 0x2, P3 ;  /* 0x000000e71d1d7211 */ /* 0x080fe200018f16ff */
[----:B----4-:R-:W-:Y:S02]  /*5a00*/  IMAD.IADD R104, R183, 0x1, R176 ;  /* 0x00000001b7687824 */ /* 0x010fe400078e02b0 */
[-C--:B------:R-:W-:Y:S01]  /*5a10*/  LEA R24, P0, R31, R230.reuse, 0x2 ;  /* 0x000000e61f187211 */ /* 0x080fe200078010ff */
[----:B------:R-:W-:Y:S01]  /*5a20*/  HMMA.16816.F32.BF16 R16, R32, R26, R16 ;  /* 0x0000001a2010723c */ /* 0x000fe20000041810 */
[----:B------:R-:W-:Y:S01]  /*5a30*/  IMAD.U32 R25, RZ, RZ, UR18 ;  /* 0x00000012ff197e24 */ /* 0x000fe2000f8e00ff */
[----:B------:R-:W-:Y:S02]  /*5a40*/  RED.E.ADD.F32.FTZ.RN.STRONG.GPU [R230.64], R4 ;  /* 0x00000004e600798e */ /* 0x000fe4000c10e798 */
[----:B------:R-:W-:Y:S02]  /*5a50*/  IMAD.U32 R105, RZ, RZ, UR15 ;  /* 0x0000000fff697e24 */ /* 0x000fe4000f8e00ff */
[-C--:B------:R-:W-:Y:S01]  /*5a60*/  LEA R30, P4, R25, R230.reuse, 0x2 ;  /* 0x000000e6191e7211 */ /* 0x080fe200078810ff */
[----:B------:R-:W-:Y:S02]  /*5a70*/  IMAD.U32 R25, RZ, RZ, UR16 ;  /* 0x00000010ff197e24 */ /* 0x000fe4000f8e00ff */
[----:B------:R-:W-:Y:S03]  /*5a80*/  IMAD.U32 R27, RZ, RZ, UR15 ;  /* 0x0000000fff1b7e24 */ /* 0x000fe6000f8e00ff */
[-C--:B------:R-:W-:Y:S01]  /*5a90*/  LEA.HI.X.SX32 R31, R103, R231.reuse, 0x2, P4 ;  /* 0x000000e7671f7211 */ /* 0x080fe200020f16ff */
[----:B------:R-:W-:Y:S01]  /*5aa0*/  IMAD.U32 R103, RZ, RZ, UR14 ;  /* 0x0000000eff677e24 */ /* 0x000fe2000f8e00ff */
[-C--:B------:R-:W-:Y:S01]  /*5ab0*/  LEA.HI.X.SX32 R25, R25, R231.reuse, 0x2, P0 ;  /* 0x000000e719197211 */ /* 0x080fe200000f16ff */
[----:B------:R-:W-:Y:S01]  /*5ac0*/  IMAD.U32 R35, RZ, RZ, UR13 ;  /* 0x0000000dff237e24 */ /* 0x000fe2000f8e00ff */
[-C--:B------:R-:W-:Y:S01]  /*5ad0*/  LEA R34, P0, R27, R230.reuse, 0x2 ;  /* 0x000000e61b227211 */ /* 0x080fe200078010ff */
[----:B------:R1:W-:Y:S01]  /*5ae0*/  RED.E.ADD.F32.FTZ.RN.STRONG.GPU [R30.64], R5 ;  /* 0x000000051e00798e */ /* 0x0003e2000c10e798 */
[-C--:B------:R-:W-:Y:S01]  /*5af0*/  LEA R108, P4, R103, R230.reuse, 0x2 ;  /* 0x000000e6676c7211 */ /* 0x080fe200078810ff */
[----:B------:R-:W-:Y:S02]  /*5b00*/  IMAD.U32 R33, RZ, RZ, UR12 ;  /* 0x0000000cff217e24 */ /* 0x000fe4000f8e00ff */
[----:B------:R2:W-:Y:S01]  /*5b10*/  RED.E.ADD.F32.FTZ.RN.STRONG.GPU [R28.64], R6 ;  /* 0x000000061c00798e */ /* 0x0005e2000c10e798 */
[----:B------:R-:W-:Y:S01]  /*5b20*/  IMAD.U32 R27, RZ, RZ, UR13 ;  /* 0x0000000dff1b7e24 */ /* 0x000fe2000f8e00ff */
[-C--:B------:R-:W-:Y:S01]  /*5b30*/  LEA.HI.X.SX32 R109, R101, R231.reuse, 0x2, P4 ;  /* 0x000000e7656d7211 */ /* 0x080fe200020f16ff */
[----:B------:R-:W-:Y:S01]  /*5b40*/  IMAD.U32 R101, RZ, RZ, UR9 ;  /* 0x00000009ff657e24 */ /* 0x000fe2000f8e00ff */
[----:B------:R3:W-:Y:S01]  /*5b50*/  RED.E.ADD.F32.FTZ.RN.STRONG.GPU [R24.64], R7 ;  /* 0x000000071800798e */ /* 0x0007e2000c10e798 */
        /* <DEDUP_REMOVED lines=39> */
[----:B------:R-:W-:Y:S03]  /*5dd0*/  @P6 IADD3 R204, P3, R204, -0x100, RZ ;  /* 0xffffff00cccc6810 */ /* 0x000fe60007f7e0ff */
[----:B------:R-:W1:Y:S01]  /*5de0*/  LDSM.16.MT88.4 R4, [R177+0xa000] ;  /* 0x00a00000b104783b */ /* 0x000e620000004200 */
[----:B------:R-:W-:Y:S03]  /*5df0*/  @P6 IADD3.X R203, R203, -0x1, RZ, P3, !PT ;  /* 0xffffffffcbcb6810 */ /* 0x000fe60001ffe4ff */
        /* <DEDUP_REMOVED lines=41> */
[----:B------:R-:W-:Y:S02]  /*6090*/  @P6 IADD3 R5, P4, R226, -0x100, RZ ;  /* 0xffffff00e2056810 */ /* 0x000fe40007f9e0ff */
[----:B------:R-:W-:Y:S01]  /*60a0*/  IADD3 R214, R214, -0x1, RZ ;  /* 0xffffffffd6d67810 */ /* 0x000fe20007ffe0ff */
[----:B------:R-:W-:Y:S04]  /*60b0*/  HMMA.16816.F32.BF16 R96, R8, R6, R96 ;  /* 0x000000060860723c */ /* 0x000fe80000041860 */
[----:B------:R-:W-:Y:S01]  /*60c0*/  @P6 IMAD.MOV.U32 R226, RZ, RZ, R5 ;  /* 0x000000ffffe26224 */ /* 0x000fe200078e0005 */
[----:B------:R-:W-:Y:S02]  /*60d0*/  @P6 IADD3.X R4, R227, -0x1, RZ, P4, !PT ;  /* 0xffffffffe3046810 */ /* 0x000fe400027fe4ff */
[C---:B------:R-:W-:Y:S01]  /*60e0*/  IADD3 R6, R176.reuse, -0x2000, RZ ;  /* 0xffffe000b0067810 */ /* 0x040fe20007ffe0ff */
[-C--:B---3--:R-:W-:Y:S05]  /*60f0*/  HMMA.16816.F32.BF16 R68, R12, R24.reuse, R68 ;  /* 0x000000180c44723c */ /* 0x088fea0000041844 */
[----:B------:R-:W-:Y:S01]  /*6100*/  @P0 IADD3 R6, R176, 0x2000, RZ ;  /* 0x00002000b0060810 */ /* 0x000fe20007ffe0ff */
[----:B------:R-:W-:Y:S02]  /*6110*/  @P6 IMAD.MOV.U32 R227, RZ, RZ, R4 ;  /* 0x000000ffffe36224 */ /* 0x000fe400078e0004 */
        /* <DEDUP_REMOVED lines=11> */
[----:B------:R-:W-:Y:S01]  /*61d0*/  ISETP.NE.AND P0, PT, R218, -0x1, PT ;  /* 0xffffffffda00780c */ /* 0x000fe20003f05270 */
[----:B------:R-:W-:Y:S01]  /*61e0*/  FMUL.FTZ R69, R69, c[0x0][0x2e0] ;  /* 0x0000b80045457a20 */ /* 0x000fe20000410000 */
[----:B------:R-:W-:Y:S01]  /*61f0*/  SHF.R.S32.HI R3, RZ, 0x1f, R189 ;  /* 0x0000001fff037819 */ /* 0x000fe200000114bd */
        /* <DEDUP_REMOVED lines=9> */
[----:B------:R-:W-:Y:S01]  /*6290*/  FMUL.FTZ R72, R72, c[0x0][0x2e0] ;  /* 0x0000b80048487a20 */ /* 0x000fe20000410000 */
[----:B------:R-:W-:Y:S01]  /*62a0*/  @P0 IADD3 R32, R215, R218, RZ ;  /* 0x000000dad7200210 */ /* 0x000fe20007ffe0ff */
[----:B------:R-:W-:Y:S01]  /*62b0*/  FMUL.FTZ R73, R73, c[0x0][0x2e0] ;  /* 0x0000b80049497a20 */ /* 0x000fe20000410000 */
[----:B------:R-:W-:Y:S01]  /*62c0*/  F2FP.BF16.PACK_AB R83, R83, R82 ;  /* 0x000000525353723e */ /* 0x000fe200000010ff */
[----:B------:R-:W-:-:S02]  /*62d0*/  FMUL.FTZ R74, R74, c[0x0][0x2e0] ;  /* 0x0000b8004a4a7a20 */ /* 0x000fc40000410000 */
        /* <DEDUP_REMOVED lines=106> */
[C---:B------:R-:W-:Y:S01]  /*6980*/  @P0 IMAD.WIDE.U32 R34, R32.reuse, c[0x0][0x3a0], RZ ;  /* 0x0000e80020220a25 */ /* 0x040fe200078e00ff */
[----:B------:R1:W-:Y:S02]  /*6990*/  STS [R202+0x4000], R65 ;  /* 0x00400041ca007388 */ /* 0x0003e40000000800 */
[----:B------:R-:W-:Y:S01]  /*69a0*/  F2FP.BF16.PACK_AB R63, R63, R62 ;  /* 0x0000003e3f3f723e */ /* 0x000fe200000010ff */
[----:B------:R-:W-:Y:S01]  /*69b0*/  @P0 IMAD R32, R32, c[0x0][0x3a4], R35 ;  /* 0x0000e90020200a24 */ /* 0x000fe200078e0223 */
        /* <DEDUP_REMOVED lines=15> */
.L_x_824:
        /* <DEDUP_REMOVED lines=15> */
.L_x_825:
[----:B------:R-:W-:Y:S01]  /*6ba0*/  BAR.SYNC.DEFER_BLOCKING 0x0 ;  /* 0x0000000000007b1d */ /* 0x000fe20000010000 */
[C---:B-1----:R-:W-:Y:S01]  /*6bb0*/  SHF.L.U32 R37, R195.reuse, 0x7, RZ ;  /* 0x00000007c3257819 */ /* 0x042fe200000006ff */
[----:B------:R-:W-:Y:S01]  /*6bc0*/  IMAD R39, R195, -0x80, R216 ;  /* 0xffffff80c3277824 */ /* 0x000fe200078e02d8 */
[----:B------:R-:W-:Y:S02]  /*6bd0*/  SHF.R.S32.HI R45, RZ, 0x1f, R190 ;  /* 0x0000001fff2d7819 */ /* 0x000fe400000114be */
[----:B------:R-:W-:Y:S01]  /*6be0*/  SHF.R.S32.HI R3, RZ, 0x1f, R37 ;  /* 0x0000001fff037819 */ /* 0x000fe20000011425 */
[----:B------:R-:W-:Y:S01]  /*6bf0*/  BSSY B0, `(.L_x_826) ;  /* 0x000001f000007945 */ /* 0x000fe20003800000 */
[----:B------:R-:W-:Y:S02]  /*6c00*/  MOV R44, R190 ;  /* 0x000000be002c7202 */ /* 0x000fe40000000f00 */
[----:B------:R-:W-:Y:S01]  /*6c10*/  ISETP.GE.AND P4, PT, R188, R39, PT ;  /* 0x00000027bc00720c */ /* 0x000fe20003f86270 */
[----:B------:R-:W-:Y:S01]  /*6c20*/  IMAD R38, R3, c[0x0][0x3a0], RZ ;  /* 0x0000e80003267a24 */ /* 0x000fe200078e02ff */
[----:B------:R-:W-:Y:S01]  /*6c30*/  SHF.R.S32.HI R36, RZ, 0x1f, R208 ;  /* 0x0000001fff247819 */ /* 0x000fe200000114d0 */
[----:B------:R-:W-:-:S04]  /*6c40*/  IMAD.WIDE.U32 R40, R37, c[0x0][0x3a0], R44 ;  /* 0x0000e80025287a25 */ /* 0x000fc800078e002c */
[----:B------:R-:W-:Y:S01]  /*6c50*/  IMAD R33, R37, c[0x0][0x3a4], R38 ;  /* 0x0000e90025217a24 */ /* 0x000fe200078e0226 */
[----:B------:R-:W-:Y:S02]  /*6c60*/  IADD3 R46, P0, R34, R40, RZ ;  /* 0x00000028222e7210 */ /* 0x000fe40007f1e0ff */
[----:B------:R-:W-:Y:S02]  /*6c70*/  SHF.R.S32.HI R38, RZ, 0x1f, R188 ;  /* 0x0000001fff267819 */ /* 0x000fe400000114bc */
        /* <DEDUP_REMOVED lines=22> */
.L_x_827:
[----:B------:R-:W-:Y:S05]  /*6de0*/  BSYNC B0 ;  /* 0x0000000000007941 */ /* 0x000fea0003800000 */
.L_x_826:
        /* <DEDUP_REMOVED lines=14> */
.L_x_829:
[----:B------:R-:W-:Y:S05]  /*6ed0*/  BSYNC B0 ;  /* 0x0000000000007941 */ /* 0x000fea0003800000 */
.L_x_828:
        /* <DEDUP_REMOVED lines=14> */
.L_x_831:
[----:B------:R-:W-:Y:S05]  /*6fc0*/  BSYNC B0 ;  /* 0x0000000000007941 */ /* 0x000fea0003800000 */
.L_x_830:
        /* <DEDUP_REMOVED lines=14> */
.L_x_833:
[----:B------:R-:W-:Y:S05]  /*70b0*/  BSYNC B0 ;  /* 0x0000000000007941 */ /* 0x000fea0003800000 */
.L_x_832:
[----:B------:R-:W-:Y:S01]  /*70c0*/  IMAD.WIDE.U32 R44, R37, c[0x0][0x3a8], R44 ;  /* 0x0000ea00252c7a25 */ /* 0x000fe200078e002c */
[----:B------:R-:W-:Y:S03]  /*70d0*/  BSSY B0, `(.L_x_834) ;  /* 0x0000012000007945 */ /* 0x000fe60003800000 */
[----:B--2---:R-:W-:Y:S01]  /*70e0*/  IMAD R20, R3, c[0x0][0x3a8], RZ ;  /* 0x0000ea0003147a24 */ /* 0x004fe200078e02ff */
        /* <DEDUP_REMOVED lines=16> */
.L_x_835:
[----:B------:R-:W-:Y:S05]  /*71f0*/  BSYNC B0 ;  /* 0x0000000000007941 */ /* 0x000fea0003800000 */
.L_x_834:
[----:B------:R-:W-:Y:S01]  /*7200*/  BSSY B0, `(.L_x_836) ;  /* 0x000000d000007945 */ /* 0x000fe20003800000 */
        /* <DEDUP_REMOVED lines=12> */
.L_x_837:
[----:B------:R-:W-:Y:S05]  /*72d0*/  BSYNC B0 ;  /* 0x0000000000007941 */ /* 0x000fea0003800000 */
.L_x_836:
        /* <DEDUP_REMOVED lines=13> */
.L_x_839:
[----:B------:R-:W-:Y:S05]  /*73b0*/  BSYNC B0 ;  /* 0x0000000000007941 */ /* 0x000fea0003800000 */
.L_x_838:
        /* <DEDUP_REMOVED lines=10> */
[----:B------:R1:W-:Y:S01]  /*7460*/  STG.E.128 [R8.64], R4 ;  /* 0x0000000408007986 */ /* 0x0003e2000c101d18 */
[----:B------:R-:W-:Y:S05]  /*7470*/  BRA `(.L_x_840) ;  /* 0x000009e000007947 */ /* 0x000fea0003800000 */
.L_x_820:
        /* <DEDUP_REMOVED lines=15> */
.L_x_841:
        /* <DEDUP_REMOVED lines=15> */
.L_x_842:
        /* <DEDUP_REMOVED lines=25> */
.L_x_844:
[----:B------:R-:W-:Y:S05]  /*77f0*/  BSYNC B0 ;  /* 0x0000000000007941 */ /* 0x000fea0003800000 */
.L_x_843:
        /* <DEDUP_REMOVED lines=14> */
.L_x_846:
[----:B------:R-:W-:Y:S05]  /*78e0*/  BSYNC B0 ;  /* 0x0000000000007941 */ /* 0x000fea0003800000 */
.L_x_845:
        /* <DEDUP_REMOVED lines=14> */
.L_x_848:
[----:B------:R-:W-:Y:S05]  /*79d0*/  BSYNC B0 ;  /* 0x0000000000007941 */ /* 0x000fea0003800000 */
.L_x_847:
        /* <DEDUP_REMOVED lines=8> */
[----:B------:R-:W-:-:S04]  /*7a60*/  IMAD R7, R7, c[0x0][0x3a0], RZ ;  /* 0x0000e80007077a24 */ /* 0x000fc800078e02ff */
[----:B------:R-:W-:Y:S01]  /*7a70*/  IMAD R7, R8, c[0x0][0x3a4], R7 ;  /* 0x0000e90008077a24 */ /* 0x000fe200078e0207 */
[----:B------:R-:W-:-:S04]  /*7a80*/  LEA R8, P0, R10, c[0x0][0x340], 0x1 ;  /* 0x0000d0000a087a11 */ /* 0x000fc800078008ff */
[----:B------:R-:W-:-:S04]  /*7a90*/  IADD3 R7, R7, R11, RZ ;  /* 0x0000000b07077210 */ /* 0x000fc80007ffe0ff */
[----:B------:R-:W-:-:S05]  /*7aa0*/  LEA.HI.X R9, R10, c[0x0][0x344], R7, 0x1, P0 ;  /* 0x0000d1000a097a11 */ /* 0x000fca00000f0c07 */
[----:B------:R2:W-:Y:S02]  /*7ab0*/  STG.E.128 [R8.64], RZ ;  /* 0x000000ff08007986 */ /* 0x0005e4000c101d18 */
.L_x_850:
[----:B------:R-:W-:Y:S05]  /*7ac0*/  BSYNC B0 ;  /* 0x0000000000007941 */ /* 0x000fea0003800000 */
.L_x_849:
[----:B------:R-:W-:Y:S01]  /*7ad0*/  IMAD.WIDE.U32 R10, R5, c[0x0][0x3a8], R190 ;  /* 0x0000ea00050a7a25 */ /* 0x000fe200078e00be */
[----:B------:R-:W-:Y:S03]  /*7ae0*/  BSSY B0, `(.L_x_851) ;  /* 0x0000012000007945 */ /* 0x000fe60003800000 */
[----:B--2---:R-:W-:Y:S02]  /*7af0*/  IMAD R8, R3, c[0x0][0x3a8], RZ ;  /* 0x0000ea0003087a24 */ /* 0x004fe400078e02ff */
        /* <DEDUP_REMOVED lines=16> */
.L_x_852:
[----:B------:R-:W-:Y:S05]  /*7c00*/  BSYNC B0 ;  /* 0x0000000000007941 */ /* 0x000fea0003800000 */
.L_x_851:
        /* <DEDUP_REMOVED lines=12> */
.L_x_854:
[----:B------:R-:W-:Y:S05]  /*7cd0*/  BSYNC B0 ;  /* 0x0000000000007941 */ /* 0x000fea0003800000 */
.L_x_853:
        /* <DEDUP_REMOVED lines=12> */
.L_x_856:
[----:B------:R-:W-:Y:S05]  /*7da0*/  BSYNC B0 ;  /* 0x0000000000007941 */ /* 0x000fea0003800000 */
.L_x_855:
        /* <DEDUP_REMOVED lines=11> */
.L_x_840:
[----:B------:R-:W-:Y:S05]  /*7e60*/  BSYNC B1 ;  /* 0x0000000000017941 */ /* 0x000fea0003800000 */
.L_x_815:
        /* <DEDUP_REMOVED lines=9> */
.L_x_857:
[----:B------:R-:W-:Y:S05]  /*7f00*/  EXIT ;  /* 0x000000000000794d */ /* 0x000fea0003800000 */
.L_x_859:
        /* <DEDUP_REMOVED lines=15> */
.L_x_2466:


//--------------------- .text._ZN5flash44flash_bwd_dq_dk_dv_loop_seqk_parallel_kernelI23Flash_bwd_kernel_traitsILi64ELi64ELi128ELi8ELi2ELi4ELi4ELb1ELb0EN7cutlass10bfloat16_tE19Flash_kernel_traitsILi64ELi64ELi128ELi8ES3_EELb0ELb0ELb0ELb0ELb0ELb1ELb1EEEvNS_16Flash_bwd_paramsE --------------------------
	.section	.text._ZN5flash44flash_bwd_dq_dk_dv_loop_seqk_parallel_kernelI23Flash_bwd_kernel_traitsILi64ELi64ELi128ELi8ELi2ELi4ELi4ELb1ELb0EN7cutlass10bfloat16_tE19Flash_kernel_traitsILi64ELi64ELi128ELi8ES3_EELb0ELb0ELb0ELb0ELb0ELb1ELb1EEEvNS_16Flash_bwd_paramsE,"ax",@progbits
	.sectioninfo	@"SHI_REGISTERS=255"
	.align	128
        .global         _ZN5flash44flash_bwd_dq_dk_dv_loop_seqk_parallel_kernelI23Flash_bwd_kernel_traitsILi64ELi64ELi128ELi8ELi2ELi4ELi4ELb1ELb0EN7cutlass10bfloat16_tE19Flash_kernel_traitsILi64ELi64ELi128ELi8ES3_EELb0ELb0ELb0ELb0ELb0ELb1ELb1EEEvNS_16Flash_bwd_paramsE
        .type           _ZN5flash44flash_bwd_dq_dk_dv_loop_seqk_parallel_kernelI23Flash_bwd_kernel_traitsILi64ELi64ELi128ELi8ELi2ELi4ELi4ELb1ELb0EN7cutlass10bfloat16_tE19Flash_kernel_traitsILi64ELi64ELi128ELi8ES3_EELb0ELb0ELb0ELb0ELb0ELb1ELb1EEEvNS_16Flash_bwd_paramsE,@function
        .size           _ZN5flash44flash_bwd_dq_dk_dv_loop_seqk_parallel_kernelI23Flash_bwd_kernel_traitsILi64ELi64ELi128ELi8ELi2ELi4ELi4ELb1ELb0EN7cutlass10bfloat16_tE19Flash_kernel_traitsILi64ELi64ELi128ELi8ES3_EELb0ELb0ELb0ELb0ELb0ELb1ELb1EEEvNS_16Flash_bwd_paramsE,(.L_x_2467 - _ZN5flash44flash_bwd_dq_dk_dv_loop_seqk_parallel_kernelI23Flash_bwd_kernel_traitsILi64ELi64ELi128ELi8ELi2ELi4ELi4ELb1ELb0EN7cutlass10bfloat16_tE19Flash_kernel_traitsILi64ELi64ELi128ELi8ES3_EELb0ELb0ELb0ELb0ELb0ELb1ELb1EEEvNS_16Flash_bwd_paramsE)
        .other          _ZN5flash44flash_bwd_dq_dk_dv_loop_seqk_parallel_kernelI23Flash_bwd_kernel_traitsILi64ELi64ELi128ELi8ELi2ELi4ELi4ELb1ELb0EN7cutlass10bfloat16_tE19Flash_kernel_traitsILi64ELi64ELi128ELi8ES3_EELb0ELb0ELb0ELb0ELb0ELb1ELb1EEEvNS_16Flash_bwd_paramsE,@"STO_CUDA_ENTRY STV_DEFAULT"
_ZN5flash44flash_bwd_dq_dk_dv_loop_seqk_parallel_kernelI23Flash_bwd_kernel_traitsILi64ELi64ELi128ELi8ELi2ELi4ELi4ELb1ELb0EN7cutlass10bfloat16_tE19Flash_kernel_traitsILi64ELi64ELi128ELi8ES3_EELb0ELb0ELb0ELb0ELb0ELb1ELb1EEEvNS_16Flash_bwd_paramsE:
.text._ZN5flash44flash_bwd_dq_dk_dv_loop_seqk_parallel_kernelI23Flash_bwd_kernel_traitsILi64ELi64ELi128ELi8ELi2ELi4ELi4ELb1ELb0EN7cutlass10bfloat16_tE19Flash_kernel_traitsILi64ELi64ELi128ELi8ES3_EELb0ELb0ELb0ELb0ELb0ELb1ELb1EEEvNS_16Flash_bwd_paramsE:
        /* <DEDUP_REMOVED lines=13> */
[----:B------:R-:W-:Y:S01]  /*00d0*/  UMOV UR8, 0x80 ;  /* 0x0000008000087882 */ /* 0x000fe20000000000 */
[----:B------:R-:W-:Y:S01]  /*00e0*/  IMAD.MOV.U32 R185, RZ, RZ, -0x10 ;  /* 0xfffffff0ffb97424 */ /* 0x000fe200078e00ff */
[----:B------:R-:W-:Y:S02]  /*00f0*/  ULDC UR7, c[0x0][0x210] ;  /* 0x0000840000077ab9 */ /* 0x000fe40000000800 */
[----:B------:R-:W-:Y:S02]  /*0100*/  ULDC UR6, c[0x0][0x234] ;  /* 0x00008d0000067ab9 */ /* 0x000fe40000000800 */
[----:B------:R-:W-:Y:S01]  /*0110*/  UIMAD UR6, UR8, UR7, UR6 ;  /* 0x00000007080672a4 */ /* 0x000fe2000f8e0206 */
[----:B------:R-:W3:Y:S01]  /*0120*/  S2UR UR42, SR_CTAID.Y ;  /* 0x00000000002a79c3 */ /* 0x000ee20000002600 */
[----:B------:R-:W-:-:S02]  /*0130*/  ULDC UR13, c[0x0][0x1c8] ;  /* 0x00007200000d7ab9 */ /* 0x000fc40000000800 */
[----:B------:R-:W-:Y:S02]  /*0140*/  ULDC.U8 UR10, c[0x0][0x328] ;  /* 0x0000ca00000a7ab9 */ /* 0x000fe40000000000 */
[----:B------:R-:W-:Y:S01]  /*0150*/  IMAD.U32 R0, RZ, RZ, UR6 ;  /* 0x00000006ff007e24 */ /* 0x000fe2000f8e00ff */
[----:B------:R-:W-:Y:S02]  /*0160*/  UISETP.NE.AND UP1, UPT, UR10, URZ, UPT ;  /* 0x0000003f0a00728c */ /* 0x000fe4000bf25270 */
[----:B------:R-:W-:Y:S02]  /*0170*/  ULDC UR60, c[0x0][0x214] ;  /* 0x00008500003c7ab9 */ /* 0x000fe40000000800 */
[----:B------:R4:W-:Y:S01]  /*0180*/  STL [R1+0x14], R0 ;  /* 0x0000140001007387 */ /* 0x0009e20000100800 */
[----:B------:R-:W-:Y:S02]  /*0190*/  ULDC UR9, c[0x0][0x1c0] ;  /* 0x0000700000097ab9 */ /* 0x000fe40000000800 */
[----:B------:R-:W-:Y:S01]  /*01a0*/  ULDC UR16, c[0x0][0x224] ;  /* 0x0000890000107ab9 */ /* 0x000fe20000000800 */
[----:B-1----:R-:W-:Y:S01]  /*01b0*/  SHF.R.S32.HI R11, RZ, 0x1f, R13 ;  /* 0x0000001fff0b7819 */ /* 0x002fe2000001140d */
[----:B--2---:R-:W-:Y:S01]  /*01c0*/  ULOP3.LUT UR7, UR47, UR13, URZ, 0x3c, !UPT ;  /* 0x0000000d2f077292 */ /* 0x004fe2000f8e3c3f */
[----:B------:R-:W-:Y:S01]  /*01d0*/  IMAD.SHL.U32 R242, R13, 0x2, RZ ;  /* 0x000000020df27824 */ /* 0x000fe200078e00ff */
[----:B------:R-:W-:Y:S01]  /*01e0*/  USHF.R.S32.HI UR8, URZ, 0x1f, UR47 ;  /* 0x0000001f3f087899 */ /* 0x000fe2000801142f */
[CC--:B------:R-:W-:Y:S01]  /*01f0*/  LEA.HI R3, R11.reuse, R13.reuse, RZ, 0x4 ;  /* 0x0000000d0b037211 */ /* 0x0c0fe200078f20ff */
[----:B------:R-:W-:Y:S01]  /*0200*/  ULDC UR15, c[0x0][0x224] ;  /* 0x00008900000f7ab9 */ /* 0x000fe20000000800 */
[-C--:B------:R-:W-:Y:S01]  /*0210*/  LEA.HI R16, R11, R13.reuse, RZ, 0x2 ;  /* 0x0000000d0b107211 */ /* 0x080fe200078f10ff */
[----:B------:R-:W-:Y:S01]  /*0220*/  ULDC UR55, c[0x0][0x22c] ;  /* 0x00008b0000377ab9 */ /* 0x000fe20000000800 */
[----:B------:R-:W-:Y:S01]  /*0230*/  SHF.R.S32.HI R4, RZ, 0x4, R3 ;  /* 0x00000004ff047819 */ /* 0x000fe20000011403 */
[----:B---3--:R-:W-:Y:S01]  /*0240*/  @UP1 UIMAD UR10, UR42, UR60, URZ ;  /* 0x0000003c2a0a12a4 */ /* 0x008fe2000f8e023f */
[----:B------:R-:W-:Y:S01]  /*0250*/  SHF.R.S32.HI R5, RZ, 0x2, R16 ;  /* 0x00000002ff057819 */ /* 0x000fe20000011410 */
[----:B------:R-:W-:Y:S01]  /*0260*/  UIMAD UR6, UR42, UR9, UR47 ;  /* 0x000000092a0672a4 */ /* 0x000fe2000f8e022f */
[----:B------:R-:W-:Y:S01]  /*0270*/  LEA.HI R2, R3, R4, RZ, 0x1 ;  /* 0x0000000403027211 */ /* 0x000fe200078f08ff */
[----:B------:R-:W-:Y:S01]  /*0280*/  UIMAD UR58, UR47, UR55, URZ ;  /* 0x000000372f3a72a4 */ /* 0x000fe2000f8e023f */
[----:B------:R-:W-:Y:S01]  /*0290*/  LEA.HI R14, R11, R13, RZ, 0x3 ;  /* 0x0000000d0b0e7211 */ /* 0x000fe200078f18ff */
[----:B------:R-:W-:Y:S01]  /*02a0*/  UIMAD UR9, UR6, UR15, URZ ;  /* 0x0000000f060972a4 */ /* 0x000fe2000f8e023f */
[----:B------:R-:W-:Y:S01]  /*02b0*/  LOP3.LUT R2, R2, 0xfffffffe, RZ, 0xc0, !PT ;  /* 0xfffffffe02027812 */ /* 0x000fe200078ec0ff */
[----:B------:R-:W-:Y:S01]  /*02c0*/  ULDC UR48, c[0x0][0x1c0] ;  /* 0x0000700000307ab9 */ /* 0x000fe20000000800 */
[----:B------:R-:W-:Y:S01]  /*02d0*/  SHF.R.S32.HI R237, RZ, 0x3, R14 ;  /* 0x00000003ffed7819 */ /* 0x000fe2000001140e */
[----:B------:R-:W-:Y:S01]  /*02e0*/  ULDC UR12, c[0x0][0x1c0] ;  /* 0x00007000000c7ab9 */ /* 0x000fe20000000800 */
[----:B----4-:R-:W-:Y:S01]  /*02f0*/  SHF.R.S32.HI R0, RZ, 0x1f, R16 ;  /* 0x0000001fff007819 */ /* 0x010fe20000011410 */
[----:B------:R-:W-:Y:S01]  /*0300*/  IMAD.IADD R10, R4, 0x1, -R2 ;  /* 0x00000001040a7824 */ /* 0x000fe200078e0a02 */
[----:B------:R-:W-:Y:S01]  /*0310*/  LOP3.LUT R2, R3, 0xfffffff0, RZ, 0xc0, !PT ;  /* 0xfffffff003027812 */ /* 0x000fe200078ec0ff */
[----:B------:R-:W-:Y:S01]  /*0320*/  IMAD.U32 R4, RZ, RZ, UR8 ;  /* 0x00000008ff047e24 */ /* 0x000fe2000f8e00ff */
[----:B------:R-:W-:Y:S01]  /*0330*/  LEA.HI R0, R0, R5, RZ, 0x3 ;  /* 0x0000000500007211 */ /* 0x000fe200078f18ff */
[----:B------:R-:W-:Y:S01]  /*0340*/  IMAD.SHL.U32 R3, R237, 0x40, RZ ;  /* 0x00000040ed037824 */ /* 0x000fe200078e00ff */
[----:B------:R-:W-:Y:S01]  /*0350*/  LEA.HI R8, R11, R13, RZ, 0x5 ;  /* 0x0000000d0b087211 */ /* 0x000fe200078f28ff */
[----:B------:R-:W-:Y:S01]  /*0360*/  IMAD.IADD R2, R13, 0x1, -R2 ;  /* 0x000000010d027824 */ /* 0x000fe200078e0a02 */
[----:B------:R-:W-:Y:S01]  /*0370*/  LOP3.LUT R0, R0, 0xfffffff8, RZ, 0xc0, !PT ;  /* 0xfffffff800007812 */ /* 0x000fe200078ec0ff */
[----:B------:R-:W-:Y:S01]  /*0380*/  USHF.L.U32 UR8, UR42, 0x7, URZ ;  /* 0x000000072a087899 */ /* 0x000fe2000800063f */
[----:B------:R-:W-:Y:S01]  /*0390*/  LOP3.LUT R3, R3, 0x1c0, RZ, 0xc0, !PT ;  /* 0x000001c003037812 */ /* 0x000fe200078ec0ff */
[----:B------:R-:W-:Y:S01]  /*03a0*/  UIMAD.WIDE UR48, UR55, UR48, URZ ;  /* 0x00000030373072a5 */ /* 0x000fe2000f8e023f */
[----:B------:R-:W-:Y:S01]  /*03b0*/  SHF.R.S32.HI R4, RZ, 0x1f, R2 ;  /* 0x0000001fff047819 */ /* 0x000fe20000011402 */
[----:B------:R-:W-:Y:S01]  /*03c0*/  IMAD.IADD R7, R5, 0x1, -R0 ;  /* 0x0000000105077824 */ /* 0x000fe200078e0a00 */
[----:B------:R-:W-:Y:S01]  /*03d0*/  SHF.R.U32.HI R5, RZ, 0x3, R3 ;  /* 0x00000003ff057819 */ /* 0x000fe20000011603 */
[----:B------:R-:W-:Y:S01]  /*03e0*/  IMAD.U32 R0, RZ, RZ, UR7 ;  /* 0x00000007ff007e24 */ /* 0x000fe2000f8e00ff */
[----:B------:R-:W-:Y:S01]  /*03f0*/  LEA.HI R12, R4, R2, RZ, 0x3 ;  /* 0x00000002040c7211 */ /* 0x000fe200078f18ff */
[----:B------:R-:W-:Y:S01]  /*0400*/  USHF.R.S32.HI UR7, URZ, 0x1f, UR16 ;  /* 0x0000001f3f077899 */ /* 0x000fe20008011410 */
[--C-:B------:R-:W-:Y:S01]  /*0410*/  SHF.R.S32.HI R17, RZ, 0x5, R8.reuse ;  /* 0x00000005ff117819 */ /* 0x100fe20000011408 */
[----:B------:R-:W-:Y:S01]  /*0420*/  UIMAD UR55, UR55, UR12, URZ ;  /* 0x0000000c373772a4 */ /* 0x000fe2000f8e023f */
[----:B------:R1:W-:Y:S01]  /*0430*/  STL [R1+0x10], R0 ;  /* 0x0000100001007387 */ /* 0x0003e20000100800 */
[----:B------:R-:W-:Y:S01]  /*0440*/  LOP3.LUT R4, R12, 0xfffffff8, RZ, 0xc0, !PT ;  /* 0xfffffff80c047812 */ /* 0x000fe200078ec0ff */
[----:B------:R-:W-:Y:S01]  /*0450*/  UIMAD UR6, UR7, UR42, URZ ;  /* 0x0000002a070672a4 */ /* 0x000fe2000f8e023f */
[----:B------:R-:W-:Y:S01]  /*0460*/  SHF.R.S32.HI R6, RZ, 0x1f, R8 ;  /* 0x0000001fff067819 */ /* 0x000fe20000011408 */
[----:B------:R-:W-:-:S02]  /*0470*/  USHF.L.U32 UR19, UR55, 0x4, URZ ;  /* 0x0000000437137899 */ /* 0x000fc4000800063f */
[----:B------:R-:W-:Y:S01]  /*0480*/  IMAD.IADD R15, R2, 0x1, -R4 ;  /* 0x00000001020f7824 */ /* 0x000fe200078e0a04 */
[----:B------:R-:W-:Y:S01]  /*0490*/  LOP3.LUT R4, R7, 0x1, RZ, 0xc0, !PT ;  /* 0x0000000107047812 */ /* 0x000fe200078ec0ff */
[----:B------:R-:W-:Y:S01]  /*04a0*/  IMAD.U32 R2, RZ, RZ, UR8 ;  /* 0x00000008ff027e24 */ /* 0x000fe2000f8e00ff */
[----:B------:R-:W-:Y:S02]  /*04b0*/  USHF.R.S32.HI UR8, URZ, 0x1f, UR42 ;  /* 0x0000001f3f087899 */ /* 0x000fe4000801142a */
[----:B------:R-:W-:Y:S01]  /*04c0*/  ISETP.NE.U32.AND P0, PT, R4, 0x1, PT ;  /* 0x000000010400780c */ /* 0x000fe20003f05070 */
[----:B------:R-:W-:Y:S02]  /*04d0*/  USHF.L.U32 UR13, UR55, 0x3, URZ ;  /* 0x00000003370d7899 */ /* 0x000fe4000800063f */
[----:B------:R-:W-:Y:S01]  /*04e0*/  UIADD3 UR18, UR19, 0x20, URZ ;  /* 0x0000002013127890 */ /* 0x000fe2000fffe03f */
[----:B------:R-:W-:Y:S01]  /*04f0*/  SEL R185, R185, 0x10, !P0 ;  /* 0x00000010b9b97807 */ /* 0x000fe20004000000 */
[----:B------:R-:W-:-:S02]  /*0500*/  UIMAD.WIDE.U32 UR56, UR42, UR16, URZ ;  /* 0x000000102a3872a5 */ /* 0x000fc4000f8e003f */
[----:B------:R-:W-:Y:S02]  /*0510*/  UIADD3 UR17, UR13, UR18, URZ ;  /* 0x000000120d117290 */ /* 0x000fe4000fffe03f */
[----:B------:R-:W-:Y:S02]  /*0520*/  ULDC UR14, c[0x0][0x1c0] ;  /* 0x00007000000e7ab9 */ /* 0x000fe40000000800 */
[----:B------:R-:W-:Y:S02]  /*0530*/  UIADD3 UR16, UR13, UR17, URZ ;  /* 0x000000110d107290 */ /* 0x000fe4000fffe03f */
[----:B------:R-:W-:Y:S01]  /*0540*/  USHF.L.U32 UR54, UR55, 0x6, URZ ;  /* 0x0000000637367899 */ /* 0x000fe2000800063f */
[----:B-1----:R-:W-:Y:S01]  /*0550*/  LOP3.LUT R0, R14, 0xfffffff8, RZ, 0xc0, !PT ;  /* 0xfffffff80e007812 */ /* 0x002fe200078ec0ff */
[----:B------:R-:W-:Y:S02]  /*0560*/  UIADD3 UR15, UR13, UR16, URZ ;  /* 0x000000100d0f7290 */ /* 0x000fe4000fffe03f */
[----:B------:R-:W-:-:S02]  /*0570*/  ULDC.U8 UR11, c[0x0][0x3d0] ;  /* 0x0000f400000b7ab9 */ /* 0x000fc40000000000 */
[----:B------:R-:W-:Y:S01]  /*0580*/  IMAD.IADD R0, R13, 0x1, -R0 ;  /* 0x000000010d007824 */ /* 0x000fe200078e0a00 */
[----:B------:R-:W-:Y:S02]  /*0590*/  ULDC.64 UR4, c[0x0][0x118] ;  /* 0x0000460000047ab9 */ /* 0x000fe40000000a00 */
[----:B------:R-:W-:Y:S01]  /*05a0*/  UISETP.NE.AND UP2, UPT, UR11, URZ, UPT ;  /* 0x0000003f0b00728c */ /* 0x000fe2000bf45270 */
[C---:B------:R-:W-:Y:S01]  /*05b0*/  IMAD.SHL.U32 R244, R0.reuse, 0x8, RZ ;  /* 0x0000000800f47824 */ /* 0x040fe200078e00ff */
[C---:B------:R-:W-:Y:S01]  /*05c0*/  LOP3.LUT P4, RZ, R0.reuse, 0x2, RZ, 0xc0, !PT ;  /* 0x0000000200ff7812 */ /* 0x040fe2000788c0ff */
[----:B------:R-:W-:Y:S01]  /*05d0*/  UIMAD.WIDE.U32 UR52, UR48, UR56, URZ ;  /* 0x00000038303472a5 */ /* 0x000fe2000f8e003f */
[C---:B------:R-:W-:Y:S01]  /*05e0*/  LOP3.LUT P3, RZ, R0.reuse, 0x4, RZ, 0xc0, !PT ;  /* 0x0000000400ff7812 */ /* 0x040fe2000786c0ff */
[----:B------:R-:W-:Y:S01]  /*05f0*/  IMAD.SHL.U32 R0, R0, 0x40, RZ ;  /* 0x0000004000007824 */ /* 0x000fe200078e00ff */
[----:B------:R-:W-:Y:S01]  /*0600*/  LOP3.LUT R3, R3, 0x38, R244, 0xf8, !PT ;  /* 0x0000003803037812 */ /* 0x000fe200078ef8f4 */
[----:B------:R-:W-:Y:S01]  /*0610*/  UIMAD UR61, UR49, UR56, URZ ;  /* 0x00000038313d72a4 */ /* 0x000fe2000f8e023f */
[C---:B------:R-:W-:Y:S01]  /*0620*/  R2P PR, R7.reuse, 0x6 ;  /* 0x0000000607007804 */ /* 0x040fe20000000000 */
[----:B------:R-:W-:Y:S01]  /*0630*/  IMAD.SHL.U32 R7, R7, 0x40, RZ ;  /* 0x0000004007077824 */ /* 0x000fe200078e00ff */
[----:B------:R-:W-:Y:S01]  /*0640*/  LOP3.LUT R9, R3, R5, RZ, 0x3c, !PT ;  /* 0x0000000503097212 */ /* 0x000fe200078e3cff */
[----:B------:R-:W-:Y:S01]  /*0650*/  UIMAD UR25, UR55, 0x18, URZ ;  /* 0x00000018371978a4 */ /* 0x000fe2000f8e023f */
[----:B------:R-:W-:Y:S01]  /*0660*/  LEA.HI R3, R6, R17, RZ, 0x2 ;  /* 0x0000001106037211 */ /* 0x000fe200078f10ff */
[----:B------:R-:W-:Y:S01]  /*0670*/  USHF.L.U32 UR24, UR55, 0x5, URZ ;  /* 0x0000000537187899 */ /* 0x000fe2000800063f */
[----:B------:R-:W-:Y:S01]  /*0680*/  LOP3.LUT R0, R0, 0x1c0, RZ, 0xc0, !PT ;  /* 0x000001c000007812 */ /* 0x000fe200078ec0ff */
[----:B------:R-:W-:Y:S01]  /*0690*/  UIMAD UR23, UR55, 0x28, URZ ;  /* 0x00000028371778a4 */ /* 0x000fe2000f8e023f */
[----:B------:R-:W-:Y:S01]  /*06a0*/  LOP3.LUT R2, R3, 0xfffffffc, RZ, 0xc0, !PT ;  /* 0xfffffffc03027812 */ /* 0x000fe200078ec0ff */
[----:B------:R-:W-:Y:S01]  /*06b0*/  IMAD.U32 R3, RZ, RZ, UR8 ;  /* 0x00000008ff037e24 */ /* 0x000fe2000f8e00ff */
[----:B------:R-:W-:Y:S01]  /*06c0*/  USHF.R.S32.HI UR8, URZ, 0x1f, UR47 ;  /* 0x0000001f3f087899 */ /* 0x000fe2000801142f */
[----:B------:R-:W-:Y:S01]  /*06d0*/  LEA.HI R5, R11, R13, RZ, 0x6 ;  /* 0x0000000d0b057211 */ /* 0x000fe200078f30ff */
[----:B------:R-:W-:Y:S01]  /*06e0*/  UIMAD UR22, UR55, 0x30, URZ ;  /* 0x00000030371678a4 */ /* 0x000fe2000f8e023f */
[----:B------:R-:W-:Y:S01]  /*06f0*/  IMAD.IADD R175, R17, 0x1, -R2 ;  /* 0x0000000111af7824 */ /* 0x000fe200078e0a02 */
[----:B------:R-:W-:Y:S01]  /*0700*/  LOP3.LUT R178, R0, 0x8, R14, 0xf8, !PT ;  /* 0x0000000800b27812 */ /* 0x000fe200078ef80e */
[----:B------:R-:W-:Y:S01]  /*0710*/  UIMAD UR21, UR55, 0x38, URZ ;  /* 0x00000038371578a4 */ /* 0x000fe2000f8e023f */
[----:B------:R-:W-:Y:S01]  /*0720*/  IMAD.U32 R2, RZ, RZ, UR8 ;  /* 0x00000008ff027e24 */ /* 0x000fe2000f8e00ff */
[----:B------:R-:W-:Y:S01]  /*0730*/  USHF.R.S32.HI UR8, URZ, 0x1f, UR42 ;  /* 0x0000001f3f087899 */ /* 0x000fe2000801142a */
[----:B------:R-:W-:Y:S01]  /*0740*/  IMAD.SHL.U32 R2, R175, 0x10, RZ ;  /* 0x00000010af027824 */ /* 0x000fe200078e00ff */
[----:B------:R-:W-:Y:S01]  /*0750*/  SHF.R.S32.HI R5, RZ, 0x6, R5 ;  /* 0x00000006ff057819 */ /* 0x000fe20000011405 */
[----:B------:R-:W-:-:S02]  /*0760*/  USHF.R.S32.HI UR59, URZ, 0x1f, UR54 ;  /* 0x0000001f3f3b7899 */ /* 0x000fc40008011436 */
[----:B------:R-:W-:Y:S01]  /*0770*/  UMOV UR51, 0xffffe000 ;  /* 0xffffe00000337882 */ /* 0x000fe20000000000 */
[----:B------:R-:W-:Y:S01]  /*0780*/  LOP3.LUT R6, R0, 0x30, R2, 0xf8, !PT ;  /* 0x0000003000067812 */ /* 0x000fe200078ef802 */
[----:B------:R-:W-:Y:S01]  /*0790*/  IMAD.U32 R3, RZ, RZ, UR8 ;  /* 0x00000008ff037e24 */ /* 0x000fe2000f8e00ff */
[----:B------:R-:W-:Y:S01]  /*07a0*/  SHF.R.U32.HI R0, RZ, 0x3, R0 ;  /* 0x00000003ff007819 */ /* 0x000fe20000011600 */
[----:B------:R-:W-:Y:S01]  /*07b0*/  IMAD.SHL.U32 R3, R10, 0x200, RZ ;  /* 0x000002000a037824 */ /* 0x000fe200078e00ff */
[----:B------:R-:W-:Y:S01]  /*07c0*/  LOP3.LUT R4, R6, 0x8, R14, 0xf8, !PT ;  /* 0x0000000806047812 */ /* 0x000fe200078ef80e */
[----:B------:R-:W-:Y:S01]  /*07d0*/  IMAD.U32 R6, RZ, RZ, UR6 ;  /* 0x00000006ff067e24 */ /* 0x000fe2000f8e00ff */
[----:B------:R-:W-:Y:S01]  /*07e0*/  LOP3.LUT R178, R178, R0, RZ, 0x3c, !PT ;  /* 0x00000000b2b27212 */ /* 0x000fe200078e3cff */
[----:B------:R-:W-:Y:S01]  /*07f0*/  IMAD R2, R5, 0x800, R3 ;  /* 0x0000080005027824 */ /* 0x000fe200078e0203 */
[----:B------:R-:W-:Y:S01]  /*0800*/  LOP3.LUT R3, R3, R4, R0, 0xf6, !PT ;  /* 0x0000000403037212 */ /* 0x000fe200078ef600 */
[----:B------:R-:W-:Y:S01]  /*0810*/  USHF.R.S32.HI UR6, URZ, 0x1f, UR58 ;  /* 0x0000001f3f067899 */ /* 0x000fe2000801143a */
[----:B------:R-:W-:Y:S01]  /*0820*/  LOP3.LUT R0, R16, 0x7ffffffc, RZ, 0xc0, !PT ;  /* 0x7ffffffc10007812 */ /* 0x000fe200078ec0ff */
[----:B------:R-:W-:Y:S01]  /*0830*/  IMAD.IADD R178, R2, 0x1, R178 ;  /* 0x0000000102b27824 */ /* 0x000fe200078e02b2 */
[----:B------:R-:W-:Y:S01]  /*0840*/  LOP3.LUT R4, R8, 0xffffffe0, RZ, 0xc0, !PT ;  /* 0xffffffe008047812 */ /* 0x000fe200078ec0ff */
[----:B------:R-:W-:Y:S01]  /*0850*/  IMAD.U32 R2, RZ, RZ, UR10 ;  /* 0x0000000aff027e24 */ /* 0x000fe2000f8e00ff */
[----:B------:R-:W-:Y:S01]  /*0860*/  USHF.R.S32.HI UR8, URZ, 0x1f, UR47 ;  /* 0x0000001f3f087899 */ /* 0x000fe2000801142f */
[----:B------:R-:W-:-:S02]  /*0870*/  IMAD R251, R5, 0x200, R9 ;  /* 0x0000020005fb7824 */ /* 0x000fc400078e0209 */
[----:B------:R-:W-:Y:S01]  /*0880*/  IMAD.IADD R14, R13, 0x1, -R4 ;  /* 0x000000010d0e7824 */ /* 0x000fe200078e0a04 */
[----:B------:R1:W-:Y:S01]  /*0890*/  STL [R1+0x4], R2 ;  /* 0x0000040201007387 */ /* 0x0003e20000100800 */
[----:B------:R-:W-:Y:S02]  /*08a0*/  IMAD.SHL.U32 R4, R5, 0x20, RZ ;  /* 0x0000002005047824 */ /* 0x000fe400078e00ff */
[----:B------:R-:W-:Y:S02]  /*08b0*/  IMAD.SHL.U32 R178, R178, 0x2, RZ ;  /* 0x00000002b2b27824 */ /* 0x000fe400078e00ff */
[----:B------:R-:W-:Y:S01]  /*08c0*/  IMAD.U32 R18, RZ, RZ, UR8 ;  /* 0x00000008ff127e24 */ /* 0x000fe2000f8e00ff */
[----:B------:R-:W-:Y:S01]  /*08d0*/  LOP3.LUT R242, R4, 0x6, R242, 0xf8, !PT ;  /* 0x0000000604f27812 */ /* 0x000fe200078ef8f2 */
[----:B------:R-:W-:Y:S01]  /*08e0*/  @!UP1 UIMAD UR8, UR42, UR14, UR47 ;  /* 0x0000000e2a0892a4 */ /* 0x000fe2000f8e022f */
[----:B------:R-:W-:Y:S01]  /*08f0*/  IMAD.SHL.U32 R236, R251, 0x2, RZ ;  /* 0x00000002fbec7824 */ /* 0x000fe200078e00ff */
[----:B------:R-:W-:Y:S01]  /*0900*/  UIADD3 UR14, UR13, UR15, URZ ;  /* 0x0000000f0d0e7290 */ /* 0x000fe2000fffe03f */
[----:B------:R-:W-:Y:S01]  /*0910*/  IMAD.SHL.U32 R3, R3, 0x2, RZ ;  /* 0x0000000203037824 */ /* 0x000fe200078e00ff */
[----:B------:R-:W-:-:S02]  /*0920*/  @!UP1 UIMAD UR60, UR8, UR60, URZ ;  /* 0x0000003c083c92a4 */ /* 0x000fc4000f8e023f */
[----:B------:R-:W-:Y:S01]  /*0930*/  UIADD3 UR20, UR13, UR14, URZ ;  /* 0x0000000e0d147290 */ /* 0x000fe2000fffe03f */
[----:B-1----:R-:W-:-:S05]  /*0940*/  IMAD.U32 R2, RZ, RZ, UR9 ;  /* 0x00000009ff027e24 */ /* 0x002fca000f8e00ff */
[----:B------:R1:W-:Y:S04]  /*0950*/  STL [R1+0xc], R2 ;  /* 0x00000c0201007387 */ /* 0x0003e80000100800 */
[----:B------:R2:W-:Y:S04]  /*0960*/  STL [R1+0x8], R6 ;  /* 0x0000080601007387 */ /* 0x0005e80000100800 */
[----:B------:R3:W-:Y:S01]  /*0970*/  STL [R1], R14 ;  /* 0x0000000e01007387 */ /* 0x0007e20000100800 */
[----:B-1----:R-:W-:Y:S01]  /*0980*/  LEA.HI R2, R11, R13, RZ, 0x7 ;  /* 0x0000000d0b027211 */ /* 0x002fe200078f38ff */
[----:B--2---:R-:W-:-:S03]  /*0990*/  IMAD.IADD R6, R13, 0x1, -R0 ;  /* 0x000000010d067824 */ /* 0x004fc600078e0a00 */
[----:B------:R-:W-:Y:S01]  /*09a0*/  SHF.R.S32.HI R2, RZ, 0x7, R2 ;  /* 0x00000007ff027819 */ /* 0x000fe20000011402 */
[----:B------:R-:W-:Y:S01]  /*09b0*/  IMAD.U32 R0, RZ, RZ, UR6 ;  /* 0x00000006ff007e24 */ /* 0x000fe2000f8e00ff */
[----:B------:R-:W-:Y:S01]  /*09c0*/  LEA.HI R0, R8, R17, RZ, 0x1 ;  /* 0x0000001108007211 */ /* 0x000fe200078f08ff */
[----:B------:R-:W-:Y:S02]  /*09d0*/  IMAD.SHL.U32 R6, R6, 0x2, RZ ;  /* 0x0000000206067824 */ /* 0x000fe400078e00ff */
[----:B------:R-:W-:Y:S01]  /*09e0*/  IMAD.SHL.U32 R5, R2, 0x8, RZ ;  /* 0x0000000802057824 */ /* 0x000fe200078e00ff */
[----:B------:R-:W-:Y:S02]  /*09f0*/  LOP3.LUT R8, R0, 0xfffffffe, RZ, 0xc0, !PT ;  /* 0xfffffffe00087812 */ /* 0x000fe400078ec0ff */
[----:B------:R-:W-:Y:S02]  /*0a00*/  LOP3.LUT R0, R7, 0x1c0, RZ, 0xc0, !PT ;  /* 0x000001c007007812 */ /* 0x000fe400078ec0ff */
[----:B------:R-:W-:Y:S01]  /*0a10*/  LOP3.LUT R5, R5, 0x8, RZ, 0xc0, !PT ;  /* 0x0000000805057812 */ /* 0x000fe200078ec0ff */
[----:B------:R-:W-:Y:S01]  /*0a20*/  IMAD.IADD R184, R17, 0x1, -R8 ;  /* 0x0000000111b87824 */ /* 0x000fe200078e0a08 */
[----:B------:R-:W-:Y:S01]  /*0a30*/  LOP3.LUT R7, R0, 0x20, R4, 0xf8, !PT ;  /* 0x0000002000077812 */ /* 0x000fe200078ef804 */
[----:B------:R-:W-:-:S02]  /*0a40*/  IMAD.SHL.U32 R4, R10, 0x10, RZ ;  /* 0x000000100a047824 */ /* 0x000fc400078e00ff */
[----:B------:R-:W-:Y:S01]  /*0a50*/  IMAD R8, R2, 0x1000, R6 ;  /* 0x0000100002087824 */ /* 0x000fe200078e0206 */
[----:B------:R-:W-:Y:S02]  /*0a60*/  SHF.R.U32.HI R2, RZ, 0x3, R0 ;  /* 0x00000003ff027819 */ /* 0x000fe40000011600 */
[----:B------:R-:W-:Y:S01]  /*0a70*/  LOP3.LUT R9, R5, 0x10, R4, 0xf8, !PT ;  /* 0x0000001005097812 */ /* 0x000fe200078ef804 */
[----:B------:R-:W-:Y:S01]  /*0a80*/  IMAD R8, R184, 0x400, R8 ;  /* 0x00000400b8087824 */ /* 0x000fe200078e0208 */
[----:B------:R-:W-:Y:S01]  /*0a90*/  LOP3.LUT R5, R2, R0, R5, 0x1e, !PT ;  /* 0x0000000002057212 */ /* 0x000fe200078e1e05 */
[----:B------:R-:W-:Y:S01]  /*0aa0*/  IMAD R0, R175, 0x400, R6 ;  /* 0x00000400af007824 */ /* 0x000fe200078e0206 */
[----:B------:R-:W-:Y:S01]  /*0ab0*/  LOP3.LUT R7, R7, R2, RZ, 0x3c, !PT ;  /* 0x0000000207077212 */ /* 0x000fe200078e3cff */
[----:B------:R-:W-:Y:S02]  /*0ac0*/  IMAD.SHL.U32 R2, R15, 0x40, RZ ;  /* 0x000000400f027824 */ /* 0x000fe400078e00ff */
[----:B------:R-:W-:Y:S01]  /*0ad0*/  IMAD.IADD R243, R0, 0x1, R5 ;  /* 0x0000000100f37824 */ /* 0x000fe200078e0205 */
[----:B------:R-:W-:Y:S01]  /*0ae0*/  SHF.R.S32.HI R5, RZ, 0x1f, R14 ;  /* 0x0000001fff057819 */ /* 0x000fe2000001140e */
[----:B------:R-:W-:Y:S01]  /*0af0*/  IMAD.SHL.U32 R0, R10, 0x8, RZ ;  /* 0x000000080a007824 */ /* 0x000fe200078e00ff */
[----:B------:R-:W-:Y:S01]  /*0b00*/  LOP3.LUT R2, R2, 0x1c0, RZ, 0xc0, !PT ;  /* 0x000001c002027812 */ /* 0x000fe200078ec0ff */
[----:B------:R-:W-:Y:S01]  /*0b10*/  IMAD.SHL.U32 R6, R12, 0x40, RZ ;  /* 0x000000400c067824 */ /* 0x000fe200078e00ff */
[----:B------:R-:W-:Y:S01]  /*0b20*/  LEA.HI R5, R5, R14, RZ, 0x2 ;  /* 0x0000000e05057211 */ /* 0x000fe200078f10ff */
[----:B------:R-:W-:Y:S01]  /*0b30*/  IMAD.IADD R8, R7, 0x1, R8 ;  /* 0x0000000107087824 */ /* 0x000fe200078e0208 */
[----:B------:R-:W-:-:S02]  /*0b40*/  SHF.R.U32.HI R4, RZ, 0x3, R2 ;  /* 0x00000003ff047819 */ /* 0x000fc40000011602 */
[----:B------:R-:W-:Y:S01]  /*0b50*/  LOP3.LUT R7, R2, 0x8, R0, 0xf8, !PT ;  /* 0x0000000802077812 */ /* 0x000fe200078ef800 */
[----:B------:R-:W-:Y:S01]  /*0b60*/  IMAD.SHL.U32 R187, R8, 0x2, RZ ;  /* 0x0000000208bb7824 */ /* 0x000fe200078e00ff */
[----:B------:R-:W-:Y:S02]  /*0b70*/  SHF.R.S32.HI R5, RZ, 0x2, R5 ;  /* 0x00000002ff057819 */ /* 0x000fe40000011405 */
[----:B------:R-:W-:Y:S01]  /*0b80*/  LOP3.LUT R0, R6, 0xfffffe00, RZ, 0xc0, !PT ;  /* 0xfffffe0006007812 */ /* 0x000fe200078ec0ff */
[----:B------:R-:W-:Y:S01]  /*0b90*/  IMAD.IADD R188, R187, 0x1, R185 ;  /* 0x00000001bbbc7824 */ /* 0x000fe200078e02b9 */
[----:B------:R-:W-:Y:S01]  /*0ba0*/  LOP3.LUT R2, R4, R9, R2, 0x1e, !PT ;  /* 0x0000000904027212 */ /* 0x000fe200078e1e02 */
[C---:B------:R-:W-:Y:S01]  /*0bb0*/  IMAD R247, R184.reuse, 0x10, R5 ;  /* 0x00000010b8f77824 */ /* 0x040fe200078e0205 */
[----:B------:R-:W-:Y:S01]  /*0bc0*/  LOP3.LUT R4, R7, R4, RZ, 0x3c, !PT ;  /* 0x0000000407047212 */ /* 0x000fe200078e3cff */
[--C-:B------:R-:W-:Y:S01]  /*0bd0*/  IMAD R184, R184, 0x400, R0.reuse ;  /* 0x00000400b8b87824 */ /* 0x100fe200078e0200 */
[----:B------:R-:W-:Y:S01]  /*0be0*/  LOP3.LUT R183, R2, R0, RZ, 0xfc, !PT ;  /* 0x0000000002b77212 */ /* 0x000fe200078efcff */
[----:B------:R-:W-:Y:S01]  /*0bf0*/  IMAD R175, R175, 0x400, R0 ;  /* 0x00000400afaf7824 */ /* 0x000fe200078e0200 */
[----:B------:R-:W-:Y:S01]  /*0c00*/  LEA R243, R243, 0x6000, 0x1 ;  /* 0x00006000f3f37811 */ /* 0x000fe200078e08ff */
[----:B------:R-:W-:Y:S01]  /*0c10*/  IMAD.MOV.U32 R5, RZ, RZ, 0x20 ;  /* 0x00000020ff057424 */ /* 0x000fe200078e00ff */
[----:B------:R-:W-:Y:S01]  /*0c20*/  IADD3 R2, R247, -0x40, RZ ;  /* 0xffffffc0f7027810 */ /* 0x000fe20007ffe0ff */
[----:B------:R-:W-:Y:S01]  /*0c30*/  IMAD.MOV.U32 R0, RZ, RZ, 0x40 ;  /* 0x00000040ff007424 */ /* 0x000fe200078e00ff */
[----:B------:R-:W-:Y:S01]  /*0c40*/  IADD3 R246, R243, 0x40, RZ ;  /* 0x00000040f3f67810 */ /* 0x000fe20007ffe0ff */
[----:B------:R-:W-:Y:S01]  /*0c50*/  IMAD.IADD R184, R184, 0x1, R4 ;  /* 0x00000001b8b87824 */ /* 0x000fe200078e0204 */
[C---:B------:R-:W-:Y:S01]  /*0c60*/  SEL R180, R5.reuse, 0xffffffe0, !P4 ;  /* 0xffffffe005b47807 */ /* 0x040fe20006000000 */
[----:B------:R-:W-:Y:S01]  /*0c70*/  IMAD.IADD R175, R4, 0x1, R175 ;  /* 0x0000000104af7824 */ /* 0x000fe200078e02af */
[----:B------:R-:W-:Y:S01]  /*0c80*/  SEL R0, R0, 0xffffffc0, !P3 ;  /* 0xffffffc000007807 */ /* 0x000fe20005800000 */
[----:B------:R-:W-:Y:S01]  /*0c90*/  IMAD.SHL.U32 R240, R2, 0x4, RZ ;  /* 0x0000000402f07824 */ /* 0x000fe200078e00ff */
[----:B------:R-:W-:Y:S01]  /*0ca0*/  SEL R5, R5, 0xffffffe0, !P1 ;  /* 0xffffffe005057807 */ /* 0x000fe20004800000 */
[C---:B------:R-:W-:Y:S01]  /*0cb0*/  IMAD.IADD R181, R178.reuse, 0x1, R180 ;  /* 0x00000001b2b57824 */ /* 0x040fe200078e02b4 */
[----:B------:R-:W-:Y:S01]  /*0cc0*/  @P2 IADD3 R246, R243, -0x40, RZ ;  /* 0xffffffc0f3f62810 */ /* 0x000fe20007ffe0ff */
[----:B------:R-:W-:Y:S01]  /*0cd0*/  IMAD.IADD R179, R178, 0x1, R0 ;  /* 0x00000001b2b37824 */ /* 0x000fe200078e0200 */
[----:B------:R-:W-:Y:S01]  /*0ce0*/  SHF.R.S32.HI R4, RZ, 0x1f, R2 ;  /* 0x0000001fff047819 */ /* 0x000fe20000011402 */
[----:B------:R-:W-:Y:S01]  /*0cf0*/  IMAD.IADD R186, R187, 0x1, R5 ;  /* 0x00000001bbba7824 */ /* 0x000fe200078e0205 */
[----:B------:R-:W-:Y:S01]  /*0d00*/  IADD3 R252, R243, 0x420, RZ ;  /* 0x00000420f3fc7810 */ /* 0x000fe20007ffe0ff */
[----:B------:R-:W-:Y:S01]  /*0d10*/  IMAD.IADD R180, R180, 0x1, R179 ;  /* 0x00000001b4b47824 */ /* 0x000fe200078e02b3 */
[----:B------:R-:W-:Y:S01]  /*0d20*/  SHF.R.S32.HI R6, RZ, 0x1f, R247 ;  /* 0x0000001fff067819 */ /* 0x000fe200000114f7 */
[----:B------:R-:W-:Y:S01]  /*0d30*/  IMAD.IADD R249, R5, 0x1, R243 ;  /* 0x0000000105f97824 */ /* 0x000fe200078e02f3 */
[----:B------:R-:W-:Y:S01]  /*0d40*/  SHF.L.U64.HI R241, R2, 0x2, R4 ;  /* 0x0000000202f17819 */ /* 0x000fe20000010204 */
[----:B------:R-:W-:Y:S01]  /*0d50*/  IMAD.IADD R185, R185, 0x1, R186 ;  /* 0x00000001b9b97824 */ /* 0x000fe200078e02ba */
[----:B------:R-:W-:Y:S01]  /*0d60*/  LEA R175, R175, 0xa000, 0x1 ;  /* 0x0000a000afaf7811 */ /* 0x000fe200078e08ff */
[----:B------:R-:W-:Y:S01]  /*0d70*/  IMAD.IADD R248, R5, 0x1, R246 ;  /* 0x0000000105f87824 */ /* 0x000fe200078e02f6 */
[----:B---3--:R-:W-:-:S02]  /*0d80*/  @P1 IADD3 R252, R243, 0x3e0, RZ ;  /* 0x000003e0f3fc1810 */ /* 0x008fc40007ffe0ff */
.L_x_904:
[----:B------:R-:W-:Y:S02]  /*0d90*/  USHF.R.S32.HI UR30, URZ, 0x1f, UR42 ;  /* 0x0000001f3f1e7899 */ /* 0x000fe4000801142a */
[----:B------:R-:W-:-:S02]  /*0da0*/  USHF.L.U32 UR12, UR42, 0x2, URZ ;  /* 0x000000022a0c7899 */ /* 0x000fc4000800063f */
[----:B------:R-:W-:Y:S02]  /*0db0*/  ULDC.64 UR8, c[0x0][0x240] ;  /* 0x0000900000087ab9 */ /* 0x000fe40000000a00 */
[----:B------:R-:W-:Y:S02]  /*0dc0*/  UISETP.NE.U32.AND UP5, UPT, URZ, UR8, UPT ;  /* 0x000000083f00728c */ /* 0x000fe4000bfa5070 */
[----:B------:R-:W-:Y:S02]  /*0dd0*/  USHF.L.U64.HI UR6, UR42, 0x2, UR30 ;  /* 0x000000022a067899 */ /* 0x000fe4000801021e */
[----:B------:R-:W-:Y:S02]  /*0de0*/  UIADD3 UR8, UP0, UR12, UR8, URZ ;  /* 0x000000080c087290 */ /* 0x000fe4000ff1e03f */
[----:B------:R-:W-:Y:S02]  /*0df0*/  UISETP.NE.AND.EX UP5, UPT, URZ, UR9, UPT, UP5 ;  /* 0x000000093f00728c */ /* 0x000fe4000bfa5350 */
[----:B------:R-:W-:-:S02]  /*0e00*/  UIADD3.X UR9, UR6, UR9, URZ, UP0, !UPT ;  /* 0x0000000906097290 */ /* 0x000fc400087fe43f */
[----:B------:R-:W-:Y:S01]  /*0e10*/  IMAD.U32 R6, RZ, RZ, UR8 ;  /* 0x00000008ff067e24 */ /* 0x000fe2000f8e00ff */
[----:B------:R-:W-:Y:S01]  /*0e20*/  ULDC.U8 UR7, c[0x0][0x312] ;  /* 0x0000c48000077ab9 */ /* 0x000fe20000000000 */
[----:B------:R-:W-:Y:S01]  /*0e30*/  PLOP3.LUT P2, PT, PT, PT, UP5, 0x80, 0x0 ;  /* 0x000000000000781c */ /* 0x000fe20003f4f058 */
[----:B------:R-:W-:Y:S01]  /*0e40*/  UISETP.NE.AND UP4, UPT, UR7, URZ, UPT ;  /* 0x0000003f0700728c */ /* 0x000fe2000bf85270 */
[----:B------:R-:W-:Y:S01]  /*0e50*/  IMAD.U32 R7, RZ, RZ, UR9 ;  /* 0x00000009ff077e24 */ /* 0x000fe2000f8e00ff */
[----:B------:R-:W-:Y:S02]  /*0e60*/  ULDC.64 UR8, c[0x0][0x250] ;  /* 0x0000940000087ab9 */ /* 0x000fe40000000a00 */
[----:B------:R-:W-:-:S04]  /*0e70*/  UISETP.NE.U32.AND UP3, UPT, URZ, UR8, UPT ;  /* 0x000000083f00728c */ /* 0x000fc8000bf65070 */
[----:B------:R-:W-:-:S04]  /*0e80*/  UISETP.NE.AND.EX UP3, UPT, URZ, UR9, UPT, UP3 ;  /* 0x000000093f00728c */ /* 0x000fc8000bf65330 */
[----:B-12---:R1:W2:Y:S02]  /*0e90*/  @P2 LDG.E R2, [R6.64] ;  /* 0x0000000406022981 */ /* 0x0062a4000c1e1900 */
[----:B------:R-:W-:-:S05]  /*0ea0*/  PLOP3.LUT P0, PT, PT, PT, UP3, 0x80, 0x0 ;  /* 0x000000000000781c */ /* 0x000fca0003f0f038 */
[----:B------:R-:W-:-:S04]  /*0eb0*/  @UP3 UIADD3 UR8, UP0, UR12, UR8, URZ ;  /* 0x000000080c083290 */ /* 0x000fc8000ff1e03f */
[----:B------:R-:W-:Y:S02]  /*0ec0*/  @UP3 UIADD3.X UR9, UR6, UR9, URZ, UP0, !UPT ;  /* 0x0000000906093290 */ /* 0x000fe400087fe43f */
[----:B------:R-:W-:-:S04]  /*0ed0*/  IMAD.U32 R8, RZ, RZ, UR8 ;  /* 0x00000008ff087e24 */ /* 0x000fc8000f8e00ff */
[----:B------:R-:W-:Y:S01]  /*0ee0*/  MOV R9, UR9 ;  /* 0x0000000900097c02 */ /* 0x000fe20008000f00 */
[----:B------:R-:W-:Y:S02]  /*0ef0*/  ULDC.64 UR8, c[0x0][0x248] ;  /* 0x0000920000087ab9 */ /* 0x000fe40000000a00 */
[----:B------:R-:W-:Y:S02]  /*0f00*/  UISETP.EQ.U32.AND UP6, UPT, URZ, UR8, UPT ;  /* 0x000000083f00728c */ /* 0x000fe4000bfc2070 */
[----:B---3--:R-:W3:Y:S01]  /*0f10*/  @P0 LDG.E R8, [R8.64] ;  /* 0x0000000408080981 */ /* 0x008ee2000c1e1900 */
[----:B------:R-:W-:Y:S02]  /*0f20*/  UIADD3 UR8, UP0, UR12, UR8, URZ ;  /* 0x000000080c087290 */ /* 0x000fe4000ff1e03f */
[----:B------:R-:W-:Y:S01]  /*0f30*/  UISETP.EQ.OR.EX UP6, UPT, URZ, UR9, !UP4, UP6 ;  /* 0x000000093f00728c */ /* 0x000fe2000e7c2760 */
[----:B-1----:R-:W4:Y:S01]  /*0f40*/  @P2 LDG.E R6, [R6.64+0x4] ;  /* 0x0000040406062981 */ /* 0x002f22000c1e1900 */
[----:B------:R-:W-:-:S02]  /*0f50*/  UIADD3.X UR9, UR6, UR9, URZ, UP0, !UPT ;  /* 0x0000000906097290 */ /* 0x000fc400087fe43f */
[----:B------:R-:W-:Y:S02]  /*0f60*/  IMAD.U32 R4, RZ, RZ, UR8 ;  /* 0x00000008ff047e24 */ /* 0x000fe4000f8e00ff */
[----:B------:R-:W-:Y:S02]  /*0f70*/  PLOP3.LUT P1, PT, PT, PT, UP6, 0x80, 0x0 ;  /* 0x000000000000781c */ /* 0x000fe40003f2f068 */
[----:B------:R-:W-:-:S11]  /*0f80*/  MOV R5, UR9 ;  /* 0x0000000900057c02 */ /* 0x000fd60008000f00 */
[----:B-----5:R-:W5:Y:S01]  /*0f90*/  @!P1 LDG.E R0, [R4.64] ;  /* 0x0000000404009981 */ /* 0x020f62000c1e1900 */
[----:B------:R-:W-:Y:S02]  /*0fa0*/  UMOV UR7, 0xffffffff ;  /* 0xffffffff00077882 */ /* 0x000fe40000000000 */
[----:B------:R-:W-:Y:S02]  /*0fb0*/  UMOV UR26, URZ ;  /* 0x0000003f001a7c82 */ /* 0x000fe40008000000 */
[----:B------:R-:W-:Y:S01]  /*0fc0*/  UMOV UR32, 0xffffffff ;  /* 0xffffffff00207882 */ /* 0x000fe20000000000 */
[----:B--2---:R-:W1:Y:S08]  /*0fd0*/  @P2 R2UR UR7, R2 ;  /* 0x00000000020723c2 */ /* 0x004e7000000e0000 */
[----:B----4-:R-:W1:Y:S08]  /*0fe0*/  @P2 R2UR UR8, R6 ;  /* 0x00000000060823c2 */ /* 0x010e7000000e0000 */
[----:B---3--:R2:W3:Y:S01]  /*0ff0*/  @P0 R2UR UR26, R8 ;  /* 0x00000000081a03c2 */ /* 0x0084e200000e0000 */
[----:B------:R-:W-:-:S04]  /*1000*/  ISETP.NE.U32.AND P0, PT, RZ, c[0x0][0x248], PT ;  /* 0x00009200ff007a0c */ /* 0x000fc80003f05070 */
[----:B------:R-:W-:Y:S01]  /*1010*/  ISETP.NE.AND.EX P0, PT, RZ, c[0x0][0x24c], PT, P0 ;  /* 0x00009300ff007a0c */ /* 0x000fe20003f05300 */
[----:B-1----:R-:W-:Y:S02]  /*1020*/  @UP5 UIADD3 UR39, UR8, -UR7, URZ ;  /* 0x8000000708275290 */ /* 0x002fe4000fffe03f */
[----:B-----5:R2:W1:Y:S01]  /*1030*/  @!P1 R2UR UR32, R0 ;  /* 0x00000000002093c2 */ /* 0x02046200000e0000 */
[----:B------:R-:W-:-:S04]  /*1040*/  ULDC UR8, c[0x0][0x218] ;  /* 0x0000860000087ab9 */ /* 0x000fc80000000800 */
        /* <DEDUP_REMOVED lines=9> */
.L_x_860:
[----:B---3--:R-:W-:Y:S02]  /*10e0*/  ULDC.64 UR10, c[0x0][0x258] ;  /* 0x00009600000a7ab9 */ /* 0x008fe40000000a00 */
[----:B------:R-:W-:Y:S02]  /*10f0*/  UISETP.NE.U32.AND UP3, UPT, URZ, UR10, UPT ;  /* 0x0000000a3f00728c */ /* 0x000fe4000bf65070 */
[----:B------:R-:W-:Y:S02]  /*1100*/  ULDC UR9, c[0x0][0x21c] ;  /* 0x0000870000097ab9 */ /* 0x000fe40000000800 */
[----:B------:R-:W-:-:S06]  /*1110*/  UISETP.NE.AND.EX UP3, UPT, URZ, UR11, UPT, UP3 ;  /* 0x0000000b3f00728c */ /* 0x000fcc000bf65330 */
[----:B------:R-:W-:-:S05]  /*1120*/  PLOP3.LUT P0, PT, PT, PT, UP3, 0x80, 0x0 ;  /* 0x000000000000781c */ /* 0x000fca0003f0f038 */
[----:B------:R-:W-:-:S04]  /*1130*/  @UP3 UIADD3 UR10, UP0, UR12, UR10, URZ ;  /* 0x0000000a0c0a3290 */ /* 0x000fc8000ff1e03f */
[----:B------:R-:W-:Y:S02]  /*1140*/  @UP3 UIADD3.X UR11, UR6, UR11, URZ, UP0, !UPT ;  /* 0x0000000b060b3290 */ /* 0x000fe400087fe43f */
[----:B------:R-:W-:-:S04]  /*1150*/  IMAD.U32 R4, RZ, RZ, UR10 ;  /* 0x0000000aff047e24 */ /* 0x000fc8000f8e00ff */
[----:B------:R-:W-:Y:S01]  /*1160*/  IMAD.U32 R5, RZ, RZ, UR11 ;  /* 0x0000000bff057e24 */ /* 0x000fe2000f8e00ff */
[----:B------:R-:W-:Y:S02]  /*1170*/  ULDC.64 UR10, c[0x0][0x268] ;  /* 0x00009a00000a7ab9 */ /* 0x000fe40000000a00 */
[----:B------:R-:W-:Y:S02]  /*1180*/  @!UP3 UISETP.NE.U32.AND UP0, UPT, URZ, UR10, UPT ;  /* 0x0000000a3f00b28c */ /* 0x000fe4000bf05070 */
[----:B--2---:R-:W2:Y:S02]  /*1190*/  @P0 LDG.E R0, [R4.64] ;  /* 0x0000000404000981 */ /* 0x004ea4000c1e1900 */
[----:B------:R-:W-:-:S04]  /*11a0*/  @!UP3 UISETP.NE.AND.EX UP0, UPT, URZ, UR11, UPT, UP0 ;  /* 0x0000000b3f00b28c */ /* 0x000fc8000bf05300 */
[----:B------:R-:W-:Y:S02]  /*11b0*/  @!UP3 USEL UR9, URZ, UR9, !UP0 ;  /* 0x000000093f09b287 */ /* 0x000fe4000c000000 */
[----:B------:R-:W-:Y:S01]  /*11c0*/  USHF.L.U32 UR34, UR27, 0x7, URZ ;  /* 0x000000071b227899 */ /* 0x000fe2000800063f */
[----:B--2---:R-:W2:Y:S02]  /*11d0*/  @P0 R2UR UR6, R0 ;  /* 0x00000000000603c2 */ /* 0x004ea400000e0000 */
[----:B--2---:R-:W-:Y:S02]  /*11e0*/  @UP3 UIADD3 UR6, UR6, -UR26, URZ ;  /* 0x8000001a06063290 */ /* 0x004fe4000fffe03f */
[----:B------:R-:W-:-:S04]  /*11f0*/  @!UP3 UIADD3 UR6, UR9, UR8, -UR26 ;  /* 0x000000080906b290 */ /* 0x000fc8000fffe81a */
[----:B------:R-:W-:-:S06]  /*1200*/  UISETP.GT.AND UP0, UPT, UR6, UR34, UPT ;  /* 0x000000220600728c */ /* 0x000fcc000bf04270 */
[----:B------:R-:W-:-:S13]  /*1210*/  PLOP3.LUT P0, PT, PT, PT, UP0, 0x80, 0x0 ;  /* 0x000000000000781c */ /* 0x000fda0003f0f008 */
[----:B------:R-:W-:Y:S05]  /*1220*/  @!P0 BRA `(.L_x_861) ;  /* 0x000074a000008947 */ /* 0x000fea0003800000 */
[----:B------:R-:W-:Y:S02]  /*1230*/  ULDC.64 UR10, c[0x0][0x178] ;  /* 0x00005e00000a7ab9 */ /* 0x000fe40000000a00 */
[----:B------:R-:W-:Y:S02]  /*1240*/  UIMAD UR8, UR30, UR10, URZ ;  /* 0x0000000a1e0872a4 */ /* 0x000fe4000f8e023f */
[----:B------:R-:W-:Y:S02]  /*1250*/  UISETP.NE.AND UP3, UPT, UR7, -0x1, UPT ;  /* 0xffffffff0700788c */ /* 0x000fe4000bf65270 */
[----:B------:R-:W-:Y:S02]  /*1260*/  UIMAD UR8, UR42, UR11, UR8 ;  /* 0x0000000b2a0872a4 */ /* 0x000fe4000f8e0208 */
[----:B------:R-:W-:Y:S02]  /*1270*/  UIMAD.WIDE.U32 UR10, UR42, UR10, URZ ;  /* 0x0000000a2a0a72a5 */ /* 0x000fe4000f8e003f */
[----:B------:R-:W-:-:S02]  /*1280*/  ULDC.64 UR28, c[0x0][0x190] ;  /* 0x00006400001c7ab9 */ /* 0x000fc40000000a00 */
[----:B------:R-:W-:Y:S02]  /*1290*/  UIADD3 UR46, UR11, UR8, URZ ;  /* 0x000000080b2e7290 */ /* 0x000fe4000fffe03f */
[----:B------:R-:W-:Y:S02]  /*12a0*/  UIMAD.WIDE.U32 UR8, UR7, UR28, URZ ;  /* 0x0000001c070872a5 */ /* 0x000fe4000f8e003f */
[----:B-1----:R-:W-:Y:S02]  /*12b0*/  UISETP.NE.AND UP0, UPT, UR32, -0x1, UPT ;  /* 0xffffffff2000788c */ /* 0x002fe4000bf05270 */
[----:B------:R-:W-:Y:S02]  /*12c0*/  USEL UR50, UR10, UR8, !UP3 ;  /* 0x000000080a327287 */ /* 0x000fe4000d800000 */
[----:B------:R-:W-:Y:S02]  /*12d0*/  UIMAD UR8, UR7, UR29, URZ ;  /* 0x0000001d070872a4 */ /* 0x000fe4000f8e023f */
[----:B------:R-:W-:Y:S01]  /*12e0*/  PLOP3.LUT P0, PT, PT, PT, UP0, 0x80, 0x0 ;  /* 0x000000000000781c */ /* 0x000fe20003f0f008 */
[----:B------:R-:W-:-:S02]  /*12f0*/  ULDC.64 UR28, c[0x0][0x198] ;  /* 0x00006600001c7ab9 */ /* 0x000fc40000000a00 */
[----:B------:R-:W-:Y:S02]  /*1300*/  @UP3 UIADD3 UR46, UR9, UR8, URZ ;  /* 0x00000008092e3290 */ /* 0x000fe4000fffe03f */
[----:B------:R-:W-:Y:S02]  /*1310*/  UIADD3 UR8, UR39, 0x3f, URZ ;  /* 0x0000003f27087890 */ /* 0x000fe4000fffe03f */
[----:B------:R-:W-:Y:S02]  /*1320*/  @UP0 UIADD3 UR10, UR26, UR32, URZ ;  /* 0x000000201a0a0290 */ /* 0x000fe4000fffe03f */
[----:B------:R-:W-:-:S04]  /*1330*/  USHF.R.S32.HI UR9, URZ, 0x1f, UR8 ;  /* 0x0000001f3f097899 */ /* 0x000fc80008011408 */
[----:B------:R-:W-:Y:S02]  /*1340*/  ULEA.HI UR43, UR9, UR8, URZ, 0x6 ;  /* 0x00000008092b7291 */ /* 0x000fe4000f8f303f */
[----:B------:R-:W-:-:S04]  /*1350*/  @UP0 UIMAD.WIDE.U32 UR8, UR10, UR28, URZ ;  /* 0x0000001c0a0802a5 */ /* 0x000fc8000f8e003f */
[----:B------:R-:W-:-:S03]  /*1360*/  @UP0 UIMAD UR45, UR10, UR29, UR9 ;  /* 0x0000001d0a2d02a4 */ /* 0x000fc6000f8e0209 */
[----:B------:R-:W-:Y:S02]  /*1370*/  @UP0 UMOV UR44, UR8 ;  /* 0x00000008002c0c82 */ /* 0x000fe40008000000 */
[----:B------:R-:W-:-:S04]  /*1380*/  ULOP3.LUT UR8, UR43, 0xffffffc0, URZ, 0xc0, !UPT ;  /* 0xffffffc02b087892 */ /* 0x000fc8000f8ec03f */
[----:B------:R-:W-:-:S04]  /*1390*/  UIADD3 UR12, UR8, -0x40, URZ ;  /* 0xffffffc0080c7890 */ /* 0x000fc8000fffe03f */
[----:B------:R-:W-:Y:S01]  /*13a0*/  USHF.R.S32.HI UR38, URZ, 0x1f, UR12 ;  /* 0x0000001f3f267899 */ /* 0x000fe2000801140c */
[----:B------:R-:W-:Y:S05]  /*13b0*/  @P0 BRA `(.L_x_862) ;  /* 0x000000c000000947 */ /* 0x000fea0003800000 */
[----:B------:R-:W-:Y:S02]  /*13c0*/  USHF.R.S32.HI UR10, URZ, 0x1f, UR26 ;  /* 0x0000001f3f0a7899 */ /* 0x000fe4000801141a */
[----:B------:R-:W-:Y:S02]  /*13d0*/  ULDC.64 UR8, c[0x0][0x198] ;  /* 0x0000660000087ab9 */ /* 0x000fe40000000a00 */
[----:B------:R-:W-:-:S04]  /*13e0*/  UIMAD UR10, UR10, UR8, URZ ;  /* 0x000000080a0a72a4 */ /* 0x000fc8000f8e023f */
[----:B------:R-:W-:-:S03]  /*13f0*/  UIMAD UR28, UR26, UR9, UR10 ;  /* 0x000000091a1c72a4 */ /* 0x000fc6000f8e020a */
[----:B------:R-:W-:Y:S02]  /*1400*/  ULDC.64 UR10, c[0x0][0x180] ;  /* 0x00006000000a7ab9 */ /* 0x000fe40000000a00 */
[----:B------:R-:W-:-:S04]  /*1410*/  UIMAD UR9, UR30, UR10, URZ ;  /* 0x0000000a1e0972a4 */ /* 0x000fc8000f8e023f */
[----:B------:R-:W-:Y:S02]  /*1420*/  UIMAD UR11, UR42, UR11, UR9 ;  /* 0x0000000b2a0b72a4 */ /* 0x000fe4000f8e0209 */
[----:B------:R-:W-:-:S04]  /*1430*/  UIMAD.WIDE.U32 UR8, UR26, UR8, URZ ;  /* 0x000000081a0872a5 */ /* 0x000fc8000f8e003f */
[----:B------:R-:W-:-:S04]  /*1440*/  UIADD3 UR9, UR9, UR28, URZ ;  /* 0x0000001c09097290 */ /* 0x000fc8000fffe03f */
[----:B------:R-:W-:-:S04]  /*1450*/  UIMAD.WIDE.U32 UR8, UR42, UR10, UR8 ;  /* 0x0000000a2a0872a5 */ /* 0x000fc8000f8e0008 */
[----:B------:R-:W-:-:S03]  /*1460*/  UIADD3 UR45, UR9, UR11, URZ ;  /* 0x0000000b092d7290 */ /* 0x000fc6000fffe03f */
[----:B------:R-:W-:Y:S02]  /*1470*/  UMOV UR44, UR8 ;  /* 0x00000008002c7c82 */ /* 0x000fe40008000000 */
.L_x_862:
        /* <DEDUP_REMOVED lines=18> */
.L_x_863:
[----:B------:R-:W2:Y:S01]  /*15a0*/  LDL R4, [R1+0x8] ;  /* 0x0000080001047983 */ /* 0x000ea20000100800 */
[----:B------:R-:W-:-:S03]  /*15b0*/  ULDC.64 UR10, c[0x0][0x370] ;  /* 0x0000dc00000a7ab9 */ /* 0x000fc60000000a00 */
[----:B------:R-:W3:Y:S04]  /*15c0*/  LDL R0, [R1+0x4] ;  /* 0x0000040001007983 */ /* 0x000ee80000100800 */
[----:B------:R-:W4:Y:S01]  /*15d0*/  LDL R2, [R1+0x10] ;  /* 0x0000100001027983 */ /* 0x000f220000100800 */
[----:B------:R-:W-:Y:S01]  /*15e0*/  IABS R6, c[0x0][0x1c8] ;  /* 0x0000720000067a13 */ /* 0x000fe20000000000 */
[----:B------:R-:W-:-:S04]  /*15f0*/  @UP3 UIMAD.WIDE.U32 UR8, UR7, UR10, URZ ;  /* 0x0000000a070832a5 */ /* 0x000fc8000f8e003f */
[----:B------:R-:W-:-:S03]  /*1600*/  @UP3 UIMAD UR37, UR7, UR11, UR9 ;  /* 0x0000000b072532a4 */ /* 0x000fc6000f8e0209 */
[----:B------:R-:W-:Y:S02]  /*1610*/  @UP3 UMOV UR36, UR8 ;  /* 0x0000000800243c82 */ /* 0x000fe40008000000 */
[----:B------:R-:W-:Y:S02]  /*1620*/  ULDC.64 UR8, c[0x0][0x368] ;  /* 0x0000da0000087ab9 */ /* 0x000fe40000000a00 */
[----:B------:R-:W-:-:S04]  /*1630*/  @!UP3 UIMAD UR10, UR30, UR8, URZ ;  /* 0x000000081e0ab2a4 */ /* 0x000fc8000f8e023f */
[----:B------:R-:W-:Y:S02]  /*1640*/  @!UP3 UIMAD UR10, UR42, UR9, UR10 ;  /* 0x000000092a0ab2a4 */ /* 0x000fe4000f8e020a */
[----:B------:R-:W-:Y:S02]  /*1650*/  @!UP3 UIMAD.WIDE.U32 UR8, UR42, UR8, URZ ;  /* 0x000000082a08b2a5 */ /* 0x000fe4000f8e003f */
[----:B------:R-:W-:-:S05]  /*1660*/  ULDC UR28, c[0x0][0x224] ;  /* 0x00008900001c7ab9 */ /* 0x000fca0000000800 */
[----:B------:R-:W-:Y:S02]  /*1670*/  @!UP3 UMOV UR36, UR8 ;  /* 0x000000080024bc82 */ /* 0x000fe40008000000 */
[----:B------:R-:W-:Y:S02]  /*1680*/  @!UP3 UIADD3 UR37, UR9, UR10, URZ ;  /* 0x0000000a0925b290 */ /* 0x000fe4000fffe03f */
[----:B------:R-:W-:Y:S02]  /*1690*/  UIMAD UR10, UR49, UR7, URZ ;  /* 0x00000007310a72a4 */ /* 0x000fe4000f8e023f */
[----:B------:R-:W-:Y:S01]  /*16a0*/  USHF.L.U32 UR33, UR42, 0x7, URZ ;  /* 0x000000072a217899 */ /* 0x000fe2000800063f */
[----:B------:R-:W-:Y:S01]  /*16b0*/  ISETP.NE.AND P1, PT, RZ, c[0x0][0x1c8], PT ;  /* 0x00007200ff007a0c */ /* 0x000fe20003f25270 */
[----:B--2---:R1:W2:Y:S02]  /*16c0*/  R2UR UR29, R4 ;  /* 0x00000000041d73c2 */ /* 0x0042a400000e0000 */
[----:B-1----:R-:W1:Y:S01]  /*16d0*/  I2F.RP R4, R6 ;  /* 0x0000000600047306 */ /* 0x002e620000209400 */
[----:B--2---:R-:W-:-:S05]  /*16e0*/  UIMAD UR8, UR30, UR28, UR29 ;  /* 0x0000001c1e0872a4 */ /* 0x004fca000f8e021d */
[----:B------:R-:W2:Y:S02]  /*16f0*/  S2UR UR29, SR_CTAID.X ;  /* 0x00000000001d79c3 */ /* 0x000ea40000002500 */
[----:B-1----:R-:W1:Y:S01]  /*1700*/  MUFU.RCP R4, R4 ;  /* 0x0000000400047308 */ /* 0x002e620000001000 */
[----:B------:R-:W-:-:S04]  /*1710*/  UIADD3 UR8, UR57, UR8, URZ ;  /* 0x0000000839087290 */ /* 0x000fc8000fffe03f */
[----:B------:R-:W-:-:S04]  /*1720*/  UIMAD UR8, UR48, UR8, UR61 ;  /* 0x00000008300872a4 */ /* 0x000fc8000f8e023d */
[----:B------:R-:W-:Y:S01]  /*1730*/  UIADD3 UR28, UR53, UR8, URZ ;  /* 0x00000008351c7290 */ /* 0x000fe2000fffe03f */
[----:B-1----:R-:W-:Y:S01]  /*1740*/  IADD3 R4, R4, 0xffffffe, RZ ;  /* 0x0ffffffe04047810 */ /* 0x002fe20007ffe0ff */
[----:B------:R-:W-:-:S03]  /*1750*/  UIMAD.WIDE.U32 UR8, UR48, UR7, URZ ;  /* 0x00000007300872a5 */ /* 0x000fc6000f8e003f */
[----:B------:R1:W5:Y:S01]  /*1760*/  F2I.FTZ.U32.TRUNC.NTZ R5, R4 ;  /* 0x0000000400057305 */ /* 0x000362000021f000 */
[----:B------:R-:W-:Y:S02]  /*1770*/  @UP3 UIADD3 UR28, UR9, UR10, URZ ;  /* 0x0000000a091c3290 */ /* 0x000fe4000fffe03f */
[----:B------:R-:W-:Y:S02]  /*1780*/  USEL UR35, UR52, UR8, !UP3 ;  /* 0x0000000834237287 */ /* 0x000fe4000d800000 */
[----:B------:R-:W-:Y:S02]  /*1790*/  ULDC.64 UR10, c[0x0][0x3d8] ;  /* 0x0000f600000a7ab9 */ /* 0x000fe40000000a00 */
[----:B--2---:R-:W-:-:S04]  /*17a0*/  UIMAD.WIDE.U32 UR8, UR29, UR10, URZ ;  /* 0x0000000a1d0872a5 */ /* 0x004fc8000f8e003f */
[----:B------:R-:W-:Y:S02]  /*17b0*/  USEL UR31, UR8, URZ, UP2 ;  /* 0x0000003f081f7287 */ /* 0x000fe40009000000 */
[----:B------:R-:W-:Y:S01]  /*17c0*/  USHF.L.U64.HI UR8, UR42, 0x7, UR30 ;  /* 0x000000072a087899 */ /* 0x000fe2000801021e */
[----:B---3--:R5:W2:Y:S01]  /*17d0*/  R2UR UR30, R0 ;  /* 0x00000000001e73c2 */ /* 0x008aa200000e0000 */
[----:B-1----:R-:W-:Y:S01]  /*17e0*/  IMAD.MOV.U32 R4, RZ, RZ, RZ ;  /* 0x000000ffff047224 */ /* 0x002fe200078e00ff */
[----:B------:R-:W-:-:S06]  /*17f0*/  UIMAD UR11, UR29, UR11, UR9 ;  /* 0x0000000b1d0b72a4 */ /* 0x000fcc000f8e0209 */
[----:B----4-:R1:W3:Y:S01]  /*1800*/  R2UR UR29, R2 ;  /* 0x00000000021d73c2 */ /* 0x0102e200000e0000 */
[----:B-----5:R-:W-:-:S04]  /*1810*/  IMAD.MOV R0, RZ, RZ, -R5 ;  /* 0x000000ffff007224 */ /* 0x020fc800078e0a05 */
[----:B------:R-:W-:-:S04]  /*1820*/  IMAD R0, R0, R6, RZ ;  /* 0x0000000600007224 */ /* 0x000fc800078e02ff */
[----:B------:R-:W-:Y:S01]  /*1830*/  IMAD.HI.U32 R0, R5, R0, R4 ;  /* 0x0000000005007227 */ /* 0x000fe200078e0004 */
[----:B-1----:R-:W-:-:S05]  /*1840*/  IABS R2, UR47 ;  /* 0x0000002f00027c13 */ /* 0x002fca0008000000 */
[----:B------:R-:W-:-:S04]  /*1850*/  IMAD.HI.U32 R0, R0, R2, RZ ;  /* 0x0000000200007227 */ /* 0x000fc800078e00ff */
[----:B------:R-:W-:-:S04]  /*1860*/  IMAD.MOV R4, RZ, RZ, -R0 ;  /* 0x000000ffff047224 */ /* 0x000fc800078e0a00 */
[----:B------:R-:W-:-:S05]  /*1870*/  IMAD R2, R6, R4, R2 ;  /* 0x0000000406027224 */ /* 0x000fca00078e0202 */
[----:B------:R-:W-:-:S13]  /*1880*/  ISETP.GT.U32.AND P0, PT, R6, R2, PT ;  /* 0x000000020600720c */ /* 0x000fda0003f04070 */
[----:B------:R-:W-:-:S05]  /*1890*/  @!P0 IMAD.IADD R2, R2, 0x1, -R6 ;  /* 0x0000000102028824 */ /* 0x000fca00078e0a06 */
[----:B------:R-:W-:Y:S01]  /*18a0*/  ISETP.GE.U32.AND P2, PT, R2, R6, PT ;  /* 0x000000060200720c */ /* 0x000fe20003f46070 */
[----:B------:R-:W-:Y:S01]  /*18b0*/  USEL UR9, UR8, URZ, UP5 ;  /* 0x0000003f08097287 */ /* 0x000fe2000a800000 */
[----:B------:R-:W-:Y:S01]  /*18c0*/  @!P0 IADD3 R0, R0, 0x1, RZ ;  /* 0x0000000100008810 */ /* 0x000fe20007ffe0ff */
[----:B------:R-:W-:Y:S01]  /*18d0*/  USEL UR8, UR33, URZ, UP5 ;  /* 0x0000003f21087287 */ /* 0x000fe2000a800000 */
[----:B---3--:R-:W-:-:S03]  /*18e0*/  ISETP.LE.AND P0, PT, RZ, UR29, PT ;  /* 0x0000001dff007c0c */ /* 0x008fc6000bf03270 */
[----:B------:R-:W-:-:S06]  /*18f0*/  UIADD3 UR8, UP0, UR12, UR8, URZ ;  /* 0x000000080c087290 */ /* 0x000fcc000ff1e03f */
[----:B------:R-:W-:Y:S01]  /*1900*/  @P2 IADD3 R0, R0, 0x1, RZ ;  /* 0x0000000100002810 */ /* 0x000fe20007ffe0ff */
[----:B------:R-:W-:Y:S02]  /*1910*/  UIADD3.X UR10, UR38, UR9, URZ, UP0, !UPT ;  /* 0x00000009260a7290 */ /* 0x000fe400087fe43f */
[----:B------:R-:W-:Y:S02]  /*1920*/  UIMAD UR9, UR49, UR8, URZ ;  /* 0x00000008310972a4 */ /* 0x000fe4000f8e023f */
[----:B------:R-:W-:Y:S02]  /*1930*/  IMAD.MOV.U32 R2, RZ, RZ, R0 ;  /* 0x000000ffff027224 */ /* 0x000fe400078e0000 */
[----:B------:R-:W-:Y:S02]  /*1940*/  UIMAD UR10, UR48, UR10, UR9 ;  /* 0x0000000a300a72a4 */ /* 0x000fe4000f8e0209 */
[----:B------:R-:W-:Y:S01]  /*1950*/  @!P0 IMAD.MOV R2, RZ, RZ, -R2 ;  /* 0x000000ffff028224 */ /* 0x000fe200078e0a02 */
[----:B------:R-:W-:Y:S01]  /*1960*/  PLOP3.LUT P0, PT, PT, PT, UP1, 0x80, 0x0 ;  /* 0x000000000000781c */ /* 0x000fe20003f0f018 */
[----:B--2---:R-:W-:-:S02]  /*1970*/  @UP1 USEL UR9, UR30, UR7, !UP3 ;  /* 0x000000071e091287 */ /* 0x004fc4000d800000 */
[----:B------:R-:W-:Y:S02]  /*1980*/  ULDC UR29, c[0x0][0x234] ;  /* 0x00008d00001d7ab9 */ /* 0x000fe40000000800 */
[----:B------:R-:W-:Y:S02]  /*1990*/  @UP1 UIMAD UR29, UR47, UR29, UR9 ;  /* 0x0000001d2f1d12a4 */ /* 0x000fe4000f8e0209 */
[----:B------:R-:W-:Y:S01]  /*19a0*/  UIMAD.WIDE.U32 UR8, UR48, UR8, URZ ;  /* 0x00000008300872a5 */ /* 0x000fe2000f8e003f */
[----:B------:R-:W-:Y:S01]  /*19b0*/  @!P1 LOP3.LUT R2, RZ, c[0x0][0x1c8], RZ, 0x33, !PT ;  /* 0x00007200ff029a12 */ /* 0x000fe200078e33ff */
[----:B------:R-:W-:Y:S02]  /*19c0*/  USEL UR30, UR11, URZ, UP2 ;  /* 0x0000003f0b1e7287 */ /* 0x000fe40009000000 */
[----:B------:R-:W-:Y:S02]  /*19d0*/  UIADD3 UR11, UR9, UR10, URZ ;  /* 0x0000000a090b7290 */ /* 0x000fe4000fffe03f */
[----:B------:R-:W-:-:S02]  /*19e0*/  @!UP1 UMOV UR29, UR60 ;  /* 0x0000003c001d9c82 */ /* 0x000fc40008000000 */
[----:B------:R-:W-:Y:S01]  /*19f0*/  USHF.R.S32.HI UR33, URZ, 0x1f, UR34 ;  /* 0x0000001f3f217899 */ /* 0x000fe20008011422 */
[----:B------:R-:W-:Y:S01]  /*1a00*/  SHF.R.S32.HI R24, RZ, 0x1f, R2 ;  /* 0x0000001fff187819 */ /* 0x000fe20000011402 */
[----:B------:R-:W-:Y:S05]  /*1a10*/  @!P0 BRA `(.L_x_864) ;  /* 0x0000008000008947 */ /* 0x000fea0003800000 */
[----:B------:R-:W2:Y:S01]  /*1a20*/  LDL R7, [R1+0x14] ;  /* 0x0000140001077983 */ /* 0x000ea20000100800 */
[----:B------:R-:W-:Y:S02]  /*1a30*/  ULDC UR47, c[0x0][0x224] ;  /* 0x00008900002f7ab9 */ /* 0x000fe40000000800 */
[----:B------:R-:W-:Y:S02]  /*1a40*/  @!UP3 UIMAD UR7, UR42, UR47, URZ ;  /* 0x0000002f2a07b2a4 */ /* 0x000fe4000f8e023f */
[----:B------:R-:W1:Y:S02]  /*1a50*/  S2UR UR47, SR_CTAID.Z ;  /* 0x00000000002f79c3 */ /* 0x000e640000002700 */
[----:B------:R-:W-:-:S06]  /*1a60*/  ULEA UR7, UR42, UR7, 0x7 ;  /* 0x000000072a077291 */ /* 0x000fcc000f8e383f */
[----:B--2---:R-:W1:Y:S02]  /*1a70*/  R2UR UR10, R7 ;  /* 0x00000000070a73c2 */ /* 0x004e6400000e0000 */
[----:B-1----:R-:W-:Y:S01]  /*1a80*/  UIMAD UR10, UR10, UR47, UR7 ;  /* 0x0000002f0a0a72a4 */ /* 0x002fe2000f8e0207 */
[----:B------:R-:W-:Y:S05]  /*1a90*/  BRA `(.L_x_865) ;  /* 0x0000003000007947 */ /* 0x000fea0003800000 */
.L_x_864:
[----:B------:R-:W2:Y:S02]  /*1aa0*/  LDL R0, [R1+0xc] ;  /* 0x00000c0001007983 */ /* 0x000ea40000100800 */
[----:B--2---:R1:W2:Y:S01]  /*1ab0*/  R2UR UR10, R0 ;  /* 0x00000000000a73c2 */ /* 0x0042a200000e0000 */
[----:B------:R-:W-:-:S07]  /*1ac0*/  DEPBAR.LE SB1, 0x0, {2} ;  /* 0x000090040000791a */ /* 0x000fce0000000000 */
.L_x_865:
[----:B------:R-:W2:Y:S01]  /*1ad0*/  LDL R10, [R1] ;  /* 0x00000000010a7983 */ /* 0x000ea20000100800 */
[----:B------:R-:W-:Y:S01]  /*1ae0*/  USHF.R.S32.HI UR7, URZ, 0x1f, UR58 ;  /* 0x0000001f3f077899 */ /* 0x000fe2000801143a */
[----:B------:R-:W-:Y:S01]  /*1af0*/  SHF.R.S32.HI R26, RZ, 0x1f, R237 ;  /* 0x0000001fff1a7819 */ /* 0x000fe200000114ed */
[----:B------:R-:W-:Y:S01]  /*1b00*/  UIADD3 UR8, UP5, UP4, UR8, UR54, UR58 ;  /* 0x0000003608087290 */ /* 0x000fe2000fcbe03a */
[----:B------:R-:W1:Y:S01]  /*1b10*/  S2R R8, SR_TID.X ;  /* 0x0000000000087919 */ /* 0x000e620000002100 */
[----:B------:R-:W-:Y:S01]  /*1b20*/  IADD3 R0, P1, R237, UR12, RZ ;  /* 0x0000000ced007c10 */ /* 0x000fe2000ff3e0ff */
[----:B------:R-:W-:Y:S01]  /*1b30*/  BSSY B1, `(.L_x_861) ;  /* 0x00006b9000017945 */ /* 0x000fe20003800000 */
[----:B------:R-:W-:Y:S01]  /*1b40*/  UIADD3 UR35, UP3, UP0, UR31, UR8, UR35 ;  /* 0x000000081f237290 */ /* 0x000fe2000f87e023 */
[----:B------:R-:W3:Y:S01]  /*1b50*/  S2R R9, SR_TID.X ;  /* 0x0000000000097919 */ /* 0x000ee20000002100 */
[----:B------:R-:W-:Y:S01]  /*1b60*/  UIADD3.X UR7, UR11, UR59, UR7, UP5, UP4 ;  /* 0x0000003b0b077290 */ /* 0x000fe2000afe8407 */
[----:B------:R-:W-:Y:S01]  /*1b70*/  IADD3.X R5, R26, UR38, RZ, P1, !PT ;  /* 0x000000261a057c10 */ /* 0x000fe20008ffe4ff */
[----:B------:R-:W-:Y:S01]  /*1b80*/  USHF.R.S32.HI UR11, URZ, 0x1f, UR47 ;  /* 0x0000001f3f0b7899 */ /* 0x000fe2000801142f */
[--C-:B------:R-:W-:Y:S01]  /*1b90*/  SHF.R.S32.HI R245, RZ, 0x1f, R244.reuse ;  /* 0x0000001ffff57819 */ /* 0x100fe200000114f4 */
[----:B------:R-:W-:Y:S01]  /*1ba0*/  ULDC.64 UR8, c[0x0][0x1a8] ;  /* 0x00006a0000087ab9 */ /* 0x000fe20000000a00 */
[----:B------:R-:W-:Y:S01]  /*1bb0*/  IADD3 R4, P0, R244, UR36, RZ ;  /* 0x00000024f4047c10 */ /* 0x000fe2000ff1e0ff */
[----:B------:R-:W-:Y:S01]  /*1bc0*/  UIADD3.X UR31, UR30, UR7, UR28, UP3, UP0 ;  /* 0x000000071e1f7290 */ /* 0x000fe20009fe041c */
[----:B------:R-:W-:Y:S01]  /*1bd0*/  IMAD R5, R5, c[0x0][0x190], RZ ;  /* 0x0000640005057a24 */ /* 0x000fe200078e02ff */
[----:B------:R-:W-:Y:S01]  /*1be0*/  UIMAD UR7, UR11, UR8, URZ ;  /* 0x000000080b0772a4 */ /* 0x000fe2000f8e023f */
[----:B------:R-:W-:Y:S01]  /*1bf0*/  IMAD.WIDE.U32 R6, R0, c[0x0][0x190], R244 ;  /* 0x0000640000067a25 */ /* 0x000fe200078e00f4 */
[----:B------:R-:W-:-:S02]  /*1c00*/  UISETP.GE.AND UP0, UPT, UR39, 0x1, UPT ;  /* 0x000000012700788c */ /* 0x000fc4000bf06270 */
[----:B------:R-:W-:Y:S01]  /*1c10*/  UIMAD UR30, UR47, UR9, UR7 ;  /* 0x000000092f1e72a4 */ /* 0x000fe2000f8e0207 */
[----:B------:R-:W-:Y:S01]  /*1c20*/  IMAD R0, R0, c[0x0][0x194], R5 ;  /* 0x0000650000007a24 */ /* 0x000fe200078e0205 */
[----:B------:R-:W-:Y:S01]  /*1c30*/  IADD3 R6, P1, R6, UR50, RZ ;  /* 0x0000003206067c10 */ /* 0x000fe2000ff3e0ff */
[----:B------:R-:W-:Y:S01]  /*1c40*/  ULDC.64 UR8, c[0x0][0x378] ;  /* 0x0000de0000087ab9 */ /* 0x000fe20000000a00 */
[----:B------:R-:W-:Y:S01]  /*1c50*/  IADD3.X R5, R245, UR37, RZ, P0, !PT ;  /* 0x00000025f5057c10 */ /* 0x000fe200087fe4ff */
[----:B------:R-:W-:Y:S01]  /*1c60*/  UIMAD UR7, UR11, UR8, URZ ;  /* 0x000000080b0772a4 */ /* 0x000fe2000f8e023f */
[----:B------:R-:W-:Y:S01]  /*1c70*/  IADD3.X R7, R7, UR46, R0, P1, !PT ;  /* 0x0000002e07077c10 */ /* 0x000fe20008ffe400 */
[----:B------:R-:W-:Y:S01]  /*1c80*/  UIADD3 UR28, UR12, UR10, URZ ;  /* 0x0000000a0c1c7290 */ /* 0x000fe2000fffe03f */
[----:B-1----:R-:W-:Y:S01]  /*1c90*/  SHF.R.S32.HI R8, RZ, 0x1f, R8 ;  /* 0x0000001fff087819 */ /* 0x002fe20000011408 */
[----:B------:R-:W-:Y:S02]  /*1ca0*/  UIMAD UR11, UR47, UR9, UR7 ;  /* 0x000000092f0b72a4 */ /* 0x000fe4000f8e0207 */
[----:B------:R-:W-:Y:S01]  /*1cb0*/  UIADD3 UR10, UR12, UR29, URZ ;  /* 0x0000001d0c0a7290 */ /* 0x000fe2000fffe03f */
[----:B---3--:R-:W-:Y:S01]  /*1cc0*/  LEA.HI R8, R8, R9, RZ, 0x5 ;  /* 0x0000000908087211 */ /* 0x008fe200078f28ff */
[----:B------:R-:W-:-:S02]  /*1cd0*/  ULDC.64 UR8, c[0x0][0x370] ;  /* 0x0000dc0000087ab9 */ /* 0x000fc40000000a00 */
[----:B------:R-:W-:Y:S01]  /*1ce0*/  UIMAD UR7, UR38, UR8, URZ ;  /* 0x00000008260772a4 */ /* 0x000fe2000f8e023f */
[----:B------:R-:W-:Y:S01]  /*1cf0*/  SHF.R.S32.HI R8, RZ, 0x5, R8 ;  /* 0x00000005ff087819 */ /* 0x000fe20000011408 */
[----:B------:R-:W-:Y:S02]  /*1d00*/  UMOV UR36, 0x4 ;  /* 0x0000000400247882 */ /* 0x000fe40000000000 */
[----:B------:R-:W-:-:S03]  /*1d10*/  UIMAD UR7, UR12, UR9, UR7 ;  /* 0x000000090c0772a4 */ /* 0x000fc6000f8e0207 */
[----:B------:R-:W-:Y:S02]  /*1d20*/  ULDC.64 UR8, c[0x0][0x3c8] ;  /* 0x0000f20000087ab9 */ /* 0x000fe40000000a00 */
[----:B------:R-:W-:Y:S01]  /*1d30*/  UIMAD.WIDE UR28, UR28, UR36, UR8 ;  /* 0x000000241c1c72a5 */ /* 0x000fe2000f8e0208 */
[----:B--2---:R-:W-:Y:S02]  /*1d40*/  IMAD R0, R8, UR55, R10 ;  /* 0x0000003708007c24 */ /* 0x004fe4000f8e020a */
[----:B------:R-:W-:Y:S01]  /*1d50*/  IMAD.U32 R8, RZ, RZ, UR12 ;  /* 0x0000000cff087e24 */ /* 0x000fe2000f8e00ff */
[----:B------:R-:W-:Y:S02]  /*1d60*/  ULEA.HI.SX32 UR12, UR43, 0xffffffff, 0x1a ;  /* 0xffffffff2b0c7891 */ /* 0x000fe4000f8fd23f */
[----:B------:R-:W-:Y:S01]  /*1d70*/  IADD3 R9, P0, R0, UR35, RZ ;  /* 0x0000002300097c10 */ /* 0x000fe2000ff1e0ff */
[----:B------:R-:W-:-:S03]  /*1d80*/  IMAD.WIDE.U32 R4, R8, c[0x0][0x370], R4 ;  /* 0x0000dc0008047a25 */ /* 0x000fc600078e0004 */
[----:B------:R-:W-:Y:S01]  /*1d90*/  LEA.HI.X.SX32 R10, R0, UR31, 0x1, P0 ;  /* 0x0000001f000a7c11 */ /* 0x000fe200080f0eff */
[----:B------:R-:W-:Y:S01]  /*1da0*/  IMAD.U32 R0, RZ, RZ, UR47 ;  /* 0x0000002fff007e24 */ /* 0x000fe2000f8e00ff */
[----:B------:R-:W-:Y:S02]  /*1db0*/  IADD3 R5, R5, UR7, RZ ;  /* 0x0000000705057c10 */ /* 0x000fe4000fffe0ff */
[----:B------:R-:W-:Y:S01]  /*1dc0*/  LEA R194, P0, R9, c[0x0][0x350], 0x2 ;  /* 0x0000d40009c27a11 */ /* 0x000fe200078010ff */
[----:B------:R-:W-:-:S03]  /*1dd0*/  IMAD.WIDE.U32 R6, R0, c[0x0][0x1a8], R6 ;  /* 0x00006a0000067a25 */ /* 0x000fc600078e0006 */
[----:B------:R-:W-:Y:S01]  /*1de0*/  LEA.HI.X R189, R9, c[0x0][0x354], R10, 0x2, P0 ;  /* 0x0000d50009bd7a11 */ /* 0x000fe200000f140a */
[----:B------:R-:W-:Y:S01]  /*1df0*/  IMAD.WIDE.U32 R4, R0, c[0x0][0x378], R4 ;  /* 0x0000de0000047a25 */ /* 0x000fe200078e0004 */
[----:B------:R-:W-:Y:S02]  /*1e00*/  PLOP3.LUT P0, PT, PT, PT, UP0, 0x80, 0x0 ;  /* 0x000000000000781c */ /* 0x000fe40003f0f008 */
[----:B------:R-:W-:Y:S01]  /*1e10*/  IADD3 R7, R7, UR30, RZ ;  /* 0x0000001e07077c10 */ /* 0x000fe2000fffe0ff */
[----:B------:R-:W-:Y:S01]  /*1e20*/  IMAD R0, R26, c[0x0][0x370], RZ ;  /* 0x0000dc001a007a24 */ /* 0x000fe200078e02ff */
[----:B------:R-:W-:Y:S01]  /*1e30*/  IADD3 R5, R5, UR11, RZ ;  /* 0x0000000b05057c10 */ /* 0x000fe2000fffe0ff */
[----:B------:R-:W-:Y:S01]  /*1e40*/  ULDC.64 UR30, c[0x0][0x200] ;  /* 0x00008000001e7ab9 */ /* 0x000fe20000000a00 */
[C---:B------:R-:W-:Y:S01]  /*1e50*/  LEA R192, P2, R6.reuse, c[0x0][0x160], 0x1 ;  /* 0x0000580006c07a11 */ /* 0x040fe200078408ff */
[C---:B------:R-:W-:Y:S01]  /*1e60*/  IMAD R0, R237.reuse, c[0x0][0x374], R0 ;  /* 0x0000dd00ed007a24 */ /* 0x040fe200078e0200 */
[----:B------:R-:W-:Y:S01]  /*1e70*/  UIMAD.WIDE UR10, UR10, UR36, UR30 ;  /* 0x000000240a0a72a5 */ /* 0x000fe2000f8e021e */
[----:B------:R-:W-:Y:S01]  /*1e80*/  IMAD.WIDE.U32 R4, R237, c[0x0][0x370], R4 ;  /* 0x0000dc00ed047a25 */ /* 0x000fe200078e0004 */
[----:B------:R-:W-:-:S03]  /*1e90*/  LEA.HI.X R193, R6, c[0x0][0x164], R7, 0x1, P2 ;  /* 0x0000590006c17a11 */ /* 0x000fc600010f0c07 */
[----:B------:R-:W-:Y:S01]  /*1ea0*/  IMAD.IADD R0, R5, 0x1, R0 ;  /* 0x0000000105007824 */ /* 0x000fe200078e0200 */
[----:B------:R-:W-:-:S04]  /*1eb0*/  LEA R190, P1, R4, c[0x0][0x330], 0x1 ;  /* 0x0000cc0004be7a11 */ /* 0x000fc800078208ff */
[----:B------:R-:W-:Y:S01]  /*1ec0*/  LEA.HI.X R191, R4, c[0x0][0x334], R0, 0x1, P1 ;  /* 0x0000cd0004bf7a11 */ /* 0x000fe200008f0c00 */
[----:B------:R-:W-:Y:S05]  /*1ed0*/  @!P0 BRA `(.L_x_866) ;  /* 0x00005c6000008947 */ /* 0x000fea0003800000 */
[----:B------:R-:W-:Y:S01]  /*1ee0*/  ULDC.64 UR8, c[0x0][0x198] ;  /* 0x0000660000087ab9 */ /* 0x000fe20000000a00 */
[----:B------:R-:W-:Y:S01]  /*1ef0*/  IMAD.U32 R6, RZ, RZ, UR34 ;  /* 0x00000022ff067e24 */ /* 0x000fe2000f8e00ff */
[----:B------:R-:W-:Y:S01]  /*1f00*/  UIMAD UR7, UR33, UR8, URZ ;  /* 0x00000008210772a4 */ /* 0x000fe2000f8e023f */
[C---:B------:R-:W-:Y:S01]  /*1f10*/  IADD3 R25, R237.reuse, 0x20, RZ ;  /* 0x00000020ed197810 */ /* 0x040fe20007ffe0ff */
[----:B------:R-:W-:Y:S01]  /*1f20*/  ULDC.64 UR30, c[0x0][0x1a0] ;  /* 0x00006800001e7ab9 */ /* 0x000fe20000000a00 */
[C-C-:B------:R-:W-:Y:S01]  /*1f30*/  IMAD.WIDE.U32 R4, R6.reuse, c[0x0][0x1a0], R244.reuse ;  /* 0x0000680006047a25 */ /* 0x140fe200078e00f4 */
[----:B------:R-:W-:Y:S01]  /*1f40*/  UIMAD UR7, UR34, UR9, UR7 ;  /* 0x00000009220772a4 */ /* 0x000fe2000f8e0207 */
[----:B------:R-:W-:Y:S01]  /*1f50*/  MOV R128, 0x40 ;  /* 0x0000004000807802 */ /* 0x000fe20000000f00 */
[----:B------:R-:W-:Y:S01]  /*1f60*/  UIMAD UR30, UR33, UR30, URZ ;  /* 0x0000001e211e72a4 */ /* 0x000fe2000f8e023f */
[----:B------:R-:W-:Y:S01]  /*1f70*/  IMAD.WIDE.U32 R6, R6, c[0x0][0x198], R244 ;  /* 0x0000660006067a25 */ /* 0x000fe200078e00f4 */
[----:B------:R-:W-:Y:S01]  /*1f80*/  IADD3 R4, P1, R4, UR40, RZ ;  /* 0x0000002804047c10 */ /* 0x000fe2000ff3e0ff */
[----:B------:R-:W-:Y:S01]  /*1f90*/  UMOV UR9, UR10 ;  /* 0x0000000a00097c82 */ /* 0x000fe20008000000 */
[----:B------:R-:W-:Y:S01]  /*1fa0*/  SHF.R.S32.HI R27, RZ, 0x1f, R247 ;  /* 0x0000001fff1b7819 */ /* 0x000fe200000114f7 */
[----:B------:R-:W-:Y:S01]  /*1fb0*/  IMAD.U32 R0, RZ, RZ, UR7 ;  /* 0x00000007ff007e24 */ /* 0x000fe2000f8e00ff */
[----:B------:R-:W-:Y:S01]  /*1fc0*/  UIADD3 UR7, UR34, 0x80, URZ ;  /* 0x0000008022077890 */ /* 0x000fe2000fffe03f */
[----:B------:R-:W-:Y:S01]  /*1fd0*/  IADD3 R20, P0, R6, UR44, RZ ;  /* 0x0000002c06147c10 */ /* 0x000fe2000ff1e0ff */
[----:B------:R-:W-:Y:S01]  /*1fe0*/  UIMAD UR30, UR34, UR31, UR30 ;  /* 0x0000001f221e72a4 */ /* 0x000fe2000f8e021e */
[----:B------:R-:W-:Y:S01]  /*1ff0*/  IADD3 R6, R237, 0x40, RZ ;  /* 0x00000040ed067810 */ /* 0x000fe20007ffe0ff */
[----:B------:R-:W-:Y:S01]  /*2000*/  UISETP.GE.AND UP0, UPT, UR7, UR6, UPT ;  /* 0x000000060700728c */ /* 0x000fe2000bf06270 */
[----:B------:R-:W-:Y:S01]  /*2010*/  IADD3.X R21, R7, UR45, R0, P0, !PT ;  /* 0x0000002d07157c10 */ /* 0x000fe200087fe400 */
[----:B------:R-:W-:Y:S01]  /*2020*/  UIMAD UR7, UR27, -0x80, UR6 ;  /* 0xffffff801b0778a4 */ /* 0x000fe2000f8e0206 */
[----:B------:R-:W-:Y:S01]  /*2030*/  IADD3 R0, R237, 0x60, RZ ;  /* 0x00000060ed007810 */ /* 0x000fe20007ffe0ff */
[----:B------:R-:W-:Y:S01]  /*2040*/  IMAD.U32 R8, RZ, RZ, UR30 ;  /* 0x0000001eff087e24 */ /* 0x000fe2000f8e00ff */
[----:B------:R-:W-:Y:S01]  /*2050*/  UMOV UR8, UR11 ;  /* 0x0000000b00087c82 */ /* 0x000fe20008000000 */
[----:B------:R-:W-:Y:S01]  /*2060*/  IMAD.MOV.U32 R232, RZ, RZ, 0x7f800000 ;  /* 0x7f800000ffe87424 */ /* 0x000fe200078e00ff */
[----:B------:R-:W-:Y:S01]  /*2070*/  MOV R233, 0x7f800000 ;  /* 0x7f80000000e97802 */ /* 0x000fe20000000f00 */
[----:B------:R-:W-:Y:S01]  /*2080*/  IMAD.MOV.U32 R230, RZ, RZ, 0x7f800000 ;  /* 0x7f800000ffe67424 */ /* 0x000fe200078e00ff */
[----:B------:R-:W-:Y:S01]  /*2090*/  ISETP.GE.AND P4, PT, R25, UR7, PT ;  /* 0x0000000719007c0c */ /* 0x000fe2000bf86270 */
[----:B------:R-:W-:Y:S01]  /*20a0*/  IMAD.MOV.U32 R231, RZ, RZ, 0x7f800000 ;  /* 0x7f800000ffe77424 */ /* 0x000fe200078e00ff */
[----:B------:R-:W-:Y:S01]  /*20b0*/  ISETP.GE.AND P5, PT, R237, UR7, PT ;  /* 0x00000007ed007c0c */ /* 0x000fe2000bfa6270 */
[----:B------:R-:W-:Y:S01]  /*20c0*/  IMAD.MOV.U32 R182, RZ, RZ, 0x20 ;  /* 0x00000020ffb67424 */ /* 0x000fe200078e00ff */
[----:B------:R-:W-:Y:S01]  /*20d0*/  ISETP.GE.AND P3, PT, R6, UR7, PT ;  /* 0x0000000706007c0c */ /* 0x000fe2000bf66270 */
[----:B------:R-:W-:Y:S01]  /*20e0*/  IMAD.SHL.U32 R174, R184, 0x2, RZ ;  /* 0x00000002b8ae7824 */ /* 0x000fe200078e00ff */
[----:B------:R-:W-:Y:S01]  /*20f0*/  IADD3.X R5, R5, UR41, R8, P1, !PT ;  /* 0x0000002905057c10 */ /* 0x000fe20008ffe408 */
[----:B------:R-:W-:Y:S01]  /*2100*/  IMAD R250, RZ, RZ, -UR54 ;  /* 0x80000036fffa7e24 */ /* 0x000fe2000f8e02ff */
[----:B------:R-:W-:Y:S01]  /*2110*/  ISETP.GE.AND P2, PT, R0, UR7, PT ;  /* 0x0000000700007c0c */ /* 0x000fe2000bf46270 */
[----:B------:R-:W-:Y:S01]  /*2120*/  IMAD R0, R24, c[0x0][0x1b8], RZ ;  /* 0x00006e0018007a24 */ /* 0x000fe200078e02ff */
[----:B------:R-:W-:Y:S01]  /*2130*/  UMOV UR7, UR12 ;  /* 0x0000000c00077c82 */ /* 0x000fe20008000000 */
[C---:B------:R-:W-:Y:S01]  /*2140*/  IMAD.WIDE.U32 R4, R2.reuse, c[0x0][0x1b8], R4 ;  /* 0x00006e0002047a25 */ /* 0x040fe200078e0004 */
[----:B------:R-:W-:Y:S01]  /*2150*/  ULEA.HI UR12, UR7, UR7, URZ, 0x1 ;  /* 0x00000007070c7291 */ /* 0x000fe2000f8f083f */
[C---:B------:R-:W-:Y:S01]  /*2160*/  @!P4 IADD3 R10, P0, R237.reuse, 0x20, RZ ;  /* 0x00000020ed0ac810 */ /* 0x040fe20007f1e0ff */
[----:B------:R-:W-:Y:S01]  /*2170*/  CS2R R94, SRZ ;  /* 0x00000000005e7805 */ /* 0x000fe2000001ff00 */
[----:B------:R-:W-:Y:S01]  /*2180*/  IMAD R0, R2, c[0x0][0x1bc], R0 ;  /* 0x00006f0002007a24 */ /* 0x000fe200078e0200 */
[----:B------:R-:W-:Y:S01]  /*2190*/  ULOP3.LUT UR12, UR12, 0xfffffffe, URZ, 0xc0, !UPT ;  /* 0xfffffffe0c0c7892 */ /* 0x000fe2000f8ec03f */
[----:B------:R-:W-:Y:S01]  /*21a0*/  @!P3 IADD3 R8, P1, R237, 0x40, RZ ;  /* 0x00000040ed08b810 */ /* 0x000fe20007f3e0ff */
[----:B------:R-:W-:Y:S01]  /*21b0*/  @!P4 IMAD.X R9, RZ, RZ, R26, P0 ;  /* 0x000000ffff09c224 */ /* 0x000fe200000e061a */
[----:B------:R-:W-:Y:S01]  /*21c0*/  CS2R R92, SRZ ;  /* 0x00000000005c7805 */ /* 0x000fe2000001ff00 */
[----:B------:R-:W-:Y:S01]  /*21d0*/  IMAD.IADD R5, R5, 0x1, R0 ;  /* 0x0000000105057824 */ /* 0x000fe200078e0200 */
[----:B------:R-:W-:Y:S01]  /*21e0*/  @!P2 MOV R22, R4 ;  /* 0x000000040016a202 */ /* 0x000fe20000000f00 */
[----:B------:R-:W-:Y:S01]  /*21f0*/  @!P5 IMAD R0, R26, c[0x0][0x1a0], RZ ;  /* 0x000068001a00da24 */ /* 0x000fe200078e02ff */
[C---:B------:R-:W-:Y:S01]  /*2200*/  @!P2 IADD3 R15, P0, R237.reuse, 0x60, RZ ;  /* 0x00000060ed0fa810 */ /* 0x040fe20007f1e0ff */
[----:B------:R-:W-:Y:S01]  /*2210*/  @!P4 IMAD.MOV.U32 R6, RZ, RZ, R4 ;  /* 0x000000ffff06c224 */ /* 0x000fe200078e0004 */
[----:B------:R-:W-:Y:S01]  /*2220*/  UIADD3 UR12, UR7, -UR12, URZ ;  /* 0x8000000c070c7290 */ /* 0x000fe2000fffe03f */
[----:B------:R-:W-:Y:S01]  /*2230*/  @!P5 IMAD R14, R237, c[0x0][0x1a4], R0 ;  /* 0x00006900ed0eda24 */ /* 0x000fe200078e0200 */
[----:B------:R-:W-:Y:S01]  /*2240*/  CS2R R98, SRZ ;  /* 0x0000000000627805 */ /* 0x000fe2000001ff00 */
[----:B------:R-:W-:Y:S01]  /*2250*/  @!P4 IMAD R0, R9, c[0x0][0x1a0], RZ ;  /* 0x000068000900ca24 */ /* 0x000fe200078e02ff */
[----:B------:R-:W-:Y:S01]  /*2260*/  UISETP.NE.AND UP3, UPT, UR12, 0x1, UPT ;  /* 0x000000010c00788c */ /* 0x000fe2000bf65270 */
[--C-:B------:R-:W-:Y:S01]  /*2270*/  @!P4 IMAD.MOV.U32 R7, RZ, RZ, R5.reuse ;  /* 0x000000ffff07c224 */ /* 0x100fe200078e0005 */
[----:B------:R-:W-:Y:S01]  /*2280*/  UIMAD UR12, UR7, -0x40, UR39 ;  /* 0xffffffc0070c78a4 */ /* 0x000fe2000f8e0227 */
[----:B------:R-:W-:Y:S01]  /*2290*/  @!P3 IMAD.MOV.U32 R12, RZ, RZ, R4 ;  /* 0x000000ffff0cb224 */ /* 0x000fe200078e0004 */
[----:B------:R-:W-:Y:S01]  /*22a0*/  CS2R R96, SRZ ;  /* 0x0000000000607805 */ /* 0x000fe2000001ff00 */
[--C-:B------:R-:W-:Y:S01]  /*22b0*/  @!P3 IMAD.MOV.U32 R13, RZ, RZ, R5.reuse ;  /* 0x000000ffff0db224 */ /* 0x100fe200078e0005 */
[----:B------:R-:W-:Y:S01]  /*22c0*/  CS2R R90, SRZ ;  /* 0x00000000005a7805 */ /* 0x000fe2000001ff00 */
[--C-:B------:R-:W-:Y:S01]  /*22d0*/  @!P2 IMAD.MOV.U32 R23, RZ, RZ, R5.reuse ;  /* 0x000000ffff17a224 */ /* 0x100fe200078e0005 */
[----:B------:R-:W-:Y:S01]  /*22e0*/  CS2R R88, SRZ ;  /* 0x0000000000587805 */ /* 0x000fe2000001ff00 */
[----:B------:R-:W-:Y:S01]  /*22f0*/  @!P3 IMAD.X R9, RZ, RZ, R26, P1 ;  /* 0x000000ffff09b224 */ /* 0x000fe200008e061a */
[----:B------:R-:W-:Y:S01]  /*2300*/  CS2R R86, SRZ ;  /* 0x0000000000567805 */ /* 0x000fe2000001ff00 */
[----:B------:R-:W-:Y:S01]  /*2310*/  @!P5 IMAD.WIDE.U32 R4, R237, c[0x0][0x1a0], R4 ;  /* 0x00006800ed04da25 */ /* 0x000fe200078e0004 */
[----:B------:R-:W-:Y:S01]  /*2320*/  CS2R R84, SRZ ;  /* 0x0000000000547805 */ /* 0x000fe2000001ff00 */
[----:B------:R-:W-:Y:S01]  /*2330*/  CS2R R78, SRZ ;  /* 0x00000000004e7805 */ /* 0x000fe2000001ff00 */
[----:B------:R-:W-:Y:S01]  /*2340*/  CS2R R76, SRZ ;  /* 0x00000000004c7805 */ /* 0x000fe2000001ff00 */
[C---:B------:R-:W-:Y:S01]  /*2350*/  @!P4 IMAD R17, R10.reuse, c[0x0][0x1a4], R0 ;  /* 0x000069000a11ca24 */ /* 0x040fe200078e0200 */
[----:B------:R-:W-:Y:S01]  /*2360*/  CS2R R82, SRZ ;  /* 0x0000000000527805 */ /* 0x000fe2000001ff00 */
[----:B------:R-:W-:Y:S01]  /*2370*/  @!P4 IMAD.WIDE.U32 R10, R10, c[0x0][0x1a0], R6 ;  /* 0x000068000a0aca25 */ /* 0x000fe200078e0006 */
[----:B------:R-:W-:Y:S01]  /*2380*/  CS2R R80, SRZ ;  /* 0x0000000000507805 */ /* 0x000fe2000001ff00 */
[----:B------:R-:W-:Y:S01]  /*2390*/  CS2R R74, SRZ ;  /* 0x00000000004a7805 */ /* 0x000fe2000001ff00 */
[----:B------:R-:W-:Y:S01]  /*23a0*/  CS2R R72, SRZ ;  /* 0x0000000000487805 */ /* 0x000fe2000001ff00 */
[----:B------:R-:W-:Y:S01]  /*23b0*/  @!P2 IMAD.X R16, RZ, RZ, R26, P0 ;  /* 0x000000ffff10a224 */ /* 0x000fe200000e061a */
[----:B------:R-:W-:Y:S01]  /*23c0*/  @!P5 LEA R18, P0, R4, c[0x0][0x170], 0x1 ;  /* 0x00005c000412da11 */ /* 0x000fe200078008ff */
[----:B------:R-:W-:Y:S01]  /*23d0*/  @!P3 IMAD R0, R9, c[0x0][0x1a0], RZ ;  /* 0x000068000900ba24 */ /* 0x000fe200078e02ff */
[----:B------:R-:W-:Y:S01]  /*23e0*/  CS2R R70, SRZ ;  /* 0x0000000000467805 */ /* 0x000fe2000001ff00 */
[----:B------:R-:W-:Y:S01]  /*23f0*/  @!P5 IMAD.IADD R6, R5, 0x1, R14 ;  /* 0x000000010506d824 */ /* 0x000fe200078e020e */
[----:B------:R-:W-:Y:S01]  /*2400*/  CS2R R68, SRZ ;  /* 0x0000000000447805 */ /* 0x000fe2000001ff00 */
[----:B------:R-:W-:Y:S01]  /*2410*/  @!P3 IMAD R7, R8, c[0x0][0x1a4], R0 ;  /* 0x000069000807ba24 */ /* 0x000fe200078e0200 */
[----:B------:R-:W-:Y:S01]  /*2420*/  CS2R R62, SRZ ;  /* 0x00000000003e7805 */ /* 0x000fe2000001ff00 */
[----:B------:R-:W-:Y:S01]  /*2430*/  @!P2 IMAD R5, R16, c[0x0][0x1a0], RZ ;  /* 0x000068001005aa24 */ /* 0x000fe200078e02ff */
[----:B------:R-:W-:Y:S01]  /*2440*/  @!P5 LEA.HI.X R19, R4, c[0x0][0x174], R6, 0x1, P0 ;  /* 0x00005d000413da11 */ /* 0x000fe200000f0c06 */
[----:B------:R-:W-:Y:S01]  /*2450*/  @!P4 IMAD.IADD R0, R11, 0x1, R17 ;  /* 0x000000010b00c824 */ /* 0x000fe200078e0211 */
[----:B------:R-:W-:Y:S01]  /*2460*/  @!P4 LEA R16, P0, R10, c[0x0][0x170], 0x1 ;  /* 0x00005c000a10ca11 */ /* 0x000fe200078008ff */
[----:B------:R-:W-:Y:S01]  /*2470*/  @!P3 IMAD.WIDE.U32 R8, R8, c[0x0][0x1a0], R12 ;  /* 0x000068000808ba25 */ /* 0x000fe200078e000c */
[----:B------:R-:W-:Y:S01]  /*2480*/  CS2R R60, SRZ ;  /* 0x00000000003c7805 */ /* 0x000fe2000001ff00 */
[----:B------:R-:W-:Y:S01]  /*2490*/  CS2R R66, SRZ ;  /* 0x0000000000427805 */ /* 0x000fe2000001ff00 */
[----:B------:R-:W-:Y:S01]  /*24a0*/  @!P4 LEA.HI.X R17, R10, c[0x0][0x174], R0, 0x1, P0 ;  /* 0x00005d000a11ca11 */ /* 0x000fe200000f0c00 */
[----:B------:R-:W-:Y:S01]  /*24b0*/  @!P3 IMAD.IADD R4, R9, 0x1, R7 ;  /* 0x000000010904b824 */ /* 0x000fe200078e0207 */
[----:B------:R-:W-:Y:S01]  /*24c0*/  PLOP3.LUT P0, PT, PT, PT, UP2, 0x80, 0x0 ;  /* 0x000000000000781c */ /* 0x000fe20003f0f028 */
[C---:B------:R-:W-:Y:S01]  /*24d0*/  @!P2 IMAD R5, R15.reuse, c[0x0][0x1a4], R5 ;  /* 0x000069000f05aa24 */ /* 0x040fe200078e0205 */
[C---:B------:R-:W-:Y:S01]  /*24e0*/  @!P3 LEA R14, P1, R8.reuse, c[0x0][0x170], 0x1 ;  /* 0x00005c00080eba11 */ /* 0x040fe200078208ff */
[----:B------:R-:W-:Y:S01]  /*24f0*/  @!P2 IMAD.WIDE.U32 R6, R15, c[0x0][0x1a0], R22 ;  /* 0x000068000f06aa25 */ /* 0x000fe200078e0016 */
[----:B------:R-:W-:Y:S01]  /*2500*/  CS2R R64, SRZ ;  /* 0x0000000000407805 */ /* 0x000fe2000001ff00 */
[----:B------:R-:W-:Y:S01]  /*2510*/  CS2R R58, SRZ ;  /* 0x00000000003a7805 */ /* 0x000fe2000001ff00 */
[----:B------:R-:W-:Y:S01]  /*2520*/  @!P3 LEA.HI.X R15, R8, c[0x0][0x174], R4, 0x1, P1 ;  /* 0x00005d00080fba11 */ /* 0x000fe200008f0c04 */
[----:B------:R-:W-:Y:S01]  /*2530*/  @!P2 IMAD.IADD R7, R7, 0x1, R5 ;  /* 0x000000010707a824 */ /* 0x000fe200078e0205 */
[----:B------:R-:W-:Y:S01]  /*2540*/  ISETP.GE.AND P1, PT, R25, UR12, PT ;  /* 0x0000000c19007c0c */ /* 0x000fe2000bf26270 */
[----:B------:R-:W-:Y:S01]  /*2550*/  IMAD R0, R24, c[0x0][0x1b0], RZ ;  /* 0x00006c0018007a24 */ /* 0x000fe200078e02ff */
[----:B------:R-:W-:Y:S01]  /*2560*/  @!P2 LEA R8, P6, R6, c[0x0][0x170], 0x1 ;  /* 0x00005c000608aa11 */ /* 0x000fe200078c08ff */
[----:B------:R-:W-:Y:S01]  /*2570*/  IMAD.WIDE.U32 R4, R2, c[0x0][0x1b0], R20 ;  /* 0x00006c0002047a25 */ /* 0x000fe200078e0014 */
[----:B------:R-:W-:Y:S01]  /*2580*/  CS2R R56, SRZ ;  /* 0x0000000000387805 */ /* 0x000fe2000001ff00 */
[----:B------:R-:W-:Y:S01]  /*2590*/  @P0 BAR.SYNC.DEFER_BLOCKING 0x0 ;  /* 0x0000000000000b1d */ /* 0x000fe20000010000 */
[----:B------:R-:W-:Y:S01]  /*25a0*/  @!P2 LEA.HI.X R9, R6, c[0x0][0x174], R7, 0x1, P6 ;  /* 0x00005d000609aa11 */ /* 0x000fe200030f0c07 */
[----:B------:R-:W-:Y:S01]  /*25b0*/  IMAD.WIDE.U32 R12, R128, c[0x0][0x370], RZ ;  /* 0x0000dc00800c7a25 */ /* 0x000fe200078e00ff */
[----:B------:R-:W-:-:S03]  /*25c0*/  @!P4 IADD3 R6, P0, R237, 0x20, RZ ;  /* 0x00000020ed06c810 */ /* 0x000fc60007f1e0ff */
[----:B------:R-:W-:Y:S01]  /*25d0*/  IMAD R11, R2, c[0x0][0x1b4], R0 ;  /* 0x00006d00020b7a24 */ /* 0x000fe200078e0200 */
[----:B------:R-:W-:Y:S01]  /*25e0*/  IADD3 R2, R247, 0x8, RZ ;  /* 0x00000008f7027810 */ /* 0x000fe20007ffe0ff */
[----:B------:R-:W-:Y:S01]  /*25f0*/  IMAD.WIDE.U32 R20, R128, c[0x0][0x190], RZ ;  /* 0x0000640080147a25 */ /* 0x000fe200078e00ff */
[----:B------:R-:W-:Y:S01]  /*2600*/  @!P1 IADD3 R10, P6, R190, R12, RZ ;  /* 0x0000000cbe0a9210 */ /* 0x000fe20007fde0ff */
[----:B------:R-:W-:Y:S01]  /*2610*/  CS2R R54, SRZ ;  /* 0x0000000000367805 */ /* 0x000fe2000001ff00 */
[----:B------:R-:W-:Y:S01]  /*2620*/  CS2R R52, SRZ ;  /* 0x0000000000347805 */ /* 0x000fe2000001ff00 */
[----:B------:R-:W-:Y:S01]  /*2630*/  @!P4 IMAD.X R0, RZ, RZ, R26, P0 ;  /* 0x000000ffff00c224 */ /* 0x000fe200000e061a */
[----:B------:R-:W-:Y:S01]  /*2640*/  @!P1 IADD3 R12, P0, R192, R20, RZ ;  /* 0x00000014c00c9210 */ /* 0x000fe20007f1e0ff */
[C---:B------:R-:W-:Y:S01]  /*2650*/  IMAD R22, R128.reuse, c[0x0][0x374], RZ ;  /* 0x0000dd0080167a24 */ /* 0x040fe200078e02ff */
[----:B------:R-:W-:Y:S01]  /*2660*/  CS2R R46, SRZ ;  /* 0x00000000002e7805 */ /* 0x000fe2000001ff00 */
[----:B------:R-:W-:Y:S01]  /*2670*/  IMAD R7, R128, c[0x0][0x194], RZ ;  /* 0x0000650080077a24 */ /* 0x000fe200078e02ff */
[----:B------:R-:W-:Y:S01]  /*2680*/  CS2R R44, SRZ ;  /* 0x00000000002c7805 */ /* 0x000fe2000001ff00 */
[----:B------:R-:W-:Y:S01]  /*2690*/  @!P4 IMAD R0, R0, c[0x0][0x198], RZ ;  /* 0x000066000000ca24 */ /* 0x000fe200078e02ff */
[----:B------:R-:W-:Y:S01]  /*26a0*/  CS2R R50, SRZ ;  /* 0x0000000000327805 */ /* 0x000fe2000001ff00 */
[----:B------:R-:W-:Y:S01]  /*26b0*/  IMAD.IADD R5, R5, 0x1, R11 ;  /* 0x0000000105057824 */ /* 0x000fe200078e020b */
[----:B------:R-:W-:Y:S01]  /*26c0*/  @!P1 IADD3.X R11, R191, R13, R22, P6, !PT ;  /* 0x0000000dbf0b9210 */ /* 0x000fe200037fe416 */
[C---:B------:R-:W-:Y:S01]  /*26d0*/  @!P4 IMAD R20, R6.reuse, c[0x0][0x19c], R0 ;  /* 0x000067000614ca24 */ /* 0x040fe200078e0200 */
[----:B------:R-:W-:Y:S01]  /*26e0*/  @!P1 IADD3.X R13, R193, R21, R7, P0, !PT ;  /* 0x00000015c10d9210 */ /* 0x000fe200007fe407 */
[----:B------:R1:W-:Y:S01]  /*26f0*/  @P5 STS.128 [R236+0xa000], RZ ;  /* 0x00a000ffec005388 */ /* 0x0003e20000000c00 */
[----:B------:R-:W-:Y:S01]  /*2700*/  IADD3 R0, R251, 0x1000, RZ ;  /* 0x00001000fb007810 */ /* 0x000fe20007ffe0ff */
[----:B------:R-:W-:Y:S01]  /*2710*/  @!P4 IMAD.WIDE.U32 R6, R6, c[0x0][0x198], R4 ;  /* 0x000066000606ca25 */ /* 0x000fe200078e0004 */
[----:B------:R-:W-:Y:S01]  /*2720*/  PLOP3.LUT P0, PT, PT, PT, UP3, 0x40, 0x0 ;  /* 0x000000000000781c */ /* 0x000fe20003f0e838 */
[----:B------:R-:W-:Y:S01]  /*2730*/  @!PT LDS RZ, [RZ] ;  /* 0x00000000fffff984 */ /* 0x000fe20000000800 */
[----:B------:R-:W-:Y:S01]  /*2740*/  @!PT LDS RZ, [RZ] ;  /* 0x00000000fffff984 */ /* 0x000fe20000000800 */
[----:B------:R-:W-:Y:S01]  /*2750*/  @!PT LDS RZ, [RZ] ;  /* 0x00000000fffff984 */ /* 0x000fe20000000800 */
[----:B------:R1:W-:Y:S01]  /*2760*/  @!P5 LDGSTS.E.BYPASS.LTC128B.128 [R236+0xa000], [R18.64] ;  /* 0x0a00000012ecdfae */ /* 0x0003e2000b901d44 */
[----:B------:R-:W-:Y:S01]  /*2770*/  ISETP.GE.AND P6, PT, R2, UR12, PT ;  /* 0x0000000c02007c0c */ /* 0x000fe2000bfc6270 */
[----:B------:R-:W-:Y:S01]  /*2780*/  CS2R R48, SRZ ;  /* 0x0000000000307805 */ /* 0x000fe2000001ff00 */
[----:B------:R-:W-:Y:S01]  /*2790*/  SEL R2, R0, R251, P0 ;  /* 0x000000fb00027207 */ /* 0x000fe20000000000 */
[----:B------:R1:W-:Y:S01]  /*27a0*/  @P4 STS.128 [R236+0xb000], RZ ;  /* 0x00b000ffec004388 */ /* 0x0003e20000000c00 */
[C---:B------:R-:W-:Y:S01]  /*27b0*/  ISETP.GE.AND P0, PT, R237.reuse, UR12, PT ;  /* 0x0000000ced007c0c */ /* 0x040fe2000bf06270 */
[----:B------:R-:W-:Y:S01]  /*27c0*/  @!P5 IMAD R0, R26, c[0x0][0x198], RZ ;  /* 0x000066001a00da24 */ /* 0x000fe200078e02ff */
[----:B------:R-:W-:Y:S01]  /*27d0*/  CS2R R42, SRZ ;  /* 0x00000000002a7805 */ /* 0x000fe2000001ff00 */
[----:B------:R-:W-:Y:S01]  /*27e0*/  @!PT LDS RZ, [RZ] ;  /* 0x00000000fffff984 */ /* 0x000fe20000000800 */
[----:B------:R-:W-:Y:S01]  /*27f0*/  @!PT LDS RZ, [RZ] ;  /* 0x00000000fffff984 */ /* 0x000fe20000000800 */
[----:B------:R-:W-:Y:S01]  /*2800*/  @!PT LDS RZ, [RZ] ;  /* 0x00000000fffff984 */ /* 0x000fe20000000800 */
[----:B------:R1:W-:Y:S01]  /*2810*/  @!P4 LDGSTS.E.BYPASS.LTC128B.128 [R236+0xb000], [R16.64] ;  /* 0x0b00000010eccfae */ /* 0x0003e2000b901d44 */
[----:B------:R-:W-:Y:S01]  /*2820*/  IMAD.SHL.U32 R195, R2, 0x2, RZ ;  /* 0x0000000202c37824 */ /* 0x000fe200078e00ff */
[----:B------:R-:W-:Y:S01]  /*2830*/  CS2R R40, SRZ ;  /* 0x0000000000287805 */ /* 0x000fe2000001ff00 */
[----:B------:R-:W-:Y:S01]  /*2840*/  @!P5 IMAD R0, R237, c[0x0][0x19c], R0 ;  /* 0x00006700ed00da24 */ /* 0x000fe200078e0200 */
[----:B------:R1:W-:Y:S01]  /*2850*/  @P3 STS.128 [R236+0xc000], RZ ;  /* 0x00c000ffec003388 */ /* 0x0003e20000000c00 */
[----:B------:R-:W-:Y:S01]  /*2860*/  @!P4 IMAD.IADD R2, R7, 0x1, R20 ;  /* 0x000000010702c824 */ /* 0x000fe200078e0214 */
[----:B------:R-:W-:Y:S01]  /*2870*/  CS2R R38, SRZ ;  /* 0x0000000000267805 */ /* 0x000fe2000001ff00 */
[----:B------:R-:W-:Y:S01]  /*2880*/  CS2R R36, SRZ ;  /* 0x0000000000247805 */ /* 0x000fe2000001ff00 */
[----:B------:R-:W-:Y:S01]  /*2890*/  @!PT LDS RZ, [RZ] ;  /* 0x00000000fffff984 */ /* 0x000fe20000000800 */
[----:B------:R-:W-:Y:S01]  /*28a0*/  @!PT LDS RZ, [RZ] ;  /* 0x00000000fffff984 */ /* 0x000fe20000000800 */
[----:B------:R-:W-:Y:S01]  /*28b0*/  @!PT LDS RZ, [RZ] ;  /* 0x00000000fffff984 */ /* 0x000fe20000000800 */
[----:B------:R1:W-:Y:S01]  /*28c0*/  @!P3 LDGSTS.E.BYPASS.LTC128B.128 [R236+0xc000], [R14.64] ;  /* 0x0c0000000eecbfae */ /* 0x0003e2000b901d44 */
[C---:B------:R-:W-:Y:S01]  /*28d0*/  IMAD.SHL.U32 R239, R247.reuse, 0x4, RZ ;  /* 0x00000004f7ef7824 */ /* 0x040fe200078e00ff */
[----:B------:R-:W-:Y:S01]  /*28e0*/  SHF.L.U64.HI R238, R247, 0x2, R27 ;  /* 0x00000002f7ee7819 */ /* 0x000fe2000001021b */
[----:B------:R-:W-:Y:S01]  /*28f0*/  UMOV UR11, UR28 ;  /* 0x0000001c000b7c82 */ /* 0x000fe20008000000 */
[----:B------:R1:W-:Y:S01]  /*2900*/  @P2 STS.128 [R236+0xd000], RZ ;  /* 0x00d000ffec002388 */ /* 0x0003e20000000c00 */
[----:B------:R-:W-:-:S03]  /*2910*/  UMOV UR10, UR29 ;  /* 0x0000001d000a7c82 */ /* 0x000fc60008000000 */
[----:B------:R-:W-:Y:S01]  /*2920*/  @!PT LDS RZ, [RZ] ;  /* 0x00000000fffff984 */ /* 0x000fe20000000800 */
[----:B------:R-:W-:Y:S01]  /*2930*/  @!PT LDS RZ, [RZ] ;  /* 0x00000000fffff984 */ /* 0x000fe20000000800 */
[----:B------:R-:W-:Y:S01]  /*2940*/  @!PT LDS RZ, [RZ] ;  /* 0x00000000fffff984 */ /* 0x000fe20000000800 */
[----:B------:R2:W-:Y:S04]  /*2950*/  @!P2 LDGSTS.E.BYPASS.LTC128B.128 [R236+0xd000], [R8.64] ;  /* 0x0d00000008ecafae */ /* 0x0005e8000b901d44 */
[----:B------:R-:W0:Y:S04]  /*2960*/  LDGDEPBAR ;  /* 0x00000000000079af */ /* 0x000e280000000000 */
[----:B------:R1:W-:Y:S04]  /*2970*/  @P0 STS.128 [R236+0x4000], RZ ;  /* 0x004000ffec000388 */ /* 0x0003e80000000c00 */
[----:B------:R-:W-:Y:S01]  /*2980*/  @!PT LDS RZ, [RZ] ;  /* 0x00000000fffff984 */ /* 0x000fe20000000800 */
[----:B------:R-:W-:Y:S01]  /*2990*/  @!PT LDS RZ, [RZ] ;  /* 0x00000000fffff984 */ /* 0x000fe20000000800 */
[----:B------:R-:W-:Y:S01]  /*29a0*/  @!PT LDS RZ, [RZ] ;  /* 0x00000000fffff984 */ /* 0x000fe20000000800 */
[----:B------:R1:W-:Y:S04]  /*29b0*/  @!P0 LDGSTS.E.BYPASS.LTC128B.128 [R236+0x4000], [R190.64] ;  /* 0x04000000beec8fae */ /* 0x0003e8000b901d44 */
[----:B------:R1:W-:Y:S04]  /*29c0*/  @P1 STS.128 [R236+0x5000], RZ ;  /* 0x005000ffec001388 */ /* 0x0003e80000000c00 */
[----:B------:R-:W-:Y:S01]  /*29d0*/  @!PT LDS RZ, [RZ] ;  /* 0x00000000fffff984 */ /* 0x000fe20000000800 */
[----:B------:R-:W-:Y:S01]  /*29e0*/  @!PT LDS RZ, [RZ] ;  /* 0x00000000fffff984 */ /* 0x000fe20000000800 */
[----:B------:R-:W-:Y:S01]  /*29f0*/  @!PT LDS RZ, [RZ] ;  /* 0x00000000fffff984 */ /* 0x000fe20000000800 */
[----:B------:R3:W-:Y:S04]  /*2a00*/  @!P1 LDGSTS.E.BYPASS.LTC128B.128 [R236+0x5000], [R10.64] ;  /* 0x050000000aec9fae */ /* 0x0007e8000b901d44 */
[----:B------:R1:W-:Y:S01]  /*2a10*/  @P0 STS [R195], RZ ;  /* 0x000000ffc3000388 */ /* 0x0003e20000000800 */
[----:B--2---:R-:W-:-:S03]  /*2a20*/  @!P5 IMAD.MOV.U32 R8, RZ, RZ, R4 ;  /* 0x000000ffff08d224 */ /* 0x004fc600078e0004 */
[----:B------:R1:W-:Y:S01]  /*2a30*/  @P0 STS [R195+0x4], RZ ;  /* 0x000004ffc3000388 */ /* 0x0003e20000000800 */
[----:B------:R-:W-:-:S03]  /*2a40*/  @!P5 IMAD.MOV.U32 R9, RZ, RZ, R5 ;  /* 0x000000ffff09d224 */ /* 0x000fc600078e0005 */
[----:B------:R1:W-:Y:S01]  /*2a50*/  @P0 STS [R195+0x8], RZ ;  /* 0x000008ffc3000388 */ /* 0x0003e20000000800 */
[----:B------:R-:W-:-:S03]  /*2a60*/  @!P5 IMAD.WIDE.U32 R8, R237, c[0x0][0x198], R8 ;  /* 0x00006600ed08da25 */ /* 0x000fc600078e0008 */
[----:B------:R1:W-:Y:S01]  /*2a70*/  @P0 STS [R195+0xc], RZ ;  /* 0x00000cffc3000388 */ /* 0x0003e20000000800 */
[----:B------:R-:W-:-:S03]  /*2a80*/  @!P5 IMAD.IADD R0, R9, 0x1, R0 ;  /* 0x000000010900d824 */ /* 0x000fc600078e0200 */
[----:B------:R-:W-:Y:S01]  /*2a90*/  @!PT LDS RZ, [RZ] ;  /* 0x00000000fffff984 */ /* 0x000fe20000000800 */
[----:B------:R-:W-:Y:S01]  /*2aa0*/  @!PT LDS RZ, [RZ] ;  /* 0x00000000fffff984 */ /* 0x000fe20000000800 */
[----:B------:R-:W-:Y:S01]  /*2ab0*/  @!PT LDS RZ, [RZ] ;  /* 0x00000000fffff984 */ /* 0x000fe20000000800 */
[----:B------:R1:W-:Y:S04]  /*2ac0*/  @!P0 LDGSTS.E.BYPASS.LTC128B.128 [R195], [R192.64] ;  /* 0x00000000c0c38fae */ /* 0x0003e8000b901d44 */
[----:B------:R1:W-:Y:S01]  /*2ad0*/  @P1 STS [R195+0x1000], RZ ;  /* 0x001000ffc3001388 */ /* 0x0003e20000000800 */
[----:B---3--:R-:W-:-:S03]  /*2ae0*/  @!P5 LEA R10, P0, R8, c[0x0][0x168], 0x1 ;  /* 0x00005a00080ada11 */ /* 0x008fc600078008ff */
[----:B------:R1:W-:Y:S01]  /*2af0*/  @P1 STS [R195+0x1004], RZ ;  /* 0x001004ffc3001388 */ /* 0x0003e20000000800 */
[----:B------:R-:W-:-:S03]  /*2b00*/  @!P5 LEA.HI.X R11, R8, c[0x0][0x16c], R0, 0x1, P0 ;  /* 0x00005b00080bda11 */ /* 0x000fc600000f0c00 */
[----:B------:R1:W-:Y:S01]  /*2b10*/  @P1 STS [R195+0x1008], RZ ;  /* 0x001008ffc3001388 */ /* 0x0003e20000000800 */
[----:B------:R-:W-:Y:S02]  /*2b20*/  @!P3 IADD3 R8, P0, R237, 0x40, RZ ;  /* 0x00000040ed08b810 */ /* 0x000fe40007f1e0ff */
[C---:B------:R-:W-:Y:S01]  /*2b30*/  IADD3 R0, R247.reuse, 0x20, RZ ;  /* 0x00000020f7007810 */ /* 0x040fe20007ffe0ff */
[----:B------:R1:W-:Y:S01]  /*2b40*/  @P1 STS [R195+0x100c], RZ ;  /* 0x00100cffc3001388 */ /* 0x0003e20000000800 */
[----:B------:R-:W-:Y:S02]  /*2b50*/  @!P3 IADD3.X R7, RZ, R26, RZ, P0, !PT ;  /* 0x0000001aff07b210 */ /* 0x000fe400007fe4ff */
[----:B------:R-:W-:Y:S01]  /*2b60*/  ISETP.GE.AND P0, PT, R0, UR12, PT ;  /* 0x0000000c00007c0c */ /* 0x000fe2000bf06270 */
[----:B------:R-:W-:Y:S01]  /*2b70*/  @!PT LDS RZ, [RZ] ;  /* 0x00000000fffff984 */ /* 0x000fe20000000800 */
[----:B------:R-:W-:Y:S01]  /*2b80*/  @!PT LDS RZ, [RZ] ;  /* 0x00000000fffff984 */ /* 0x000fe20000000800 */
[----:B------:R-:W-:Y:S01]  /*2b90*/  @!PT LDS RZ, [RZ] ;  /* 0x00000000fffff984 */ /* 0x000fe20000000800 */
[----:B------:R2:W-:Y:S01]  /*2ba0*/  @!P1 LDGSTS.E.BYPASS.LTC128B.128 [R195+0x1000], [R12.64] ;  /* 0x010000000cc39fae */ /* 0x0005e2000b901d44 */
[----:B------:R-:W-:Y:S01]  /*2bb0*/  IADD3 R0, R247, 0x28, RZ ;  /* 0x00000028f7007810 */ /* 0x000fe20007ffe0ff */
[----:B------:R-:W-:-:S02]  /*2bc0*/  @!P3 IMAD R9, R7, c[0x0][0x198], RZ ;  /* 0x000066000709ba24 */ /* 0x000fc400078e02ff */
[----:B------:R1:W-:Y:S01]  /*2bd0*/  @P5 STS.128 [R236+0x6000], RZ ;  /* 0x006000ffec005388 */ /* 0x0003e20000000c00 */
[----:B------:R-:W-:Y:S02]  /*2be0*/  @!P3 IMAD.MOV.U32 R7, RZ, RZ, R5 ;  /* 0x000000ffff07b224 */ /* 0x000fe400078e0005 */
[----:B------:R-:W-:Y:S01]  /*2bf0*/  @!P3 IMAD R9, R8, c[0x0][0x19c], R9 ;  /* 0x000067000809ba24 */ /* 0x000fe200078e0209 */
[----:B------:R-:W-:Y:S01]  /*2c00*/  @!PT LDS RZ, [RZ] ;  /* 0x00000000fffff984 */ /* 0x000fe20000000800 */
[----:B------:R-:W-:Y:S01]  /*2c10*/  @!PT LDS RZ, [RZ] ;  /* 0x00000000fffff984 */ /* 0x000fe20000000800 */
[----:B------:R-:W-:Y:S01]  /*2c20*/  @!PT LDS RZ, [RZ] ;  /* 0x00000000fffff984 */ /* 0x000fe20000000800 */
[----:B------:R3:W-:Y:S01]  /*2c30*/  @!P5 LDGSTS.E.BYPASS.LTC128B.128 [R236+0x6000], [R10.64] ;  /* 0x060000000aecdfae */ /* 0x0007e2000b901d44 */
[----:B------:R-:W-:-:S03]  /*2c40*/  ISETP.GE.AND P5, PT, R247, UR12, PT ;  /* 0x0000000cf7007c0c */ /* 0x000fc6000bfa6270 */
[----:B------:R1:W-:Y:S01]  /*2c50*/  @P4 STS.128 [R236+0x7000], RZ ;  /* 0x007000ffec004388 */ /* 0x0003e20000000c00 */
[----:B--2---:R-:W-:-:S04]  /*2c60*/  @!P4 LEA R12, P1, R6, c[0x0][0x168], 0x1 ;  /* 0x00005a00060cca11 */ /* 0x004fc800078208ff */
[----:B------:R-:W-:Y:S02]  /*2c70*/  @!P4 LEA.HI.X R13, R6, c[0x0][0x16c], R2, 0x1, P1 ;  /* 0x00005b00060dca11 */ /* 0x000fe400008f0c02 */
[----:B------:R-:W-:-:S03]  /*2c80*/  @!P2 IADD3 R2, P1, R237, 0x60, RZ ;  /* 0x00000060ed02a810 */ /* 0x000fc60007f3e0ff */
[----:B------:R-:W-:Y:S01]  /*2c90*/  @!PT LDS RZ, [RZ] ;  /* 0x00000000fffff984 */ /* 0x000fe20000000800 */
[----:B------:R-:W-:Y:S01]  /*2ca0*/  @!PT LDS RZ, [RZ] ;  /* 0x00000000fffff984 */ /* 0x000fe20000000800 */
[----:B------:R-:W-:Y:S01]  /*2cb0*/  @!PT LDS RZ, [RZ] ;  /* 0x00000000fffff984 */ /* 0x000fe20000000800 */
[----:B------:R1:W-:Y:S02]  /*2cc0*/  @!P4 LDGSTS.E.BYPASS.LTC128B.128 [R236+0x7000], [R12.64] ;  /* 0x070000000ceccfae */ /* 0x0003e4000b901d44 */
[----:B------:R-:W-:Y:S01]  /*2cd0*/  @!P2 IMAD.X R6, RZ, RZ, R26, P1 ;  /* 0x000000ffff06a224 */ /* 0x000fe200008e061a */
[----:B------:R-:W-:Y:S01]  /*2ce0*/  ISETP.GE.AND P1, PT, R0, UR12, PT ;  /* 0x0000000c00007c0c */ /* 0x000fe2000bf26270 */
[----:B------:R1:W-:Y:S02]  /*2cf0*/  @P3 STS.128 [R236+0x8000], RZ ;  /* 0x008000ffec003388 */ /* 0x0003e40000000c00 */
[----:B---3--:R-:W-:Y:S02]  /*2d00*/  @!P2 IMAD R10, R6, c[0x0][0x198], RZ ;  /* 0x00006600060aaa24 */ /* 0x008fe400078e02ff */
[--C-:B------:R-:W-:Y:S02]  /*2d10*/  @!P3 IMAD.MOV.U32 R6, RZ, RZ, R4.reuse ;  /* 0x000000ffff06b224 */ /* 0x100fe400078e0004 */
[----:B------:R-:W-:-:S04]  /*2d20*/  @!P2 IMAD.WIDE.U32 R4, R2, c[0x0][0x198], R4 ;  /* 0x000066000204aa25 */ /* 0x000fc800078e0004 */
[----:B------:R-:W-:-:S04]  /*2d30*/  @!P3 IMAD.WIDE.U32 R6, R8, c[0x0][0x198], R6 ;  /* 0x000066000806ba25 */ /* 0x000fc800078e0006 */
[----:B------:R-:W-:Y:S01]  /*2d40*/  @!P2 IMAD R8, R2, c[0x0][0x19c], R10 ;  /* 0x000067000208aa24 */ /* 0x000fe200078e020a */
[----:B------:R-:W-:Y:S01]  /*2d50*/  @!P3 LEA R10, P4, R6, c[0x0][0x168], 0x1 ;  /* 0x00005a00060aba11 */ /* 0x000fe200078808ff */
[----:B------:R-:W-:-:S05]  /*2d60*/  @!P3 IMAD.IADD R2, R7, 0x1, R9 ;  /* 0x000000010702b824 */ /* 0x000fca00078e0209 */
[----:B------:R-:W-:Y:S01]  /*2d70*/  @!P3 LEA.HI.X R11, R6, c[0x0][0x16c], R2, 0x1, P4 ;  /* 0x00005b00060bba11 */ /* 0x000fe200020f0c02 */
[----:B------:R-:W-:Y:S01]  /*2d80*/  @!P2 IMAD.IADD R2, R5, 0x1, R8 ;  /* 0x000000010502a824 */ /* 0x000fe200078e0208 */
[----:B------:R-:W-:-:S03]  /*2d90*/  @!P2 LEA R8, P4, R4, c[0x0][0x168], 0x1 ;  /* 0x00005a000408aa11 */ /* 0x000fc600078808ff */
[----:B------:R-:W-:Y:S01]  /*2da0*/  @!PT LDS RZ, [RZ] ;  /* 0x00000000fffff984 */ /* 0x000fe20000000800 */
[----:B------:R-:W-:Y:S01]  /*2db0*/  @!PT LDS RZ, [RZ] ;  /* 0x00000000fffff984 */ /* 0x000fe20000000800 */
[----:B------:R-:W-:Y:S01]  /*2dc0*/  @!PT LDS RZ, [RZ] ;  /* 0x00000000fffff984 */ /* 0x000fe20000000800 */
[----:B------:R1:W-:Y:S01]  /*2dd0*/  @!P3 LDGSTS.E.BYPASS.LTC128B.128 [R236+0x8000], [R10.64] ;  /* 0x080000000aecbfae */ /* 0x0003e2000b901d44 */
[----:B------:R-:W-:Y:S01]  /*2de0*/  @!P2 LEA.HI.X R9, R4, c[0x0][0x16c], R2, 0x1, P4 ;  /* 0x00005b000409aa11 */ /* 0x000fe200020f0c02 */
[C---:B------:R-:W-:Y:S01]  /*2df0*/  IMAD.SHL.U32 R4, R247.reuse, 0x4, RZ ;  /* 0x00000004f7047824 */ /* 0x040fe200078e00ff */
[----:B------:R-:W-:Y:S01]  /*2e00*/  SHF.R.S32.HI R2, RZ, 0x1f, R0 ;  /* 0x0000001fff027819 */ /* 0x000fe20000011400 */
[----:B------:R1:W-:Y:S01]  /*2e10*/  @P2 STS.128 [R236+0x9000], RZ ;  /* 0x009000ffec002388 */ /* 0x0003e20000000c00 */
[----:B------:R-:W-:Y:S02]  /*2e20*/  @!P1 LEA R6, P4, R0, UR9, 0x2 ;  /* 0x0000000900069c11 */ /* 0x000fe4000f8810ff */
[----:B------:R-:W-:Y:S01]  /*2e30*/  IADD3 R4, P3, R4, UR9, RZ ;  /* 0x0000000904047c10 */ /* 0x000fe2000ff7e0ff */
[----:B------:R-:W-:Y:S01]  /*2e40*/  @!PT LDS RZ, [RZ] ;  /* 0x00000000fffff984 */ /* 0x000fe20000000800 */
[----:B------:R-:W-:Y:S01]  /*2e50*/  @!PT LDS RZ, [RZ] ;  /* 0x00000000fffff984 */ /* 0x000fe20000000800 */
[----:B------:R-:W-:Y:S01]  /*2e60*/  @!PT LDS RZ, [RZ] ;  /* 0x00000000fffff984 */ /* 0x000fe20000000800 */
[----:B------:R1:W-:Y:S01]  /*2e70*/  @!P2 LDGSTS.E.BYPASS.LTC128B.128 [R236+0x9000], [R8.64] ;  /* 0x0900000008ecafae */ /* 0x0003e2000b901d44 */
[----:B------:R-:W-:Y:S02]  /*2e80*/  @!P1 LEA.HI.X R7, R0, UR8, R2, 0x2, P4 ;  /* 0x0000000800079c11 */ /* 0x000fe4000a0f1402 */
[----:B------:R-:W-:Y:S01]  /*2e90*/  SHF.L.U64.HI R0, R247, 0x2, R27 ;  /* 0x00000002f7007819 */ /* 0x000fe2000001021b */
[----:B------:R-:W0:Y:S03]  /*2ea0*/  LDGDEPBAR ;  /* 0x00000000000079af */ /* 0x000e260000000000 */
[----:B------:R-:W-:Y:S01]  /*2eb0*/  IADD3.X R5, R0, UR8, RZ, P3, !PT ;  /* 0x0000000800057c10 */ /* 0x000fe20009ffe4ff */
[----:B------:R-:W2:Y:S04]  /*2ec0*/  S2R R2, SR_TID.X ;  /* 0x0000000000027919 */ /* 0x000ea80000002100 */
[----:B------:R1:W5:Y:S04]  /*2ed0*/  @!P5 LDG.E R232, [R4.64] ;  /* 0x0000000404e8d981 */ /* 0x000368000c1e1900 */
[----:B------:R1:W5:Y:S04]  /*2ee0*/  @!P6 LDG.E R233, [R4.64+0x20] ;  /* 0x0000200404e9e981 */ /* 0x000368000c1e1900 */
[----:B------:R1:W5:Y:S04]  /*2ef0*/  @!P0 LDG.E R230, [R4.64+0x80] ;  /* 0x0000800404e68981 */ /* 0x000368000c1e1900 */
[----:B------:R1:W5:Y:S01]  /*2f00*/  @!P1 LDG.E R231, [R6.64] ;  /* 0x0000000406e79981 */ /* 0x000362000c1e1900 */
[----:B------:R-:W-:-:S02]  /*2f10*/  PLOP3.LUT P2, PT, PT, PT, UP3, 0x40, 0x0 ;  /* 0x000000000000781c */ /* 0x000fc40003f4e838 */
[----:B------:R-:W-:Y:S01]  /*2f20*/  PLOP3.LUT P3, PT, PT, PT, UP3, 0x40, 0x0 ;  /* 0x000000000000781c */ /* 0x000fe20003f6e838 */
[----:B------:R-:W-:-:S04]  /*2f30*/  DEPBAR.LE SB0, 0x1 ;  /* 0x000080400000791a */ /* 0x000fc80000000000 */
[----:B------:R-:W-:Y:S01]  /*2f40*/  BAR.SYNC.DEFER_BLOCKING 0x0 ;  /* 0x0000000000007b1d */ /* 0x000fe20000010000 */
[----:B--2---:R-:W-:-:S04]  /*2f50*/  SHF.R.S32.HI R0, RZ, 0x1f, R2 ;  /* 0x0000001fff007819 */ /* 0x004fc80000011402 */
[----:B------:R-:W-:-:S04]  /*2f60*/  LEA.HI R0, R0, R2, RZ, 0x4 ;  /* 0x0000000200007211 */ /* 0x000fc800078f20ff */
[----:B------:R-:W-:-:S05]  /*2f70*/  LOP3.LUT R0, R0, 0xfffffff0, RZ, 0xc0, !PT ;  /* 0xfffffff000007812 */ /* 0x000fca00078ec0ff */
[----:B------:R-:W-:-:S05]  /*2f80*/  IMAD.IADD R0, R2, 0x1, -R0 ;  /* 0x0000000102007824 */ /* 0x000fca00078e0a00 */
[----:B------:R-:W-:-:S04]  /*2f90*/  SHF.R.S32.HI R2, RZ, 0x1f, R0 ;  /* 0x0000001fff027819 */ /* 0x000fc80000011400 */
[----:B------:R-:W-:Y:S01]  /*2fa0*/  LEA.HI R2, R2, R0, RZ, 0x3 ;  /* 0x0000000002027211 */ /* 0x000fe200078f18ff */
[----:B------:R1:W2:Y:S03]  /*2fb0*/  LDSM.16.M88.4 R140, [R178+0xa000] ;  /* 0x00a00000b28c783b */ /* 0x0002a60000000200 */
[----:B------:R-:W-:Y:S01]  /*2fc0*/  LOP3.LUT R2, R2, 0xfffffff8, RZ, 0xc0, !PT ;  /* 0xfffffff802027812 */ /* 0x000fe200078ec0ff */
[----:B------:R1:W3:Y:S04]  /*2fd0*/  LDSM.16.M88.4 R144, [R178+0xa800] ;  /* 0x00a80000b290783b */ /* 0x0002e80000000200 */
[----:B------:R1:W4:Y:S01]  /*2fe0*/  LDSM.16.M88.4 R148, [R181+0xa000] ;  /* 0x00a00000b594783b */ /* 0x0003220000000200 */
[----:B------:R-:W-:Y:S01]  /*2ff0*/  IMAD.IADD R0, R0, 0x1, -R2 ;  /* 0x0000000100007824 */ /* 0x000fe200078e0a02 */
[----:B------:R-:W-:-:S02]  /*3000*/  IADD3 R2, R184, 0x1000, RZ ;  /* 0x00001000b8027810 */ /* 0x000fc40007ffe0ff */
[----:B------:R1:W1:Y:S02]  /*3010*/  LDSM.16.M88.4 R152, [R181+0xa800] ;  /* 0x00a80000b598783b */ /* 0x0002640000000200 */
[C---:B------:R-:W-:Y:S02]  /*3020*/  LOP3.LUT P0, RZ, R0.reuse, 0x2, RZ, 0xc0, !PT ;  /* 0x0000000200ff7812 */ /* 0x040fe4000780c0ff */
[----:B------:R1:W1:Y:S01]  /*3030*/  LDSM.16.M88.4 R156, [R179+0xa000] ;  /* 0x00a00000b39c783b */ /* 0x0002620000000200 */
[----:B------:R-:W-:Y:S02]  /*3040*/  LOP3.LUT P1, RZ, R0, 0x4, RZ, 0xc0, !PT ;  /* 0x0000000400ff7812 */ /* 0x000fe4000782c0ff */
[----:B------:R-:W-:Y:S01]  /*3050*/  IADD3 R0, R183, 0x1000, RZ ;  /* 0x00001000b7007810 */ /* 0x000fe20007ffe0ff */
[----:B------:R1:W1:Y:S01]  /*3060*/  LDSM.16.M88.4 R160, [R179+0xa800] ;  /* 0x00a80000b3a0783b */ /* 0x0002620000000200 */
[----:B------:R-:W-:Y:S02]  /*3070*/  SEL R182, R182, 0xffffffe0, !P0 ;  /* 0xffffffe0b6b67807 */ /* 0x000fe40004000000 */
[----:B------:R-:W-:Y:S01]  /*3080*/  SEL R0, R0, R183, P2 ;  /* 0x000000b700007207 */ /* 0x000fe20001000000 */
[----:B------:R1:W1:Y:S01]  /*3090*/  LDSM.16.M88.4 R164, [R180+0xa000] ;  /* 0x00a00000b4a4783b */ /* 0x0002620000000200 */
[----:B------:R-:W-:Y:S01]  /*30a0*/  SEL R2, R2, R184, P3 ;  /* 0x000000b802027207 */ /* 0x000fe20001800000 */
[----:B------:R-:W-:Y:S01]  /*30b0*/  IMAD.IADD R176, R175, 0x1, R182 ;  /* 0x00000001afb07824 */ /* 0x000fe200078e02b6 */
[----:B------:R-:W-:Y:S01]  /*30c0*/  SEL R128, R128, 0xffffffc0, !P1 ;  /* 0xffffffc080807807 */ /* 0x000fe20004800000 */
[----:B------:R1:W1:Y:S01]  /*30d0*/  LDSM.16.M88.4 R168, [R180+0xa800] ;  /* 0x00a80000b4a8783b */ /* 0x0002620000000200 */
[----:B------:R-:W-:Y:S01]  /*30e0*/  SHF.L.U32 R173, R2, 0x1, RZ ;  /* 0x0000000102ad7819 */ /* 0x000fe200000006ff */
[----:B------:R-:W-:-:S02]  /*30f0*/  IMAD.SHL.U32 R172, R0, 0x2, RZ ;  /* 0x0000000200ac7824 */ /* 0x000fc400078e00ff */
[----:B------:R-:W-:Y:S02]  /*3100*/  IMAD.IADD R177, R182, 0x1, R174 ;  /* 0x00000001b6b17824 */ /* 0x000fe400078e02ae */
.L_x_869:
[----:B------:R-:W0:Y:S01]  /*3110*/  LDGDEPBAR ;  /* 0x00000000000079af */ /* 0x000e220000000000 */
[C---:B------:R-:W-:Y:S01]  /*3120*/  IADD3 R0, R173.reuse, R182, RZ ;  /* 0x000000b6ad007210 */ /* 0x040fe20007ffe0ff */
[----:B------:R-:W-:Y:S01]  /*3130*/  UISETP.GE.AND UP5, UPT, UR7, 0x1, UPT ;  /* 0x000000010700788c */ /* 0x000fe2000bfa6270 */
[-C--:B------:R-:W-:Y:S02]  /*3140*/  IADD3 R2, R173, R128.reuse, RZ ;  /* 0x00000080ad027210 */ /* 0x080fe40007ffe0ff */
[----:B------:R-:W-:Y:S02]  /*3150*/  PLOP3.LUT P2, PT, PT, PT, UP0, 0x80, 0x0 ;  /* 0x000000000000781c */ /* 0x000fe40003f4f008 */
[----:B------:R-:W-:Y:S02]  /*3160*/  PLOP3.LUT P4, PT, PT, PT, UP0, 0x80, 0x0 ;  /* 0x000000000000781c */ /* 0x000fe40003f8f008 */
[----:B------:R-:W-:Y:S02]  /*3170*/  PLOP3.LUT P0, PT, PT, PT, UP0, 0x80, 0x0 ;  /* 0x000000000000781c */ /* 0x000fe40003f0f008 */
[----:B------:R-:W-:Y:S02]  /*3180*/  PLOP3.LUT P5, PT, PT, PT, UP0, 0x80, 0x0 ;  /* 0x000000000000781c */ /* 0x000fe40003faf008 */
[----:B-----5:R-:W-:Y:S02]  /*3190*/  FSETP.NEU.FTZ.AND P3, PT, R232, -INF , PT ;  /* 0xff800000e800780b */ /* 0x020fe40003f7d000 */
[----:B------:R-:W-:Y:S01]  /*31a0*/  PLOP3.LUT P6, PT, PT, PT, UP0, 0x80, 0x0 ;  /* 0x000000000000781c */ /* 0x000fe20003fcf008 */
[----:B------:R-:W-:Y:S04]  /*31b0*/  DEPBAR.LE SB0, 0x0 ;  /* 0x000080000000791a */ /* 0x000fe80000000000 */
[----:B------:R-:W-:Y:S08]  /*31c0*/  BAR.SYNC.DEFER_BLOCKING 0x0 ;  /* 0x0000000000007b1d */ /* 0x000ff00000010000 */
[----:B------:R-:W-:Y:S08]  /*31d0*/  LDSM.16.M88.4 R32, [R173] ;  /* 0x00000000ad20783b */ /* 0x000ff00000000200 */
[----:B-1----:R-:W1:Y:S08]  /*31e0*/  LDSM.16.M88.4 R16, [R178+0x6000] ;  /* 0x00600000b210783b */ /* 0x002e700000000200 */
[----:B------:R-:W4:Y:S08]  /*31f0*/  LDSM.16.M88.4 R28, [R173+0x1000] ;  /* 0x00100000ad1c783b */ /* 0x000f300000000200 */
[----:B------:R-:W3:Y:S08]  /*3200*/  LDSM.16.M88.4 R100, [R178+0x6800] ;  /* 0x00680000b264783b */ /* 0x000ef00000000200 */
[----:B------:R-:W-:Y:S08]  /*3210*/  LDSM.16.M88.4 R104, [R0] ;  /* 0x000000000068783b */ /* 0x000ff00000000200 */
[----:B------:R-:W2:Y:S01]  /*3220*/  LDSM.16.M88.4 R108, [R181+0x6000] ;  /* 0x00600000b56c783b */ /* 0x000ea20000000200 */
[-C--:B-1----:R-:W-:Y:S07]  /*3230*/  HMMA.16816.F32.BF16 R4, R32, R16.reuse, RZ ;  /* 0x000000102004723c */ /* 0x082fee00000418ff */
[----:B------:R1:W2:Y:S01]  /*3240*/  LDSM.16.M88.4 R112, [R0+0x1000] ;  /* 0x001000000070783b */ /* 0x0002a20000000200 */
[C---:B----4-:R-:W-:Y:S07]  /*3250*/  HMMA.16816.F32.BF16 R8, R28.reuse, R16, RZ ;  /* 0x000000101c08723c */ /* 0x050fee00000418ff */
[----:B------:R-:W4:Y:S01]  /*3260*/  LDSM.16.M88.4 R116, [R181+0x6800] ;  /* 0x00680000b574783b */ /* 0x000f220000000200 */
[-C--:B------:R-:W-:Y:S07]  /*3270*/  HMMA.16816.F32.BF16 R12, R28, R18.reuse, RZ ;  /* 0x000000121c0c723c */ /* 0x080fee00000418ff */
[----:B------:R-:W-:Y:S01]  /*3280*/  LDSM.16.M88.4 R120, [R2] ;  /* 0x000000000278783b */ /* 0x000fe20000000200 */
[C---:B------:R-:W-:Y:S07]  /*3290*/  HMMA.16816.F32.BF16 R16, R32.reuse, R18, RZ ;  /* 0x000000122010723c */ /* 0x040fee00000418ff */
[----:B------:R-:W4:Y:S01]  /*32a0*/  LDSM.16.M88.4 R124, [R179+0x6000] ;  /* 0x00600000b37c783b */ /* 0x000f220000000200 */
[----:B-1----:R-:W-:Y:S01]  /*32b0*/  IADD3 R0, R0, R128, RZ ;  /* 0x0000008000007210 */ /* 0x002fe20007ffe0ff */
[-C--:B---3--:R-:W-:Y:S06]  /*32c0*/  HMMA.16816.F32.BF16 R20, R32, R100.reuse, RZ ;  /* 0x000000642014723c */ /* 0x088fec00000418ff */
[----:B------:R-:W-:Y:S02]  /*32d0*/  LDSM.16.M88.4 R128, [R179+0x6800] ;  /* 0x00680000b380783b */ /* 0x000fe40000000200 */
[C---:B------:R-:W-:Y:S06]  /*32e0*/  HMMA.16816.F32.BF16 R24, R28.reuse, R100, RZ ;  /* 0x000000641c18723c */ /* 0x040fec00000418ff */
[----:B------:R-:W-:Y:S02]  /*32f0*/  LDSM.16.M88.4 R132, [R0] ;  /* 0x000000000084783b */ /* 0x000fe40000000200 */
[-C--:B------:R-:W-:Y:S06]  /*3300*/  HMMA.16816.F32.BF16 R28, R28, R102.reuse, RZ ;  /* 0x000000661c1c723c */ /* 0x080fec00000418ff */
[----:B------:R-:W-:Y:S02]  /*3310*/  LDSM.16.M88.4 R136, [R180+0x6000] ;  /* 0x00600000b488783b */ /* 0x000fe40000000200 */
[----:B------:R-:W-:Y:S06]  /*3320*/  HMMA.16816.F32.BF16 R32, R32, R102, RZ ;  /* 0x000000662020723c */ /* 0x000fec00000418ff */
[----:B------:R-:W1:Y:S02]  /*3330*/  LDSM.16.M88.4 R100, [R2+0x1000] ;  /* 0x001000000264783b */ /* 0x000e640000000200 */
[-C--:B--2---:R-:W-:Y:S08]  /*3340*/  HMMA.16816.F32.BF16 R4, R104, R108.reuse, R4 ;  /* 0x0000006c6804723c */ /* 0x084ff00000041804 */
[C---:B------:R-:W-:Y:S07]  /*3350*/  HMMA.16816.F32.BF16 R8, R112.reuse, R108, R8 ;  /* 0x0000006c7008723c */ /* 0x040fee0000041808 */
[----:B------:R-:W-:Y:S01]  /*3360*/  MOV R108, 0x40 ;  /* 0x00000040006c7802 */ /* 0x000fe20000000f00 */
[-C--:B------:R-:W-:Y:S08]  /*3370*/  HMMA.16816.F32.BF16 R12, R112, R110.reuse, R12 ;  /* 0x0000006e700c723c */ /* 0x080ff0000004180c */
[C---:B------:R-:W-:Y:S08]  /*3380*/  HMMA.16816.F32.BF16 R16, R104.reuse, R110, R16 ;  /* 0x0000006e6810723c */ /* 0x040ff00000041810 */
[-C--:B----4-:R-:W-:Y:S08]  /*3390*/  HMMA.16816.F32.BF16 R20, R104, R116.reuse, R20 ;  /* 0x000000746814723c */ /* 0x090ff00000041814 */
[C---:B------:R-:W-:Y:S08]  /*33a0*/  HMMA.16816.F32.BF16 R24, R112.reuse, R116, R24 ;  /* 0x000000747018723c */ /* 0x040ff00000041818 */
[-C--:B------:R-:W-:Y:S08]  /*33b0*/  HMMA.16816.F32.BF16 R28, R112, R118.reuse, R28 ;  /* 0x00000076701c723c */ /* 0x080ff0000004181c */
[----:B------:R-:W-:Y:S01]  /*33c0*/  HMMA.16816.F32.BF16 R32, R104, R118, R32 ;  /* 0x000000766820723c */ /* 0x000fe20000041820 */
[----:B------:R-:W2:Y:S07]  /*33d0*/  LDSM.16.M88.4 R104, [R0+0x1000] ;  /* 0x001000000068783b */ /* 0x000eae0000000200 */
[-C--:B------:R-:W-:Y:S08]  /*33e0*/  HMMA.16816.F32.BF16 R4, R120, R124.reuse, R4 ;  /* 0x0000007c7804723c */ /* 0x080ff00000041804 */
[C---:B-1----:R-:W-:Y:S08]  /*33f0*/  HMMA.16816.F32.BF16 R8, R100.reuse, R124, R8 ;  /* 0x0000007c6408723c */ /* 0x042ff00000041808 */
[-C--:B------:R-:W-:Y:S08]  /*3400*/  HMMA.16816.F32.BF16 R12, R100, R126.reuse, R12 ;  /* 0x0000007e640c723c */ /* 0x080ff0000004180c */
[C---:B------:R-:W-:Y:S08]  /*3410*/  HMMA.16816.F32.BF16 R16, R120.reuse, R126, R16 ;  /* 0x0000007e7810723c */ /* 0x040ff00000041810 */
[-C--:B------:R-:W-:Y:S08]  /*3420*/  HMMA.16816.F32.BF16 R20, R120, R128.reuse, R20 ;  /* 0x000000807814723c */ /* 0x080ff00000041814 */
[C---:B------:R-:W-:Y:S07]  /*3430*/  HMMA.16816.F32.BF16 R24, R100.reuse, R128, R24 ;  /* 0x000000806418723c */ /* 0x040fee0000041818 */
[----:B------:R-:W-:Y:S01]  /*3440*/  SEL R128, R108, 0xffffffc0, !P1 ;  /* 0xffffffc06c807807 */ /* 0x000fe20004800000 */
[-C--:B------:R-:W-:Y:S08]  /*3450*/  HMMA.16816.F32.BF16 R28, R100, R130.reuse, R28 ;  /* 0x00000082641c723c */ /* 0x080ff0000004181c */
[----:B------:R-:W-:Y:S08]  /*3460*/  HMMA.16816.F32.BF16 R32, R120, R130, R32 ;  /* 0x000000827820723c */ /* 0x000ff00000041820 */
[-C--:B------:R-:W-:Y:S08]  /*3470*/  HMMA.16816.F32.BF16 R4, R132, R136.reuse, R4 ;  /* 0x000000888404723c */ /* 0x080ff00000041804 */
[C---:B--2---:R-:W-:Y:S08]  /*3480*/  HMMA.16816.F32.BF16 R8, R104.reuse, R136, R8 ;  /* 0x000000886808723c */ /* 0x044ff00000041808 */
[-C--:B------:R-:W-:Y:S08]  /*3490*/  HMMA.16816.F32.BF16 R12, R104, R138.reuse, R12 ;  /* 0x0000008a680c723c */ /* 0x080ff0000004180c */
[----:B------:R-:W-:Y:S01]  /*34a0*/  FMUL.FTZ R4, R4, c[0x0][0x2ec] ;  /* 0x0000bb0004047a20 */ /* 0x000fe20000410000 */
[C---:B------:R-:W-:Y:S03]  /*34b0*/  HMMA.16816.F32.BF16 R16, R132.reuse, R138, R16 ;  /* 0x0000008a8410723c */ /* 0x040fe60000041810 */
[----:B------:R-:W1:Y:S01]  /*34c0*/  MUFU.TANH R112, R4 ;  /* 0x0000000400707308 */ /* 0x000e620000002400 */
[----:B------:R-:W-:Y:S02]  /*34d0*/  FMUL.FTZ R5, R5, c[0x0][0x2ec] ;  /* 0x0000bb0005057a20 */ /* 0x000fe40000410000 */
[----:B------:R-:W-:Y:S02]  /*34e0*/  FMUL.FTZ R6, R6, c[0x0][0x2ec] ;  /* 0x0000bb0006067a20 */ /* 0x000fe40000410000 */
[----:B------:R-:W-:Y:S04]  /*34f0*/  FMUL.FTZ R9, R9, c[0x0][0x2ec] ;  /* 0x0000bb0009097a20 */ /* 0x000fe80000410000 */
[----:B------:R-:W-:Y:S01]  /*3500*/  FMUL.FTZ R7, R7, c[0x0][0x2ec] ;  /* 0x0000bb0007077a20 */ /* 0x000fe20000410000 */
[----:B------:R2:W-:Y:S01]  /*3510*/  MUFU.TANH R211, R9 ;  /* 0x0000000900d37308 */ /* 0x0005e20000002400 */
[----:B------:R-:W-:Y:S02]  /*3520*/  FMUL.FTZ R8, R8, c[0x0][0x2ec] ;  /* 0x0000bb0008087a20 */ /* 0x000fe40000410000 */
[----:B------:R-:W-:Y:S02]  /*3530*/  FMUL.FTZ R12, R12, c[0x0][0x2ec] ;  /* 0x0000bb000c0c7a20 */ /* 0x000fe40000410000 */
[----:B------:R-:W-:Y:S02]  /*3540*/  FMUL.FTZ R13, R13, c[0x0][0x2ec] ;  /* 0x0000bb000d0d7a20 */ /* 0x000fe40000410000 */
[----:B------:R-:W-:Y:S02]  /*3550*/  FMUL.FTZ R14, R14, c[0x0][0x2ec] ;  /* 0x0000bb000e0e7a20 */ /* 0x000fe40000410000 */
[----:B------:R-:W-:Y:S01]  /*3560*/  FMUL.FTZ R15, R15, c[0x0][0x2ec] ;  /* 0x0000bb000f0f7a20 */ /* 0x000fe20000410000 */
[----:B------:R3:W-:Y:S01]  /*3570*/  MUFU.TANH R214, R8 ;  /* 0x0000000800d67308 */ /* 0x0007e20000002400 */
[----:B------:R-:W-:Y:S02]  /*3580*/  FMUL.FTZ R16, R16, c[0x0][0x2ec] ;  /* 0x0000bb0010107a20 */ /* 0x000fe40000410000 */
[----:B------:R-:W-:Y:S02]  /*3590*/  FMUL.FTZ R17, R17, c[0x0][0x2ec] ;  /* 0x0000bb0011117a20 */ /* 0x000fe40000410000 */
[----:B------:R-:W-:Y:S02]  /*35a0*/  FMUL.FTZ R18, R18, c[0x0][0x2ec] ;  /* 0x0000bb0012127a20 */ /* 0x000fe40000410000 */
[----:B------:R-:W-:Y:S02]  /*35b0*/  FMUL.FTZ R19, R19, c[0x0][0x2ec] ;  /* 0x0000bb0013137a20 */ /* 0x000fe40000410000 */
[----:B------:R-:W-:Y:S01]  /*35c0*/  FMUL.FTZ R11, R11, c[0x0][0x2ec] ;  /* 0x0000bb000b0b7a20 */ /* 0x000fe20000410000 */
[----:B------:R-:W4:Y:S01]  /*35d0*/  MUFU.TANH R109, R5 ;  /* 0x00000005006d7308 */ /* 0x000f220000002400 */
[----:B------:R-:W-:Y:S01]  /*35e0*/  FMUL.FTZ R10, R10, c[0x0][0x2ec] ;  /* 0x0000bb000a0a7a20 */ /* 0x000fe20000410000 */
[----:B--2---:R-:W-:Y:S04]  /*35f0*/  MOV R9, UR27 ;  /* 0x0000001b00097c02 */ /* 0x004fe80008000f00 */
[----:B------:R-:W-:Y:S04]  /*3600*/  @P2 LEA R9, R9, R242, 0x7 ;  /* 0x000000f209092211 */ /* 0x000fe800078e38ff */
[----:B------:R-:W2:Y:S01]  /*3610*/  MUFU.TANH R202, R6 ;  /* 0x0000000600ca7308 */ /* 0x000ea20000002400 */
[----:B------:R-:W-:Y:S02]  /*3620*/  PLOP3.LUT P2, PT, PT, PT, UP0, 0x80, 0x0 ;  /* 0x000000000000781c */ /* 0x000fe40003f4f008 */
[C---:B------:R-:W-:Y:S01]  /*3630*/  @P4 ISETP.GE.AND P4, PT, R9.reuse, UR6, PT ;  /* 0x0000000609004c0c */ /* 0x040fe2000bf86270 */
[----:B---3--:R-:W-:Y:S01]  /*3640*/  FMUL.FTZ R8, R232, 1.4426950216293334961 ;  /* 0x3fb8aa3be8087820 */ /* 0x008fe20000410000 */
[----:B------:R-:W-:Y:S02]  /*3650*/  @P0 IADD3 R0, R9, 0x1, RZ ;  /* 0x0000000109000810 */ /* 0x000fe40007ffe0ff */
[----:B------:R-:W-:Y:S02]  /*3660*/  PLOP3.LUT P0, PT, PT, PT, UP0, 0x80, 0x0 ;  /* 0x000000000000781c */ /* 0x000fe40003f0f008 */
[----:B------:R-:W-:Y:S01]  /*3670*/  FSEL R8, R8, RZ, P3 ;  /* 0x000000ff08087208 */ /* 0x000fe20001800000 */
[----:B------:R3:W2:Y:S01]  /*3680*/  MUFU.TANH R201, R7 ;  /* 0x0000000700c97308 */ /* 0x0006a20000002400 */
[----:B------:R-:W-:Y:S02]  /*3690*/  @P5 ISETP.GE.AND P5, PT, R0, UR6, PT ;  /* 0x0000000600005c0c */ /* 0x000fe4000bfa6270 */
[----:B-1----:R-:W-:Y:S02]  /*36a0*/  MOV R0, R112 ;  /* 0x0000007000007202 */ /* 0x002fe40000000f00 */
[----:B------:R-:W-:Y:S02]  /*36b0*/  FSETP.NEU.FTZ.AND P3, PT, R233, -INF , PT ;  /* 0xff800000e900780b */ /* 0x000fe40003f7d000 */
[----:B------:R-:W-:Y:S02]  /*36c0*/  @P2 FSEL R0, R112, -INF , !P4 ;  /* 0xff80000070002808 */ /* 0x000fe40006000000 */
[----:B------:R-:W-:Y:S01]  /*36d0*/  PLOP3.LUT P2, PT, PT, PT, UP0, 0x80, 0x0 ;  /* 0x000000000000781c */ /* 0x000fe20003f4f008 */
[----:B------:R1:W1:Y:S02]  /*36e0*/  MUFU.TANH R221, R10 ;  /* 0x0000000a00dd7308 */ /* 0x0002640000002400 */
[--C-:B------:R-:W-:Y:S01]  /*36f0*/  FFMA.FTZ R2, R0, c[0x0][0x23c], -R8.reuse ;  /* 0x00008f0000027a23 */ /* 0x100fe20000010808 */
[----:B----4-:R-:W-:Y:S02]  /*3700*/  MOV R0, R109 ;  /* 0x0000006d00007202 */ /* 0x010fe40000000f00 */
[----:B------:R-:W-:Y:S02]  /*3710*/  @P0 FSEL R0, R109, -INF , !P5 ;  /* 0xff8000006d000808 */ /* 0x000fe40006800000 */
[----:B------:R-:W-:Y:S03]  /*3720*/  PLOP3.LUT P0, PT, PT, PT, UP0, 0x80, 0x0 ;  /* 0x000000000000781c */ /* 0x000fe60003f0f008 */
[----:B------:R4:W-:Y:S01]  /*3730*/  MUFU.EX2 R114, R2 ;  /* 0x0000000200727308 */ /* 0x0009e20000000800 */
[----:B---3--:R-:W3:Y:S09]  /*3740*/  LDSM.16.M88.4 R4, [R180+0x6800] ;  /* 0x00680000b404783b */ /* 0x008ef20000000200 */
[----:B------:R-:W3:Y:S01]  /*3750*/  MUFU.TANH R220, R11 ;  /* 0x0000000b00dc7308 */ /* 0x000ee20000002400 */
[----:B-1----:R-:W-:Y:S09]  /*3760*/  FMUL.FTZ R10, R231, 1.4426950216293334961 ;  /* 0x3fb8aa3be70a7820 */ /* 0x002ff20000410000 */
[----:B------:R-:W1:Y:S01]  /*3770*/  MUFU.TANH R209, R12 ;  /* 0x0000000c00d17308 */ /* 0x000e620000002400 */
[----:B----4-:R-:W-:Y:S01]  /*3780*/  FFMA.FTZ R2, R0, c[0x0][0x23c], -R8 ;  /* 0x00008f0000027a23 */ /* 0x010fe20000010808 */
[----:B--2---:R-:W-:Y:S02]  /*3790*/  MOV R0, R202 ;  /* 0x000000ca00007202 */ /* 0x004fe40000000f00 */
[----:B------:R-:W-:Y:S02]  /*37a0*/  @P2 FSEL R0, R202, -INF , !P4 ;  /* 0xff800000ca002808 */ /* 0x000fe40006000000 */
[----:B------:R-:W-:Y:S04]  /*37b0*/  PLOP3.LUT P2, PT, PT, PT, UP0, 0x80, 0x0 ;  /* 0x000000000000781c */ /* 0x000fe80003f4f008 */
[----:B------:R2:W-:Y:S10]  /*37c0*/  MUFU.EX2 R113, R2 ;  /* 0x0000000200717308 */ /* 0x0005f40000000800 */
[----:B------:R-:W4:Y:S01]  /*37d0*/  MUFU.TANH R205, R13 ;  /* 0x0000000d00cd7308 */ /* 0x000f220000002400 */
[-C--:B---3--:R-:W-:Y:S09]  /*37e0*/  HMMA.16816.F32.BF16 R20, R132, R4.reuse, R20 ;  /* 0x000000048414723c */ /* 0x088ff20000041814 */
[----:B------:R-:W3:Y:S01]  /*37f0*/  MUFU.TANH R218, R14 ;  /* 0x0000000e00da7308 */ /* 0x000ee20000002400 */
[C---:B------:R-:W-:Y:S07]  /*3800*/  HMMA.16816.F32.BF16 R24, R104.reuse, R4, R24 ;  /* 0x000000046818723c */ /* 0x040fee0000041818 */
[----:B------:R-:W-:Y:S02]  /*3810*/  FMUL.FTZ R4, R233, 1.4426950216293334961 ;  /* 0x3fb8aa3be9047820 */ /* 0x000fe40000410000 */
[----:B------:R-:W1:Y:S01]  /*3820*/  MUFU.TANH R216, R15 ;  /* 0x0000000f00d87308 */ /* 0x000e620000002400 */
[-C--:B------:R-:W-:Y:S02]  /*3830*/  HMMA.16816.F32.BF16 R28, R104, R6.reuse, R28 ;  /* 0x00000006681c723c */ /* 0x080fe4000004181c */
[----:B------:R-:W-:Y:S02]  /*3840*/  FSEL R4, R4, RZ, P3 ;  /* 0x000000ff04047208 */ /* 0x000fe40001800000 */
[----:B------:R-:W-:Y:S01]  /*3850*/  FSETP.NEU.FTZ.AND P3, PT, R230, -INF , PT ;  /* 0xff800000e600780b */ /* 0x000fe20003f7d000 */
[----:B------:R-:W-:Y:S03]  /*3860*/  FMUL.FTZ R20, R20, c[0x0][0x2ec] ;  /* 0x0000bb0014147a20 */ /* 0x000fe60000410000 */
[----:B------:R-:W-:Y:S01]  /*3870*/  HMMA.16816.F32.BF16 R32, R132, R6, R32 ;  /* 0x000000068420723c */ /* 0x000fe20000041820 */
[----:B------:R-:W1:Y:S03]  /*3880*/  MUFU.TANH R125, R16 ;  /* 0x00000010007d7308 */ /* 0x000e660000002400 */
[--C-:B--2---:R-:W-:Y:S01]  /*3890*/  FFMA.FTZ R2, R0, c[0x0][0x23c], -R4.reuse ;  /* 0x00008f0000027a23 */ /* 0x104fe20000010804 */
[----:B------:R-:W-:Y:S01]  /*38a0*/  MOV R0, R201 ;  /* 0x000000c900007202 */ /* 0x000fe20000000f00 */
[----:B------:R-:W-:Y:S01]  /*38b0*/  FMUL.FTZ R21, R21, c[0x0][0x2ec] ;  /* 0x0000bb0015157a20 */ /* 0x000fe20000410000 */
[----:B------:R-:W-:Y:S01]  /*38c0*/  @P0 FSEL R0, R201, -INF , !P5 ;  /* 0xff800000c9000808 */ /* 0x000fe20006800000 */
[----:B------:R-:W-:Y:S01]  /*38d0*/  FMUL.FTZ R22, R22, c[0x0][0x2ec] ;  /* 0x0000bb0016167a20 */ /* 0x000fe20000410000 */
[----:B------:R-:W-:Y:S02]  /*38e0*/  PLOP3.LUT P0, PT, PT, PT, UP0, 0x80, 0x0 ;  /* 0x000000000000781c */ /* 0x000fe40003f0f008 */
[----:B------:R2:W-:Y:S01]  /*38f0*/  MUFU.EX2 R198, R2 ;  /* 0x0000000200c67308 */ /* 0x0005e20000000800 */
[----:B------:R-:W-:Y:S02]  /*3900*/  FFMA.FTZ R0, R0, c[0x0][0x23c], -R4 ;  /* 0x00008f0000007a23 */ /* 0x000fe40000010804 */
[----:B------:R-:W-:Y:S02]  /*3910*/  FMUL.FTZ R23, R23, c[0x0][0x2ec] ;  /* 0x0000bb0017177a20 */ /* 0x000fe40000410000 */
[----:B------:R-:W-:Y:S02]  /*3920*/  FMUL.FTZ R28, R28, c[0x0][0x2ec] ;  /* 0x0000bb001c1c7a20 */ /* 0x000fe40000410000 */
[----:B------:R-:W-:Y:S02]  /*3930*/  FMUL.FTZ R29, R29, c[0x0][0x2ec] ;  /* 0x0000bb001d1d7a20 */ /* 0x000fe40000410000 */
[----:B------:R-:W-:Y:S01]  /*3940*/  FMUL.FTZ R30, R30, c[0x0][0x2ec] ;  /* 0x0000bb001e1e7a20 */ /* 0x000fe20000410000 */
[----:B------:R1:W-:Y:S01]  /*3950*/  MUFU.EX2 R219, R0 ;  /* 0x0000000000db7308 */ /* 0x0003e20000000800 */
[----:B------:R-:W-:Y:S02]  /*3960*/  FMUL.FTZ R31, R31, c[0x0][0x2ec] ;  /* 0x0000bb001f1f7a20 */ /* 0x000fe40000410000 */
[----:B------:R-:W-:Y:S02]  /*3970*/  FMUL.FTZ R32, R32, c[0x0][0x2ec] ;  /* 0x0000bb0020207a20 */ /* 0x000fe40000410000 */
[----:B------:R-:W-:Y:S02]  /*3980*/  FMUL.FTZ R33, R33, c[0x0][0x2ec] ;  /* 0x0000bb0021217a20 */ /* 0x000fe40000410000 */
[----:B------:R-:W-:Y:S02]  /*3990*/  FMUL.FTZ R34, R34, c[0x0][0x2ec] ;  /* 0x0000bb0022227a20 */ /* 0x000fe40000410000 */
[----:B------:R-:W-:Y:S01]  /*39a0*/  FMUL.FTZ R35, R35, c[0x0][0x2ec] ;  /* 0x0000bb0023237a20 */ /* 0x000fe20000410000 */
[----:B------:R-:W3:Y:S01]  /*39b0*/  MUFU.TANH R124, R17 ;  /* 0x00000011007c7308 */ /* 0x000ee20000002400 */
[----:B------:R-:W-:Y:S02]  /*39c0*/  FMUL.FTZ R24, R24, c[0x0][0x2ec] ;  /* 0x0000bb0018187a20 */ /* 0x000fe40000410000 */
[----:B------:R-:W-:Y:S02]  /*39d0*/  FMUL.FTZ R25, R25, c[0x0][0x2ec] ;  /* 0x0000bb0019197a20 */ /* 0x000fe40000410000 */
[----:B--2---:R-:W-:Y:S02]  /*39e0*/  FMUL.FTZ R2, R230, 1.4426950216293334961 ;  /* 0x3fb8aa3be6027820 */ /* 0x004fe40000410000 */
[----:B------:R-:W-:Y:S02]  /*39f0*/  FMUL.FTZ R26, R26, c[0x0][0x2ec] ;  /* 0x0000bb001a1a7a20 */ /* 0x000fe40000410000 */
[----:B------:R-:W-:Y:S01]  /*3a00*/  FMUL.FTZ R27, R27, c[0x0][0x2ec] ;  /* 0x0000bb001b1b7a20 */ /* 0x000fe20000410000 */
[----:B------:R-:W2:Y:S01]  /*3a10*/  MUFU.TANH R196, R18 ;  /* 0x0000001200c47308 */ /* 0x000ea20000002400 */
[----:B------:R-:W-:Y:S02]  /*3a20*/  FSEL R2, R2, RZ, P3 ;  /* 0x000000ff02027208 */ /* 0x000fe40001800000 */
[----:B------:R-:W-:Y:S02]  /*3a30*/  FSETP.NEU.FTZ.AND P3, PT, R231, -INF , PT ;  /* 0xff800000e700780b */ /* 0x000fe40003f7d000 */
[----:B-1----:R-:W-:Y:S02]  /*3a40*/  MOV R0, R214 ;  /* 0x000000d600007202 */ /* 0x002fe40000000f00 */
[----:B------:R-:W-:Y:S02]  /*3a50*/  @P2 FSEL R0, R214, -INF , !P4 ;  /* 0xff800000d6002808 */ /* 0x000fe40006000000 */
[----:B------:R-:W-:Y:S01]  /*3a60*/  PLOP3.LUT P2, PT, PT, PT, UP0, 0x80, 0x0 ;  /* 0x000000000000781c */ /* 0x000fe20003f4f008 */
[----:B------:R-:W1:Y:S02]  /*3a70*/  MUFU.TANH R138, R19 ;  /* 0x00000013008a7308 */ /* 0x000e640000002400 */
[--C-:B------:R-:W-:Y:S01]  /*3a80*/  FFMA.FTZ R5, R0, c[0x0][0x23c], -R2.reuse ;  /* 0x00008f0000057a23 */ /* 0x100fe20000010802 */
[----:B------:R-:W-:Y:S02]  /*3a90*/  MOV R0, R211 ;  /* 0x000000d300007202 */ /* 0x000fe40000000f00 */
[----:B------:R-:W-:Y:S02]  /*3aa0*/  @P0 FSEL R0, R211, -INF , !P5 ;  /* 0xff800000d3000808 */ /* 0x000fe40006800000 */
[----:B------:R-:W-:Y:S03]  /*3ab0*/  PLOP3.LUT P0, PT, PT, PT, UP0, 0x80, 0x0 ;  /* 0x000000000000781c */ /* 0x000fe60003f0f008 */
[----:B------:R1:W-:Y:S01]  /*3ac0*/  MUFU.EX2 R228, R5 ;  /* 0x0000000500e47308 */ /* 0x0003e20000000800 */
[----:B------:R-:W-:Y:S01]  /*3ad0*/  FFMA.FTZ R11, R0, c[0x0][0x23c], -R2 ;  /* 0x00008f00000b7a23 */ /* 0x000fe20000010802 */
[----:B------:R-:W-:Y:S02]  /*3ae0*/  FSEL R0, R10, RZ, P3 ;  /* 0x000000ff0a007208 */ /* 0x000fe40001800000 */
[----:B------:R-:W-:Y:S06]  /*3af0*/  PLOP3.LUT P3, PT, PT, PT, UP0, 0x80, 0x0 ;  /* 0x000000000000781c */ /* 0x000fec0003f6f008 */
[----:B------:R-:W2:Y:S10]  /*3b00*/  MUFU.TANH R122, R20 ;  /* 0x00000014007a7308 */ /* 0x000eb40000002400 */
[----:B------:R-:W2:Y:S01]  /*3b10*/  MUFU.TANH R127, R21 ;  /* 0x00000015007f7308 */ /* 0x000ea20000002400 */
[----:B-1----:R-:W-:Y:S02]  /*3b20*/  MOV R5, R221 ;  /* 0x000000dd00057202 */ /* 0x002fe40000000f00 */
[----:B------:R-:W-:Y:S02]  /*3b30*/  @P2 FSEL R5, R221, -INF , !P4 ;  /* 0xff800000dd052808 */ /* 0x000fe40006000000 */
[----:B------:R-:W-:Y:S05]  /*3b40*/  PLOP3.LUT P2, PT, PT, PT, UP0, 0x80, 0x0 ;  /* 0x000000000000781c */ /* 0x000fea0003f4f008 */
[----:B------:R-:W1:Y:S01]  /*3b50*/  MUFU.TANH R197, R22 ;  /* 0x0000001600c57308 */ /* 0x000e620000002400 */
[--C-:B------:R-:W-:Y:S01]  /*3b60*/  FFMA.FTZ R10, R5, c[0x0][0x23c], -R0.reuse ;  /* 0x00008f00050a7a23 */ /* 0x100fe20000010800 */
[----:B------:R-:W-:Y:S02]  /*3b70*/  MOV R5, R220 ;  /* 0x000000dc00057202 */ /* 0x000fe40000000f00 */
[----:B------:R-:W-:Y:S02]  /*3b80*/  @P0 FSEL R5, R220, -INF , !P5 ;  /* 0xff800000dc050808 */ /* 0x000fe40006800000 */
[----:B------:R-:W-:Y:S02]  /*3b90*/  PLOP3.LUT P5, PT, PT, PT, UP0, 0x80, 0x0 ;  /* 0x000000000000781c */ /* 0x000fe40003faf008 */
[----:B------:R-:W-:Y:S01]  /*3ba0*/  PLOP3.LUT P0, PT, PT, PT, UP0, 0x80, 0x0 ;  /* 0x000000000000781c */ /* 0x000fe20003f0f008 */
[----:B------:R-:W-:Y:S01]  /*3bb0*/  FFMA.FTZ R5, R5, c[0x0][0x23c], -R0 ;  /* 0x00008f0005057a23 */ /* 0x000fe20000010800 */
[----:B------:R-:W-:Y:S01]  /*3bc0*/  MUFU.EX2 R235, R10 ;  /* 0x0000000a00eb7308 */ /* 0x000fe20000000800 */
[----:B------:R-:W-:Y:S09]  /*3bd0*/  PLOP3.LUT P4, PT, PT, PT, UP0, 0x80, 0x0 ;  /* 0x000000000000781c */ /* 0x000ff20003f8f008 */
[----:B------:R1:W-:Y:S10]  /*3be0*/  MUFU.EX2 R234, R5 ;  /* 0x0000000500ea7308 */ /* 0x0003f40000000800 */
[----:B------:R-:W2:Y:S10]  /*3bf0*/  MUFU.TANH R139, R23 ;  /* 0x00000017008b7308 */ /* 0x000eb40000002400 */
[----:B------:R-:W2:Y:S01]  /*3c00*/  MUFU.TANH R200, R24 ;  /* 0x0000001800c87308 */ /* 0x000ea20000002400 */
[----:B-1----:R-:W-:Y:S02]  /*3c10*/  @P2 IADD3 R5, R9, 0x8, RZ ;  /* 0x0000000809052810 */ /* 0x002fe40007ffe0ff */
[----:B------:R-:W-:Y:S02]  /*3c20*/  PLOP3.LUT P2, PT, PT, PT, UP0, 0x80, 0x0 ;  /* 0x000000000000781c */ /* 0x000fe40003f4f008 */
[----:B------:R-:W-:Y:S02]  /*3c30*/  @P5 ISETP.GE.AND P5, PT, R5, UR6, PT ;  /* 0x0000000605005c0c */ /* 0x000fe4000bfa6270 */
[----:B------:R-:W-:Y:S03]  /*3c40*/  @P0 IADD3 R5, R9, 0x9, RZ ;  /* 0x0000000909050810 */ /* 0x000fe60007ffe0ff */
[----:B------:R-:W1:Y:S01]  /*3c50*/  MUFU.TANH R199, R25 ;  /* 0x0000001900c77308 */ /* 0x000e620000002400 */
[----:B------:R-:W-:Y:S02]  /*3c60*/  PLOP3.LUT P0, PT, PT, PT, UP0, 0x80, 0x0 ;  /* 0x000000000000781c */ /* 0x000fe40003f0f008 */
[----:B------:R-:W-:Y:S02]  /*3c70*/  @P6 ISETP.GE.AND P6, PT, R5, UR6, PT ;  /* 0x0000000605006c0c */ /* 0x000fe4000bfc6270 */
[----:B------:R-:W-:Y:S03]  /*3c80*/  MOV R5, R209 ;  /* 0x000000d100057202 */ /* 0x000fe60000000f00 */
[----:B------:R-:W-:Y:S02]  /*3c90*/  @P2 FSEL R5, R209, -INF , !P5 ;  /* 0xff800000d1052808 */ /* 0x000fe40006800000 */
[----:B------:R-:W-:Y:S01]  /*3ca0*/  MUFU.TANH R137, R28 ;  /* 0x0000001c00897308 */ /* 0x000fe20000002400 */
[----:B------:R-:W-:Y:S02]  /*3cb0*/  PLOP3.LUT P2, PT, PT, PT, UP0, 0x80, 0x0 ;  /* 0x000000000000781c */ /* 0x000fe40003f4f008 */
[--C-:B------:R-:W-:Y:S01]  /*3cc0*/  FFMA.FTZ R10, R5, c[0x0][0x23c], -R2.reuse ;  /* 0x00008f00050a7a23 */ /* 0x100fe20000010802 */
[----:B----4-:R-:W-:Y:S02]  /*3cd0*/  MOV R5, R205 ;  /* 0x000000cd00057202 */ /* 0x010fe40000000f00 */
[----:B------:R-:W-:Y:S02]  /*3ce0*/  @P0 FSEL R5, R205, -INF , !P6 ;  /* 0xff800000cd050808 */ /* 0x000fe40007000000 */
[----:B------:R-:W-:Y:S02]  /*3cf0*/  PLOP3.LUT P0, PT, PT, PT, UP0, 0x80, 0x0 ;  /* 0x000000000000781c */ /* 0x000fe40003f0f008 */
[----:B------:R-:W-:Y:S01]  /*3d00*/  MUFU.TANH R136, R29 ;  /* 0x0000001d00887308 */ /* 0x000fe20000002400 */
[----:B------:R-:W-:Y:S01]  /*3d10*/  FFMA.FTZ R6, R5, c[0x0][0x23c], -R2 ;  /* 0x00008f0005067a23 */ /* 0x000fe20000010802 */
[----:B---3--:R-:W-:Y:S02]  /*3d20*/  MOV R5, R218 ;  /* 0x000000da00057202 */ /* 0x008fe40000000f00 */
[----:B------:R-:W-:Y:S02]  /*3d30*/  @P2 FSEL R5, R218, -INF , !P5 ;  /* 0xff800000da052808 */ /* 0x000fe40006800000 */
[----:B------:R-:W-:Y:S04]  /*3d40*/  PLOP3.LUT P2, PT, PT, PT, UP0, 0x80, 0x0 ;  /* 0x000000000000781c */ /* 0x000fe80003f4f008 */
[----:B------:R3:W-:Y:S10]  /*3d50*/  MUFU.EX2 R217, R6 ;  /* 0x0000000600d97308 */ /* 0x0007f40000000800 */
[----:B------:R-:W-:Y:S10]  /*3d60*/  MUFU.TANH R204, R30 ;  /* 0x0000001e00cc7308 */ /* 0x000ff40000002400 */
[----:B------:R-:W-:Y:S01]  /*3d70*/  MUFU.TANH R115, R32 ;  /* 0x0000002000737308 */ /* 0x000fe20000002400 */
[--C-:B---3--:R-:W-:Y:S01]  /*3d80*/  FFMA.FTZ R6, R5, c[0x0][0x23c], -R0.reuse ;  /* 0x00008f0005067a23 */ /* 0x108fe20000010800 */
[----:B------:R-:W-:Y:S02]  /*3d90*/  MOV R5, R216 ;  /* 0x000000d800057202 */ /* 0x000fe40000000f00 */
[----:B------:R-:W-:Y:S02]  /*3da0*/  @P0 FSEL R5, R216, -INF , !P6 ;  /* 0xff800000d8050808 */ /* 0x000fe40007000000 */
[----:B------:R-:W-:Y:S04]  /*3db0*/  PLOP3.LUT P0, PT, PT, PT, UP0, 0x80, 0x0 ;  /* 0x000000000000781c */ /* 0x000fe80003f0f008 */
[----:B------:R-:W-:Y:S01]  /*3dc0*/  MUFU.TANH R116, R33 ;  /* 0x0000002100747308 */ /* 0x000fe20000002400 */
[----:B------:R-:W-:Y:S09]  /*3dd0*/  FFMA.FTZ R5, R5, c[0x0][0x23c], -R0 ;  /* 0x00008f0005057a23 */ /* 0x000ff20000010800 */
[----:B------:R3:W-:Y:S10]  /*3de0*/  MUFU.EX2 R227, R5 ;  /* 0x0000000500e37308 */ /* 0x0007f40000000800 */
[----:B------:R4:W-:Y:S10]  /*3df0*/  MUFU.EX2 R229, R6 ;  /* 0x0000000600e57308 */ /* 0x0009f40000000800 */
[----:B------:R-:W1:Y:S01]  /*3e00*/  MUFU.TANH R210, R26 ;  /* 0x0000001a00d27308 */ /* 0x000e620000002400 */
[----:B---3--:R-:W-:Y:S02]  /*3e10*/  MOV R5, R125 ;  /* 0x0000007d00057202 */ /* 0x008fe40000000f00 */
[----:B------:R-:W-:Y:S02]  /*3e20*/  @P0 FSEL R5, R125, -INF , !P5 ;  /* 0xff8000007d050808 */ /* 0x000fe40006800000 */
[----:B------:R-:W-:Y:S05]  /*3e30*/  PLOP3.LUT P0, PT, PT, PT, UP0, 0x80, 0x0 ;  /* 0x000000000000781c */ /* 0x000fea0003f0f008 */
[----:B------:R-:W-:Y:S01]  /*3e40*/  MUFU.TANH R118, R34 ;  /* 0x0000002200767308 */ /* 0x000fe20000002400 */
[--C-:B----4-:R-:W-:Y:S01]  /*3e50*/  FFMA.FTZ R6, R5, c[0x0][0x23c], -R8.reuse ;  /* 0x00008f0005067a23 */ /* 0x110fe20000010808 */
[----:B------:R-:W-:Y:S02]  /*3e60*/  MOV R5, R124 ;  /* 0x0000007c00057202 */ /* 0x000fe40000000f00 */
[----:B------:R-:W-:Y:S02]  /*3e70*/  @P3 FSEL R5, R124, -INF , !P6 ;  /* 0xff8000007c053808 */ /* 0x000fe40007000000 */
[----:B------:R-:W-:Y:S04]  /*3e80*/  PLOP3.LUT P3, PT, PT, PT, UP0, 0x80, 0x0 ;  /* 0x000000000000781c */ /* 0x000fe80003f6f008 */
[----:B------:R3:W-:Y:S01]  /*3e90*/  MUFU.EX2 R129, R6 ;  /* 0x0000000600817308 */ /* 0x0007e20000000800 */
[----:B------:R-:W-:Y:S02]  /*3ea0*/  @P0 IADD3 R7, R9, 0x10, RZ ;  /* 0x0000001009070810 */ /* 0x000fe40007ffe0ff */
[----:B------:R-:W-:Y:S07]  /*3eb0*/  PLOP3.LUT P0, PT, PT, PT, UP0, 0x80, 0x0 ;  /* 0x000000000000781c */ /* 0x000fee0003f0f008 */
[----:B------:R-:W-:Y:S10]  /*3ec0*/  MUFU.TANH R117, R35 ;  /* 0x0000002300757308 */ /* 0x000ff40000002400 */
[----:B------:R-:W-:Y:S01]  /*3ed0*/  MUFU.TANH R203, R31 ;  /* 0x0000001f00cb7308 */ /* 0x000fe20000002400 */
[----:B---3--:R-:W-:Y:S01]  /*3ee0*/  FFMA.FTZ R6, R5, c[0x0][0x23c], -R8 ;  /* 0x00008f0005067a23 */ /* 0x008fe20000010808 */
[----:B--2---:R-:W-:Y:S02]  /*3ef0*/  MOV R5, R196 ;  /* 0x000000c400057202 */ /* 0x004fe40000000f00 */
[----:B------:R-:W-:Y:S02]  /*3f00*/  @P2 FSEL R5, R196, -INF , !P5 ;  /* 0xff800000c4052808 */ /* 0x000fe40006800000 */
[----:B------:R-:W-:Y:S04]  /*3f10*/  @P3 ISETP.GE.AND P5, PT, R7, UR6, PT ;  /* 0x0000000607003c0c */ /* 0x000fe8000bfa6270 */
[----:B------:R2:W-:Y:S01]  /*3f20*/  MUFU.EX2 R126, R6 ;  /* 0x00000006007e7308 */ /* 0x0005e20000000800 */
[----:B------:R-:W-:Y:S02]  /*3f30*/  @P4 IADD3 R7, R9, 0x11, RZ ;  /* 0x0000001109074810 */ /* 0x000fe40007ffe0ff */
[----:B------:R-:W-:Y:S02]  /*3f40*/  PLOP3.LUT P3, PT, PT, PT, UP0, 0x80, 0x0 ;  /* 0x000000000000781c */ /* 0x000fe40003f6f008 */
[----:B------:R-:W-:Y:S02]  /*3f50*/  PLOP3.LUT P2, PT, PT, PT, UP0, 0x80, 0x0 ;  /* 0x000000000000781c */ /* 0x000fe40003f4f008 */
[----:B------:R-:W-:Y:S03]  /*3f60*/  PLOP3.LUT P4, PT, PT, PT, UP0, 0x80, 0x0 ;  /* 0x000000000000781c */ /* 0x000fe60003f8f008 */
[----:B------:R-:W-:Y:S08]  /*3f70*/  MUFU.EX2 R226, R11 ;  /* 0x0000000b00e27308 */ /* 0x000ff00000000800 */
[----:B------:R-:W-:Y:S02]  /*3f80*/  @P2 ISETP.GE.AND P2, PT, R7, UR6, PT ;  /* 0x0000000607002c0c */ /* 0x000fe4000bf46270 */
[----:B------:R-:W-:Y:S01]  /*3f90*/  MUFU.EX2 R223, R10 ;  /* 0x0000000a00df7308 */ /* 0x000fe20000000800 */
[--C-:B--2---:R-:W-:Y:S01]  /*3fa0*/  FFMA.FTZ R6, R5, c[0x0][0x23c], -R4.reuse ;  /* 0x00008f0005067a23 */ /* 0x104fe20000010804 */
[----:B------:R-:W-:Y:S02]  /*3fb0*/  MOV R5, R138 ;  /* 0x0000008a00057202 */ /* 0x000fe40000000f00 */
[----:B------:R-:W-:Y:S02]  /*3fc0*/  @P0 FSEL R5, R138, -INF , !P6 ;  /* 0xff8000008a050808 */ /* 0x000fe40007000000 */
[----:B------:R-:W-:Y:S04]  /*3fd0*/  PLOP3.LUT P0, PT, PT, PT, UP0, 0x80, 0x0 ;  /* 0x000000000000781c */ /* 0x000fe80003f0f008 */
[----:B------:R2:W-:Y:S01]  /*3fe0*/  MUFU.EX2 R135, R6 ;  /* 0x0000000600877308 */ /* 0x0005e20000000800 */
[----:B------:R-:W-:Y:S09]  /*3ff0*/  PLOP3.LUT P6, PT, PT, PT, UP0, 0x80, 0x0 ;  /* 0x000000000000781c */ /* 0x000ff20003fcf008 */
[----:B------:R-:W3:Y:S01]  /*4000*/  MUFU.TANH R208, R27 ;  /* 0x0000001b00d07308 */ /* 0x000ee20000002400 */
[----:B--2---:R-:W-:Y:S01]  /*4010*/  FFMA.FTZ R6, R5, c[0x0][0x23c], -R4 ;  /* 0x00008f0005067a23 */ /* 0x004fe20000010804 */
[----:B------:R-:W-:Y:S02]  /*4020*/  MOV R5, R122 ;  /* 0x0000007a00057202 */ /* 0x000fe40000000f00 */
[----:B------:R-:W-:Y:S06]  /*4030*/  @P3 FSEL R5, R122, -INF , !P5 ;  /* 0xff8000007a053808 */ /* 0x000fec0006800000 */
[----:B------:R2:W4:Y:S01]  /*4040*/  MUFU.EX2 R134, R6 ;  /* 0x0000000600867308 */ /* 0x0005220000000800 */
[----:B------:R-:W-:Y:S01]  /*4050*/  PLOP3.LUT P3, PT, PT, PT, UP0, 0x80, 0x0 ;  /* 0x000000000000781c */ /* 0x000fe20003f6f008 */
[--C-:B--2---:R-:W-:Y:S01]  /*4060*/  FFMA.FTZ R6, R5, c[0x0][0x23c], -R8.reuse ;  /* 0x00008f0005067a23 */ /* 0x104fe20000010808 */
[----:B------:R-:W-:Y:S02]  /*4070*/  MOV R5, R127 ;  /* 0x0000007f00057202 */ /* 0x000fe40000000f00 */
[----:B------:R-:W-:Y:S05]  /*4080*/  @P0 FSEL R5, R127, -INF , !P2 ;  /* 0xff8000007f050808 */ /* 0x000fea0005000000 */
[----:B------:R2:W-:Y:S01]  /*4090*/  MUFU.EX2 R121, R6 ;  /* 0x0000000600797308 */ /* 0x0005e20000000800 */
[----:B------:R-:W-:Y:S01]  /*40a0*/  PLOP3.LUT P0, PT, PT, PT, UP0, 0x80, 0x0 ;  /* 0x000000000000781c */ /* 0x000fe20003f0f008 */
[----:B--2---:R-:W-:Y:S01]  /*40b0*/  FFMA.FTZ R6, R5, c[0x0][0x23c], -R8 ;  /* 0x00008f0005067a23 */ /* 0x004fe20000010808 */
[----:B------:R-:W-:Y:S02]  /*40c0*/  MOV R5, R197 ;  /* 0x000000c500057202 */ /* 0x000fe40000000f00 */
[----:B------:R-:W-:Y:S05]  /*40d0*/  @P3 FSEL R5, R197, -INF , !P5 ;  /* 0xff800000c5053808 */ /* 0x000fea0006800000 */
[----:B------:R2:W-:Y:S01]  /*40e0*/  MUFU.EX2 R123, R6 ;  /* 0x00000006007b7308 */ /* 0x0005e20000000800 */
[----:B------:R-:W-:Y:S01]  /*40f0*/  PLOP3.LUT P3, PT, PT, PT, UP0, 0x80, 0x0 ;  /* 0x000000000000781c */ /* 0x000fe20003f6f008 */
[--C-:B--2---:R-:W-:Y:S01]  /*4100*/  FFMA.FTZ R6, R5, c[0x0][0x23c], -R4.reuse ;  /* 0x00008f0005067a23 */ /* 0x104fe20000010804 */
[----:B------:R-:W-:Y:S02]  /*4110*/  MOV R5, R139 ;  /* 0x0000008b00057202 */ /* 0x000fe40000000f00 */
[----:B------:R-:W-:Y:S05]  /*4120*/  @P0 FSEL R5, R139, -INF , !P2 ;  /* 0xff8000008b050808 */ /* 0x000fea0005000000 */
[----:B------:R2:W-:Y:S01]  /*4130*/  MUFU.EX2 R133, R6 ;  /* 0x0000000600857308 */ /* 0x0005e20000000800 */
[----:B------:R-:W-:Y:S11]  /*4140*/  PLOP3.LUT P0, PT, PT, PT, UP0, 0x80, 0x0 ;  /* 0x000000000000781c */ /* 0x000ff60003f0f008 */
[----:B------:R-:W-:Y:S02]  /*4150*/  @!UPT UIADD3 URZ, URZ, URZ, URZ ;  /* 0x0000003f3f3ff290 */ /* 0x000fe4000fffe03f */
[C---:B------:R-:W-:Y:S02]  /*4160*/  @P0 IADD3 R7, R9.reuse, 0x18, RZ ;  /* 0x0000001809070810 */ /* 0x040fe40007ffe0ff */
[----:B------:R-:W-:Y:S02]  /*4170*/  @P6 IADD3 R9, R9, 0x19, RZ ;  /* 0x0000001909096810 */ /* 0x000fe40007ffe0ff */
[----:B------:R-:W-:Y:S01]  /*4180*/  PLOP3.LUT P0, PT, PT, PT, UP0, 0x80, 0x0 ;  /* 0x000000000000781c */ /* 0x000fe20003f0f008 */
[----:B--2---:R-:W-:Y:S01]  /*4190*/  FFMA.FTZ R6, R5, c[0x0][0x23c], -R4 ;  /* 0x00008f0005067a23 */ /* 0x004fe20000010804 */
[----:B------:R-:W-:Y:S02]  /*41a0*/  MOV R5, R200 ;  /* 0x000000c800057202 */ /* 0x000fe40000000f00 */
[----:B------:R-:W-:Y:S01]  /*41b0*/  @P3 FSEL R5, R200, -INF , !P5 ;  /* 0xff800000c8053808 */ /* 0x000fe20006800000 */
[----:B------:R2:W1:Y:S01]  /*41c0*/  MUFU.EX2 R132, R6 ;  /* 0x0000000600847308 */ /* 0x0004620000000800 */
[----:B------:R-:W-:Y:S03]  /*41d0*/  PLOP3.LUT P3, PT, PT, PT, UP0, 0x80, 0x0 ;  /* 0x000000000000781c */ /* 0x000fe60003f6f008 */
[--C-:B--2---:R-:W-:Y:S01]  /*41e0*/  FFMA.FTZ R6, R5, c[0x0][0x23c], -R2.reuse ;  /* 0x00008f0005067a23 */ /* 0x104fe20000010802 */
[----:B-1----:R-:W-:Y:S02]  /*41f0*/  MOV R5, R199 ;  /* 0x000000c700057202 */ /* 0x002fe40000000f00 */
[----:B------:R-:W-:Y:S03]  /*4200*/  @P4 FSEL R5, R199, -INF , !P2 ;  /* 0xff800000c7054808 */ /* 0x000fe60005000000 */
[----:B------:R1:W-:Y:S01]  /*4210*/  MUFU.EX2 R213, R6 ;  /* 0x0000000600d57308 */ /* 0x0003e20000000800 */
[----:B------:R-:W-:Y:S01]  /*4220*/  PLOP3.LUT P4, PT, PT, PT, UP0, 0x80, 0x0 ;  /* 0x000000000000781c */ /* 0x000fe20003f8f008 */
[----:B-1----:R-:W-:Y:S01]  /*4230*/  FFMA.FTZ R6, R5, c[0x0][0x23c], -R2 ;  /* 0x00008f0005067a23 */ /* 0x002fe20000010802 */
[----:B------:R-:W-:Y:S02]  /*4240*/  MOV R5, R210 ;  /* 0x000000d200057202 */ /* 0x000fe40000000f00 */
[----:B------:R-:W-:Y:S05]  /*4250*/  @P3 FSEL R5, R210, -INF , !P5 ;  /* 0xff800000d2053808 */ /* 0x000fea0006800000 */
[----:B------:R1:W-:Y:S04]  /*4260*/  MUFU.EX2 R212, R6 ;  /* 0x0000000600d47308 */ /* 0x0003e80000000800 */
[----:B------:R-:W-:Y:S02]  /*4270*/  @P4 ISETP.GE.AND P5, PT, R7, UR6, PT ;  /* 0x0000000607004c0c */ /* 0x000fe4000bfa6270 */
[----:B------:R-:W-:Y:S02]  /*4280*/  PLOP3.LUT P3, PT, PT, PT, UP0, 0x80, 0x0 ;  /* 0x000000000000781c */ /* 0x000fe40003f6f008 */
[----:B------:R-:W-:Y:S11]  /*4290*/  PLOP3.LUT P4, PT, PT, PT, UP0, 0x80, 0x0 ;  /* 0x000000000000781c */ /* 0x000ff60003f8f008 */
[----:B------:R-:W-:Y:S01]  /*42a0*/  @P3 ISETP.GE.AND P3, PT, R9, UR6, PT ;  /* 0x0000000609003c0c */ /* 0x000fe2000bf66270 */
[--C-:B-1----:R-:W-:Y:S01]  /*42b0*/  FFMA.FTZ R6, R5, c[0x0][0x23c], -R0.reuse ;  /* 0x00008f0005067a23 */ /* 0x102fe20000010800 */
[----:B---3--:R-:W-:Y:S02]  /*42c0*/  MOV R5, R208 ;  /* 0x000000d000057202 */ /* 0x008fe40000000f00 */
[----:B------:R-:W-:Y:S01]  /*42d0*/  @P0 FSEL R5, R208, -INF , !P2 ;  /* 0xff800000d0050808 */ /* 0x000fe20005000000 */
[----:B------:R1:W-:Y:S01]  /*42e0*/  MUFU.EX2 R225, R6 ;  /* 0x0000000600e17308 */ /* 0x0003e20000000800 */
[----:B------:R-:W-:Y:S02]  /*42f0*/  PLOP3.LUT P0, PT, PT, PT, UP0, 0x80, 0x0 ;  /* 0x000000000000781c */ /* 0x000fe40003f0f008 */
[----:B------:R-:W-:Y:S01]  /*4300*/  PLOP3.LUT P2, PT, PT, PT, UP0, 0x80, 0x0 ;  /* 0x000000000000781c */ /* 0x000fe20003f4f008 */
[----:B-1----:R-:W-:Y:S01]  /*4310*/  FFMA.FTZ R6, R5, c[0x0][0x23c], -R0 ;  /* 0x00008f0005067a23 */ /* 0x002fe20000010800 */
[----:B------:R-:W-:Y:S02]  /*4320*/  MOV R5, R137 ;  /* 0x0000008900057202 */ /* 0x000fe40000000f00 */
[----:B------:R-:W-:Y:S03]  /*4330*/  @P4 FSEL R5, R137, -INF , !P5 ;  /* 0xff80000089054808 */ /* 0x000fe60006800000 */
[----:B------:R1:W-:Y:S02]  /*4340*/  MUFU.EX2 R224, R6 ;  /* 0x0000000600e07308 */ /* 0x0003e40000000800 */
[--C-:B-1----:R-:W-:Y:S01]  /*4350*/  FFMA.FTZ R6, R5, c[0x0][0x23c], -R2.reuse ;  /* 0x00008f0005067a23 */ /* 0x102fe20000010802 */
[----:B------:R-:W-:Y:S02]  /*4360*/  MOV R5, R136 ;  /* 0x0000008800057202 */ /* 0x000fe40000000f00 */
[----:B------:R-:W-:Y:S05]  /*4370*/  @P0 FSEL R5, R136, -INF , !P3 ;  /* 0xff80000088050808 */ /* 0x000fea0005800000 */
[----:B------:R1:W-:Y:S01]  /*4380*/  MUFU.EX2 R207, R6 ;  /* 0x0000000600cf7308 */ /* 0x0003e20000000800 */
[----:B------:R-:W-:Y:S01]  /*4390*/  PLOP3.LUT P0, PT, PT, PT, UP0, 0x80, 0x0 ;  /* 0x000000000000781c */ /* 0x000fe20003f0f008 */
[----:B------:R-:W-:Y:S01]  /*43a0*/  FFMA.FTZ R2, R5, c[0x0][0x23c], -R2 ;  /* 0x00008f0005027a23 */ /* 0x000fe20000010802 */
[----:B------:R-:W-:Y:S02]  /*43b0*/  MOV R5, R204 ;  /* 0x000000cc00057202 */ /* 0x000fe40000000f00 */
[----:B------:R-:W-:Y:S02]  /*43c0*/  @P2 FSEL R5, R204, -INF , !P5 ;  /* 0xff800000cc052808 */ /* 0x000fe40006800000 */
[----:B------:R-:W-:Y:S03]  /*43d0*/  PLOP3.LUT P2, PT, PT, PT, UP0, 0x80, 0x0 ;  /* 0x000000000000781c */ /* 0x000fe60003f4f008 */
[----:B------:R2:W-:Y:S01]  /*43e0*/  MUFU.EX2 R206, R2 ;  /* 0x0000000200ce7308 */ /* 0x0005e20000000800 */
[----:B------:R-:W-:Y:S09]  /*43f0*/  FFMA.FTZ R5, R5, c[0x0][0x23c], -R0 ;  /* 0x00008f0005057a23 */ /* 0x000ff20000010800 */
[----:B------:R3:W-:Y:S01]  /*4400*/  MUFU.EX2 R222, R5 ;  /* 0x0000000500de7308 */ /* 0x0007e20000000800 */
[----:B-1----:R-:W-:Y:S05]  /*4410*/  F2FP.BF16.PACK_AB R6, R219, R198 ;  /* 0x000000c6db06723e */ /* 0x002fea00000010ff */
[----:B------:R1:W-:Y:S01]  /*4420*/  STS [R187+0xe400], R6 ;  /* 0x00e40006bb007388 */ /* 0x0003e20000000800 */
[----:B--2---:R-:W-:Y:S02]  /*4430*/  MOV R2, R115 ;  /* 0x0000007300027202 */ /* 0x004fe40000000f00 */
[----:B------:R-:W-:Y:S02]  /*4440*/  @P0 FSEL R2, R115, -INF , !P5 ;  /* 0xff80000073020808 */ /* 0x000fe40006800000 */
[----:B------:R-:W-:Y:S03]  /*4450*/  PLOP3.LUT P0, PT, PT, PT, UP0, 0x80, 0x0 ;  /* 0x000000000000781c */ /* 0x000fe60003f0f008 */
[--C-:B---3--:R-:W-:Y:S01]  /*4460*/  FFMA.FTZ R5, R2, c[0x0][0x23c], -R8.reuse ;  /* 0x00008f0002057a23 */ /* 0x108fe20000010808 */
[----:B------:R-:W-:Y:S02]  /*4470*/  MOV R2, R116 ;  /* 0x0000007400027202 */ /* 0x000fe40000000f00 */
[----:B------:R-:W-:Y:S01]  /*4480*/  @P2 FSEL R2, R116, -INF , !P3 ;  /* 0xff80000074022808 */ /* 0x000fe20005800000 */
[----:B------:R2:W-:Y:S01]  /*4490*/  MUFU.EX2 R119, R5 ;  /* 0x0000000500777308 */ /* 0x0005e20000000800 */
[----:B------:R-:W-:Y:S03]  /*44a0*/  PLOP3.LUT P2, PT, PT, PT, UP0, 0x80, 0x0 ;  /* 0x000000000000781c */ /* 0x000fe60003f4f008 */
[----:B------:R-:W-:Y:S01]  /*44b0*/  FFMA.FTZ R8, R2, c[0x0][0x23c], -R8 ;  /* 0x00008f0002087a23 */ /* 0x000fe20000010808 */
[----:B------:R-:W-:Y:S02]  /*44c0*/  MOV R2, R118 ;  /* 0x0000007600027202 */ /* 0x000fe40000000f00 */
[----:B------:R-:W-:Y:S02]  /*44d0*/  @P0 FSEL R2, R118, -INF , !P5 ;  /* 0xff80000076020808 */ /* 0x000fe40006800000 */
[----:B-1----:R-:W-:Y:S01]  /*44e0*/  F2FP.BF16.PACK_AB R6, R217, R223 ;  /* 0x000000dfd906723e */ /* 0x002fe200000010ff */
[----:B------:R-:W1:Y:S01]  /*44f0*/  MUFU.EX2 R120, R8 ;  /* 0x0000000800787308 */ /* 0x000e620000000800 */
[----:B------:R-:W-:Y:S01]  /*4500*/  PLOP3.LUT P0, PT, PT, PT, UP0, 0x80, 0x0 ;  /* 0x000000000000781c */ /* 0x000fe20003f0f008 */
[--C-:B--2---:R-:W-:Y:S01]  /*4510*/  FFMA.FTZ R5, R2, c[0x0][0x23c], -R4.reuse ;  /* 0x00008f0002057a23 */ /* 0x104fe20000010804 */
[----:B------:R-:W-:Y:S02]  /*4520*/  MOV R2, R117 ;  /* 0x0000007500027202 */ /* 0x000fe40000000f00 */
[----:B------:R-:W-:Y:S05]  /*4530*/  @P2 FSEL R2, R117, -INF , !P3 ;  /* 0xff80000075022808 */ /* 0x000fea0005800000 */
[----:B------:R2:W-:Y:S01]  /*4540*/  MUFU.EX2 R131, R5 ;  /* 0x0000000500837308 */ /* 0x0005e20000000800 */
[----:B------:R-:W-:Y:S01]  /*4550*/  PLOP3.LUT P2, PT, PT, PT, UP5, 0x80, 0x0 ;  /* 0x000000000000781c */ /* 0x000fe20003f4f058 */
[----:B------:R-:W-:Y:S01]  /*4560*/  FFMA.FTZ R4, R2, c[0x0][0x23c], -R4 ;  /* 0x00008f0002047a23 */ /* 0x000fe20000010804 */
[----:B------:R-:W-:Y:S05]  /*4570*/  F2FP.BF16.PACK_AB R2, R113, R114 ;  /* 0x000000727102723e */ /* 0x000fea00000010ff */
[----:B------:R3:W-:Y:S02]  /*4580*/  STS [R187+0xe000], R2 ;  /* 0x00e00002bb007388 */ /* 0x0007e40000000800 */
[----:B------:R1:W1:Y:S01]  /*4590*/  MUFU.EX2 R130, R4 ;  /* 0x0000000400827308 */ /* 0x0002620000000800 */
[----:B--2---:R-:W-:Y:S02]  /*45a0*/  MOV R5, R203 ;  /* 0x000000cb00057202 */ /* 0x004fe40000000f00 */
[----:B------:R-:W-:Y:S02]  /*45b0*/  @P0 FSEL R5, R203, -INF , !P3 ;  /* 0xff800000cb050808 */ /* 0x000fe40005800000 */
[----:B------:R-:W-:Y:S03]  /*45c0*/  IADD3 R110, P0, R239, UR11, RZ ;  /* 0x0000000bef6e7c10 */ /* 0x000fe6000ff1e0ff */
[----:B------:R-:W-:Y:S01]  /*45d0*/  FFMA.FTZ R0, R5, c[0x0][0x23c], -R0 ;  /* 0x00008f0005007a23 */ /* 0x000fe20000010800 */
[----:B------:R-:W-:Y:S02]  /*45e0*/  F2FP.BF16.PACK_AB R5, R226, R228 ;  /* 0x000000e4e205723e */ /* 0x000fe400000010ff */
[----:B------:R-:W-:Y:S01]  /*45f0*/  IADD3.X R111, R238, UR10, RZ, P0, !PT ;  /* 0x0000000aee6f7c10 */ /* 0x000fe200087fe4ff */
[----:B------:R4:W2:Y:S01]  /*4600*/  MUFU.EX2 R215, R0 ;  /* 0x0000000000d77308 */ /* 0x0008a20000000800 */
[----:B---3--:R-:W-:Y:S02]  /*4610*/  F2FP.BF16.PACK_AB R2, R126, R129 ;  /* 0x000000817e02723e */ /* 0x008fe400000010ff */
[----:B-1----:R-:W-:Y:S01]  /*4620*/  F2FP.BF16.PACK_AB R4, R234, R235 ;  /* 0x000000ebea04723e */ /* 0x002fe200000010ff */
[----:B------:R-:W3:Y:S04]  /*4630*/  LDG.E R108, [R110.64] ;  /* 0x000000046e6c7981 */ /* 0x000ee8000c1e1900 */
[----:B------:R1:W-:Y:S01]  /*4640*/  STS [R188+0xe000], R2 ;  /* 0x00e00002bc007388 */ /* 0x0003e20000000800 */
[----:B----4-:R-:W-:Y:S05]  /*4650*/  F2FP.BF16.PACK_AB R0, R134, R135 ;  /* 0x000000878600723e */ /* 0x010fea00000010ff */
[----:B------:R4:W-:Y:S04]  /*4660*/  STS [R188+0xe400], R0 ;  /* 0x00e40000bc007388 */ /* 0x0009e80000000800 */
[----:B------:R2:W-:Y:S01]  /*4670*/  STS [R187+0xf000], R5 ;  /* 0x00f00005bb007388 */ /* 0x0005e20000000800 */
[----:B-1----:R-:W-:Y:S03]  /*4680*/  F2FP.BF16.PACK_AB R2, R132, R133 ;  /* 0x000000858402723e */ /* 0x002fe600000010ff */
[----:B------:R1:W-:Y:S04]  /*4690*/  STS [R187+0xf400], R4 ;  /* 0x00f40004bb007388 */ /* 0x0003e80000000800 */
[----:B------:R1:W-:Y:S01]  /*46a0*/  STS [R188+0xf000], R6 ;  /* 0x00f00006bc007388 */ /* 0x0003e20000000800 */
[----:B----4-:R-:W-:Y:S02]  /*46b0*/  F2FP.BF16.PACK_AB R0, R120, R119 ;  /* 0x000000777800723e */ /* 0x010fe400000010ff */
[----:B--2---:R-:W-:Y:S02]  /*46c0*/  F2FP.BF16.PACK_AB R5, R227, R229 ;  /* 0x000000e5e305723e */ /* 0x004fe400000010ff */
[----:B-1----:R-:W-:Y:S03]  /*46d0*/  F2FP.BF16.PACK_AB R4, R123, R121 ;  /* 0x000000797b04723e */ /* 0x002fe600000010ff */
[----:B------:R1:W-:Y:S01]  /*46e0*/  STS [R188+0xf400], R5 ;  /* 0x00f40005bc007388 */ /* 0x0003e20000000800 */
[----:B------:R-:W-:Y:S03]  /*46f0*/  F2FP.BF16.PACK_AB R6, R212, R213 ;  /* 0x000000d5d406723e */ /* 0x000fe600000010ff */
[----:B------:R2:W-:Y:S04]  /*4700*/  STS [R186+0xe000], R4 ;  /* 0x00e00004ba007388 */ /* 0x0005e80000000800 */
[----:B------:R4:W-:Y:S04]  /*4710*/  STS [R186+0xe400], R2 ;  /* 0x00e40002ba007388 */ /* 0x0009e80000000800 */
[----:B------:R4:W-:Y:S01]  /*4720*/  STS [R185+0xe000], R0 ;  /* 0x00e00000b9007388 */ /* 0x0009e20000000800 */
[----:B-1----:R-:W-:Y:S02]  /*4730*/  F2FP.BF16.PACK_AB R5, R224, R225 ;  /* 0x000000e1e005723e */ /* 0x002fe400000010ff */
[----:B--2---:R-:W-:Y:S02]  /*4740*/  F2FP.BF16.PACK_AB R4, R130, R131 ;  /* 0x000000838204723e */ /* 0x004fe400000010ff */
[----:B----4-:R-:W-:Y:S03]  /*4750*/  F2FP.BF16.PACK_AB R2, R206, R207 ;  /* 0x000000cfce02723e */ /* 0x010fe600000010ff */
[----:B------:R-:W-:Y:S01]  /*4760*/  STS [R185+0xe400], R4 ;  /* 0x00e40004b9007388 */ /* 0x000fe20000000800 */
[----:B------:R-:W-:Y:S03]  /*4770*/  F2FP.BF16.PACK_AB R0, R215, R222 ;  /* 0x000000ded700723e */ /* 0x000fe600000010ff */
[----:B------:R-:W-:Y:S04]  /*4780*/  STS [R186+0xf000], R6 ;  /* 0x00f00006ba007388 */ /* 0x000fe80000000800 */
[----:B------:R-:W-:Y:S04]  /*4790*/  STS [R186+0xf400], R5 ;  /* 0x00f40005ba007388 */ /* 0x000fe80000000800 */
[----:B------:R1:W-:Y:S04]  /*47a0*/  STS [R185+0xf000], R2 ;  /* 0x00f00002b9007388 */ /* 0x0003e80000000800 */
[----:B------:R2:W-:Y:S04]  /*47b0*/  STS [R185+0xf400], R0 ;  /* 0x00f40000b9007388 */ /* 0x0005e80000000800 */
[----:B------:R-:W4:Y:S08]  /*47c0*/  LDSM.16.M88.4 R32, [R174+0x4000] ;  /* 0x00400000ae20783b */ /* 0x000f300000000200 */
[----:B------:R-:W4:Y:S08]  /*47d0*/  LDSM.16.M88.4 R28, [R174+0x5000] ;  /* 0x00500000ae1c783b */ /* 0x000f300000000200 */
[----:B------:R-:W4:Y:S01]  /*47e0*/  LDSM.16.M88.4 R100, [R177+0x4000] ;  /* 0x00400000b164783b */ /* 0x000f220000000200 */
[----:B-1----:R-:W-:Y:S04]  /*47f0*/  FFMA.FTZ R2, -R112, R112, 1 ;  /* 0x3f80000070027423 */ /* 0x002fe80000010170 */
[----:B------:R-:W-:Y:S02]  /*4800*/  FMUL.FTZ R2, R2, c[0x0][0x2ec] ;  /* 0x0000bb0002027a20 */ /* 0x000fe40000410000 */
[----:B--2---:R-:W-:Y:S01]  /*4810*/  FFMA.FTZ R0, -R109, R109, 1 ;  /* 0x3f8000006d007423 */ /* 0x004fe2000001016d */
[----:B------:R-:W1:Y:S03]  /*4820*/  LDSM.16.M88.4 R104, [R177+0x5000] ;  /* 0x00500000b168783b */ /* 0x000e660000000200 */
[----:B------:R-:W-:Y:S01]  /*4830*/  FMUL.FTZ R0, R0, c[0x0][0x2ec] ;  /* 0x0000bb0000007a20 */ /* 0x000fe20000410000 */
[-C--:B----4-:R-:W-:Y:S08]  /*4840*/  HMMA.16816.F32.BF16 R4, R32, R140.reuse, RZ ;  /* 0x0000008c2004723c */ /* 0x090ff000000418ff */
[C---:B------:R-:W-:Y:S08]  /*4850*/  HMMA.16816.F32.BF16 R8, R28.reuse, R140, RZ ;  /* 0x0000008c1c08723c */ /* 0x040ff000000418ff */
[-C--:B------:R-:W-:Y:S08]  /*4860*/  HMMA.16816.F32.BF16 R12, R28, R142.reuse, RZ ;  /* 0x0000008e1c0c723c */ /* 0x080ff000000418ff */
[C---:B------:R-:W-:Y:S08]  /*4870*/  HMMA.16816.F32.BF16 R16, R32.reuse, R142, RZ ;  /* 0x0000008e2010723c */ /* 0x040ff000000418ff */
[-C--:B------:R-:W-:Y:S08]  /*4880*/  HMMA.16816.F32.BF16 R20, R32, R144.reuse, RZ ;  /* 0x000000902014723c */ /* 0x080ff000000418ff */
[C---:B------:R-:W-:Y:S08]  /*4890*/  HMMA.16816.F32.BF16 R24, R28.reuse, R144, RZ ;  /* 0x000000901c18723c */ /* 0x040ff000000418ff */
[-C--:B------:R-:W-:Y:S08]  /*48a0*/  HMMA.16816.F32.BF16 R28, R28, R146.reuse, RZ ;  /* 0x000000921c1c723c */ /* 0x080ff000000418ff */
[----:B------:R-:W-:Y:S08]  /*48b0*/  HMMA.16816.F32.BF16 R32, R32, R146, RZ ;  /* 0x000000922020723c */ /* 0x000ff000000418ff */
[-C--:B------:R-:W-:Y:S08]  /*48c0*/  HMMA.16816.F32.BF16 R4, R100, R148.reuse, R4 ;  /* 0x000000946404723c */ /* 0x080ff00000041804 */
[C---:B-1----:R-:W-:Y:S08]  /*48d0*/  HMMA.16816.F32.BF16 R8, R104.reuse, R148, R8 ;  /* 0x000000946808723c */ /* 0x042ff00000041808 */
[-C--:B------:R-:W-:Y:S08]  /*48e0*/  HMMA.16816.F32.BF16 R12, R104, R150.reuse, R12 ;  /* 0x00000096680c723c */ /* 0x080ff0000004180c */
[C---:B------:R-:W-:Y:S08]  /*48f0*/  HMMA.16816.F32.BF16 R16, R100.reuse, R150, R16 ;  /* 0x000000966410723c */ /* 0x040ff00000041810 */
[-C--:B------:R-:W-:Y:S08]  /*4900*/  HMMA.16816.F32.BF16 R20, R100, R152.reuse, R20 ;  /* 0x000000986414723c */ /* 0x080ff00000041814 */
[C---:B------:R-:W-:Y:S08]  /*4910*/  HMMA.16816.F32.BF16 R24, R104.reuse, R152, R24 ;  /* 0x000000986818723c */ /* 0x040ff00000041818 */
[-C--:B------:R-:W-:Y:S07]  /*4920*/  HMMA.16816.F32.BF16 R28, R104, R154.reuse, R28 ;  /* 0x0000009a681c723c */ /* 0x080fee000004181c */
[C---:B------:R-:W-:Y:S01]  /*4930*/  IADD3 R104, R128.reuse, R174, RZ ;  /* 0x000000ae80687210 */ /* 0x040fe20007ffe0ff */
[----:B------:R-:W-:Y:S04]  /*4940*/  HMMA.16816.F32.BF16 R32, R100, R154, R32 ;  /* 0x0000009a6420723c */ /* 0x000fe80000041820 */
[----:B------:R-:W1:Y:S08]  /*4950*/  LDSM.16.M88.4 R100, [R104+0x4000] ;  /* 0x004000006864783b */ /* 0x000e700000000200 */
[----:B------:R-:W2:Y:S01]  /*4960*/  LDSM.16.M88.4 R104, [R104+0x5000] ;  /* 0x005000006868783b */ /* 0x000ea20000000200 */
[-C--:B-1----:R-:W-:Y:S08]  /*4970*/  HMMA.16816.F32.BF16 R4, R100, R156.reuse, R4 ;  /* 0x0000009c6404723c */ /* 0x082ff00000041804 */
[C---:B--2---:R-:W-:Y:S08]  /*4980*/  HMMA.16816.F32.BF16 R8, R104.reuse, R156, R8 ;  /* 0x0000009c6808723c */ /* 0x044ff00000041808 */
[-C--:B------:R-:W-:Y:S08]  /*4990*/  HMMA.16816.F32.BF16 R12, R104, R158.reuse, R12 ;  /* 0x0000009e680c723c */ /* 0x080ff0000004180c */
[C---:B------:R-:W-:Y:S08]  /*49a0*/  HMMA.16816.F32.BF16 R16, R100.reuse, R158, R16 ;  /* 0x0000009e6410723c */ /* 0x040ff00000041810 */
[-C--:B------:R-:W-:Y:S08]  /*49b0*/  HMMA.16816.F32.BF16 R20, R100, R160.reuse, R20 ;  /* 0x000000a06414723c */ /* 0x080ff00000041814 */
[C---:B------:R-:W-:Y:S08]  /*49c0*/  HMMA.16816.F32.BF16 R24, R104.reuse, R160, R24 ;  /* 0x000000a06818723c */ /* 0x040ff00000041818 */
[-C--:B------:R-:W-:Y:S07]  /*49d0*/  HMMA.16816.F32.BF16 R28, R104, R162.reuse, R28 ;  /* 0x000000a2681c723c */ /* 0x080fee000004181c */
[----:B------:R-:W-:Y:S01]  /*49e0*/  IADD3 R104, R128, R177, RZ ;  /* 0x000000b180687210 */ /* 0x000fe20007ffe0ff */
[----:B------:R-:W-:Y:S04]  /*49f0*/  HMMA.16816.F32.BF16 R32, R100, R162, R32 ;  /* 0x000000a26420723c */ /* 0x000fe80000041820 */
[----:B------:R-:W1:Y:S04]  /*4a00*/  LDSM.16.M88.4 R100, [R104+0x4000] ;  /* 0x004000006864783b */ /* 0x000e680000000200 */
[-C--:B-1----:R-:W-:Y:S11]  /*4a10*/  HMMA.16816.F32.BF16 R4, R100, R164.reuse, R4 ;  /* 0x000000a46404723c */ /* 0x082ff60000041804 */
[----:B------:R-:W-:Y:S11]  /*4a20*/  @!UPT UIADD3 URZ, URZ, URZ, URZ ;  /* 0x0000003f3f3ff290 */ /* 0x000ff6000fffe03f */
[----:B------:R-:W-:Y:S02]  /*4a30*/  @!UPT UIADD3 URZ, URZ, URZ, URZ ;  /* 0x0000003f3f3ff290 */ /* 0x000fe4000fffe03f */
[C---:B---3--:R-:W-:Y:S02]  /*4a40*/  FADD.FTZ R4, -R108.reuse, R4 ;  /* 0x000000046c047221 */ /* 0x048fe40000010100 */
[----:B------:R-:W-:Y:S02]  /*4a50*/  FADD.FTZ R5, -R108, R5 ;  /* 0x000000056c057221 */ /* 0x000fe40000010100 */
[----:B------:R-:W-:Y:S02]  /*4a60*/  FMUL.FTZ R105, R114, R4 ;  /* 0x0000000472697220 */ /* 0x000fe40000410000 */
[----:B------:R-:W-:Y:S01]  /*4a70*/  FMUL.FTZ R5, R113, R5 ;  /* 0x0000000571057220 */ /* 0x000fe20000410000 */
[----:B------:R1:W2:Y:S01]  /*4a80*/  LDG.E R4, [R110.64+0x20] ;  /* 0x000020046e047981 */ /* 0x0002a2000c1e1900 */
[----:B------:R-:W-:Y:S02]  /*4a90*/  FMUL.FTZ R114, R105, R2 ;  /* 0x0000000269727220 */ /* 0x000fe40000410000 */
[----:B------:R-:W-:Y:S01]  /*4aa0*/  FMUL.FTZ R113, R5, R0 ;  /* 0x0000000005717220 */ /* 0x000fe20000410000 */
[----:B------:R1:W3:Y:S04]  /*4ab0*/  LDG.E R2, [R110.64+0x80] ;  /* 0x000080046e027981 */ /* 0x0002e8000c1e1900 */
[----:B------:R1:W4:Y:S04]  /*4ac0*/  LDG.E R0, [R110.64+0xa0] ;  /* 0x0000a0046e007981 */ /* 0x000328000c1e1900 */
[----:B------:R-:W1:Y:S02]  /*4ad0*/  LDSM.16.M88.4 R104, [R104+0x5000] ;  /* 0x005000006868783b */ /* 0x000e640000000200 */
[C---:B-1----:R-:W-:Y:S08]  /*4ae0*/  HMMA.16816.F32.BF16 R8, R104.reuse, R164, R8 ;  /* 0x000000a46808723c */ /* 0x042ff00000041808 */
[-C--:B------:R-:W-:Y:S08]  /*4af0*/  HMMA.16816.F32.BF16 R12, R104, R166.reuse, R12 ;  /* 0x000000a6680c723c */ /* 0x080ff0000004180c */
[C---:B------:R-:W-:Y:S08]  /*4b00*/  HMMA.16816.F32.BF16 R16, R100.reuse, R166, R16 ;  /* 0x000000a66410723c */ /* 0x040ff00000041810 */
[-C--:B------:R-:W-:Y:S08]  /*4b10*/  HMMA.16816.F32.BF16 R20, R100, R168.reuse, R20 ;  /* 0x000000a86414723c */ /* 0x080ff00000041814 */
[C---:B------:R-:W-:Y:S08]  /*4b20*/  HMMA.16816.F32.BF16 R24, R104.reuse, R168, R24 ;  /* 0x000000a86818723c */ /* 0x040ff00000041818 */
[C---:B------:R-:W-:Y:S01]  /*4b30*/  FADD.FTZ R5, -R108.reuse, R17 ;  /* 0x000000116c057221 */ /* 0x040fe20000010100 */
[-C--:B------:R-:W-:Y:S03]  /*4b40*/  HMMA.16816.F32.BF16 R28, R104, R170.reuse, R28 ;  /* 0x000000aa681c723c */ /* 0x080fe6000004181c */
[C---:B------:R-:W-:Y:S04]  /*4b50*/  FADD.FTZ R16, -R108.reuse, R16 ;  /* 0x000000106c107221 */ /* 0x040fe80000010100 */
[----:B------:R-:W-:Y:S01]  /*4b60*/  FADD.FTZ R17, -R108, R20 ;  /* 0x000000146c117221 */ /* 0x000fe20000010100 */
[----:B------:R-:W-:Y:S01]  /*4b70*/  HMMA.16816.F32.BF16 R32, R100, R170, R32 ;  /* 0x000000aa6420723c */ /* 0x000fe20000041820 */
[----:B------:R-:W-:Y:S03]  /*4b80*/  FMUL.FTZ R20, R126, R5 ;  /* 0x000000057e147220 */ /* 0x000fe60000410000 */
[----:B------:R-:W-:Y:S02]  /*4b90*/  FFMA.FTZ R5, -R122, R122, 1 ;  /* 0x3f8000007a057423 */ /* 0x000fe4000001017a */
[----:B------:R-:W-:Y:S02]  /*4ba0*/  FMUL.FTZ R17, R121, R17 ;  /* 0x0000001179117220 */ /* 0x000fe40000410000 */
[----:B------:R-:W-:Y:S04]  /*4bb0*/  FMUL.FTZ R100, R129, R16 ;  /* 0x0000001081647220 */ /* 0x000fe80000410000 */
[----:B------:R-:W-:Y:S02]  /*4bc0*/  FFMA.FTZ R16, -R125, R125, 1 ;  /* 0x3f8000007d107423 */ /* 0x000fe4000001017d */
[----:B------:R-:W-:Y:S02]  /*4bd0*/  FMUL.FTZ R5, R5, c[0x0][0x2ec] ;  /* 0x0000bb0005057a20 */ /* 0x000fe40000410000 */
[----:B------:R-:W-:Y:S02]  /*4be0*/  FADD.FTZ R21, -R108, R21 ;  /* 0x000000156c157221 */ /* 0x000fe40000010100 */
[----:B------:R-:W-:Y:S02]  /*4bf0*/  FMUL.FTZ R16, R16, c[0x0][0x2ec] ;  /* 0x0000bb0010107a20 */ /* 0x000fe40000410000 */
[----:B------:R-:W-:Y:S02]  /*4c00*/  FMUL.FTZ R110, R17, R5 ;  /* 0x00000005116e7220 */ /* 0x000fe40000410000 */
[----:B------:R-:W-:Y:S02]  /*4c10*/  FFMA.FTZ R5, -R115, R115, 1 ;  /* 0x3f80000073057423 */ /* 0x000fe40000010173 */
[----:B------:R-:W-:Y:S02]  /*4c20*/  FADD.FTZ R17, -R108, R32 ;  /* 0x000000206c117221 */ /* 0x000fe40000010100 */
[----:B------:R-:W-:Y:S02]  /*4c30*/  FMUL.FTZ R21, R123, R21 ;  /* 0x000000157b157220 */ /* 0x000fe40000410000 */
[----:B------:R-:W-:Y:S02]  /*4c40*/  FMUL.FTZ R109, R100, R16 ;  /* 0x00000010646d7220 */ /* 0x000fe40000410000 */
[----:B------:R-:W-:Y:S02]  /*4c50*/  FMUL.FTZ R17, R119, R17 ;  /* 0x0000001177117220 */ /* 0x000fe40000410000 */
[----:B------:R-:W-:Y:S02]  /*4c60*/  FMUL.FTZ R5, R5, c[0x0][0x2ec] ;  /* 0x0000bb0005057a20 */ /* 0x000fe40000410000 */
[----:B------:R-:W-:Y:S01]  /*4c70*/  FFMA.FTZ R16, -R116, R116, 1 ;  /* 0x3f80000074107423 */ /* 0x000fe20000010174 */
[----:B------:R-:W-:Y:S01]  /*4c80*/  MOV R116, R194 ;  /* 0x000000c200747202 */ /* 0x000fe20000000f00 */
[----:B------:R-:W-:Y:S02]  /*4c90*/  FMUL.FTZ R105, R17, R5 ;  /* 0x0000000511697220 */ /* 0x000fe40000410000 */
[----:B------:R-:W-:Y:S02]  /*4ca0*/  FMUL.FTZ R5, R16, c[0x0][0x2ec] ;  /* 0x0000bb0010057a20 */ /* 0x000fe40000410000 */
[C---:B--2---:R-:W-:Y:S02]  /*4cb0*/  FADD.FTZ R6, -R4.reuse, R6 ;  /* 0x0000000604067221 */ /* 0x044fe40000010100 */
[----:B------:R-:W-:Y:S02]  /*4cc0*/  FADD.FTZ R16, -R4, R7 ;  /* 0x0000000704107221 */ /* 0x000fe40000010100 */
[----:B------:R-:W-:Y:S02]  /*4cd0*/  FMUL.FTZ R112, R198, R6 ;  /* 0x00000006c6707220 */ /* 0x000fe40000410000 */
[----:B------:R-:W-:Y:S02]  /*4ce0*/  FFMA.FTZ R6, -R124, R124, 1 ;  /* 0x3f8000007c067423 */ /* 0x000fe4000001017c */
[----:B------:R-:W-:Y:S02]  /*4cf0*/  FFMA.FTZ R7, -R201, R201, 1 ;  /* 0x3f800000c9077423 */ /* 0x000fe400000101c9 */
[----:B------:R-:W-:Y:S02]  /*4d00*/  FMUL.FTZ R6, R6, c[0x0][0x2ec] ;  /* 0x0000bb0006067a20 */ /* 0x000fe40000410000 */
[----:B------:R-:W-:Y:S02]  /*4d10*/  FMUL.FTZ R16, R219, R16 ;  /* 0x00000010db107220 */ /* 0x000fe40000410000 */
[----:B------:R-:W-:Y:S02]  /*4d20*/  FMUL.FTZ R107, R20, R6 ;  /* 0x00000006146b7220 */ /* 0x000fe40000410000 */
[----:B------:R-:W-:Y:S02]  /*4d30*/  FFMA.FTZ R6, -R127, R127, 1 ;  /* 0x3f8000007f067423 */ /* 0x000fe4000001017f */
[----:B------:R-:W-:Y:S02]  /*4d40*/  FADD.FTZ R20, -R108, R33 ;  /* 0x000000216c147221 */ /* 0x000fe40000010100 */
[----:B------:R-:W-:Y:S02]  /*4d50*/  FMUL.FTZ R6, R6, c[0x0][0x2ec] ;  /* 0x0000bb0006067a20 */ /* 0x000fe40000410000 */
[----:B------:R-:W-:Y:S02]  /*4d60*/  FMUL.FTZ R20, R120, R20 ;  /* 0x0000001478147220 */ /* 0x000fe40000410000 */
[----:B------:R-:W-:Y:S02]  /*4d70*/  FMUL.FTZ R106, R21, R6 ;  /* 0x00000006156a7220 */ /* 0x000fe40000410000 */
[----:B------:R-:W-:Y:S02]  /*4d80*/  FFMA.FTZ R6, -R202, R202, 1 ;  /* 0x3f800000ca067423 */ /* 0x000fe400000101ca */
[----:B------:R-:W-:Y:S02]  /*4d90*/  FMUL.FTZ R104, R20, R5 ;  /* 0x0000000514687220 */ /* 0x000fe40000410000 */
[----:B------:R-:W-:Y:S02]  /*4da0*/  FMUL.FTZ R6, R6, c[0x0][0x2ec] ;  /* 0x0000bb0006067a20 */ /* 0x000fe40000410000 */
[----:B------:R-:W-:Y:S02]  /*4db0*/  FMUL.FTZ R5, R7, c[0x0][0x2ec] ;  /* 0x0000bb0007057a20 */ /* 0x000fe40000410000 */
[C---:B------:R-:W-:Y:S02]  /*4dc0*/  FADD.FTZ R18, -R4.reuse, R18 ;  /* 0x0000001204127221 */ /* 0x040fe40000010100 */
[----:B------:R-:W-:Y:S02]  /*4dd0*/  FADD.FTZ R7, -R4, R19 ;  /* 0x0000001304077221 */ /* 0x000fe40000010100 */
[----:B------:R-:W-:Y:S02]  /*4de0*/  FMUL.FTZ R103, R112, R6 ;  /* 0x0000000670677220 */ /* 0x000fe40000410000 */
[----:B------:R-:W-:Y:S02]  /*4df0*/  FMUL.FTZ R102, R16, R5 ;  /* 0x0000000510667220 */ /* 0x000fe40000410000 */
[----:B------:R-:W-:Y:S02]  /*4e00*/  FFMA.FTZ R6, -R196, R196, 1 ;  /* 0x3f800000c4067423 */ /* 0x000fe400000101c4 */
[----:B------:R-:W-:Y:S02]  /*4e10*/  FFMA.FTZ R5, -R138, R138, 1 ;  /* 0x3f8000008a057423 */ /* 0x000fe4000001018a */
[----:B------:R-:W-:Y:S02]  /*4e20*/  FMUL.FTZ R16, R135, R18 ;  /* 0x0000001287107220 */ /* 0x000fe40000410000 */
[----:B------:R-:W-:Y:S02]  /*4e30*/  FMUL.FTZ R7, R134, R7 ;  /* 0x0000000786077220 */ /* 0x000fe40000410000 */
[----:B------:R-:W-:Y:S02]  /*4e40*/  FMUL.FTZ R6, R6, c[0x0][0x2ec] ;  /* 0x0000bb0006067a20 */ /* 0x000fe40000410000 */
[----:B------:R-:W-:Y:S02]  /*4e50*/  FMUL.FTZ R5, R5, c[0x0][0x2ec] ;  /* 0x0000bb0005057a20 */ /* 0x000fe40000410000 */
[C---:B------:R-:W-:Y:S02]  /*4e60*/  FADD.FTZ R19, -R4.reuse, R22 ;  /* 0x0000001604137221 */ /* 0x040fe40000010100 */
[C---:B------:R-:W-:Y:S02]  /*4e70*/  FADD.FTZ R18, -R4.reuse, R23 ;  /* 0x0000001704127221 */ /* 0x040fe40000010100 */
[C---:B------:R-:W-:Y:S02]  /*4e80*/  FADD.FTZ R17, -R4.reuse, R34 ;  /* 0x0000002204117221 */ /* 0x040fe40000010100 */
[----:B------:R-:W-:Y:S02]  /*4e90*/  FADD.FTZ R35, -R4, R35 ;  /* 0x0000002304237221 */ /* 0x000fe40000010100 */
[----:B------:R-:W-:Y:S02]  /*4ea0*/  FMUL.FTZ R101, R16, R6 ;  /* 0x0000000610657220 */ /* 0x000fe40000410000 */
[----:B------:R-:W-:Y:S02]  /*4eb0*/  FMUL.FTZ R100, R7, R5 ;  /* 0x0000000507647220 */ /* 0x000fe40000410000 */
[----:B------:R-:W-:Y:S02]  /*4ec0*/  FFMA.FTZ R6, -R139, R139, 1 ;  /* 0x3f8000008b067423 */ /* 0x000fe4000001018b */
[----:B------:R-:W-:Y:S02]  /*4ed0*/  FFMA.FTZ R5, -R118, R118, 1 ;  /* 0x3f80000076057423 */ /* 0x000fe40000010176 */
[----:B------:R-:W-:Y:S01]  /*4ee0*/  FFMA.FTZ R4, -R117, R117, 1 ;  /* 0x3f80000075047423 */ /* 0x000fe20000010175 */
[----:B------:R-:W-:Y:S01]  /*4ef0*/  MOV R117, R189 ;  /* 0x000000bd00757202 */ /* 0x000fe20000000f00 */
[----:B------:R-:W-:Y:S02]  /*4f00*/  FMUL.FTZ R18, R132, R18 ;  /* 0x0000001284127220 */ /* 0x000fe40000410000 */
[----:B------:R-:W-:Y:S02]  /*4f10*/  FMUL.FTZ R17, R131, R17 ;  /* 0x0000001183117220 */ /* 0x000fe40000410000 */
[----:B------:R-:W-:Y:S02]  /*4f20*/  FMUL.FTZ R16, R130, R35 ;  /* 0x0000002382107220 */ /* 0x000fe40000410000 */
[----:B------:R-:W-:Y:S02]  /*4f30*/  FMUL.FTZ R6, R6, c[0x0][0x2ec] ;  /* 0x0000bb0006067a20 */ /* 0x000fe40000410000 */
[----:B------:R-:W-:Y:S02]  /*4f40*/  FMUL.FTZ R5, R5, c[0x0][0x2ec] ;  /* 0x0000bb0005057a20 */ /* 0x000fe40000410000 */
[----:B------:R-:W-:Y:S02]  /*4f50*/  FMUL.FTZ R4, R4, c[0x0][0x2ec] ;  /* 0x0000bb0004047a20 */ /* 0x000fe40000410000 */
[----:B------:R-:W-:Y:S02]  /*4f60*/  FFMA.FTZ R7, -R197, R197, 1 ;  /* 0x3f800000c5077423 */ /* 0x000fe400000101c5 */
[----:B------:R-:W-:Y:S02]  /*4f70*/  FMUL.FTZ R34, R18, R6 ;  /* 0x0000000612227220 */ /* 0x000fe40000410000 */
[----:B------:R-:W-:Y:S02]  /*4f80*/  FMUL.FTZ R33, R17, R5 ;  /* 0x0000000511217220 */ /* 0x000fe40000410000 */
[----:B------:R-:W-:Y:S02]  /*4f90*/  FMUL.FTZ R32, R16, R4 ;  /* 0x0000000410207220 */ /* 0x000fe40000410000 */
[C---:B---3--:R-:W-:Y:S02]  /*4fa0*/  FADD.FTZ R4, -R2.reuse, R8 ;  /* 0x0000000802047221 */ /* 0x048fe40000010100 */
[C---:B------:R-:W-:Y:S02]  /*4fb0*/  FADD.FTZ R5, -R2.reuse, R9 ;  /* 0x0000000902057221 */ /* 0x040fe40000010100 */
[----:B------:R-:W-:Y:S02]  /*4fc0*/  FADD.FTZ R6, -R2, R12 ;  /* 0x0000000c02067221 */ /* 0x000fe40000010100 */
[----:B------:R-:W-:Y:S02]  /*4fd0*/  FFMA.FTZ R9, -R214, R214, 1 ;  /* 0x3f800000d6097423 */ /* 0x000fe400000101d6 */
[----:B------:R-:W-:Y:S02]  /*4fe0*/  FFMA.FTZ R17, -R211, R211, 1 ;  /* 0x3f800000d3117423 */ /* 0x000fe400000101d3 */
[----:B------:R-:W-:Y:S02]  /*4ff0*/  FFMA.FTZ R23, -R209, R209, 1 ;  /* 0x3f800000d1177423 */ /* 0x000fe400000101d1 */
[----:B------:R-:W-:Y:S02]  /*5000*/  FMUL.FTZ R19, R133, R19 ;  /* 0x0000001385137220 */ /* 0x000fe40000410000 */
[----:B------:R-:W-:Y:S02]  /*5010*/  FMUL.FTZ R7, R7, c[0x0][0x2ec] ;  /* 0x0000bb0007077a20 */ /* 0x000fe40000410000 */
[----:B------:R-:W-:Y:S02]  /*5020*/  FMUL.FTZ R4, R228, R4 ;  /* 0x00000004e4047220 */ /* 0x000fe40000410000 */
[----:B------:R-:W-:Y:S02]  /*5030*/  FMUL.FTZ R5, R226, R5 ;  /* 0x00000005e2057220 */ /* 0x000fe40000410000 */
[----:B------:R-:W-:Y:S02]  /*5040*/  FMUL.FTZ R6, R223, R6 ;  /* 0x00000006df067220 */ /* 0x000fe40000410000 */
[----:B------:R-:W-:Y:S02]  /*5050*/  FMUL.FTZ R9, R9, c[0x0][0x2ec] ;  /* 0x0000bb0009097a20 */ /* 0x000fe40000410000 */
[----:B------:R-:W-:Y:S02]  /*5060*/  FMUL.FTZ R17, R17, c[0x0][0x2ec] ;  /* 0x0000bb0011117a20 */ /* 0x000fe40000410000 */
[----:B------:R-:W-:Y:S02]  /*5070*/  FMUL.FTZ R23, R23, c[0x0][0x2ec] ;  /* 0x0000bb0017177a20 */ /* 0x000fe40000410000 */
[C---:B------:R-:W-:Y:S02]  /*5080*/  FADD.FTZ R24, -R2.reuse, R24 ;  /* 0x0000001802187221 */ /* 0x040fe40000010100 */
[----:B------:R-:W-:Y:S02]  /*5090*/  FMUL.FTZ R35, R19, R7 ;  /* 0x0000000713237220 */ /* 0x000fe40000410000 */
[----:B------:R-:W-:Y:S02]  /*50a0*/  FADD.FTZ R7, -R2, R13 ;  /* 0x0000000d02077221 */ /* 0x000fe40000010100 */
[----:B------:R-:W-:Y:S02]  /*50b0*/  FFMA.FTZ R13, -R205, R205, 1 ;  /* 0x3f800000cd0d7423 */ /* 0x000fe400000101cd */
[----:B------:R-:W-:Y:S02]  /*50c0*/  FMUL.FTZ R9, R4, R9 ;  /* 0x0000000904097220 */ /* 0x000fe40000410000 */
[----:B------:R-:W-:Y:S02]  /*50d0*/  FMUL.FTZ R17, R5, R17 ;  /* 0x0000001105117220 */ /* 0x000fe40000410000 */
[----:B------:R-:W-:Y:S02]  /*50e0*/  FMUL.FTZ R23, R6, R23 ;  /* 0x0000001706177220 */ /* 0x000fe40000410000 */
[C---:B------:R-:W-:Y:S02]  /*50f0*/  FADD.FTZ R4, -R2.reuse, R25 ;  /* 0x0000001902047221 */ /* 0x040fe40000010100 */
[C---:B------:R-:W-:Y:S02]  /*5100*/  FADD.FTZ R5, -R2.reuse, R28 ;  /* 0x0000001c02057221 */ /* 0x040fe40000010100 */
[----:B------:R-:W-:Y:S02]  /*5110*/  FADD.FTZ R6, -R2, R29 ;  /* 0x0000001d02067221 */ /* 0x000fe40000010100 */
[----:B------:R-:W-:Y:S02]  /*5120*/  FMUL.FTZ R2, R213, R24 ;  /* 0x00000018d5027220 */ /* 0x000fe40000410000 */
[----:B------:R-:W-:Y:S02]  /*5130*/  FFMA.FTZ R25, -R200, R200, 1 ;  /* 0x3f800000c8197423 */ /* 0x000fe400000101c8 */
        /* <DEDUP_REMOVED lines=11> */
[----:B------:R-:W-:Y:S02]  /*51f0*/  FMUL.FTZ R28, R28, c[0x0][0x2ec] ;  /* 0x0000bb001c1c7a20 */ /* 0x000fe40000410000 */
[----:B------:R-:W-:Y:S02]  /*5200*/  FMUL.FTZ R13, R7, R13 ;  /* 0x0000000d070d7220 */ /* 0x000fe40000410000 */
[----:B------:R-:W-:Y:S02]  /*5210*/  FMUL.FTZ R25, R2, R25 ;  /* 0x0000001902197220 */ /* 0x000fe40000410000 */
[----:B------:R-:W-:Y:S02]  /*5220*/  FMUL.FTZ R24, R4, R24 ;  /* 0x0000001804187220 */ /* 0x000fe40000410000 */
[----:B------:R-:W-:Y:S02]  /*5230*/  FMUL.FTZ R29, R5, R29 ;  /* 0x0000001d051d7220 */ /* 0x000fe40000410000 */
[----:B------:R-:W-:Y:S02]  /*5240*/  FMUL.FTZ R28, R6, R28 ;  /* 0x0000001c061c7220 */ /* 0x000fe40000410000 */
[C---:B----4-:R-:W-:Y:S02]  /*5250*/  FADD.FTZ R2, -R0.reuse, R10 ;  /* 0x0000000a00027221 */ /* 0x050fe40000010100 */
[C---:B------:R-:W-:Y:S02]  /*5260*/  FADD.FTZ R4, -R0.reuse, R11 ;  /* 0x0000000b00047221 */ /* 0x040fe40000010100 */
[C---:B------:R-:W-:Y:S02]  /*5270*/  FADD.FTZ R5, -R0.reuse, R14 ;  /* 0x0000000e00057221 */ /* 0x040fe40000010100 */
[----:B------:R-:W-:Y:S02]  /*5280*/  FADD.FTZ R8, -R0, R15 ;  /* 0x0000000f00087221 */ /* 0x000fe40000010100 */
[----:B------:R-:W-:Y:S02]  /*5290*/  FFMA.FTZ R6, -R221, R221, 1 ;  /* 0x3f800000dd067423 */ /* 0x000fe400000101dd */
[----:B------:R-:W-:Y:S02]  /*52a0*/  FFMA.FTZ R16, -R220, R220, 1 ;  /* 0x3f800000dc107423 */ /* 0x000fe400000101dc */
[----:B------:R-:W-:Y:S02]  /*52b0*/  FFMA.FTZ R7, -R218, R218, 1 ;  /* 0x3f800000da077423 */ /* 0x000fe400000101da */
[----:B------:R-:W-:Y:S02]  /*52c0*/  FFMA.FTZ R12, -R216, R216, 1 ;  /* 0x3f800000d80c7423 */ /* 0x000fe400000101d8 */
[----:B------:R-:W-:Y:S02]  /*52d0*/  FMUL.FTZ R2, R235, R2 ;  /* 0x00000002eb027220 */ /* 0x000fe40000410000 */
        /* <DEDUP_REMOVED lines=11> */
[C---:B------:R-:W-:Y:S02]  /*5390*/  FADD.FTZ R26, -R0.reuse, R26 ;  /* 0x0000001a001a7221 */ /* 0x040fe40000010100 */
        /* <DEDUP_REMOVED lines=18> */
[----:B------:R-:W-:Y:S01]  /*54c0*/  FMUL.FTZ R21, R5, R21 ;  /* 0x0000001505157220 */ /* 0x000fe20000410000 */
[----:B------:R-:W-:-:S05]  /*54d0*/  @!P2 BRA `(.L_x_867) ;  /* 0x000001400000a947 */ /* 0x000fca0003800000 */
[----:B------:R-:W-:Y:S01]  /*54e0*/  IMAD.MOV.U32 R5, RZ, RZ, c[0x0][0x190] ;  /* 0x00006400ff057624 */ /* 0x000fe200078e00ff */
[----:B------:R-:W-:Y:S01]  /*54f0*/  ULOP3.LUT UR12, UR7, 0x1, URZ, 0xc0, !UPT ;  /* 0x00000001070c7892 */ /* 0x000fe2000f8ec03f */
[----:B------:R-:W-:Y:S02]  /*5500*/  IMAD.MOV.U32 R10, RZ, RZ, c[0x0][0x194] ;  /* 0x00006500ff0a7624 */ /* 0x000fe400078e00ff */
[----:B------:R-:W-:Y:S01]  /*5510*/  IMAD.U32 R0, R5, -0x40, RZ ;  /* 0xffffffc005007824 */ /* 0x000fe200078e00ff */
[----:B------:R-:W-:Y:S04]  /*5520*/  UISETP.NE.U32.AND UP3, UPT, UR12, 0x1, UPT ;  /* 0x000000010c00788c */ /* 0x000fe8000bf65070 */
[C---:B------:R-:W-:Y:S01]  /*5530*/  LEA R2, P0, R0.reuse, R192, 0x1 ;  /* 0x000000c000027211 */ /* 0x040fe200078008ff */
[----:B------:R-:W-:Y:S03]  /*5540*/  USEL UR12, UR51, 0x2000, !UP3 ;  /* 0x00002000330c7887 */ /* 0x000fe6000d800000 */
[----:B------:R-:W-:Y:S01]  /*5550*/  LEA.HI.X.SX32 R0, R0, R193, 0x1, P0 ;  /* 0x000000c100007211 */ /* 0x000fe200000f0eff */
[----:B------:R-:W-:Y:S02]  /*5560*/  IMAD.MOV.U32 R192, RZ, RZ, R2 ;  /* 0x000000ffffc07224 */ /* 0x000fe400078e0002 */
[----:B------:R-:W-:Y:S02]  /*5570*/  IADD3 R195, R195, UR12, RZ ;  /* 0x0000000cc3c37c10 */ /* 0x000fe4000fffe0ff */
[----:B------:R-:W-:Y:S01]  /*5580*/  IMAD.MOV.U32 R193, RZ, RZ, R0 ;  /* 0x000000ffffc17224 */ /* 0x000fe200078e0000 */
[----:B------:R-:W-:Y:S02]  /*5590*/  LEA R4, P0, R5, R192, 0x6 ;  /* 0x000000c005047211 */ /* 0x000fe400078030ff */
[----:B------:R-:W-:Y:S02]  /*55a0*/  IADD3 R173, R173, UR12, RZ ;  /* 0x0000000cadad7c10 */ /* 0x000fe4000fffe0ff */
[----:B------:R-:W-:Y:S01]  /*55b0*/  @!PT LDS RZ, [RZ] ;  /* 0x00000000fffff984 */ /* 0x000fe20000000800 */
[----:B------:R-:W-:Y:S01]  /*55c0*/  @!PT LDS RZ, [RZ] ;  /* 0x00000000fffff984 */ /* 0x000fe20000000800 */
[----:B------:R-:W-:Y:S01]  /*55d0*/  @!PT LDS RZ, [RZ] ;  /* 0x00000000fffff984 */ /* 0x000fe20000000800 */
[----:B------:R1:W-:Y:S01]  /*55e0*/  LDGSTS.E.BYPASS.LTC128B.128 [R195], [R192.64] ;  /* 0x00000000c0c37fae */ /* 0x0003e2000b901d44 */
[----:B------:R-:W-:Y:S05]  /*55f0*/  LEA.HI.X R5, R5, R193, R10, 0x6, P0 ;  /* 0x000000c105057211 */ /* 0x000fea00000f340a */
[----:B------:R1:W-:Y:S04]  /*5600*/  LDGSTS.E.BYPASS.LTC128B.128 [R195+0x1000], [R4.64] ;  /* 0x0100000004c37fae */ /* 0x0003e8000b901d44 */
[----:B------:R-:W0:Y:S02]  /*5610*/  LDGDEPBAR ;  /* 0x00000000000079af */ /* 0x000e240000000000 */
.L_x_867:
        /* <DEDUP_REMOVED lines=88> */
[----:B------:R-:W-:Y:S03]  /*5ba0*/  MOV R6, c[0x0][0x374] ;  /* 0x0000dd0000067a02 */ /* 0x000fe60000000f00 */
[C---:B------:R-:W-:Y:S05]  /*5bb0*/  IMAD.U32 R2, R5.reuse, -0x40, RZ ;  /* 0xffffffc005027824 */ /* 0x040fea00078e00ff */
[C---:B------:R-:W-:Y:S04]  /*5bc0*/  LEA R4, P0, R2.reuse, R190, 0x1 ;  /* 0x000000be02047211 */ /* 0x040fe800078008ff */
[----:B------:R-:W-:Y:S01]  /*5bd0*/  LEA.HI.X.SX32 R2, R2, R191, 0x1, P0 ;  /* 0x000000bf02027211 */ /* 0x000fe200000f0eff */
[----:B------:R-:W-:Y:S03]  /*5be0*/  IMAD.MOV.U32 R190, RZ, RZ, R4 ;  /* 0x000000ffffbe7224 */ /* 0x000fe600078e0004 */
[----:B------:R-:W-:Y:S02]  /*5bf0*/  MOV R191, R2 ;  /* 0x0000000200bf7202 */ /* 0x000fe40000000f00 */
        /* <DEDUP_REMOVED lines=8> */
.L_x_868:
[----:B------:R-:W-:Y:S01]  /*5c80*/  LDSM.16.M88.4 R16, [R175] ;  /* 0x00000000af10783b */ /* 0x000fe20000000200 */
[--C-:B------:R-:W-:Y:S01]  /*5c90*/  IMAD.IADD R2, R0, 0x1, R128.reuse ;  /* 0x0000000100027824 */ /* 0x100fe200078e0280 */
[----:B------:R-:W-:Y:S01]  /*5ca0*/  LEA R194, P0, R250, R116, 0x2 ;  /* 0x00000074fac27211 */ /* 0x000fe200078010ff */
[----:B------:R-:W-:Y:S01]  /*5cb0*/  IMAD.IADD R112, R175, 0x1, R128 ;  /* 0x00000001af707824 */ /* 0x000fe200078e0280 */
[----:B------:R-:W2:Y:S01]  /*5cc0*/  LDSM.16.MT88.4 R8, [R0+0x6000] ;  /* 0x006000000008783b */ /* 0x000ea20000004200 */
[----:B------:R-:W-:Y:S01]  /*5cd0*/  IMAD.IADD R113, R128, 0x1, R176 ;  /* 0x0000000180717824 */ /* 0x000fe200078e02b0 */
[----:B------:R-:W-:Y:S01]  /*5ce0*/  LEA.HI.X.SX32 R189, R250, R117, 0x2, P0 ;  /* 0x00000075fabd7211 */ /* 0x000fe200000f16ff */
[----:B------:R-:W-:Y:S01]  /*5cf0*/  ULOP3.LUT UR12, UR7, 0x1, URZ, 0xc0, !UPT ;  /* 0x00000001070c7892 */ /* 0x000fe2000f8ec03f */
[----:B------:R-:W3:Y:S03]  /*5d00*/  LDSM.16.MT88.4 R20, [R2+0x6000] ;  /* 0x006000000214783b */ /* 0x000ee60000004200 */
[----:B------:R-:W-:Y:S01]  /*5d10*/  UISETP.NE.U32.AND UP3, UPT, UR12, 0x1, UPT ;  /* 0x000000010c00788c */ /* 0x000fe2000bf65070 */
        /* <DEDUP_REMOVED lines=41> */
[----:B------:R2:W1:Y:S07]  /*5fb0*/  LDSM.16.MT88.4 R108, [R0+0x9800] ;  /* 0x00980000006c783b */ /* 0x00046e0000004200 */
[C---:B---3--:R-:W-:Y:S08]  /*5fc0*/  HMMA.16816.F32.BF16 R12, R100.reuse, R24, R12 ;  /* 0x00000018640c723c */ /* 0x048ff0000004180c */
[----:B------:R-:W-:Y:S01]  /*5fd0*/  HMMA.16816.F32.BF16 R16, R100, R26, R16 ;  /* 0x0000001a6410723c */ /* 0x000fe20000041810 */
[----:B------:R3:W1:Y:S07]  /*5fe0*/  LDSM.16.MT88.4 R24, [R2+0x9800] ;  /* 0x009800000218783b */ /* 0x00066e0000004200 */
[C---:B----4-:R-:W-:Y:S01]  /*5ff0*/  HMMA.16816.F32.BF16 R4, R28.reuse, R104, R4 ;  /* 0x000000681c04723c */ /* 0x050fe20000041804 */
[----:B--2---:R-:W-:Y:S07]  /*6000*/  IMAD.U32 R0, RZ, RZ, UR13 ;  /* 0x0000000dff007e24 */ /* 0x004fee000f8e00ff */
[C---:B------:R-:W-:Y:S08]  /*6010*/  HMMA.16816.F32.BF16 R8, R28.reuse, R106, R8 ;  /* 0x0000006a1c08723c */ /* 0x040ff00000041808 */
[C---:B-1----:R-:W-:Y:S01]  /*6020*/  HMMA.16816.F32.BF16 R12, R28.reuse, R20, R12 ;  /* 0x000000141c0c723c */ /* 0x042fe2000004180c */
[----:B---3--:R-:W-:Y:S06]  /*6030*/  IMAD.U32 R2, RZ, RZ, UR25 ;  /* 0x00000019ff027e24 */ /* 0x008fec000f8e00ff */
[----:B------:R-:W-:Y:S01]  /*6040*/  @P2 IADD3 R20, P3, R240, UR9, RZ ;  /* 0x00000009f0142c10 */ /* 0x000fe2000ff7e0ff */
[----:B------:R-:W-:Y:S01]  /*6050*/  HMMA.16816.F32.BF16 R16, R28, R22, R16 ;  /* 0x000000161c10723c */ /* 0x000fe20000041810 */
[----:B------:R-:W-:Y:S03]  /*6060*/  @UP5 UIADD3 UR9, UP4, UR9, -0x100, URZ ;  /* 0xffffff0009095890 */ /* 0x000fe6000ff9e03f */
[----:B------:R-:W-:Y:S01]  /*6070*/  @P2 IADD3.X R21, R241, UR8, RZ, P3, !PT ;  /* 0x00000008f1152c10 */ /* 0x000fe20009ffe4ff */
[----:B------:R-:W-:Y:S02]  /*6080*/  @UP5 UIADD3.X UR8, UR8, -0x1, URZ, UP4, !UPT ;  /* 0xffffffff08085890 */ /* 0x000fe4000a7fe43f */
[----:B------:R-:W-:Y:S01]  /*6090*/  IMAD.U32 R22, RZ, RZ, UR13 ;  /* 0x0000000dff167e24 */ /* 0x000fe2000f8e00ff */
[C---:B------:R-:W-:Y:S01]  /*60a0*/  HMMA.16816.F32.BF16 R4, R32.reuse, R108, R4 ;  /* 0x0000006c2004723c */ /* 0x040fe20000041804 */
[----:B------:R1:W5:Y:S03]  /*60b0*/  @P2 LDG.E R232, [R20.64] ;  /* 0x0000000414e82981 */ /* 0x000366000c1e1900 */
[----:B------:R-:W-:Y:S01]  /*60c0*/  IMAD.U32 R28, RZ, RZ, UR19 ;  /* 0x00000013ff1c7e24 */ /* 0x000fe2000f8e00ff */
[----:B------:R1:W5:Y:S03]  /*60d0*/  @P2 LDG.E R233, [R20.64+0x20] ;  /* 0x0000200414e92981 */ /* 0x000366000c1e1900 */
[C---:B------:R-:W-:Y:S01]  /*60e0*/  HMMA.16816.F32.BF16 R8, R32.reuse, R110, R8 ;  /* 0x0000006e2008723c */ /* 0x040fe20000041808 */
[----:B------:R1:W5:Y:S04]  /*60f0*/  @P2 LDG.E R230, [R20.64+0x80] ;  /* 0x0000800414e62981 */ /* 0x000368000c1e1900 */
[----:B------:R1:W5:Y:S03]  /*6100*/  @P2 LDG.E R231, [R20.64+0xa0] ;  /* 0x0000a00414e72981 */ /* 0x000366000c1e1900 */
[C---:B------:R-:W-:Y:S07]  /*6110*/  HMMA.16816.F32.BF16 R12, R32.reuse, R24, R12 ;  /* 0x00000018200c723c */ /* 0x040fee000004180c */
[----:B------:R-:W-:Y:S01]  /*6120*/  IMAD.U32 R24, RZ, RZ, UR25 ;  /* 0x00000019ff187e24 */ /* 0x000fe2000f8e00ff */
[----:B------:R-:W-:Y:S01]  /*6130*/  HMMA.16816.F32.BF16 R16, R32, R26, R16 ;  /* 0x0000001a2010723c */ /* 0x000fe20000041810 */
[----:B------:R-:W-:Y:S01]  /*6140*/  IMAD.U32 R25, RZ, RZ, UR19 ;  /* 0x00000013ff197e24 */ /* 0x000fe2000f8e00ff */
[----:B------:R-:W-:Y:S05]  /*6150*/  LDSM.16.MT88.4 R32, [R3+0xc800] ;  /* 0x00c800000320783b */ /* 0x000fea0000004200 */
[----:B------:R-:W-:Y:S02]  /*6160*/  IMAD.U32 R26, RZ, RZ, UR24 ;  /* 0x00000018ff1a7e24 */ /* 0x000fe4000f8e00ff */
[----:B-1----:R-:W-:Y:S03]  /*6170*/  IMAD.MOV.U32 R20, RZ, RZ, R194 ;  /* 0x000000ffff147224 */ /* 0x002fe600078e00c2 */
[----:B------:R-:W-:Y:S02]  /*6180*/  IMAD.MOV.U32 R21, RZ, RZ, R189 ;  /* 0x000000ffff157224 */ /* 0x000fe400078e00bd */
[-C--:B------:R-:W-:Y:S02]  /*6190*/  LEA R22, P3, R22, R20.reuse, 0x2 ;  /* 0x0000001416167211 */ /* 0x080fe400078610ff */
[-C--:B------:R-:W-:Y:S01]  /*61a0*/  LEA R28, P2, R28, R20.reuse, 0x2 ;  /* 0x000000141c1c7211 */ /* 0x080fe200078410ff */
[----:B------:R1:W-:Y:S01]  /*61b0*/  RED.E.ADD.F32.FTZ.RN.STRONG.GPU [R20.64], R4 ;  /* 0x000000041400798e */ /* 0x0003e2000c10e784 */
[-C--:B------:R-:W-:Y:S01]  /*61c0*/  LEA.HI.X.SX32 R23, R0, R21.reuse, 0x2, P3 ;  /* 0x0000001500177211 */ /* 0x080fe200018f16ff */
[----:B------:R-:W-:Y:S01]  /*61d0*/  IMAD.U32 R0, RZ, RZ, UR24 ;  /* 0x00000018ff007e24 */ /* 0x000fe2000f8e00ff */
[-C--:B------:R-:W-:Y:S02]  /*61e0*/  LEA R24, P0, R24, R20.reuse, 0x2 ;  /* 0x0000001418187211 */ /* 0x080fe400078010ff */
[-C--:B------:R-:W-:Y:S01]  /*61f0*/  LEA.HI.X.SX32 R29, R25, R21.reuse, 0x2, P2 ;  /* 0x00000015191d7211 */ /* 0x080fe200010f16ff */
[----:B------:R2:W-:Y:S01]  /*6200*/  RED.E.ADD.F32.FTZ.RN.STRONG.GPU [R22.64], R5 ;  /* 0x000000051600798e */ /* 0x0005e2000c10e784 */
[-C--:B------:R-:W-:Y:S01]  /*6210*/  LEA.HI.X.SX32 R25, R2, R21.reuse, 0x2, P0 ;  /* 0x0000001502197211 */ /* 0x080fe200000f16ff */
[----:B------:R-:W-:Y:S01]  /*6220*/  IMAD.U32 R2, RZ, RZ, UR22 ;  /* 0x00000016ff027e24 */ /* 0x000fe2000f8e00ff */
[-C--:B------:R-:W-:Y:S01]  /*6230*/  LEA R26, P0, R26, R20.reuse, 0x2 ;  /* 0x000000141a1a7211 */ /* 0x080fe200078010ff */
[----:B------:R3:W-:Y:S03]  /*6240*/  RED.E.ADD.F32.FTZ.RN.STRONG.GPU [R28.64], R6 ;  /* 0x000000061c00798e */ /* 0x0007e6000c10e784 */
[-C--:B------:R-:W-:Y:S01]  /*6250*/  LEA.HI.X.SX32 R27, R0, R21.reuse, 0x2, P0 ;  /* 0x00000015001b7211 */ /* 0x080fe200000f16ff */
[----:B------:R4:W-:Y:S01]  /*6260*/  RED.E.ADD.F32.FTZ.RN.STRONG.GPU [R24.64], R7 ;  /* 0x000000071800798e */ /* 0x0009e2000c10e784 */
[----:B------:R-:W-:Y:S03]  /*6270*/  IMAD.U32 R0, RZ, RZ, UR21 ;  /* 0x00000015ff007e24 */ /* 0x000fe6000f8e00ff */
[----:B------:R4:W-:Y:S04]  /*6280*/  RED.E.ADD.F32.FTZ.RN.STRONG.GPU [R26.64], R8 ;  /* 0x000000081a00798e */ /* 0x0009e8000c10e784 */
[----:B------:R-:W-:Y:S01]  /*6290*/  LDSM.16.MT88.4 R28, [R3+0xa800] ;  /* 0x00a80000031c783b */ /* 0x000fe20000004200 */
[----:B-1----:R-:W-:Y:S05]  /*62a0*/  IMAD.U32 R4, RZ, RZ, UR21 ;  /* 0x00000015ff047e24 */ /* 0x002fea000f8e00ff */
[-C--:B------:R-:W-:Y:S01]  /*62b0*/  LEA R4, P0, R4, R20.reuse, 0x2 ;  /* 0x0000001404047211 */ /* 0x080fe200078010ff */
[----:B--2---:R-:W-:Y:S02]  /*62c0*/  IMAD.U32 R5, RZ, RZ, UR23 ;  /* 0x00000017ff057e24 */ /* 0x004fe4000f8e00ff */
[----:B---3--:R-:W-:Y:S02]  /*62d0*/  IMAD.U32 R6, RZ, RZ, UR22 ;  /* 0x00000016ff067e24 */ /* 0x008fe4000f8e00ff */
[----:B----4-:R-:W-:Y:S03]  /*62e0*/  IMAD.U32 R24, RZ, RZ, UR23 ;  /* 0x00000017ff187e24 */ /* 0x010fe6000f8e00ff */
[-C--:B------:R-:W-:Y:S01]  /*62f0*/  LEA R6, P2, R6, R20.reuse, 0x2 ;  /* 0x0000001406067211 */ /* 0x080fe200078410ff */
[----:B------:R-:W-:Y:S01]  /*6300*/  IMAD.U32 R26, RZ, RZ, UR18 ;  /* 0x00000012ff1a7e24 */ /* 0x000fe2000f8e00ff */
[-C--:B------:R-:W-:Y:S01]  /*6310*/  LEA R24, P3, R24, R20.reuse, 0x2 ;  /* 0x0000001418187211 */ /* 0x080fe200078610ff */
[----:B------:R-:W-:Y:S01]  /*6320*/  IMAD.U32 R8, RZ, RZ, UR15 ;  /* 0x0000000fff087e24 */ /* 0x000fe2000f8e00ff */
[-C--:B------:R-:W-:Y:S01]  /*6330*/  LEA.HI.X.SX32 R7, R2, R21.reuse, 0x2, P2 ;  /* 0x0000001502077211 */ /* 0x080fe200010f16ff */
[----:B------:R-:W-:Y:S01]  /*6340*/  IMAD.U32 R2, RZ, RZ, UR14 ;  /* 0x0000000eff027e24 */ /* 0x000fe2000f8e00ff */
[-C--:B------:R-:W-:Y:S02]  /*6350*/  LEA.HI.X.SX32 R25, R5, R21.reuse, 0x2, P3 ;  /* 0x0000001505197211 */ /* 0x080fe400018f16ff */
[-C--:B------:R-:W-:Y:S01]  /*6360*/  LEA.HI.X.SX32 R5, R0, R21.reuse, 0x2, P0 ;  /* 0x0000001500057211 */ /* 0x080fe200000f16ff */
[----:B------:R-:W-:Y:S01]  /*6370*/  IMAD.U32 R0, RZ, RZ, UR20 ;  /* 0x00000014ff007e24 */ /* 0x000fe2000f8e00ff */
[-C--:B------:R-:W-:Y:S01]  /*6380*/  LEA R26, P6, R26, R20.reuse, 0x2 ;  /* 0x000000141a1a7211 */ /* 0x080fe200078c10ff */
[----:B------:R1:W-:Y:S01]  /*6390*/  RED.E.ADD.F32.FTZ.RN.STRONG.GPU [R24.64], R9 ;  /* 0x000000091800798e */ /* 0x0003e2000c10e784 */
[-C--:B------:R-:W-:Y:S03]  /*63a0*/  LEA R8, P3, R8, R20.reuse, 0x2 ;  /* 0x0000001408087211 */ /* 0x080fe600078610ff */
[----:B------:R2:W-:Y:S04]  /*63b0*/  RED.E.ADD.F32.FTZ.RN.STRONG.GPU [R6.64], R10 ;  /* 0x0000000a0600798e */ /* 0x0005e8000c10e784 */
[----:B------:R3:W-:Y:S04]  /*63c0*/  RED.E.ADD.F32.FTZ.RN.STRONG.GPU [R4.64], R11 ;  /* 0x0000000b0400798e */ /* 0x0007e8000c10e784 */
[----:B------:R-:W-:Y:S04]  /*63d0*/  RED.E.ADD.F32.FTZ.RN.STRONG.GPU [R20.64+0x80], R12 ;  /* 0x0000800c1400798e */ /* 0x000fe8000c10e784 */
[----:B------:R-:W-:Y:S01]  /*63e0*/  RED.E.ADD.F32.FTZ.RN.STRONG.GPU [R22.64+0x80], R13 ;  /* 0x0000800d1600798e */ /* 0x000fe2000c10e784 */
[----:B-1----:R-:W-:Y:S02]  /*63f0*/  IMAD.U32 R24, RZ, RZ, UR17 ;  /* 0x00000011ff187e24 */ /* 0x002fe4000f8e00ff */
[----:B------:R-:W-:Y:S02]  /*6400*/  IMAD.U32 R9, RZ, RZ, UR17 ;  /* 0x00000011ff097e24 */ /* 0x000fe4000f8e00ff */
[----:B--2---:R-:W-:Y:S01]  /*6410*/  IMAD.U32 R10, RZ, RZ, UR16 ;  /* 0x00000010ff0a7e24 */ /* 0x004fe2000f8e00ff */
[-C--:B------:R-:W-:Y:S01]  /*6420*/  LEA R24, P5, R24, R20.reuse, 0x2 ;  /* 0x0000001418187211 */ /* 0x080fe200078a10ff */
[----:B------:R-:W-:Y:S02]  /*6430*/  IMAD.U32 R7, RZ, RZ, UR16 ;  /* 0x00000010ff077e24 */ /* 0x000fe4000f8e00ff */
[----:B---3--:R-:W-:Y:S01]  /*6440*/  IMAD.U32 R11, RZ, RZ, UR18 ;  /* 0x00000012ff0b7e24 */ /* 0x008fe2000f8e00ff */
[-C--:B------:R-:W-:Y:S01]  /*6450*/  LEA R10, P4, R10, R20.reuse, 0x2 ;  /* 0x000000140a0a7211 */ /* 0x080fe200078810ff */
[----:B------:R-:W-:Y:S01]  /*6460*/  IMAD.U32 R6, RZ, RZ, UR14 ;  /* 0x0000000eff067e24 */ /* 0x000fe2000f8e00ff */
[-C--:B------:R-:W-:Y:S01]  /*6470*/  LEA.HI.X.SX32 R25, R9, R21.reuse, 0x2, P5 ;  /* 0x0000001509197211 */ /* 0x080fe200028f16ff */
[----:B------:R-:W-:Y:S01]  /*6480*/  IMAD.U32 R5, RZ, RZ, UR15 ;  /* 0x0000000fff057e24 */ /* 0x000fe2000f8e00ff */
[-C--:B------:R-:W-:Y:S01]  /*6490*/  LEA.HI.X.SX32 R27, R11, R21.reuse, 0x2, P6 ;  /* 0x000000150b1b7211 */ /* 0x080fe200030f16ff */
[----:B------:R-:W-:Y:S01]  /*64a0*/  IMAD.U32 R4, RZ, RZ, UR20 ;  /* 0x00000014ff047e24 */ /* 0x000fe2000f8e00ff */
[-C--:B------:R-:W-:Y:S02]  /*64b0*/  LEA.HI.X.SX32 R11, R7, R21.reuse, 0x2, P4 ;  /* 0x00000015070b7211 */ /* 0x080fe400020f16ff */
[-C--:B------:R-:W-:Y:S01]  /*64c0*/  LEA R6, P2, R6, R20.reuse, 0x2 ;  /* 0x0000001406067211 */ /* 0x080fe200078410ff */
[----:B------:R-:W-:Y:S01]  /*64d0*/  RED.E.ADD.F32.FTZ.RN.STRONG.GPU [R26.64], R14 ;  /* 0x0000000e1a00798e */ /* 0x000fe2000c10e784 */
[-C--:B------:R-:W-:Y:S02]  /*64e0*/  LEA.HI.X.SX32 R9, R5, R21.reuse, 0x2, P3 ;  /* 0x0000001505097211 */ /* 0x080fe400018f16ff */
[----:B------:R-:W-:Y:S01]  /*64f0*/  LEA R4, P0, R4, R20, 0x2 ;  /* 0x0000001404047211 */ /* 0x000fe200078010ff */
[----:B------:R-:W-:Y:S01]  /*6500*/  RED.E.ADD.F32.FTZ.RN.STRONG.GPU [R24.64], R15 ;  /* 0x0000000f1800798e */ /* 0x000fe2000c10e784 */
[-C--:B------:R-:W-:Y:S02]  /*6510*/  LEA.HI.X.SX32 R7, R2, R21.reuse, 0x2, P2 ;  /* 0x0000001502077211 */ /* 0x080fe400010f16ff */
[----:B------:R-:W-:Y:S01]  /*6520*/  LEA.HI.X.SX32 R5, R0, R21, 0x2, P0 ;  /* 0x0000001500057211 */ /* 0x000fe200000f16ff */
[----:B------:R-:W-:Y:S01]  /*6530*/  RED.E.ADD.F32.FTZ.RN.STRONG.GPU [R10.64], R16 ;  /* 0x000000100a00798e */ /* 0x000fe2000c10e784 */
[----:B------:R-:W-:Y:S01]  /*6540*/  IMAD.IADD R0, R128, 0x1, R172 ;  /* 0x0000000180007824 */ /* 0x000fe200078e02ac */
[----:B------:R-:W-:Y:S01]  /*6550*/  PLOP3.LUT P0, PT, PT, PT, UP3, 0x80, 0x0 ;  /* 0x000000000000781c */ /* 0x000fe20003f0f038 */
[----:B------:R-:W-:Y:S01]  /*6560*/  @UP5 UIADD3 UR11, UP3, UR11, -0x100, URZ ;  /* 0xffffff000b0b5890 */ /* 0x000fe2000ff7e03f */
[----:B------:R-:W-:Y:S01]  /*6570*/  RED.E.ADD.F32.FTZ.RN.STRONG.GPU [R8.64], R17 ;  /* 0x000000110800798e */ /* 0x000fe2000c10e784 */
[----:B------:R-:W-:Y:S01]  /*6580*/  ISETP.LT.AND P2, PT, RZ, UR7, PT ;  /* 0x00000007ff007c0c */ /* 0x000fe2000bf41270 */
[----:B------:R-:W-:Y:S02]  /*6590*/  UIADD3 UR7, UR7, -0x1, URZ ;  /* 0xffffffff07077890 */ /* 0x000fe4000fffe03f */
[----:B------:R-:W-:Y:S01]  /*65a0*/  RED.E.ADD.F32.FTZ.RN.STRONG.GPU [R6.64], R18 ;  /* 0x000000120600798e */ /* 0x000fe2000c10e784 */
[----:B------:R-:W-:Y:S03]  /*65b0*/  @UP5 UIADD3.X UR10, UR10, -0x1, URZ, UP3, !UPT ;  /* 0xffffffff0a0a5890 */ /* 0x000fe60009ffe43f */
        /* <DEDUP_REMOVED lines=20> */
[C---:B------:R-:W-:Y:S08]  /*6700*/  HMMA.16816.F32.BF16 R72, R32.reuse, R12, R72 ;  /* 0x0000000c2048723c */ /* 0x040ff00000041848 */
[-C--:B------:R-:W-:Y:S08]  /*6710*/  HMMA.16816.F32.BF16 R76, R32, R14.reuse, R76 ;  /* 0x0000000e204c723c */ /* 0x080ff0000004184c */
[C---:B------:R-:W-:Y:S01]  /*6720*/  HMMA.16816.F32.BF16 R80, R28.reuse, R14, R80 ;  /* 0x0000000e1c50723c */ /* 0x040fe20000041850 */
[----:B------:R-:W-:Y:S07]  /*6730*/  LDSM.16.MT88.4 R12, [R3+0xb800] ;  /* 0x00b80000030c783b */ /* 0x000fee0000004200 */
[-C--:B------:R-:W-:Y:S08]  /*6740*/  HMMA.16816.F32.BF16 R84, R28, R16.reuse, R84 ;  /* 0x000000101c54723c */ /* 0x080ff00000041854 */
[C---:B------:R-:W-:Y:S08]  /*6750*/  HMMA.16816.F32.BF16 R88, R32.reuse, R16, R88 ;  /* 0x000000102058723c */ /* 0x040ff00000041858 */
[-C--:B------:R-:W-:Y:S01]  /*6760*/  HMMA.16816.F32.BF16 R92, R32, R18.reuse, R92 ;  /* 0x00000012205c723c */ /* 0x080fe2000004185c */
[----:B------:R3:W-:Y:S07]  /*6770*/  LDSM.16.MT88.4 R32, [R0+0x1800] ;  /* 0x001800000020783b */ /* 0x0007ee0000004200 */
[----:B------:R-:W-:Y:S01]  /*6780*/  HMMA.16816.F32.BF16 R96, R28, R18, R96 ;  /* 0x000000121c60723c */ /* 0x000fe20000041860 */
[----:B------:R4:W2:Y:S04]  /*6790*/  LDSM.16.MT88.4 R16, [R172+0x1800] ;  /* 0x00180000ac10783b */ /* 0x0008a80000004200 */
[----:B------:R-:W2:Y:S03]  /*67a0*/  LDSM.16.MT88.4 R28, [R3+0xd800] ;  /* 0x00d80000031c783b */ /* 0x000ea60000004200 */
[-C--:B-1----:R-:W-:Y:S08]  /*67b0*/  HMMA.16816.F32.BF16 R68, R4, R8.reuse, R68 ;  /* 0x000000080444723c */ /* 0x082ff00000041844 */
[C---:B------:R-:W-:Y:S04]  /*67c0*/  HMMA.16816.F32.BF16 R72, R20.reuse, R8, R72 ;  /* 0x000000081448723c */ /* 0x040fe80000041848 */
[C---:B---3--:R-:W-:Y:S02]  /*67d0*/  IADD3 R0, R172.reuse, -0x2000, RZ ;  /* 0xffffe000ac007810 */ /* 0x048fe40007ffe0ff */
[----:B------:R-:W-:Y:S02]  /*67e0*/  @P0 IADD3 R0, R172, 0x2000, RZ ;  /* 0x00002000ac000810 */ /* 0x000fe40007ffe0ff */
[-C--:B------:R-:W-:Y:S04]  /*67f0*/  HMMA.16816.F32.BF16 R76, R20, R10.reuse, R76 ;  /* 0x0000000a144c723c */ /* 0x080fe8000004184c */
[----:B----4-:R-:W-:Y:S04]  /*6800*/  IMAD.MOV.U32 R172, RZ, RZ, R0 ;  /* 0x000000ffffac7224 */ /* 0x010fe800078e0000 */
[C---:B------:R-:W-:Y:S08]  /*6810*/  HMMA.16816.F32.BF16 R80, R4.reuse, R10, R80 ;  /* 0x0000000a0450723c */ /* 0x040ff00000041850 */
[-C--:B--2---:R-:W-:Y:S08]  /*6820*/  HMMA.16816.F32.BF16 R84, R4, R24.reuse, R84 ;  /* 0x000000180454723c */ /* 0x084ff00000041854 */
[C---:B------:R-:W-:Y:S08]  /*6830*/  HMMA.16816.F32.BF16 R88, R20.reuse, R24, R88 ;  /* 0x000000181458723c */ /* 0x040ff00000041858 */
[-C--:B------:R-:W-:Y:S08]  /*6840*/  HMMA.16816.F32.BF16 R92, R20, R26.reuse, R92 ;  /* 0x0000001a145c723c */ /* 0x080ff0000004185c */
[----:B------:R-:W-:Y:S08]  /*6850*/  HMMA.16816.F32.BF16 R96, R4, R26, R96 ;  /* 0x0000001a0460723c */ /* 0x000ff00000041860 */
        /* <DEDUP_REMOVED lines=74> */
[----:B------:R-:W-:Y:S01]  /*6d00*/  UISETP.NE.AND UP0, UPT, UR32, -0x1, UPT ;  /* 0xffffffff2000788c */ /* 0x000fe2000bf05270 */
[----:B------:R1:W-:Y:S01]  /*6d10*/  STS [R248], R5 ;  /* 0x00000005f8007388 */ /* 0x0003e20000000800 */
[----:B------:R-:W-:Y:S01]  /*6d20*/  F2FP.BF16.PACK_AB R46, R47, R46 ;  /* 0x0000002e2f2e723e */ /* 0x000fe200000010ff */
[----:B------:R-:W-:Y:S01]  /*6d30*/  ULDC.64 UR10, c[0x0][0x3a0] ;  /* 0x0000e800000a7ab9 */ /* 0x000fe20000000a00 */
[----:B------:R-:W-:Y:S01]  /*6d40*/  F2FP.BF16.PACK_AB R0, R0, R94 ;  /* 0x0000005e0000723e */ /* 0x000fe200000010ff */
[----:B------:R1:W-:Y:S01]  /*6d50*/  STS [R248+0x400], R4 ;  /* 0x00040004f8007388 */ /* 0x0003e20000000800 */
[----:B------:R-:W-:-:S02]  /*6d60*/  F2FP.BF16.PACK_AB R52, R53, R52 ;  /* 0x000000343534723e */ /* 0x000fc400000010ff */
[----:B------:R-:W-:Y:S01]  /*6d70*/  F2FP.BF16.PACK_AB R54, R55, R54 ;  /* 0x000000363736723e */ /* 0x000fe200000010ff */
[----:B------:R1:W-:Y:S01]  /*6d80*/  STS [R246+0x2000], R7 ;  /* 0x00200007f6007388 */ /* 0x0003e20000000800 */
[----:B------:R-:W-:Y:S01]  /*6d90*/  F2FP.BF16.PACK_AB R64, R65, R64 ;  /* 0x000000404140723e */ /* 0x000fe200000010ff */
[----:B------:R-:W-:Y:S01]  /*6da0*/  @UP0 UIADD3 UR7, UR26, UR32, URZ ;  /* 0x000000201a070290 */ /* 0x000fe2000fffe03f */
[----:B------:R-:W-:Y:S01]  /*6db0*/  F2FP.BF16.PACK_AB R66, R67, R66 ;  /* 0x000000424342723e */ /* 0x000fe200000010ff */
[----:B------:R1:W-:Y:S01]  /*6dc0*/  STS [R246+0x2400], R6 ;  /* 0x00240006f6007388 */ /* 0x0003e20000000800 */
[----:B------:R-:W-:Y:S01]  /*6dd0*/  F2FP.BF16.PACK_AB R56, R57, R56 ;  /* 0x000000383938723e */ /* 0x000fe200000010ff */
[----:B------:R-:W-:Y:S01]  /*6de0*/  @UP0 UIMAD.WIDE.U32 UR8, UR7, UR10, URZ ;  /* 0x0000000a070802a5 */ /* 0x000fe2000f8e003f */
[----:B------:R-:W-:Y:S01]  /*6df0*/  F2FP.BF16.PACK_AB R58, R59, R58 ;  /* 0x0000003a3b3a723e */ /* 0x000fe200000010ff */
[----:B------:R1:W-:Y:S01]  /*6e00*/  STS [R248+0x2000], R2 ;  /* 0x00200002f8007388 */ /* 0x0003e20000000800 */
[----:B------:R-:W-:Y:S01]  /*6e10*/  F2FP.BF16.PACK_AB R60, R61, R60 ;  /* 0x0000003c3d3c723e */ /* 0x000fe200000010ff */
[----:B------:R-:W-:Y:S01]  /*6e20*/  @UP0 UIMAD UR31, UR7, UR11, UR9 ;  /* 0x0000000b071f02a4 */ /* 0x000fe2000f8e0209 */
[----:B------:R-:W-:Y:S01]  /*6e30*/  F2FP.BF16.PACK_AB R62, R63, R62 ;  /* 0x0000003e3f3e723e */ /* 0x000fe200000010ff */
[----:B------:R1:W-:Y:S01]  /*6e40*/  STS [R248+0x2400], R0 ;  /* 0x00240000f8007388 */ /* 0x0003e20000000800 */
[----:B------:R-:W-:Y:S01]  /*6e50*/  PLOP3.LUT P0, PT, PT, PT, UP0, 0x80, 0x0 ;  /* 0x000000000000781c */ /* 0x000fe20003f0f008 */
[----:B------:R-:W-:-:S02]  /*6e60*/  @UP0 UMOV UR30, UR8 ;  /* 0x00000008001e0c82 */ /* 0x000fc40008000000 */
        /* <DEDUP_REMOVED lines=20> */
[----:B------:R-:W-:Y:S02]  /*6fb0*/  USHF.R.S32.HI UR28, URZ, 0x1f, UR42 ;  /* 0x0000001f3f1c7899 */ /* 0x000fe4000801142a */
[----:B------:R-:W-:Y:S02]  /*6fc0*/  UIMAD UR12, UR26, UR9, UR7 ;  /* 0x000000091a0c72a4 */ /* 0x000fe4000f8e0207 */
[----:B------:R-:W-:Y:S02]  /*6fd0*/  UIMAD.WIDE.U32 UR8, UR26, UR8, URZ ;  /* 0x000000081a0872a5 */ /* 0x000fe4000f8e003f */
[----:B------:R-:W-:Y:S02]  /*6fe0*/  ULDC.64 UR10, c[0x0][0x388] ;  /* 0x0000e200000a7ab9 */ /* 0x000fe40000000a00 */
[----:B------:R-:W-:-:S02]  /*6ff0*/  UIADD3 UR9, UR9, UR12, URZ ;  /* 0x0000000c09097290 */ /* 0x000fc4000fffe03f */
[----:B------:R-:W-:Y:S02]  /*7000*/  UIMAD UR7, UR28, UR10, URZ ;  /* 0x0000000a1c0772a4 */ /* 0x000fe4000f8e023f */
[----:B------:R-:W-:Y:S02]  /*7010*/  UIMAD.WIDE.U32 UR8, UR42, UR10, UR8 ;  /* 0x0000000a2a0872a5 */ /* 0x000fe4000f8e0008 */
[----:B------:R-:W-:-:S04]  /*7020*/  UIMAD UR7, UR42, UR11, UR7 ;  /* 0x0000000b2a0772a4 */ /* 0x000fc8000f8e0207 */
[----:B------:R-:W-:Y:S02]  /*7030*/  UIADD3 UR31, UR9, UR7, URZ ;  /* 0x00000007091f7290 */ /* 0x000fe4000fffe03f */
[----:B------:R-:W-:Y:S02]  /*7040*/  UMOV UR30, UR8 ;  /* 0x00000008001e7c82 */ /* 0x000fe40008000000 */
.L_x_870:
        /* <DEDUP_REMOVED lines=9> */
[----:B------:R-:W-:Y:S02]  /*70e0*/  USHF.R.S32.HI UR28, URZ, 0x1f, UR42 ;  /* 0x0000001f3f1c7899 */ /* 0x000fe4000801142a */
[----:B------:R-:W-:Y:S02]  /*70f0*/  UIMAD UR12, UR26, UR9, UR7 ;  /* 0x000000091a0c72a4 */ /* 0x000fe4000f8e0207 */
[----:B------:R-:W-:-:S02]  /*7100*/  UIMAD.WIDE.U32 UR8, UR26, UR8, URZ ;  /* 0x000000081a0872a5 */ /* 0x000fc4000f8e003f */
[----:B------:R-:W-:Y:S02]  /*7110*/  ULDC.64 UR10, c[0x0][0x390] ;  /* 0x0000e400000a7ab9 */ /* 0x000fe40000000a00 */
[----:B------:R-:W-:Y:S02]  /*7120*/  UIADD3 UR9, UR9, UR12, URZ ;  /* 0x0000000c09097290 */ /* 0x000fe4000fffe03f */
[----:B------:R-:W-:Y:S02]  /*7130*/  UIMAD UR7, UR28, UR10, URZ ;  /* 0x0000000a1c0772a4 */ /* 0x000fe4000f8e023f */
[----:B------:R-:W-:Y:S02]  /*7140*/  UIMAD.WIDE.U32 UR8, UR42, UR10, UR8 ;  /* 0x0000000a2a0872a5 */ /* 0x000fe4000f8e0008 */
[----:B------:R-:W-:-:S04]  /*7150*/  UIMAD UR7, UR42, UR11, UR7 ;  /* 0x0000000b2a0772a4 */ /* 0x000fc8000f8e0207 */
[----:B------:R-:W-:-:S03]  /*7160*/  UIADD3 UR10, UR9, UR7, URZ ;  /* 0x00000007090a7290 */ /* 0x000fc6000fffe03f */
[----:B------:R-:W-:Y:S02]  /*7170*/  UMOV UR9, UR8 ;  /* 0x0000000800097c82 */ /* 0x000fe40008000000 */
.L_x_871:
[----:B------:R-:W-:Y:S01]  /*7180*/  BAR.SYNC.DEFER_BLOCKING 0x0 ;  /* 0x0000000000007b1d */ /* 0x000fe20000010000 */
[----:B------:R-:W-:Y:S01]  /*7190*/  USHF.L.U32 UR7, UR27, 0x7, URZ ;  /* 0x000000071b077899 */ /* 0x000fe2000800063f */
[--C-:B-1----:R-:W-:Y:S01]  /*71a0*/  SHF.R.S32.HI R7, RZ, 0x1f, R244.reuse ;  /* 0x0000001fff077819 */ /* 0x102fe200000114f4 */
[----:B------:R-:W-:Y:S01]  /*71b0*/  IMAD.MOV.U32 R6, RZ, RZ, R244 ;  /* 0x000000ffff067224 */ /* 0x000fe200078e00f4 */
[----:B------:R-:W-:Y:S01]  /*71c0*/  UIMAD UR6, UR27, -0x80, UR6 ;  /* 0xffffff801b0678a4 */ /* 0x000fe2000f8e0206 */
[----:B------:R-:W-:Y:S01]  /*71d0*/  SHF.R.S32.HI R25, RZ, 0x1f, R237 ;  /* 0x0000001fff197819 */ /* 0x000fe200000114ed */
[----:B------:R-:W-:Y:S01]  /*71e0*/  USHF.R.S32.HI UR8, URZ, 0x1f, UR7 ;  /* 0x0000001f3f087899 */ /* 0x000fe20008011407 */
[----:B------:R-:W-:Y:S01]  /*71f0*/  IMAD.U32 R24, RZ, RZ, UR7 ;  /* 0x00000007ff187e24 */ /* 0x000fe2000f8e00ff */
[----:B------:R-:W-:Y:S01]  /*7200*/  ULDC.64 UR28, c[0x0][0x3a0] ;  /* 0x0000e800001c7ab9 */ /* 0x000fe20000000a00 */
[----:B------:R-:W-:Y:S01]  /*7210*/  BSSY B0, `(.L_x_872) ;  /* 0x0000021000007945 */ /* 0x000fe20003800000 */
[----:B------:R-:W-:Y:S01]  /*7220*/  UIMAD UR11, UR8, UR28, URZ ;  /* 0x0000001c080b72a4 */ /* 0x000fe2000f8e023f */
[----:B------:R-:W-:Y:S01]  /*7230*/  IMAD.WIDE.U32 R4, R24, c[0x0][0x3a0], R6 ;  /* 0x0000e80018047a25 */ /* 0x000fe200078e0006 */
[----:B------:R-:W-:Y:S01]  /*7240*/  USHF.R.S32.HI UR12, URZ, 0x1f, UR47 ;  /* 0x0000001f3f0c7899 */ /* 0x000fe2000801142f */
[----:B------:R-:W-:Y:S01]  /*7250*/  ISETP.GE.AND P4, PT, R237, UR6, PT ;  /* 0x00000006ed007c0c */ /* 0x000fe2000bf86270 */
[----:B------:R-:W-:-:S02]  /*7260*/  UIMAD UR11, UR7, UR29, UR11 ;  /* 0x0000001d070b72a4 */ /* 0x000fc4000f8e020b */
[----:B------:R-:W-:Y:S01]  /*7270*/  IADD3 R4, P0, R4, UR30, RZ ;  /* 0x0000001e04047c10 */ /* 0x000fe2000ff1e0ff */
[----:B------:R-:W-:-:S03]  /*7280*/  ULDC.64 UR28, c[0x0][0x3b8] ;  /* 0x0000ee00001c7ab9 */ /* 0x000fc60000000a00 */
[----:B------:R-:W-:Y:S01]  /*7290*/  IMAD.U32 R0, RZ, RZ, UR11 ;  /* 0x0000000bff007e24 */ /* 0x000fe2000f8e00ff */
[----:B------:R-:W-:Y:S01]  /*72a0*/  UIMAD UR11, UR12, UR28, URZ ;  /* 0x0000001c0c0b72a4 */ /* 0x000fe2000f8e023f */
[----:B------:R1:W2:Y:S03]  /*72b0*/  LDS.128 R16, [R236+0x7000] ;  /* 0x00700000ec107984 */ /* 0x0002a60000000c00 */
[----:B------:R-:W-:Y:S01]  /*72c0*/  IADD3.X R5, R5, UR31, R0, P0, !PT ;  /* 0x0000001f05057c10 */ /* 0x000fe200087fe400 */
[----:B------:R-:W-:Y:S01]  /*72d0*/  IMAD.U32 R0, RZ, RZ, UR47 ;  /* 0x0000002fff007e24 */ /* 0x000fe2000f8e00ff */
[----:B------:R-:W-:Y:S01]  /*72e0*/  UIMAD UR11, UR47, UR29, UR11 ;  /* 0x0000001d2f0b72a4 */ /* 0x000fe2000f8e020b */
[----:B------:R1:W3:Y:S02]  /*72f0*/  LDS.128 R20, [R236+0x8000] ;  /* 0x00800000ec147984 */ /* 0x0002e40000000c00 */
[----:B------:R-:W-:-:S02]  /*7300*/  IMAD.WIDE.U32 R4, R0, c[0x0][0x3b8], R4 ;  /* 0x0000ee0000047a25 */ /* 0x000fc400078e0004 */
[----:B------:R1:W4:Y:S03]  /*7310*/  LDS.128 R28, [R236+0x9000] ;  /* 0x00900000ec1c7984 */ /* 0x0003260000000c00 */
[----:B------:R-:W-:Y:S01]  /*7320*/  IADD3 R2, R5, UR11, RZ ;  /* 0x0000000b05027c10 */ /* 0x000fe2000fffe0ff */
        /* <DEDUP_REMOVED lines=15> */
.L_x_873:
[----:B------:R-:W-:Y:S05]  /*7420*/  BSYNC B0 ;  /* 0x0000000000007941 */ /* 0x000fea0003800000 */
.L_x_872:
[----:B------:R-:W-:Y:S01]  /*7430*/  IADD3 R0, R237, 0x20, RZ ;  /* 0x00000020ed007810 */ /* 0x000fe20007ffe0ff */
[----:B------:R-:W-:Y:S03]  /*7440*/  BSSY B0, `(.L_x_874) ;  /* 0x000000e000007945 */ /* 0x000fe60003800000 */
[----:B------:R-:W-:-:S13]  /*7450*/  ISETP.GE.AND P3, PT, R0, UR6, PT ;  /* 0x0000000600007c0c */ /* 0x000fda000bf66270 */
        /* <DEDUP_REMOVED lines=11> */
[----:B--2---:R2:W-:Y:S02]  /*7510*/  STG.E.128 [R10.64], R16 ;  /* 0x000000100a007986 */ /* 0x0045e4000c101d04 */
.L_x_875:
[----:B------:R-:W-:Y:S05]  /*7520*/  BSYNC B0 ;  /* 0x0000000000007941 */ /* 0x000fea0003800000 */
.L_x_874:
[----:B------:R-:W-:Y:S01]  /*7530*/  IADD3 R0, R237, 0x40, RZ ;  /* 0x00000040ed007810 */ /* 0x000fe20007ffe0ff */
[----:B------:R-:W-:Y:S03]  /*7540*/  BSSY B0, `(.L_x_876) ;  /* 0x000000e000007945 */ /* 0x000fe60003800000 */
[----:B------:R-:W-:-:S13]  /*7550*/  ISETP.GE.AND P2, PT, R0, UR6, PT ;  /* 0x0000000600007c0c */ /* 0x000fda000bf46270 */
[----:B------:R-:W-:Y:S05]  /*7560*/  @P2 BRA `(.L_x_877) ;  /* 0x000000b000002947 */ /* 0x000fea0003800000 */
[----:B------:R-:W-:Y:S02]  /*7570*/  IADD3 R0, P0, R237, 0x40, RZ ;  /* 0x00000040ed007810 */ /* 0x000fe40007f1e0ff */
[----:B------:R-:W-:-:S03]  /*7580*/  MOV R9, R2 ;  /* 0x0000000200097202 */ /* 0x000fc60000000f00 */
[----:B------:R-:W-:-:S04]  /*7590*/  IMAD.X R8, RZ, RZ, R25, P0 ;  /* 0x000000ffff087224 */ /* 0x000fc800000e0619 */
[----:B--2-4-:R-:W-:Y:S02]  /*75a0*/  IMAD R10, R8, c[0x0][0x3a0], RZ ;  /* 0x0000e800080a7a24 */ /* 0x014fe400078e02ff */
[----:B------:R-:W-:-:S04]  /*75b0*/  IMAD.MOV.U32 R8, RZ, RZ, R4 ;  /* 0x000000ffff087224 */ /* 0x000fc800078e0004 */
[----:B------:R-:W-:-:S04]  /*75c0*/  IMAD.WIDE.U32 R8, R0, c[0x0][0x3a0], R8 ;  /* 0x0000e80000087a25 */ /* 0x000fc800078e0008 */
[----:B------:R-:W-:Y:S01]  /*75d0*/  IMAD R0, R0, c[0x0][0x3a4], R10 ;  /* 0x0000e90000007a24 */ /* 0x000fe200078e020a */
[----:B------:R-:W-:-:S04]  /*75e0*/  LEA R10, P0, R8, c[0x0][0x340], 0x1 ;  /* 0x0000d000080a7a11 */ /* 0x000fc800078008ff */
[----:B------:R-:W-:-:S04]  /*75f0*/  IADD3 R0, R9, R0, RZ ;  /* 0x0000000009007210 */ /* 0x000fc80007ffe0ff */
[----:B------:R-:W-:-:S05]  /*7600*/  LEA.HI.X R11, R8, c[0x0][0x344], R0, 0x1, P0 ;  /* 0x0000d100080b7a11 */ /* 0x000fca00000f0c00 */
[----:B---3--:R2:W-:Y:S02]  /*7610*/  STG.E.128 [R10.64], R20 ;  /* 0x000000140a007986 */ /* 0x0085e4000c101d04 */
.L_x_877:
[----:B------:R-:W-:Y:S05]  /*7620*/  BSYNC B0 ;  /* 0x0000000000007941 */ /* 0x000fea0003800000 */
.L_x_876:
[----:B------:R-:W-:Y:S01]  /*7630*/  IADD3 R0, R237, 0x60, RZ ;  /* 0x00000060ed007810 */ /* 0x000fe20007ffe0ff */
[----:B------:R-:W-:Y:S03]  /*7640*/  BSSY B0, `(.L_x_878) ;  /* 0x000000d000007945 */ /* 0x000fe60003800000 */
[----:B------:R-:W-:-:S13]  /*7650*/  ISETP.GE.AND P1, PT, R0, UR6, PT ;  /* 0x0000000600007c0c */ /* 0x000fda000bf26270 */
[----:B------:R-:W-:Y:S05]  /*7660*/  @P1 BRA `(.L_x_879) ;  /* 0x000000a000001947 */ /* 0x000fea0003800000 */
[----:B------:R-:W-:-:S04]  /*7670*/  IADD3 R0, P0, R237, 0x60, RZ ;  /* 0x00000060ed007810 */ /* 0x000fc80007f1e0ff */
[----:B------:R-:W-:-:S05]  /*7680*/  IADD3.X R5, RZ, R25, RZ, P0, !PT ;  /* 0x00000019ff057210 */ /* 0x000fca00007fe4ff */
[----:B--2-4-:R-:W-:Y:S01]  /*7690*/  IMAD R10, R5, c[0x0][0x3a0], RZ ;  /* 0x0000e800050a7a24 */ /* 0x014fe200078e02ff */
[----:B------:R-:W-:-:S05]  /*76a0*/  MOV R5, R2 ;  /* 0x0000000200057202 */ /* 0x000fca0000000f00 */
[----:B------:R-:W-:-:S04]  /*76b0*/  IMAD.WIDE.U32 R8, R0, c[0x0][0x3a0], R4 ;  /* 0x0000e80000087a25 */ /* 0x000fc800078e0004 */
[----:B------:R-:W-:Y:S01]  /*76c0*/  IMAD R0, R0, c[0x0][0x3a4], R10 ;  /* 0x0000e90000007a24 */ /* 0x000fe200078e020a */
[----:B------:R-:W-:-:S04]  /*76d0*/  LEA R4, P0, R8, c[0x0][0x340], 0x1 ;  /* 0x0000d00008047a11 */ /* 0x000fc800078008ff */
[----:B------:R-:W-:-:S04]  /*76e0*/  IADD3 R0, R9, R0, RZ ;  /* 0x0000000009007210 */ /* 0x000fc80007ffe0ff */
[----:B------:R-:W-:-:S05]  /*76f0*/  LEA.HI.X R5, R8, c[0x0][0x344], R0, 0x1, P0 ;  /* 0x0000d10008057a11 */ /* 0x000fca00000f0c00 */
[----:B------:R2:W-:Y:S02]  /*7700*/  STG.E.128 [R4.64], R28 ;  /* 0x0000001c04007986 */ /* 0x0005e4000c101d04 */
.L_x_879:
[----:B------:R-:W-:Y:S05]  /*7710*/  BSYNC B0 ;  /* 0x0000000000007941 */ /* 0x000fea0003800000 */
.L_x_878:
        /* <DEDUP_REMOVED lines=14> */
[----:B----4-:R-:W-:Y:S01]  /*7800*/  IADD3 R10, R5, UR6, RZ ;  /* 0x00000006050a7c10 */ /* 0x010fe2000fffe0ff */
        /* <DEDUP_REMOVED lines=10> */
.L_x_881:
[----:B------:R-:W-:Y:S05]  /*78b0*/  BSYNC B0 ;  /* 0x0000000000007941 */ /* 0x000fea0003800000 */
.L_x_880:
        /* <DEDUP_REMOVED lines=12> */
[----:B------:R1:W-:Y:S02]  /*7980*/  STG.E.128 [R8.64], R36 ;  /* 0x0000002408007986 */ /* 0x0003e4000c101d04 */
.L_x_883:
[----:B------:R-:W-:Y:S05]  /*7990*/  BSYNC B0 ;  /* 0x0000000000007941 */ /* 0x000fea0003800000 */
.L_x_882:
        /* <DEDUP_REMOVED lines=13> */
.L_x_885:
[----:B------:R-:W-:Y:S05]  /*7a70*/  BSYNC B0 ;  /* 0x0000000000007941 */ /* 0x000fea0003800000 */
.L_x_884:
        /* <DEDUP_REMOVED lines=12> */
.L_x_866:
        /* <DEDUP_REMOVED lines=19> */
[----:B------:R-:W-:Y:S02]  /*7c70*/  UIADD3 UR31, UR9, UR7, URZ ;  /* 0x00000007091f7290 */ /* 0x000fe4000fffe03f */
[----:B------:R-:W-:Y:S02]  /*7c80*/  UMOV UR30, UR8 ;  /* 0x00000008001e7c82 */ /* 0x000fe40008000000 */
.L_x_887:
        /* <DEDUP_REMOVED lines=19> */
.L_x_888:
[----:B------:R-:W-:Y:S01]  /*7dc0*/  USHF.L.U32 UR7, UR27, 0x7, URZ ;  /* 0x000000071b077899 */ /* 0x000fe2000800063f */
[----:B------:R-:W-:Y:S01]  /*7dd0*/  BSSY B0, `(.L_x_889) ;  /* 0x000001e000007945 */ /* 0x000fe20003800000 */
[----:B------:R-:W-:Y:S01]  /*7de0*/  ULDC.64 UR28, c[0x0][0x3a0] ;  /* 0x0000e800001c7ab9 */ /* 0x000fe20000000a00 */
[----:B------:R-:W-:Y:S01]  /*7df0*/  SHF.R.S32.HI R12, RZ, 0x1f, R237 ;  /* 0x0000001fff0c7819 */ /* 0x000fe200000114ed */
[----:B------:R-:W-:Y:S02]  /*7e00*/  USHF.R.S32.HI UR8, URZ, 0x1f, UR7 ;  /* 0x0000001f3f087899 */ /* 0x000fe40008011407 */
[----:B------:R-:W-:Y:S01]  /*7e10*/  IMAD.U32 R11, RZ, RZ, UR7 ;  /* 0x00000007ff0b7e24 */ /* 0x000fe2000f8e00ff */
[----:B------:R-:W-:Y:S02]  /*7e20*/  UIMAD UR6, UR27, -0x80, UR6 ;  /* 0xffffff801b0678a4 */ /* 0x000fe4000f8e0206 */
[----:B------:R-:W-:Y:S01]  /*7e30*/  UIMAD UR11, UR8, UR28, URZ ;  /* 0x0000001c080b72a4 */ /* 0x000fe2000f8e023f */
[----:B------:R-:W-:Y:S01]  /*7e40*/  IMAD.WIDE.U32 R4, R11, c[0x0][0x3a0], R244 ;  /* 0x0000e8000b047a25 */ /* 0x000fe200078e00f4 */
[----:B------:R-:W-:-:S02]  /*7e50*/  USHF.R.S32.HI UR12, URZ, 0x1f, UR47 ;  /* 0x0000001f3f0c7899 */ /* 0x000fc4000801142f */
[----:B------:R-:W-:Y:S01]  /*7e60*/  UIMAD UR11, UR7, UR29, UR11 ;  /* 0x0000001d070b72a4 */ /* 0x000fe2000f8e020b */
[----:B------:R-:W-:Y:S02]  /*7e70*/  ISETP.GE.AND P4, PT, R237, UR6, PT ;  /* 0x00000006ed007c0c */ /* 0x000fe4000bf86270 */
[----:B------:R-:W-:Y:S01]  /*7e80*/  IADD3 R4, P0, R4, UR30, RZ ;  /* 0x0000001e04047c10 */ /* 0x000fe2000ff1e0ff */
[----:B------:R-:W-:Y:S02]  /*7e90*/  ULDC.64 UR28, c[0x0][0x3b8] ;  /* 0x0000ee00001c7ab9 */ /* 0x000fe40000000a00 */
[----:B------:R-:W-:Y:S01]  /*7ea0*/  IMAD.U32 R0, RZ, RZ, UR11 ;  /* 0x0000000bff007e24 */ /* 0x000fe2000f8e00ff */
[----:B------:R-:W-:-:S04]  /*7eb0*/  UIMAD UR11, UR12, UR28, URZ ;  /* 0x0000001c0c0b72a4 */ /* 0x000fc8000f8e023f */
        /* <DEDUP_REMOVED lines=15> */
.L_x_890:
[----:B------:R-:W-:Y:S05]  /*7fb0*/  BSYNC B0 ;  /* 0x0000000000007941 */ /* 0x000fea0003800000 */
.L_x_889:
[----:B------:R-:W-:Y:S01]  /*7fc0*/  IADD3 R0, R237, 0x20, RZ ;  /* 0x00000020ed007810 */ /* 0x000fe20007ffe0ff */
[----:B------:R-:W-:Y:S03]  /*7fd0*/  BSSY B0, `(.L_x_891) ;  /* 0x000000e000007945 */ /* 0x000fe60003800000 */
[----:B------:R-:W-:-:S13]  /*7fe0*/  ISETP.GE.AND P3, PT, R0, UR6, PT ;  /* 0x0000000600007c0c */ /* 0x000fda000bf66270 */
        /* <DEDUP_REMOVED lines=12> */
.L_x_892:
[----:B------:R-:W-:Y:S05]  /*80b0*/  BSYNC B0 ;  /* 0x0000000000007941 */ /* 0x000fea0003800000 */
.L_x_891:
        /* <DEDUP_REMOVED lines=15> */
.L_x_894:
[----:B------:R-:W-:Y:S05]  /*81b0*/  BSYNC B0 ;  /* 0x0000000000007941 */ /* 0x000fea0003800000 */
.L_x_893:
[----:B------:R-:W-:Y:S01]  /*81c0*/  IADD3 R0, R237, 0x60, RZ ;  /* 0x00000060ed007810 */ /* 0x000fe20007ffe0ff */
[----:B------:R-:W-:Y:S03]  /*81d0*/  BSSY B0, `(.L_x_895) ;  /* 0x000000d000007945 */ /* 0x000fe60003800000 */
[----:B------:R-:W-:-:S13]  /*81e0*/  ISETP.GE.AND P1, PT, R0, UR6, PT ;  /* 0x0000000600007c0c */ /* 0x000fda000bf26270 */
        /* <DEDUP_REMOVED lines=11> */
.L_x_896:
[----:B------:R-:W-:Y:S05]  /*82a0*/  BSYNC B0 ;  /* 0x0000000000007941 */ /* 0x000fea0003800000 */
.L_x_895:
[----:B------:R-:W-:Y:S01]  /*82b0*/  ULDC.64 UR28, c[0x0][0x3a8] ;  /* 0x0000ea00001c7ab9 */ /* 0x000fe20000000a00 */
[----:B--2---:R-:W-:Y:S01]  /*82c0*/  IMAD.WIDE.U32 R4, R11, c[0x0][0x3a8], R244 ;  /* 0x0000ea000b047a25 */ /* 0x004fe200078e00f4 */
        /* <DEDUP_REMOVED lines=23> */
.L_x_898:
[----:B------:R-:W-:Y:S05]  /*8440*/  BSYNC B0 ;  /* 0x0000000000007941 */ /* 0x000fea0003800000 */
.L_x_897:
        /* <DEDUP_REMOVED lines=13> */
.L_x_900:
[----:B------:R-:W-:Y:S05]  /*8520*/  BSYNC B0 ;  /* 0x0000000000007941 */ /* 0x000fea0003800000 */
.L_x_899:
        /* <DEDUP_REMOVED lines=13> */
.L_x_902:
[----:B------:R-:W-:Y:S05]  /*8600*/  BSYNC B0 ;  /* 0x0000000000007941 */ /* 0x000fea0003800000 */
.L_x_901:
        /* <DEDUP_REMOVED lines=11> */
.L_x_886:
[----:B------:R-:W-:Y:S05]  /*86c0*/  BSYNC B1 ;  /* 0x0000000000017941 */ /* 0x000fea0003800000 */
.L_x_861:
        /* <DEDUP_REMOVED lines=11> */
.L_x_903:
[----:B------:R-:W-:Y:S05]  /*8780*/  EXIT ;  /* 0x000000000000794d */ /* 0x000fea0003800000 */
.L_x_905:
        /* <DEDUP_REMOVED lines=15> */
.L_x_2467:


//--------------------- .text._ZN5flash44flash_bwd_dq_dk_dv_loop_seqk_parallel_kernelI23Flash_bwd_kernel_traitsILi64ELi64ELi128ELi8ELi2ELi4ELi4ELb1ELb0EN7cutlass10bfloat16_tE19Flash_kernel_traitsILi64ELi64ELi128ELi8ES3_EELb1ELb0ELb0ELb0ELb0ELb0ELb0EEEvNS_16Flash_bwd_paramsE --------------------------
	.section	.text._ZN5flash44flash_bwd_dq_dk_dv_loop_seqk_parallel_kernelI23Flash_bwd_kernel_traitsILi64ELi64ELi128ELi8ELi2ELi4ELi4ELb1ELb0EN7cutlass10bfloat16_tE19Flash_kernel_traitsILi64ELi64ELi128ELi8ES3_EELb1ELb0ELb0ELb0ELb0ELb0ELb0EEEvNS_16Flash_bwd_paramsE,"ax",@progbits
	.sectioninfo	@"SHI_REGISTERS=255"
	.align	128
        .global         _ZN5flash44flash_bwd_dq_dk_dv_loop_seqk_parallel_kernelI23Flash_bwd_kernel_traitsILi64ELi64ELi128ELi8ELi2ELi4ELi4ELb1ELb0EN7cutlass10bfloat16_tE19Flash_kernel_traitsILi64ELi64ELi128ELi8ES3_EELb1ELb0ELb0ELb0ELb0ELb0ELb0EEEvNS_16Flash_bwd_paramsE
        .type           _ZN5flash44flash_bwd_dq_dk_dv_loop_seqk_parallel_kernelI23Flash_bwd_kernel_traitsILi64ELi64ELi128ELi8ELi2ELi4ELi4ELb1ELb0EN7cutlass10bfloat16_tE19Flash_kernel_traitsILi64ELi64ELi128ELi8ES3_EELb1ELb0ELb0ELb0ELb0ELb0ELb0EEEvNS_16Flash_bwd_paramsE,@function
        .size           _ZN5flash44flash_bwd_dq_dk_dv_loop_seqk_parallel_kernelI23Flash_bwd_kernel_traitsILi64ELi64ELi128ELi8ELi2ELi4ELi4ELb1ELb0EN7cutlass10bfloat16_tE19Flash_kernel_traitsILi64ELi64ELi128ELi8ES3_EELb1ELb0ELb0ELb0ELb0ELb0ELb0EEEvNS_16Flash_bwd_paramsE,(.L_x_2468 - _ZN5flash44flash_bwd_dq_dk_dv_loop_seqk_parallel_kernelI23Flash_bwd_kernel_traitsILi64ELi64ELi128ELi8ELi2ELi4ELi4ELb1ELb0EN7cutlass10bfloat16_tE19Flash_kernel_traitsILi64ELi64ELi128ELi8ES3_EELb1ELb0ELb0ELb0ELb0ELb0ELb0EEEvNS_16Flash_bwd_paramsE)
        .other          _ZN5flash44flash_bwd_dq_dk_dv_loop_seqk_parallel_kernelI23Flash_bwd_kernel_traitsILi64ELi64ELi128ELi8ELi2ELi4ELi4ELb1ELb0EN7cutlass10bfloat16_tE19Flash_kernel_traitsILi64ELi64ELi128ELi8ES3_EELb1ELb0ELb0ELb0ELb0ELb0ELb0EEEvNS_16Flash_bwd_paramsE,@"STO_CUDA_ENTRY STV_DEFAULT"
_ZN5flash44flash_bwd_dq_dk_dv_loop_seqk_parallel_kernelI23Flash_bwd_kernel_traitsILi64ELi64ELi128ELi8ELi2ELi4ELi4ELb1ELb0EN7cutlass10bfloat16_tE19Flash_kernel_traitsILi64ELi64ELi128ELi8ES3_EELb1ELb0ELb0ELb0ELb0ELb0ELb0EEEvNS_16Flash_bwd_paramsE:
.text._ZN5flash44flash_bwd_dq_dk_dv_loop_seqk_parallel_kernelI23Flash_bwd_kernel_traitsILi64ELi64ELi128ELi8ELi2ELi4ELi4ELb1ELb0EN7cutlass10bfloat16_tE19Flash_kernel_traitsILi64ELi64ELi128ELi8ES3_EELb1ELb0ELb0ELb0ELb0ELb0ELb0EEEvNS_16Flash_bwd_paramsE:
        /* <DEDUP_REMOVED lines=136> */
.L_x_974:
        /* <DEDUP_REMOVED lines=33> */
.L_x_906:
        /* <DEDUP_REMOVED lines=20> */
[C---:B------:R-:W-:Y:S01]  /*0bd0*/  IMAD R0, R30.reuse, c[0x0][0x194], RZ ;  /* 0x000065001e007a24 */ /* 0x040fe200078e02ff */
        /* <DEDUP_REMOVED lines=22> */
.L_x_908:
        /* <DEDUP_REMOVED lines=15> */
.L_x_909:
[----:B------:R-:W-:Y:S01]  /*0e30*/  IABS R3, c[0x0][0x1c8] ;  /* 0x0000720000037a13 */ /* 0x000fe20000000000 */
[----:B------:R-:W1:Y:S01]  /*0e40*/  LDC.U8 R2, c[0x0][0x328] ;  /* 0x0000ca00ff027b82 */ /* 0x000e620000000000 */
[----:B------:R-:W-:Y:S01]  /*0e50*/  IABS R22, R208 ;  /* 0x000000d000167213 */ /* 0x000fe20000000000 */
[----:B------:R-:W-:Y:S01]  /*0e60*/  @!P1 IMAD R24, R4, c[0x0][0x368], RZ ;  /* 0x0000da0004189a24 */ /* 0x000fe200078e02ff */
[----:B------:R-:W2:Y:S01]  /*0e70*/  I2F.RP R6, R3 ;  /* 0x0000000300067306 */ /* 0x000ea20000209400 */
[----:B------:R-:W-:Y:S01]  /*0e80*/  @P1 IMAD.WIDE.U32 R28, R30, c[0x0][0x370], RZ ;  /* 0x0000dc001e1c1a25 */ /* 0x000fe200078e00ff */
[----:B------:R-:W-:Y:S01]  /*0e90*/  LOP3.LUT R17, R208, c[0x0][0x1c8], RZ, 0x3c, !PT ;  /* 0x00007200d0117a12 */ /* 0x000fe200078e3cff */
[----:B------:R-:W-:Y:S02]  /*0ea0*/  ULDC UR12, c[0x0][0x22c] ;  /* 0x00008b00000c7ab9 */ /* 0x000fe40000000800 */
[----:B------:R-:W-:Y:S01]  /*0eb0*/  @P1 IMAD R25, R30, c[0x0][0x374], R29 ;  /* 0x0000dd001e191a24 */ /* 0x000fe200078e021d */
[----:B------:R-:W-:Y:S01]  /*0ec0*/  ISETP.GE.AND P3, PT, R17, RZ, PT ;  /* 0x000000ff1100720c */ /* 0x000fe20003f66270 */
[----:B------:R-:W-:Y:S01]  /*0ed0*/  ULDC UR5, c[0x0][0x1c0] ;  /* 0x0000700000057ab9 */ /* 0x000fe20000000800 */
[----:B------:R-:W3:Y:S01]  /*0ee0*/  S2R R17, SR_CTAID.X ;  /* 0x0000000000117919 */ /* 0x000ee20000002500 */
[----:B------:R-:W-:Y:S01]  /*0ef0*/  UIMAD.WIDE UR6, UR12, UR5, URZ ;  /* 0x000000050c0672a5 */ /* 0x000fe2000f8e023f */
[----:B--2---:R-:W2:Y:S01]  /*0f00*/  MUFU.RCP R20, R6 ;  /* 0x0000000600147308 */ /* 0x004ea20000001000 */
[----:B-1----:R-:W-:-:S02]  /*0f10*/  ISETP.NE.AND P2, PT, R2, RZ, PT ;  /* 0x000000ff0200720c */ /* 0x002fc40003f45270 */
[----:B------:R-:W-:-:S04]  /*0f20*/  SHF.L.U32 R2, R189, 0x7, RZ ;  /* 0x00000007bd027819 */ /* 0x000fc800000006ff */
[----:B------:R-:W-:Y:S02]  /*0f30*/  SEL R2, R2, RZ, P0 ;  /* 0x000000ff02027207 */ /* 0x000fe40000000000 */
[----:B--2---:R-:W-:Y:S01]  /*0f40*/  IADD3 R20, R20, 0xffffffe, RZ ;  /* 0x0ffffffe14147810 */ /* 0x004fe20007ffe0ff */
[----:B---3--:R-:W-:-:S03]  /*0f50*/  IMAD.WIDE.U32 R32, R17, c[0x0][0x3d8], RZ ;  /* 0x0000f60011207a25 */ /* 0x008fc600078e00ff */
[----:B------:R-:W1:Y:S01]  /*0f60*/  F2I.FTZ.U32.TRUNC.NTZ R21, R20 ;  /* 0x0000001400157305 */ /* 0x000e62000021f000 */
[----:B------:R-:W-:Y:S01]  /*0f70*/  IMAD R17, R17, c[0x0][0x3dc], R33 ;  /* 0x0000f70011117a24 */ /* 0x000fe200078e0221 */
[----:B-1----:R-:W-:Y:S01]  /*0f80*/  IADD3 R0, RZ, -R21, RZ ;  /* 0x80000015ff007210 */ /* 0x002fe20007ffe0ff */
[----:B------:R-:W-:-:S04]  /*0f90*/  IMAD.MOV.U32 R20, RZ, RZ, RZ ;  /* 0x000000ffff147224 */ /* 0x000fc800078e00ff */
[----:B------:R-:W-:Y:S01]  /*0fa0*/  IMAD R5, R0, R3, RZ ;  /* 0x0000000300057224 */ /* 0x000fe200078e02ff */
[----:B------:R-:W-:-:S03]  /*0fb0*/  MOV R0, c[0x0][0x224] ;  /* 0x0000890000007a02 */ /* 0x000fc60000000f00 */
[----:B------:R-:W-:Y:S01]  /*0fc0*/  IMAD.HI.U32 R5, R21, R5, R20 ;  /* 0x0000000515057227 */ /* 0x000fe200078e0014 */
[----:B------:R-:W-:-:S03]  /*0fd0*/  SHF.R.S32.HI R0, RZ, 0x1f, R0 ;  /* 0x0000001fff007819 */ /* 0x000fc60000011400 */
[----:B------:R-:W-:-:S04]  /*0fe0*/  @!P1 IMAD.WIDE.U32 R20, R189, c[0x0][0x368], RZ ;  /* 0x0000da00bd149a25 */ /* 0x000fc800078e00ff */
[----:B------:R-:W-:-:S04]  /*0ff0*/  IMAD.HI.U32 R6, R5, R22, RZ ;  /* 0x0000001605067227 */ /* 0x000fc800078e00ff */
[----:B------:R-:W-:Y:S02]  /*1000*/  IMAD.MOV R18, RZ, RZ, -R6 ;  /* 0x000000ffff127224 */ /* 0x000fe400078e0a06 */
[----:B------:R-:W-:Y:S02]  /*1010*/  @!P1 IMAD R5, R189, c[0x0][0x36c], R24 ;  /* 0x0000db00bd059a24 */ /* 0x000fe400078e0218 */
[----:B------:R-:W-:Y:S02]  /*1020*/  IMAD R18, R3, R18, R22 ;  /* 0x0000001203127224 */ /* 0x000fe400078e0216 */
[----:B------:R-:W-:Y:S01]  /*1030*/  IMAD.WIDE.U32 R22, R189, c[0x0][0x224], RZ ;  /* 0x00008900bd167a25 */ /* 0x000fe200078e00ff */
[----:B------:R-:W-:Y:S02]  /*1040*/  @!P1 IADD3 R25, R21, R5, RZ ;  /* 0x0000000515199210 */ /* 0x000fe40007ffe0ff */
[----:B------:R-:W-:Y:S01]  /*1050*/  ISETP.GT.U32.AND P4, PT, R3, R18, PT ;  /* 0x000000120300720c */ /* 0x000fe20003f84070 */
[----:B------:R-:W-:-:S02]  /*1060*/  IMAD R5, R0, R189, RZ ;  /* 0x000000bd00057224 */ /* 0x000fc400078e02ff */
[----:B------:R-:W1:Y:S01]  /*1070*/  LDC.U8 R0, c[0x0][0x3d0] ;  /* 0x0000f400ff007b82 */ /* 0x000e620000000000 */
[----:B------:R-:W-:Y:S02]  /*1080*/  @!P1 IMAD.MOV.U32 R28, RZ, RZ, R20 ;  /* 0x000000ffff1c9224 */ /* 0x000fe400078e0014 */
[----:B------:R-:W-:Y:S01]  /*1090*/  IMAD R5, R4, c[0x0][0x224], R5 ;  /* 0x0000890004057a24 */ /* 0x000fe200078e0205 */
[----:B------:R-:W-:Y:S01]  /*10a0*/  SHF.L.U64.HI R4, R189, 0x7, R4 ;  /* 0x00000007bd047819 */ /* 0x000fe20000010204 */
[----:B------:R-:W-:Y:S02]  /*10b0*/  IMAD R20, R22, UR7, RZ ;  /* 0x0000000716147c24 */ /* 0x000fe4000f8e02ff */
[----:B------:R-:W-:Y:S01]  /*10c0*/  IMAD.IADD R5, R23, 0x1, R5 ;  /* 0x0000000117057824 */ /* 0x000fe200078e0205 */
[----:B------:R-:W-:Y:S01]  /*10d0*/  SEL R4, R4, RZ, P0 ;  /* 0x000000ff04047207 */ /* 0x000fe20000000000 */
[----:B------:R-:W-:Y:S01]  /*10e0*/  @P2 IMAD R21, R189, c[0x0][0x214], RZ ;  /* 0x00008500bd152a24 */ /* 0x000fe200078e02ff */
[----:B------:R-:W-:Y:S01]  /*10f0*/  @!P4 IADD3 R18, R18, -R3, RZ ;  /* 0x800000031212c210 */ /* 0x000fe20007ffe0ff */
[----:B------:R-:W-:Y:S01]  /*1100*/  IMAD.WIDE.U32 R26, R22, UR6, RZ ;  /* 0x00000006161a7c25 */ /* 0x000fe2000f8e00ff */
[----:B------:R-:W-:-:S02]  /*1110*/  @!P4 IADD3 R6, R6, 0x1, RZ ;  /* 0x000000010606c810 */ /* 0x000fc40007ffe0ff */
[----:B------:R-:W-:Y:S01]  /*1120*/  ISETP.GE.U32.AND P5, PT, R18, R3, PT ;  /* 0x000000031200720c */ /* 0x000fe20003fa6070 */
[----:B------:R-:W-:Y:S01]  /*1130*/  IMAD R20, R5, UR6, R20 ;  /* 0x0000000605147c24 */ /* 0x000fe2000f8e0214 */
[----:B------:R-:W-:Y:S01]  /*1140*/  IADD3 R2, P0, R13, R2, RZ ;  /* 0x000000020d027210 */ /* 0x000fe20007f1e0ff */
[C---:B------:R-:W-:Y:S01]  /*1150*/  IMAD.WIDE.U32 R22, R30.reuse, UR6, RZ ;  /* 0x000000061e167c25 */ /* 0x040fe2000f8e00ff */
[----:B------:R-:W-:Y:S02]  /*1160*/  ISETP.NE.AND P4, PT, RZ, c[0x0][0x1c8], PT ;  /* 0x00007200ff007a0c */ /* 0x000fe40003f85270 */
[----:B------:R-:W-:Y:S01]  /*1170*/  @P2 SEL R21, R21, R30, !P1 ;  /* 0x0000001e15152207 */ /* 0x000fe20004800000 */
[----:B------:R-:W-:Y:S01]  /*1180*/  IMAD.X R4, R11, 0x1, R4, P0 ;  /* 0x000000010b047824 */ /* 0x000fe200000e0604 */
[----:B------:R-:W-:Y:S01]  /*1190*/  IADD3 R20, R27, R20, RZ ;  /* 0x000000141b147210 */ /* 0x000fe20007ffe0ff */
[----:B------:R-:W-:Y:S01]  /*11a0*/  IMAD R3, R30, UR7, RZ ;  /* 0x000000071e037c24 */ /* 0x000fe2000f8e02ff */
[----:B-1----:R-:W-:Y:S01]  /*11b0*/  ISETP.NE.AND P0, PT, R0, RZ, PT ;  /* 0x000000ff0000720c */ /* 0x002fe20003f05270 */
[----:B------:R-:W-:Y:S01]  /*11c0*/  IMAD R5, R2, UR7, RZ ;  /* 0x0000000702057c24 */ /* 0x000fe2000f8e02ff */
[----:B------:R-:W-:Y:S01]  /*11d0*/  SEL R22, R26, R22, !P1 ;  /* 0x000000161a167207 */ /* 0x000fe20004800000 */
[--C-:B------:R-:W-:Y:S01]  /*11e0*/  @!P2 IMAD R0, R189, c[0x0][0x1c0], R208.reuse ;  /* 0x00007000bd00aa24 */ /* 0x100fe200078e02d0 */
[----:B------:R-:W-:Y:S01]  /*11f0*/  @P5 IADD3 R6, R6, 0x1, RZ ;  /* 0x0000000106065810 */ /* 0x000fe20007ffe0ff */
[----:B------:R-:W-:Y:S01]  /*1200*/  @P1 IMAD.IADD R20, R23, 0x1, R3 ;  /* 0x0000000117141824 */ /* 0x000fe200078e0203 */
[----:B------:R-:W-:Y:S01]  /*1210*/  SEL R27, R32, RZ, P0 ;  /* 0x000000ff201b7207 */ /* 0x000fe20000000000 */
[----:B------:R-:W-:Y:S01]  /*1220*/  @P2 IMAD R26, R208, c[0x0][0x234], R21 ;  /* 0x00008d00d01a2a24 */ /* 0x000fe200078e0215 */
[----:B------:R-:W-:Y:S01]  /*1230*/  @!P3 IADD3 R6, -R6, RZ, RZ ;  /* 0x000000ff0606b210 */ /* 0x000fe20007ffe1ff */
[----:B------:R-:W-:Y:S01]  /*1240*/  IMAD R5, R4, UR6, R5 ;  /* 0x0000000604057c24 */ /* 0x000fe2000f8e0205 */
[----:B------:R-:W-:Y:S01]  /*1250*/  @!P4 LOP3.LUT R6, RZ, c[0x0][0x1c8], RZ, 0x33, !PT ;  /* 0x00007200ff06ca12 */ /* 0x000fe200078e33ff */
[----:B------:R-:W-:Y:S01]  /*1260*/  @!P2 IMAD R26, R0, c[0x0][0x214], RZ ;  /* 0x00008500001aaa24 */ /* 0x000fe200078e02ff */
[----:B------:R-:W-:Y:S01]  /*1270*/  SHF.R.S32.HI R4, RZ, 0x1f, R7 ;  /* 0x0000001fff047819 */ /* 0x000fe20000011407 */
[----:B------:R-:W-:Y:S01]  /*1280*/  IMAD.WIDE.U32 R2, R2, UR6, RZ ;  /* 0x0000000602027c25 */ /* 0x000fe2000f8e00ff */
[----:B------:R-:W-:-:S02]  /*1290*/  SHF.R.S32.HI R23, RZ, 0x1f, R208 ;  /* 0x0000001fff177819 */ /* 0x000fc400000114d0 */
[----:B------:R-:W-:Y:S01]  /*12a0*/  SEL R17, R17, RZ, P0 ;  /* 0x000000ff11117207 */ /* 0x000fe20000000000 */
[----:B------:R-:W-:Y:S01]  /*12b0*/  IMAD R0, R208, c[0x0][0x22c], RZ ;  /* 0x00008b00d0007a24 */ /* 0x000fe200078e02ff */
[----:B------:R-:W-:Y:S02]  /*12c0*/  IADD3 R18, R3, R5, RZ ;  /* 0x0000000503127210 */ /* 0x000fe40007ffe0ff */
[----:B------:R-:W-:Y:S02]  /*12d0*/  SHF.R.S32.HI R5, RZ, 0x1f, R6 ;  /* 0x0000001fff057819 */ /* 0x000fe40000011406 */
[----:B------:R-:W-:Y:S01]  /*12e0*/  SHF.R.S32.HI R21, RZ, 0x1f, R0 ;  /* 0x0000001fff157819 */ /* 0x000fe20000011400 */
[----:B------:R-:W-:Y:S05]  /*12f0*/  @!P2 BRA `(.L_x_910) ;  /* 0x000000700000a947 */ /* 0x000fea0003800000 */
[----:B------:R-:W-:Y:S01]  /*1300*/  @!P1 IMAD R30, R189, c[0x0][0x224], RZ ;  /* 0x00008900bd1e9a24 */ /* 0x000fe200078e02ff */
[----:B------:R-:W-:Y:S02]  /*1310*/  MOV R29, 0x80 ;  /* 0x00000080001d7802 */ /* 0x000fe40000000f00 */
[----:B------:R-:W-:-:S02]  /*1320*/  MOV R24, c[0x0][0x210] ;  /* 0x0000840000187a02 */ /* 0x000fc40000000f00 */
[----:B------:R-:W-:-:S03]  /*1330*/  LEA R31, R189, R30, 0x7 ;  /* 0x0000001ebd1f7211 */ /* 0x000fc600078e38ff */
[----:B------:R-:W-:-:S04]  /*1340*/  IMAD R24, R29, R24, c[0x0][0x234] ;  /* 0x00008d001d187624 */ /* 0x000fc800078e0218 */
[----:B------:R-:W-:Y:S01]  /*1350*/  IMAD R24, R24, R208, R31 ;  /* 0x000000d018187224 */ /* 0x000fe200078e021f */
[----:B------:R-:W-:Y:S05]  /*1360*/  BRA `(.L_x_911) ;  /* 0x0000002000007947 */ /* 0x000fea0003800000 */
.L_x_910:
[----:B------:R-:W-:-:S04]  /*1370*/  IMAD R24, R189, c[0x0][0x1c0], R208 ;  /* 0x00007000bd187a24 */ /* 0x000fc800078e02d0 */
[----:B------:R-:W-:Y:S02]  /*1380*/  IMAD R24, R24, c[0x0][0x224], RZ ;  /* 0x0000890018187a24 */ /* 0x000fe400078e02ff */
.L_x_911:
[----:B------:R-:W1:Y:S01]  /*1390*/  S2R R3, SR_TID.X ;  /* 0x0000000000037919 */ /* 0x000e620000002100 */
[----:B------:R-:W-:Y:S01]  /*13a0*/  UIMAD UR12, UR12, UR4, URZ ;  /* 0x000000040c0c72a4 */ /* 0x000fe2000f8e023f */
[----:B------:R-:W-:Y:S01]  /*13b0*/  IMAD R30, R11, c[0x0][0x370], RZ ;  /* 0x0000dc000b1e7a24 */ /* 0x000fe200078e02ff */
[----:B------:R-:W-:Y:S01]  /*13c0*/  SHF.R.S32.HI R191, RZ, 0x1f, R190 ;  /* 0x0000001fffbf7819 */ /* 0x000fe200000114be */
[C---:B------:R-:W-:Y:S01]  /*13d0*/  IMAD.IADD R24, R13.reuse, 0x1, R24 ;  /* 0x000000010d187824 */ /* 0x040fe200078e0218 */
[----:B------:R-:W-:Y:S01]  /*13e0*/  USHF.L.U32 UR6, UR12, 0x6, URZ ;  /* 0x000000060c067899 */ /* 0x000fe2000800063f */
[----:B------:R-:W-:Y:S01]  /*13f0*/  IMAD.IADD R26, R13, 0x1, R26 ;  /* 0x000000010d1a7824 */ /* 0x000fe200078e021a */
[----:B------:R-:W-:Y:S01]  /*1400*/  MOV R205, 0x4 ;  /* 0x0000000400cd7802 */ /* 0x000fe20000000f00 */
[----:B------:R-:W-:Y:S01]  /*1410*/  BSSY B1, `(.L_x_907) ;  /* 0x0000711000017945 */ /* 0x000fe20003800000 */
[----:B------:R-:W-:Y:S01]  /*1420*/  USHF.R.S32.HI UR5, URZ, 0x1f, UR6 ;  /* 0x0000001f3f057899 */ /* 0x000fe20008011406 */
[----:B------:R-:W-:-:S02]  /*1430*/  LEA.HI.SX32 R214, R9, 0xffffffff, 0x1a ;  /* 0xffffffff09d67811 */ /* 0x000fc400078fd2ff */
[----:B------:R-:W-:Y:S01]  /*1440*/  IADD3 R0, P4, P3, R2, UR6, R0 ;  /* 0x0000000602007c10 */ /* 0x000fe2000fb9e000 */
[-C--:B------:R-:W-:Y:S01]  /*1450*/  IMAD.WIDE R226, R26, R205.reuse, c[0x0][0x200] ;  /* 0x000080001ae27625 */ /* 0x080fe200078e02cd */
[----:B------:R-:W-:Y:S02]  /*1460*/  SHF.R.S32.HI R2, RZ, 0x1f, R188 ;  /* 0x0000001fff027819 */ /* 0x000fe400000114bc */
[----:B------:R-:W-:Y:S01]  /*1470*/  IADD3.X R18, R18, UR5, R21, P4, P3 ;  /* 0x0000000512127c10 */ /* 0x000fe2000a7e6415 */
[----:B------:R-:W-:Y:S01]  /*1480*/  IMAD.WIDE R204, R24, R205, c[0x0][0x3c8] ;  /* 0x0000f20018cc7625 */ /* 0x000fe200078e02cd */
[----:B------:R-:W-:Y:S02]  /*1490*/  IADD3 R22, P2, P1, R27, R0, R22 ;  /* 0x000000001b167210 */ /* 0x000fe4000795e016 */
[----:B------:R-:W-:Y:S02]  /*14a0*/  IADD3 R21, P4, R188, R13, RZ ;  /* 0x0000000dbc157210 */ /* 0x000fe40007f9e0ff */
[----:B------:R-:W-:Y:S01]  /*14b0*/  IADD3.X R20, R17, R18, R20, P2, P1 ;  /* 0x0000001211147210 */ /* 0x000fe200017e2414 */
[----:B------:R-:W-:Y:S01]  /*14c0*/  IMAD R17, R23, c[0x0][0x378], RZ ;  /* 0x0000de0017117a24 */ /* 0x000fe200078e02ff */
[----:B-1----:R-:W-:Y:S01]  /*14d0*/  SHF.R.S32.HI R0, RZ, 0x1f, R3 ;  /* 0x0000001fff007819 */ /* 0x002fe20000011403 */
[----:B------:R-:W-:Y:S01]  /*14e0*/  IMAD.X R18, R2, 0x1, R11, P4 ;  /* 0x0000000102127824 */ /* 0x000fe200020e060b */
[----:B------:R-:W-:Y:S01]  /*14f0*/  IADD3 R28, P3, R190, R28, RZ ;  /* 0x0000001cbe1c7210 */ /* 0x000fe20007f7e0ff */
[----:B------:R-:W-:Y:S01]  /*1500*/  IMAD R17, R208, c[0x0][0x37c], R17 ;  /* 0x0000df00d0117a24 */ /* 0x000fe200078e0211 */
[-C--:B------:R-:W-:Y:S01]  /*1510*/  LEA.HI R11, R0, R3.reuse, RZ, 0x5 ;  /* 0x00000003000b7211 */ /* 0x080fe200078f28ff */
[----:B------:R-:W-:Y:S01]  /*1520*/  IMAD R18, R18, c[0x0][0x190], RZ ;  /* 0x0000640012127a24 */ /* 0x000fe200078e02ff */
[----:B------:R-:W-:Y:S01]  /*1530*/  ISETP.GE.AND P4, PT, R19, 0x1, PT ;  /* 0x000000011300780c */ /* 0x000fe20003f86270 */
[----:B------:R-:W-:Y:S01]  /*1540*/  IMAD.X R29, R191, 0x1, R25, P3 ;  /* 0x00000001bf1d7824 */ /* 0x000fe200018e0619 */
[----:B------:R-:W-:Y:S01]  /*1550*/  LOP3.LUT R228, R11, 0xffffffe0, RZ, 0xc0, !PT ;  /* 0xffffffe00be47812 */ /* 0x000fe200078ec0ff */
[C---:B------:R-:W-:Y:S01]  /*1560*/  IMAD R25, R13.reuse, c[0x0][0x374], R30 ;  /* 0x0000dd000d197a24 */ /* 0x040fe200078e021e */
[----:B------:R-:W-:Y:S01]  /*1570*/  SHF.R.S32.HI R11, RZ, 0x5, R11 ;  /* 0x00000005ff0b7819 */ /* 0x000fe2000001140b */
[----:B------:R-:W-:Y:S01]  /*1580*/  IMAD.WIDE.U32 R28, R13, c[0x0][0x370], R28 ;  /* 0x0000dc000d1c7a25 */ /* 0x000fe200078e001c */
[----:B------:R-:W-:-:S03]  /*1590*/  IADD3 R228, -R228, R3, RZ ;  /* 0x00000003e4e47210 */ /* 0x000fc60007ffe1ff */
[----:B------:R-:W-:Y:S02]  /*15a0*/  IMAD.IADD R29, R29, 0x1, R25 ;  /* 0x000000011d1d7824 */ /* 0x000fe400078e0219 */
[----:B------:R-:W-:-:S04]  /*15b0*/  IMAD.WIDE.U32 R30, R21, c[0x0][0x190], R190 ;  /* 0x00006400151e7a25 */ /* 0x000fc800078e00be */
[----:B------:R-:W-:Y:S01]  /*15c0*/  IMAD R11, R11, UR12, R228 ;  /* 0x0000000c0b0b7c24 */ /* 0x000fe2000f8e02e4 */
[----:B------:R-:W-:Y:S01]  /*15d0*/  IADD3 R30, P2, R16, R30, RZ ;  /* 0x0000001e101e7210 */ /* 0x000fe20007f5e0ff */
[----:B------:R-:W-:Y:S02]  /*15e0*/  IMAD R18, R21, c[0x0][0x194], R18 ;  /* 0x0000650015127a24 */ /* 0x000fe400078e0212 */
[----:B------:R-:W-:Y:S01]  /*15f0*/  IMAD.WIDE.U32 R28, R208, c[0x0][0x378], R28 ;  /* 0x0000de00d01c7a25 */ /* 0x000fe200078e001c */
[----:B------:R-:W-:Y:S02]  /*1600*/  IADD3 R22, P1, R11, R22, RZ ;  /* 0x000000160b167210 */ /* 0x000fe40007f3e0ff */
[----:B------:R-:W-:Y:S01]  /*1610*/  IADD3.X R31, R15, R31, R18, P2, !PT ;  /* 0x0000001f0f1f7210 */ /* 0x000fe200017fe412 */
[----:B------:R-:W-:Y:S01]  /*1620*/  IMAD R23, R23, c[0x0][0x1a8], RZ ;  /* 0x00006a0017177a24 */ /* 0x000fe200078e02ff */
[----:B------:R-:W-:Y:S01]  /*1630*/  LEA.HI.X.SX32 R231, R11, R20, 0x1, P1 ;  /* 0x000000140be77211 */ /* 0x000fe200008f0eff */
[----:B------:R-:W-:Y:S01]  /*1640*/  IMAD R11, R2, c[0x0][0x370], RZ ;  /* 0x0000dc00020b7a24 */ /* 0x000fe200078e02ff */
[----:B------:R-:W-:Y:S01]  /*1650*/  IADD3 R29, R29, R17, RZ ;  /* 0x000000111d1d7210 */ /* 0x000fe20007ffe0ff */
[----:B------:R-:W-:Y:S01]  /*1660*/  IMAD R13, R208, c[0x0][0x1ac], R23 ;  /* 0x00006b00d00d7a24 */ /* 0x000fe200078e0217 */
[----:B------:R-:W-:Y:S01]  /*1670*/  LEA R230, P1, R22, c[0x0][0x350], 0x2 ;  /* 0x0000d40016e67a11 */ /* 0x000fe200078210ff */
[----:B------:R-:W-:-:S03]  /*1680*/  IMAD.WIDE.U32 R30, R208, c[0x0][0x1a8], R30 ;  /* 0x00006a00d01e7a25 */ /* 0x000fc600078e001e */
[----:B------:R-:W-:Y:S01]  /*1690*/  LEA.HI.X R231, R22, c[0x0][0x354], R231, 0x2, P1 ;  /* 0x0000d50016e77a11 */ /* 0x000fe200008f14e7 */
        /* <DEDUP_REMOVED lines=8> */
[----:B------:R-:W-:Y:S05]  /*1720*/  @!P4 BRA `(.L_x_912) ;  /* 0x000064000000c947 */ /* 0x000fea0003800000 */
[----:B------:R-:W-:Y:S01]  /*1730*/  @P0 BAR.SYNC.DEFER_BLOCKING 0x0 ;  /* 0x0000000000000b1d */ /* 0x000fe20000010000 */
[----:B------:R-:W-:Y:S01]  /*1740*/  IMAD R13, R195, -0x80, R216 ;  /* 0xffffff80c30d7824 */ /* 0x000fe200078e02d8 */
[----:B------:R-:W-:Y:S01]  /*1750*/  LEA.HI R15, R214, R214, RZ, 0x1 ;  /* 0x000000d6d60f7211 */ /* 0x000fe200078f08ff */
[----:B------:R-:W-:Y:S01]  /*1760*/  IMAD.SHL.U32 R9, R193, 0x2, RZ ;  /* 0x00000002c1097824 */ /* 0x000fe200078e00ff */
[----:B------:R-:W-:Y:S01]  /*1770*/  MOV R203, R205 ;  /* 0x000000cd00cb7202 */ /* 0x000fe20000000f00 */
[----:B------:R-:W-:Y:S01]  /*1780*/  IMAD.WIDE.U32 R20, R7, c[0x0][0x1a0], R190 ;  /* 0x0000680007147a25 */ /* 0x000fe200078e00be */
[----:B------:R-:W-:Y:S01]  /*1790*/  ISETP.GE.AND P2, PT, R188, R13, PT ;  /* 0x0000000dbc00720c */ /* 0x000fe20003f46270 */
[----:B------:R-:W-:Y:S01]  /*17a0*/  BSSY B0, `(.L_x_913) ;  /* 0x000001d000007945 */ /* 0x000fe20003800000 */
[----:B------:R-:W-:Y:S01]  /*17b0*/  LOP3.LUT R15, R15, 0xfffffffe, RZ, 0xc0, !PT ;  /* 0xfffffffe0f0f7812 */ /* 0x000fe200078ec0ff */
[----:B------:R-:W-:Y:S01]  /*17c0*/  IMAD R16, R4, c[0x0][0x1a0], RZ ;  /* 0x0000680004107a24 */ /* 0x000fe200078e02ff */
[----:B------:R-:W-:-:S02]  /*17d0*/  IADD3 R20, P0, R14, R20, RZ ;  /* 0x000000140e147210 */ /* 0x000fc40007f1e0ff */
[----:B------:R-:W-:Y:S01]  /*17e0*/  P2R R11, PR, RZ, 0x4 ;  /* 0x00000004ff0b7803 */ /* 0x000fe20000000000 */
[----:B------:R-:W-:-:S05]  /*17f0*/  IMAD R17, R7, c[0x0][0x1a4], R16 ;  /* 0x0000690007117a24 */ /* 0x000fca00078e0210 */
[----:B------:R-:W-:Y:S01]  /*1800*/  IADD3.X R21, R12, R21, R17, P0, !PT ;  /* 0x000000150c157210 */ /* 0x000fe200007fe411 */
[----:B------:R-:W-:Y:S02]  /*1810*/  IMAD.IADD R12, R214, 0x1, -R15 ;  /* 0x00000001d60c7824 */ /* 0x000fe400078e0a0f */
[----:B------:R-:W-:Y:S02]  /*1820*/  IMAD R15, R5, c[0x0][0x1b8], RZ ;  /* 0x00006e00050f7a24 */ /* 0x000fe400078e02ff */
[----:B------:R-:W-:Y:S01]  /*1830*/  IMAD.WIDE.U32 R20, R6, c[0x0][0x1b8], R20 ;  /* 0x00006e0006147a25 */ /* 0x000fe200078e0014 */
[----:B------:R1:W-:Y:S01]  /*1840*/  @P2 STS.128 [R9+0xa000], RZ ;  /* 0x00a000ff09002388 */ /* 0x0003e20000000c00 */
[----:B------:R-:W-:Y:S02]  /*1850*/  ISETP.NE.AND P1, PT, R12, 0x1, PT ;  /* 0x000000010c00780c */ /* 0x000fe40003f25270 */
[----:B------:R-:W-:-:S05]  /*1860*/  IMAD R15, R6, c[0x0][0x1bc], R15 ;  /* 0x00006f00060f7a24 */ /* 0x000fca00078e020f */
        /* <DEDUP_REMOVED lines=16> */
.L_x_914:
[----:B------:R-:W-:Y:S05]  /*1970*/  BSYNC B0 ;  /* 0x0000000000007941 */ /* 0x000fea0003800000 */
.L_x_913:
        /* <DEDUP_REMOVED lines=22> */
.L_x_916:
[----:B------:R-:W-:Y:S05]  /*1ae0*/  BSYNC B0 ;  /* 0x0000000000007941 */ /* 0x000fea0003800000 */
.L_x_915:
        /* <DEDUP_REMOVED lines=22> */
.L_x_918:
[----:B------:R-:W-:Y:S05]  /*1c50*/  BSYNC B0 ;  /* 0x0000000000007941 */ /* 0x000fea0003800000 */
.L_x_917:
        /* <DEDUP_REMOVED lines=22> */
.L_x_920:
[----:B------:R-:W-:Y:S05]  /*1dc0*/  BSYNC B0 ;  /* 0x0000000000007941 */ /* 0x000fea0003800000 */
.L_x_919:
        /* <DEDUP_REMOVED lines=13> */
.L_x_922:
[----:B------:R-:W-:Y:S05]  /*1ea0*/  BSYNC B0 ;  /* 0x0000000000007941 */ /* 0x000fea0003800000 */
.L_x_921:
        /* <DEDUP_REMOVED lines=15> */
.L_x_924:
[----:B------:R-:W-:Y:S05]  /*1fa0*/  BSYNC B0 ;  /* 0x0000000000007941 */ /* 0x000fea0003800000 */
.L_x_923:
[----:B-1----:R-:W-:Y:S01]  /*1fb0*/  IADD3 R12, R193, 0x1000, RZ ;  /* 0x00001000c10c7810 */ /* 0x002fe20007ffe0ff */
        /* <DEDUP_REMOVED lines=18> */
.L_x_926:
[----:B------:R-:W-:Y:S05]  /*20e0*/  BSYNC B0 ;  /* 0x0000000000007941 */ /* 0x000fea0003800000 */
.L_x_925:
        /* <DEDUP_REMOVED lines=20> */
.L_x_928:
[----:B------:R-:W-:Y:S05]  /*2230*/  BSYNC B0 ;  /* 0x0000000000007941 */ /* 0x000fea0003800000 */
.L_x_927:
[C---:B-1----:R-:W-:Y:S01]  /*2240*/  IADD3 R12, R192.reuse, 0x8, RZ ;  /* 0x00000008c00c7810 */ /* 0x042fe20007ffe0ff */
[----:B------:R-:W-:Y:S01]  /*2250*/  IMAD.WIDE R14, R192, 0x4, R226 ;  /* 0x00000004c00e7825 */ /* 0x000fe200078e02e2 */
[----:B------:R-:W-:Y:S02]  /*2260*/  MOV R212, 0x7f800000 ;  /* 0x7f80000000d47802 */ /* 0x000fe40000000f00 */
[-C--:B------:R-:W-:Y:S01]  /*2270*/  ISETP.GE.AND P2, PT, R12, R19.reuse, PT ;  /* 0x000000130c00720c */ /* 0x080fe20003f46270 */
[----:B------:R-:W-:Y:S01]  /*2280*/  IMAD.MOV.U32 R211, RZ, RZ, 0x7f800000 ;  /* 0x7f800000ffd37424 */ /* 0x000fe200078e00ff */
[C---:B------:R-:W-:Y:S02]  /*2290*/  IADD3 R12, R192.reuse, 0x20, RZ ;  /* 0x00000020c00c7810 */ /* 0x040fe40007ffe0ff */
[----:B------:R-:W-:Y:S02]  /*22a0*/  MOV R209, 0x7f800000 ;  /* 0x7f80000000d17802 */ /* 0x000fe40000000f00 */
[----:B------:R-:W-:-:S02]  /*22b0*/  ISETP.GE.AND P0, PT, R192, R19, PT ;  /* 0x00000013c000720c */ /* 0x000fc40003f06270 */
[----:B------:R-:W-:Y:S02]  /*22c0*/  ISETP.NE.AND P3, PT, R11, RZ, PT ;  /* 0x000000ff0b00720c */ /* 0x000fe40003f65270 */
[----:B------:R-:W-:-:S03]  /*22d0*/  IADD3 R11, R192, 0x28, RZ ;  /* 0x00000028c00b7810 */ /* 0x000fc60007ffe0ff */
[----:B------:R1:W5:Y:S01]  /*22e0*/  @!P2 LDG.E R212, [R14.64+0x20] ;  /* 0x000020180ed4a981 */ /* 0x000362000c1e1900 */
[----:B------:R-:W-:-:S05]  /*22f0*/  ISETP.GE.AND P2, PT, R12, R19, PT ;  /* 0x000000130c00720c */ /* 0x000fca0003f46270 */
[----:B------:R1:W5:Y:S01]  /*2300*/  @!P0 LDG.E R211, [R14.64] ;  /* 0x000000180ed38981 */ /* 0x000362000c1e1900 */
[----:B------:R-:W-:-:S07]  /*2310*/  ISETP.GE.AND P0, PT, R11, R19, PT ;  /* 0x000000130b00720c */ /* 0x000fce0003f06270 */
[----:B------:R1:W5:Y:S01]  /*2320*/  @!P2 LDG.E R209, [R14.64+0x80] ;  /* 0x000080180ed1a981 */ /* 0x000362000c1e1900 */
[----:B------:R-:W-:-:S03]  /*2330*/  IMAD.MOV.U32 R210, RZ, RZ, 0x7f800000 ;  /* 0x7f800000ffd27424 */ /* 0x000fc600078e00ff */
[----:B------:R1:W-:Y:S01]  /*2340*/  @P3 STS.128 [R9+0x6000], RZ ;  /* 0x006000ff09003388 */ /* 0x0003e20000000c00 */
[----:B------:R-:W-:-:S04]  /*2350*/  IMAD.WIDE.U32 R12, R7, c[0x0][0x198], R190 ;  /* 0x00006600070c7a25 */ /* 0x000fc800078e00be */
[----:B---3--:R-:W-:-:S04]  /*2360*/  @!P0 IMAD.WIDE R16, R11, 0x4, R226 ;  /* 0x000000040b108825 */ /* 0x008fc800078e02e2 */
[----:B------:R-:W-:Y:S01]  /*2370*/  IMAD R4, R4, c[0x0][0x198], RZ ;  /* 0x0000660004047a24 */ /* 0x000fe200078e02ff */
[----:B------:R1:W5:Y:S01]  /*2380*/  @!P0 LDG.E R210, [R16.64] ;  /* 0x0000001810d28981 */ /* 0x000362000c1e1900 */
[----:B------:R-:W-:Y:S02]  /*2390*/  IADD3 R12, P0, R10, R12, RZ ;  /* 0x0000000c0a0c7210 */ /* 0x000fe40007f1e0ff */
[----:B------:R-:W-:-:S05]  /*23a0*/  IMAD R11, R7, c[0x0][0x19c], R4 ;  /* 0x00006700070b7a24 */ /* 0x000fca00078e0204 */
        /* <DEDUP_REMOVED lines=12> */
[----:B-1----:R-:W-:-:S04]  /*2470*/  IMAD.WIDE.U32 R14, R188, c[0x0][0x198], R10 ;  /* 0x00006600bc0e7a25 */ /* 0x002fc800078e000a */
        /* <DEDUP_REMOVED lines=8> */
.L_x_930:
[----:B------:R-:W-:Y:S05]  /*2500*/  BSYNC B0 ;  /* 0x0000000000007941 */ /* 0x000fea0003800000 */
.L_x_929:
        /* <DEDUP_REMOVED lines=19> */
.L_x_932:
[----:B------:R-:W-:Y:S05]  /*2640*/  BSYNC B0 ;  /* 0x0000000000007941 */ /* 0x000fea0003800000 */
.L_x_931:
        /* <DEDUP_REMOVED lines=19> */
.L_x_934:
[----:B------:R-:W-:Y:S05]  /*2780*/  BSYNC B0 ;  /* 0x0000000000007941 */ /* 0x000fea0003800000 */
.L_x_933:
        /* <DEDUP_REMOVED lines=19> */
.L_x_936:
[----:B------:R-:W-:Y:S05]  /*28c0*/  BSYNC B0 ;  /* 0x0000000000007941 */ /* 0x000fea0003800000 */
.L_x_935:
[----:B------:R-:W0:Y:S01]  /*28d0*/  LDGDEPBAR ;  /* 0x00000000000079af */ /* 0x000e220000000000 */
[----:B------:R-:W-:Y:S02]  /*28e0*/  IMAD.MOV.U32 R8, RZ, RZ, c[0x0][0x308] ;  /* 0x0000c200ff087624 */ /* 0x000fe400078e00ff */
[----:B-1234-:R-:W-:Y:S01]  /*28f0*/  IMAD.MOV.U32 R9, RZ, RZ, c[0x0][0x30c] ;  /* 0x0000c300ff097624 */ /* 0x01efe200078e00ff */
[----:B------:R-:W-:-:S04]  /*2900*/  DEPBAR.LE SB0, 0x1 ;  /* 0x000080400000791a */ /* 0x000fc80000000000 */
[----:B------:R-:W-:Y:S06]  /*2910*/  BAR.SYNC.DEFER_BLOCKING 0x0 ;  /* 0x0000000000007b1d */ /* 0x000fec0000010000 */
[----:B------:R-:W2:Y:S04]  /*2920*/  LDG.E.64 R206, [R8.64+0x8] ;  /* 0x0000081808ce7981 */ /* 0x000ea8000c1e1b00 */
[----:B------:R-:W3:Y:S01]  /*2930*/  LDG.E.64 R4, [R8.64] ;  /* 0x0000001808047981 */ /* 0x000ee2000c1e1b00 */
[----:B------:R-:W-:Y:S01]  /*2940*/  LEA.HI R0, R0, R3, RZ, 0x4 ;  /* 0x0000000300007211 */ /* 0x000fe200078f20ff */
[----:B------:R-:W-:Y:S01]  /*2950*/  IMAD R2, R189, c[0x0][0x1c0], R208 ;  /* 0x00007000bd027a24 */ /* 0x000fe200078e02d0 */
[----:B------:R-:W-:Y:S01]  /*2960*/  IADD3 R7, R7, 0x80, RZ ;  /* 0x0000008007077810 */ /* 0x000fe20007ffe0ff */
[----:B------:R1:W4:Y:S01]  /*2970*/  LDSM.16.M88.4 R140, [R179+0xa000] ;  /* 0x00a00000b38c783b */ /* 0x0003220000000200 */
[----:B------:R-:W-:Y:S01]  /*2980*/  LOP3.LUT R0, R0, 0xfffffff0, RZ, 0xc0, !PT ;  /* 0xfffffff000007812 */ /* 0x000fe200078ec0ff */
[----:B------:R-:W-:Y:S01]  /*2990*/  USHF.L.U32 UR17, UR12, 0x4, URZ ;  /* 0x000000040c117899 */ /* 0x000fe2000800063f */
[----:B------:R-:W-:Y:S01]  /*29a0*/  ISETP.GE.AND P2, PT, R7, R216, PT ;  /* 0x000000d80700720c */ /* 0x000fe20003f46270 */
[----:B------:R-:W-:Y:S01]  /*29b0*/  IMAD.SHL.U32 R7, R2, 0x20, RZ ;  /* 0x0000002002077824 */ /* 0x000fe200078e00ff */
[----:B------:R1:W1:Y:S01]  /*29c0*/  LDSM.16.M88.4 R144, [R179+0xa800] ;  /* 0x00a80000b390783b */ /* 0x0002620000000200 */
[----:B------:R-:W-:Y:S01]  /*29d0*/  IMAD.IADD R3, R3, 0x1, -R0 ;  /* 0x0000000103037824 */ /* 0x000fe200078e0a00 */
[----:B------:R-:W-:Y:S01]  /*29e0*/  USHF.L.U32 UR18, UR12, 0x3, URZ ;  /* 0x000000030c127899 */ /* 0x000fe2000800063f */
[----:B------:R-:W-:Y:S01]  /*29f0*/  IMAD.MOV.U32 R175, RZ, RZ, 0x20 ;  /* 0x00000020ffaf7424 */ /* 0x000fe200078e00ff */
[----:B------:R1:W1:Y:S01]  /*2a00*/  LDSM.16.M88.4 R148, [R174+0xa000] ;  /* 0x00a00000ae94783b */ /* 0x0002620000000200 */
[----:B------:R-:W-:Y:S01]  /*2a10*/  UIADD3 UR11, UR17, 0x20, URZ ;  /* 0x00000020110b7890 */ /* 0x000fe2000fffe03f */
[----:B------:R-:W-:Y:S01]  /*2a20*/  SHF.R.S32.HI R0, RZ, 0x1f, R3 ;  /* 0x0000001fff007819 */ /* 0x000fe20000011403 */
[----:B------:R-:W-:Y:S01]  /*2a30*/  IMAD.SHL.U32 R220, R186, 0x20, RZ ;  /* 0x00000020badc7824 */ /* 0x000fe200078e00ff */
[----:B------:R1:W1:Y:S01]  /*2a40*/  LDSM.16.M88.4 R152, [R174+0xa800] ;  /* 0x00a80000ae98783b */ /* 0x0002620000000200 */
[----:B------:R-:W-:Y:S01]  /*2a50*/  UIADD3 UR10, UR18, UR11, URZ ;  /* 0x0000000b120a7290 */ /* 0x000fe2000fffe03f */
[----:B------:R-:W-:Y:S01]  /*2a60*/  LEA.HI R0, R0, R3, RZ, 0x3 ;  /* 0x0000000300007211 */ /* 0x000fe200078f18ff */
[----:B------:R-:W-:Y:S01]  /*2a70*/  IMAD.MOV.U32 R183, RZ, RZ, 0x40 ;  /* 0x00000040ffb77424 */ /* 0x000fe200078e00ff */
[----:B------:R1:W1:Y:S01]  /*2a80*/  LDSM.16.M88.4 R156, [R173+0xa000] ;  /* 0x00a00000ad9c783b */ /* 0x0002620000000200 */
[----:B------:R-:W-:Y:S01]  /*2a90*/  IADD3 R176, R181, 0x1000, RZ ;  /* 0x00001000b5b07810 */ /* 0x000fe20007ffe0ff */
[----:B------:R-:W-:Y:S01]  /*2aa0*/  UIADD3 UR9, UR18, UR10, URZ ;  /* 0x0000000a12097290 */ /* 0x000fe2000fffe03f */
[----:B------:R-:W-:Y:S01]  /*2ab0*/  LOP3.LUT R0, R0, 0xfffffff8, RZ, 0xc0, !PT ;  /* 0xfffffff800007812 */ /* 0x000fe200078ec0ff */
[----:B------:R1:W1:Y:S01]  /*2ac0*/  LDSM.16.M88.4 R160, [R173+0xa800] ;  /* 0x00a80000ada0783b */ /* 0x0002620000000200 */
[----:B------:R-:W-:Y:S01]  /*2ad0*/  SEL R176, R176, R181, !P1 ;  /* 0x000000b5b0b07207 */ /* 0x000fe20004800000 */
[----:B------:R-:W-:Y:S01]  /*2ae0*/  UIADD3 UR8, UR18, UR9, URZ ;  /* 0x0000000912087290 */ /* 0x000fe2000fffe03f */
[----:B------:R-:W-:Y:S01]  /*2af0*/  CS2R R94, SRZ ;  /* 0x00000000005e7805 */ /* 0x000fe2000001ff00 */
[----:B------:R-:W-:Y:S01]  /*2b00*/  IMAD.IADD R0, R3, 0x1, -R0 ;  /* 0x0000000103007824 */ /* 0x000fe200078e0a00 */
[----:B------:R-:W-:Y:S01]  /*2b10*/  SHF.R.S32.HI R3, RZ, 0x1f, R228 ;  /* 0x0000001fff037819 */ /* 0x000fe200000114e4 */
[----:B------:R1:W1:Y:S01]  /*2b20*/  LDSM.16.M88.4 R164, [R172+0xa000] ;  /* 0x00a00000aca4783b */ /* 0x0002620000000200 */
[----:B------:R-:W-:Y:S01]  /*2b30*/  UIADD3 UR7, UR18, UR8, URZ ;  /* 0x0000000812077290 */ /* 0x000fe2000fffe03f */
[----:B------:R-:W-:Y:S01]  /*2b40*/  CS2R R92, SRZ ;  /* 0x00000000005c7805 */ /* 0x000fe2000001ff00 */
[C---:B------:R-:W-:Y:S01]  /*2b50*/  LOP3.LUT P0, RZ, R0.reuse, 0x2, RZ, 0xc0, !PT ;  /* 0x0000000200ff7812 */ /* 0x040fe2000780c0ff */
[----:B------:R1:W1:Y:S01]  /*2b60*/  LDSM.16.M88.4 R168, [R172+0xa800] ;  /* 0x00a80000aca8783b */ /* 0x0002620000000200 */
[----:B------:R-:W-:Y:S01]  /*2b70*/  LOP3.LUT P3, RZ, R0, 0x4, RZ, 0xc0, !PT ;  /* 0x0000000400ff7812 */ /* 0x000fe2000786c0ff */
[----:B------:R-:W-:Y:S01]  /*2b80*/  IMAD.SHL.U32 R0, R182, 0x2, RZ ;  /* 0x00000002b6007824 */ /* 0x000fe200078e00ff */
        /* <DEDUP_REMOVED lines=34> */
[----:B------:R-:W-:Y:S01]  /*2db0*/  UIADD3 UR5, -UR6, URZ, URZ ;  /* 0x0000003f06057290 */ /* 0x000fe2000fffe13f */
[----:B------:R-:W-:Y:S01]  /*2dc0*/  IMAD.IADD R2, R180, 0x1, R175 ;  /* 0x00000001b4027824 */ /* 0x000fe200078e02af */
[----:B------:R-:W-:-:S02]  /*2dd0*/  UIMAD UR16, UR12, 0x18, URZ ;  /* 0x000000180c1078a4 */ /* 0x000fc4000f8e023f */
[----:B------:R-:W-:Y:S02]  /*2de0*/  USHF.L.U32 UR15, UR12, 0x5, URZ ;  /* 0x000000050c0f7899 */ /* 0x000fe4000800063f */
[----:B------:R-:W-:Y:S02]  /*2df0*/  UIMAD UR14, UR12, 0x28, URZ ;  /* 0x000000280c0e78a4 */ /* 0x000fe4000f8e023f */
[----:B------:R-:W-:Y:S02]  /*2e00*/  UIMAD UR13, UR12, 0x30, URZ ;  /* 0x000000300c0d78a4 */ /* 0x000fe4000f8e023f */
[----:B------:R-:W-:Y:S02]  /*2e10*/  UIMAD UR12, UR12, 0x38, URZ ;  /* 0x000000380c0c78a4 */ /* 0x000fe4000f8e023f */
[----:B------:R-:W-:Y:S01]  /*2e20*/  UIADD3 UR6, UR18, UR7, URZ ;  /* 0x0000000712067290 */ /* 0x000fe2000fffe03f */
[----:B--2---:R-:W-:Y:S02]  /*2e30*/  IADD3 R228, P5, P4, R7, R206, R228 ;  /* 0x000000ce07e47210 */ /* 0x004fe40007cbe0e4 */
[----:B------:R-:W-:Y:S01]  /*2e40*/  SHF.R.S32.HI R206, RZ, 0x1f, R7 ;  /* 0x0000001fffce7819 */ /* 0x000fe20000011407 */
[----:B---3--:R2:W3:Y:S02]  /*2e50*/  R2UR UR22, R5 ;  /* 0x00000000051673c2 */ /* 0x0084e400000e0000 */
[----:B------:R-:W-:Y:S01]  /*2e60*/  IMAD.WIDE.U32 R228, R228, -0x2daee0ad, RZ ;  /* 0xd2511f53e4e47825 */ /* 0x000fe200078e00ff */
[----:B------:R-:W-:-:S02]  /*2e70*/  IADD3.X R206, R206, R207, R3, P5, P4 ;  /* 0x000000cfcece7210 */ /* 0x000fc40002fe8403 */
[----:B------:R-:W-:Y:S01]  /*2e80*/  IADD3 R3, R182, 0x1000, RZ ;  /* 0x00001000b6037810 */ /* 0x000fe20007ffe0ff */
[----:B------:R-:W-:-:S03]  /*2e90*/  IMAD.MOV.U32 R207, RZ, RZ, R213 ;  /* 0x000000ffffcf7224 */ /* 0x000fc600078e00d5 */
[----:B------:R-:W-:Y:S01]  /*2ea0*/  SEL R178, R3, R182, !P1 ;  /* 0x000000b603b27207 */ /* 0x000fe20004800000 */
[----:B------:R2:W1:Y:S01]  /*2eb0*/  R2UR UR23, R4 ;  /* 0x00000000041773c2 */ /* 0x00046200000e0000 */
[----:B------:R-:W1:Y:S03]  /*2ec0*/  @P2 S2R R3, SR_TID.X ;  /* 0x0000000000032919 */ /* 0x000e660000002100 */
[----:B------:R-:W-:Y:S02]  /*2ed0*/  IMAD.SHL.U32 R178, R178, 0x2, RZ ;  /* 0x00000002b2b27824 */ /* 0x000fe400078e00ff */
[----:B-1----:R-:W-:-:S05]  /*2ee0*/  @P2 IMAD.SHL.U32 R3, R3, 0x2, RZ ;  /* 0x0000000203032824 */ /* 0x002fca00078e00ff */
[----:B------:R-:W-:Y:S01]  /*2ef0*/  @P2 LOP3.LUT R220, R220, 0x6, R3, 0xf8, !PT ;  /* 0x00000006dcdc2812 */ /* 0x000fe200078ef803 */
[----:B--234-:R-:W-:Y:S02]  /*2f00*/  IMAD.IADD R3, R0, 0x1, R175 ;  /* 0x0000000100037824 */ /* 0x01cfe400078e02af */
.L_x_939:
[----:B------:R-:W0:Y:S01]  /*2f10*/  LDGDEPBAR ;  /* 0x00000000000079af */ /* 0x000e220000000000 */
[----:B------:R-:W-:Y:S01]  /*2f20*/  IMAD.IADD R184, R178, 0x1, R175 ;  /* 0x00000001b2b87824 */ /* 0x000fe200078e02af */
[----:B-----5:R-:W-:Y:S01]  /*2f30*/  FSETP.NEU.FTZ.AND P6, PT, R212, -INF , PT ;  /* 0xff800000d400780b */ /* 0x020fe20003fdd000 */
[--C-:B------:R-:W-:Y:S01]  /*2f40*/  IMAD.IADD R185, R178, 0x1, R183.reuse ;  /* 0x00000001b2b97824 */ /* 0x100fe200078e02b7 */
[----:B------:R-:W-:Y:S01]  /*2f50*/  FSETP.NEU.FTZ.AND P1, PT, R211, -INF , PT ;  /* 0xff800000d300780b */ /* 0x000fe20003f3d000 */
[----:B------:R-:W-:Y:S01]  /*2f60*/  IMAD.IADD R183, R184, 0x1, R183 ;  /* 0x00000001b8b77824 */ /* 0x000fe200078e02b7 */
[----:B------:R-:W-:Y:S01]  /*2f70*/  LOP3.LUT R236, R206, UR23, RZ, 0x3c, !PT ;  /* 0x00000017ceec7c12 */ /* 0x000fe2000f8e3cff */
        /* <DEDUP_REMOVED lines=68> */
[-C--:B------:R-:W-:Y:S03]  /*33c0*/  HMMA.16816.F32.BF16 R4, R132, R136.reuse, R4 ;  /* 0x000000888404723c */ /* 0x080fe60000041804 */
[----:B------:R-:W-:Y:S01]  /*33d0*/  LOP3.LUT R238, R243, UR21, R238, 0x96, !PT ;  /* 0x00000015f3ee7c12 */ /* 0x000fe2000f8e96ee */
[----:B------:R-:W-:Y:S01]  /*33e0*/  IMAD.WIDE.U32 R246, R236, -0x2daee0ad, RZ ;  /* 0xd2511f53ecf67825 */ /* 0x000fe200078e00ff */
[----:B------:R-:W-:Y:S01]  /*33f0*/  LOP3.LUT R239, R249, UR19, R250, 0x96, !PT ;  /* 0x00000013f9ef7c12 */ /* 0x000fe2000f8e96fa */
[----:B------:R-:W-:Y:S02]  /*3400*/  UIADD3 UR21, UR23, -0x255992d5, URZ ;  /* 0xdaa66d2b17157890 */ /* 0x000fe4000fffe03f */
[C---:B---3--:R-:W-:Y:S08]  /*3410*/  HMMA.16816.F32.BF16 R8, R100.reuse, R136, R8 ;  /* 0x000000886408723c */ /* 0x048ff00000041808 */
        /* <DEDUP_REMOVED lines=9> */
[-C--:B----4-:R-:W-:Y:S01]  /*34b0*/  HMMA.16816.F32.BF16 R4, R108, R112.reuse, R4 ;  /* 0x000000706c04723c */ /* 0x090fe20000041804 */
        /* <DEDUP_REMOVED lines=491> */
[----:B------:R-:W-:Y:S03]  /*5370*/  IMAD.U32 R5, R7, -0x40, RZ ;  /* 0xffffffc007057824 */ /* 0x000fe600078e00ff */
[----:B------:R-:W-:Y:S02]  /*5380*/  SEL R4, R4, 0x2000, !P4 ;  /* 0x0000200004047807 */ /* 0x000fe40006000000 */
[----:B------:R-:W-:Y:S03]  /*5390*/  LEA R224, P0, R5, R224, 0x1 ;  /* 0x000000e005e07211 */ /* 0x000fe600078008ff */
[--C-:B------:R-:W-:Y:S01]  /*53a0*/  IMAD.IADD R213, R213, 0x1, R4.reuse ;  /* 0x00000001d5d57824 */ /* 0x100fe200078e0204 */
[----:B------:R-:W-:Y:S01]  /*53b0*/  LEA.HI.X.SX32 R225, R5, R225, 0x1, P0 ;  /* 0x000000e105e17211 */ /* 0x000fe200000f0eff */
[--C-:B------:R-:W-:Y:S01]  /*53c0*/  IMAD.IADD R207, R207, 0x1, R4.reuse ;  /* 0x00000001cfcf7824 */ /* 0x100fe200078e0204 */
[C---:B------:R-:W-:Y:S01]  /*53d0*/  @!P1 LEA R6, P0, R7.reuse, R224, 0x6 ;  /* 0x000000e007069211 */ /* 0x040fe200078030ff */
[----:B------:R-:W-:Y:S01]  /*53e0*/  @!P1 IMAD.MOV.U32 R5, RZ, RZ, c[0x0][0x194] ;  /* 0x00006500ff059624 */ /* 0x000fe200078e00ff */
[----:B------:R1:W-:Y:S01]  /*53f0*/  @P1 STS [R213], RZ ;  /* 0x000000ffd5001388 */ /* 0x0003e20000000800 */
[----:B------:R-:W-:Y:S03]  /*5400*/  IMAD.IADD R178, R178, 0x1, R4 ;  /* 0x00000001b2b27824 */ /* 0x000fe600078e0204 */
        /* <DEDUP_REMOVED lines=17> */
.L_x_937:
[----:B------:R-:W-:Y:S01]  /*5520*/  F2FP.BF16.PACK_AB R205, R232, R205 ;  /* 0x000000cde8cd723e */ /* 0x000fe200000010ff */
[----:B------:R-:W-:Y:S01]  /*5530*/  IMAD.SHL.U32 R112, R181, 0x2, RZ ;  /* 0x00000002b5707824 */ /* 0x000fe200078e00ff */
[----:B------:R-:W-:Y:S01]  /*5540*/  F2FP.BF16.PACK_AB R221, R234, R221 ;  /* 0x000000ddeadd723e */ /* 0x000fe200000010ff */
[----:B------:R-:W-:Y:S01]  /*5550*/  IMAD.SHL.U32 R117, R193, 0x2, RZ ;  /* 0x00000002c1757824 */ /* 0x000fe200078e00ff */
        /* <DEDUP_REMOVED lines=103> */
.L_x_938:
        /* <DEDUP_REMOVED lines=344> */
.L_x_940:
        /* <DEDUP_REMOVED lines=15> */
.L_x_941:
        /* <DEDUP_REMOVED lines=37> */
.L_x_943:
[----:B------:R-:W-:Y:S05]  /*7490*/  BSYNC B0 ;  /* 0x0000000000007941 */ /* 0x000fea0003800000 */
.L_x_942:
        /* <DEDUP_REMOVED lines=14> */
.L_x_945:
[----:B------:R-:W-:Y:S05]  /*7580*/  BSYNC B0 ;  /* 0x0000000000007941 */ /* 0x000fea0003800000 */
.L_x_944:
        /* <DEDUP_REMOVED lines=14> */
.L_x_947:
[----:B------:R-:W-:Y:S05]  /*7670*/  BSYNC B0 ;  /* 0x0000000000007941 */ /* 0x000fea0003800000 */
.L_x_946:
        /* <DEDUP_REMOVED lines=14> */
.L_x_949:
[----:B------:R-:W-:Y:S05]  /*7760*/  BSYNC B0 ;  /* 0x0000000000007941 */ /* 0x000fea0003800000 */
.L_x_948:
        /* <DEDUP_REMOVED lines=19> */
.L_x_951:
[----:B------:R-:W-:Y:S05]  /*78a0*/  BSYNC B0 ;  /* 0x0000000000007941 */ /* 0x000fea0003800000 */
.L_x_950:
        /* <DEDUP_REMOVED lines=13> */
.L_x_953:
[----:B------:R-:W-:Y:S05]  /*7980*/  BSYNC B0 ;  /* 0x0000000000007941 */ /* 0x000fea0003800000 */
.L_x_952:
        /* <DEDUP_REMOVED lines=13> */
.L_x_955:
[----:B------:R-:W-:Y:S05]  /*7a60*/  BSYNC B0 ;  /* 0x0000000000007941 */ /* 0x000fea0003800000 */
.L_x_954:
        /* <DEDUP_REMOVED lines=12> */
.L_x_912:
        /* <DEDUP_REMOVED lines=15> */
.L_x_957:
        /* <DEDUP_REMOVED lines=15> */
.L_x_958:
        /* <DEDUP_REMOVED lines=26> */
.L_x_960:
[----:B------:R-:W-:Y:S05]  /*7eb0*/  BSYNC B0 ;  /* 0x0000000000007941 */ /* 0x000fea0003800000 */
.L_x_959:
        /* <DEDUP_REMOVED lines=14> */
.L_x_962:
[----:B------:R-:W-:Y:S05]  /*7fa0*/  BSYNC B0 ;  /* 0x0000000000007941 */ /* 0x000fea0003800000 */
.L_x_961:
        /* <DEDUP_REMOVED lines=14> */
.L_x_964:
[----:B------:R-:W-:Y:S05]  /*8090*/  BSYNC B0 ;  /* 0x0000000000007941 */ /* 0x000fea0003800000 */
.L_x_963:
        /* <DEDUP_REMOVED lines=14> */
.L_x_966:
[----:B------:R-:W-:Y:S05]  /*8180*/  BSYNC B0 ;  /* 0x0000000000007941 */ /* 0x000fea0003800000 */
.L_x_965:
        /* <DEDUP_REMOVED lines=19> */
.L_x_968:
[----:B------:R-:W-:Y:S05]  /*82c0*/  BSYNC B0 ;  /* 0x0000000000007941 */ /* 0x000fea0003800000 */
.L_x_967:
        /* <DEDUP_REMOVED lines=12> */
.L_x_970:
[----:B------:R-:W-:Y:S05]  /*8390*/  BSYNC B0 ;  /* 0x0000000000007941 */ /* 0x000fea0003800000 */
.L_x_969:
        /* <DEDUP_REMOVED lines=12> */
.L_x_972:
[----:B------:R-:W-:Y:S05]  /*8460*/  BSYNC B0 ;  /* 0x0000000000007941 */ /* 0x000fea0003800000 */
.L_x_971:
        /* <DEDUP_REMOVED lines=11> */
.L_x_956:
[----:B------:R-:W-:Y:S05]  /*8520*/  BSYNC B1 ;  /* 0x0000000000017941 */ /* 0x000fea0003800000 */
.L_x_907:
        /* <DEDUP_REMOVED lines=9> */
.L_x_973:
[----:B------:R-:W-:Y:S05]  /*85c0*/  EXIT ;  /* 0x000000000000794d */ /* 0x000fea0003800000 */
.L_x_975:
        /* <DEDUP_REMOVED lines=11> */
.L_x_2468:


//--------------------- .text._ZN5flash44flash_bwd_dq_dk_dv_loop_seqk_parallel_kernelI23Flash_bwd_kernel_traitsILi64ELi64ELi128ELi8ELi2ELi4ELi4ELb1ELb0EN7cutlass10bfloat16_tE19Flash_kernel_traitsILi64ELi64ELi128ELi8ES3_EELb0ELb0ELb0ELb0ELb0ELb0ELb1EEEvNS_16Flash_bwd_paramsE --------------------------
	.section	.text._ZN5flash44flash_bwd_dq_dk_dv_loop_seqk_parallel_kernelI23Flash_bwd_kernel_traitsILi64ELi64ELi128ELi8ELi2ELi4ELi4ELb1ELb0EN7cutlass10bfloat16_tE19Flash_kernel_traitsILi64ELi64ELi128ELi8ES3_EELb0ELb0ELb0ELb0ELb0ELb0ELb1EEEvNS_16Flash_bwd_paramsE,"ax",@progbits
	.sectioninfo	@"SHI_REGISTERS=255"
	.align	128
        .global         _ZN5flash44flash_bwd_dq_dk_dv_loop_seqk_parallel_kernelI23Flash_bwd_kernel_traitsILi64ELi64ELi128ELi8ELi2ELi4ELi4ELb1ELb0EN7cutlass10bfloat16_tE19Flash_kernel_traitsILi64ELi64ELi128ELi8ES3_EELb0ELb0ELb0ELb0ELb0ELb0ELb1EEEvNS_16Flash_bwd_paramsE
        .type           _ZN5flash44flash_bwd_dq_dk_dv_loop_seqk_parallel_kernelI23Flash_bwd_kernel_traitsILi64ELi64ELi128ELi8ELi2ELi4ELi4ELb1ELb0EN7cutlass10bfloat16_tE19Flash_kernel_traitsILi64ELi64ELi128ELi8ES3_EELb0ELb0ELb0ELb0ELb0ELb0ELb1EEEvNS_16Flash_bwd_paramsE,@function
        .size           _ZN5flash44flash_bwd_dq_dk_dv_loop_seqk_parallel_kernelI23Flash_bwd_kernel_traitsILi64ELi64ELi128ELi8ELi2ELi4ELi4ELb1ELb0EN7cutlass10bfloat16_tE19Flash_kernel_traitsILi64ELi64ELi128ELi8ES3_EELb0ELb0ELb0ELb0ELb0ELb0ELb1EEEvNS_16Flash_bwd_paramsE,(.L_x_2469 - _ZN5flash44flash_bwd_dq_dk_dv_loop_seqk_parallel_kernelI23Flash_bwd_kernel_traitsILi64ELi64ELi128ELi8ELi2ELi4ELi4ELb1ELb0EN7cutlass10bfloat16_tE19Flash_kernel_traitsILi64ELi64ELi128ELi8ES3_EELb0ELb0ELb0ELb0ELb0ELb0ELb1EEEvNS_16Flash_bwd_paramsE)
        .other          _ZN5flash44flash_bwd_dq_dk_dv_loop_seqk_parallel_kernelI23Flash_bwd_kernel_traitsILi64ELi64ELi128ELi8ELi2ELi4ELi4ELb1ELb0EN7cutlass10bfloat16_tE19Flash_kernel_traitsILi64ELi64ELi128ELi8ES3_EELb0ELb0ELb0ELb0ELb0ELb0ELb1EEEvNS_16Flash_bwd_paramsE,@"STO_CUDA_ENTRY STV_DEFAULT"
_ZN5flash44flash_bwd_dq_dk_dv_loop_seqk_parallel_kernelI23Flash_bwd_kernel_traitsILi64ELi64ELi128ELi8ELi2ELi4ELi4ELb1ELb0EN7cutlass10bfloat16_tE19Flash_kernel_traitsILi64ELi64ELi128ELi8ES3_EELb0ELb0ELb0ELb0ELb0ELb0ELb1EEEvNS_16Flash_bwd_paramsE:
.text._ZN5flash44flash_bwd_dq_dk_dv_loop_seqk_parallel_kernelI23Flash_bwd_kernel_traitsILi64ELi64ELi128ELi8ELi2ELi4ELi4ELb1ELb0EN7cutlass10bfloat16_tE19Flash_kernel_traitsILi64ELi64ELi128ELi8ES3_EELb0ELb0ELb0ELb0ELb0ELb0ELb1EEEvNS_16Flash_bwd_paramsE:
        /* <DEDUP_REMOVED lines=33> */
[----:B------:R-:W-:Y:S01]  /*0210*/  LEA.HI R15, R9, R12, RZ, 0x2 ;  /* 0x0000000c090f7211 */ /* 0x000fe200078f10ff */
[----:B------:R-:W-:Y:S01]  /*0220*/  ULDC UR55, c[0x0][0x22c] ;  /* 0x00008b0000377ab9 */ /* 0x000fe20000000800 */
[----:B------:R-:W-:Y:S01]  /*0230*/  SHF.R.S32.HI R4, RZ, 0x4, R3 ;  /* 0x00000004ff047819 */ /* 0x000fe20000011403 */
[----:B---3--:R-:W-:Y:S01]  /*0240*/  @UP1 UIMAD UR10, UR44, UR60, URZ ;  /* 0x0000003c2c0a12a4 */ /* 0x008fe2000f8e023f */
[--C-:B------:R-:W-:Y:S01]  /*0250*/  SHF.R.S32.HI R5, RZ, 0x2, R15.reuse ;  /* 0x00000002ff057819 */ /* 0x100fe2000001140f */
[----:B------:R-:W-:Y:S01]  /*0260*/  UIMAD UR6, UR44, UR9, UR47 ;  /* 0x000000092c0672a4 */ /* 0x000fe2000f8e022f */
[----:B------:R-:W-:Y:S01]  /*0270*/  LEA.HI R2, R3, R4, RZ, 0x1 ;  /* 0x0000000403027211 */ /* 0x000fe200078f08ff */
[----:B------:R-:W-:Y:S01]  /*0280*/  UIMAD UR58, UR47, UR55, URZ ;  /* 0x000000372f3a72a4 */ /* 0x000fe2000f8e023f */
[CC--:B------:R-:W-:Y:S01]  /*0290*/  LEA.HI R13, R9.reuse, R12.reuse, RZ, 0x3 ;  /* 0x0000000c090d7211 */ /* 0x0c0fe200078f18ff */
[----:B------:R-:W-:Y:S01]  /*02a0*/  UIMAD UR9, UR6, UR15, URZ ;  /* 0x0000000f060972a4 */ /* 0x000fe2000f8e023f */
[----:B------:R-:W-:Y:S01]  /*02b0*/  LOP3.LUT R2, R2, 0xfffffffe, RZ, 0xc0, !PT ;  /* 0xfffffffe02027812 */ /* 0x000fe200078ec0ff */
[----:B------:R-:W-:Y:S01]  /*02c0*/  ULDC UR48, c[0x0][0x1c0] ;  /* 0x0000700000307ab9 */ /* 0x000fe20000000800 */
[----:B------:R-:W-:Y:S01]  /*02d0*/  LEA.HI R8, R9, R12, RZ, 0x5 ;  /* 0x0000000c09087211 */ /* 0x000fe200078f28ff */
[----:B------:R-:W-:Y:S01]  /*02e0*/  ULDC UR12, c[0x0][0x1c0] ;  /* 0x00007000000c7ab9 */ /* 0x000fe20000000800 */
[----:B----4-:R-:W-:Y:S01]  /*02f0*/  SHF.R.S32.HI R0, RZ, 0x1f, R15 ;  /* 0x0000001fff007819 */ /* 0x010fe2000001140f */
[----:B------:R-:W-:Y:S01]  /*0300*/  IMAD.IADD R10, R4, 0x1, -R2 ;  /* 0x00000001040a7824 */ /* 0x000fe200078e0a02 */
[----:B------:R-:W-:Y:S01]  /*0310*/  LOP3.LUT R2, R3, 0xfffffff0, RZ, 0xc0, !PT ;  /* 0xfffffff003027812 */ /* 0x000fe200078ec0ff */
[----:B------:R-:W-:Y:S01]  /*0320*/  IMAD.U32 R4, RZ, RZ, UR8 ;  /* 0x00000008ff047e24 */ /* 0x000fe2000f8e00ff */
[----:B------:R-:W-:Y:S01]  /*0330*/  LEA.HI R0, R0, R5, RZ, 0x3 ;  /* 0x0000000500007211 */ /* 0x000fe200078f18ff */
[----:B------:R-:W-:Y:S01]  /*0340*/  USHF.L.U32 UR8, UR44, 0x7, URZ ;  /* 0x000000072c087899 */ /* 0x000fe2000800063f */
[----:B------:R-:W-:Y:S01]  /*0350*/  SHF.R.S32.HI R3, RZ, 0x3, R13 ;  /* 0x00000003ff037819 */ /* 0x000fe2000001140d */
[----:B------:R-:W-:Y:S01]  /*0360*/  IMAD.IADD R2, R12, 0x1, -R2 ;  /* 0x000000010c027824 */ /* 0x000fe200078e0a02 */
[----:B------:R-:W-:Y:S01]  /*0370*/  LOP3.LUT R0, R0, 0xfffffff8, RZ, 0xc0, !PT ;  /* 0xfffffff800007812 */ /* 0x000fe200078ec0ff */
[----:B------:R-:W-:Y:S01]  /*0380*/  UIMAD.WIDE UR48, UR55, UR48, URZ ;  /* 0x00000030373072a5 */ /* 0x000fe2000f8e023f */
[----:B------:R-:W-:Y:S01]  /*0390*/  SHF.R.S32.HI R16, RZ, 0x5, R8 ;  /* 0x00000005ff107819 */ /* 0x000fe20000011408 */
[----:B------:R-:W-:Y:S01]  /*03a0*/  IMAD.SHL.U32 R3, R3, 0x40, RZ ;  /* 0x0000004003037824 */ /* 0x000fe200078e00ff */
[----:B------:R-:W-:Y:S01]  /*03b0*/  SHF.R.S32.HI R4, RZ, 0x1f, R2 ;  /* 0x0000001fff047819 */ /* 0x000fe20000011402 */
[----:B------:R-:W-:Y:S01]  /*03c0*/  IMAD.IADD R7, R5, 0x1, -R0 ;  /* 0x0000000105077824 */ /* 0x000fe200078e0a00 */
[----:B------:R-:W-:Y:S01]  /*03d0*/  SHF.R.S32.HI R6, RZ, 0x1f, R8 ;  /* 0x0000001fff067819 */ /* 0x000fe20000011408 */
[----:B------:R-:W-:Y:S01]  /*03e0*/  IMAD.U32 R0, RZ, RZ, UR7 ;  /* 0x00000007ff007e24 */ /* 0x000fe2000f8e00ff */
[----:B------:R-:W-:Y:S01]  /*03f0*/  LEA.HI R11, R4, R2, RZ, 0x3 ;  /* 0x00000002040b7211 */ /* 0x000fe200078f18ff */
[----:B------:R-:W-:Y:S01]  /*0400*/  USHF.R.S32.HI UR7, URZ, 0x1f, UR16 ;  /* 0x0000001f3f077899 */ /* 0x000fe20008011410 */
[----:B------:R-:W-:Y:S01]  /*0410*/  LOP3.LUT R3, R3, 0x1c0, RZ, 0xc0, !PT ;  /* 0x000001c003037812 */ /* 0x000fe200078ec0ff */
[----:B------:R-:W-:Y:S01]  /*0420*/  UIMAD UR55, UR55, UR12, URZ ;  /* 0x0000000c373772a4 */ /* 0x000fe2000f8e023f */
[----:B------:R1:W-:Y:S01]  /*0430*/  STL [R1+0xc], R0 ;  /* 0x00000c0001007387 */ /* 0x0003e20000100800 */
[----:B------:R-:W-:Y:S01]  /*0440*/  LOP3.LUT R4, R11, 0xfffffff8, RZ, 0xc0, !PT ;  /* 0xfffffff80b047812 */ /* 0x000fe200078ec0ff */
[----:B------:R-:W-:Y:S01]  /*0450*/  UIMAD UR6, UR7, UR44, URZ ;  /* 0x0000002c070672a4 */ /* 0x000fe2000f8e023f */
[----:B------:R-:W-:Y:S01]  /*0460*/  SHF.R.U32.HI R5, RZ, 0x3, R3 ;  /* 0x00000003ff057819 */ /* 0x000fe20000011603 */
        /* <DEDUP_REMOVED lines=73> */
[----:B------:R-:W-:-:S02]  /*0900*/  UIADD3 UR14, UR13, UR15, URZ ;  /* 0x0000000f0d0e7290 */ /* 0x000fc4000fffe03f */
[----:B------:R-:W-:Y:S02]  /*0910*/  @!UP1 UIMAD UR60, UR8, UR60, URZ ;  /* 0x0000003c083c92a4 */ /* 0x000fe4000f8e023f */
[----:B------:R-:W-:Y:S01]  /*0920*/  UIADD3 UR20, UR13, UR14, URZ ;  /* 0x0000000e0d147290 */ /* 0x000fe2000fffe03f */
[----:B-1----:R-:W-:-:S05]  /*0930*/  IMAD.U32 R2, RZ, RZ, UR9 ;  /* 0x00000009ff027e24 */ /* 0x002fca000f8e00ff */
        /* <DEDUP_REMOVED lines=53> */
[----:B------:R-:W-:Y:S01]  /*0c90*/  IMAD.IADD R181, R178, 0x1, R180 ;  /* 0x00000001b2b57824 */ /* 0x000fe200078e02b4 */
[----:B------:R-:W-:Y:S01]  /*0ca0*/  @P2 IADD3 R247, R246, -0x40, RZ ;  /* 0xffffffc0f6f72810 */ /* 0x000fe20007ffe0ff */
[----:B------:R-:W-:Y:S01]  /*0cb0*/  IMAD.IADD R179, R178, 0x1, R0 ;  /* 0x00000001b2b37824 */ /* 0x000fe200078e0200 */
        /* <DEDUP_REMOVED lines=8> */
[----:B------:R-:W-:Y:S01]  /*0d40*/  @P1 IADD3 R251, R246, 0x3e0, RZ ;  /* 0x000003e0f6fb1810 */ /* 0x000fe20007ffe0ff */
[----:B------:R-:W-:-:S02]  /*0d50*/  IMAD.IADD R248, R5, 0x1, R247 ;  /* 0x0000000105f87824 */ /* 0x000fc400078e02f7 */
.L_x_1044:
        /* <DEDUP_REMOVED lines=27> */
[----:B-1--4-:R-:W4:Y:S01]  /*0f10*/  @P2 LDG.E R6, [R6.64+0x4] ;  /* 0x0000040406062981 */ /* 0x012f22000c1e1900 */
        /* <DEDUP_REMOVED lines=25> */
.L_x_976:
        /* <DEDUP_REMOVED lines=58> */
.L_x_978:
        /* <DEDUP_REMOVED lines=18> */
.L_x_979:
[----:B------:R-:W2:Y:S01]  /*1570*/  LDL R4, [R1] ;  /* 0x0000000001047983 */ /* 0x000ea20000100800 */
[----:B------:R-:W-:-:S03]  /*1580*/  ULDC.64 UR10, c[0x0][0x370] ;  /* 0x0000dc00000a7ab9 */ /* 0x000fc60000000a00 */
[----:B------:R-:W3:Y:S04]  /*1590*/  LDL R0, [R1+0x8] ;  /* 0x0000080001007983 */ /* 0x000ee80000100800 */
[----:B------:R-:W4:Y:S01]  /*15a0*/  LDL R2, [R1+0xc] ;  /* 0x00000c0001027983 */ /* 0x000f220000100800 */
[----:B------:R-:W-:Y:S01]  /*15b0*/  @UP3 UIMAD.WIDE.U32 UR8, UR7, UR10, URZ ;  /* 0x0000000a070832a5 */ /* 0x000fe2000f8e003f */
[----:B------:R-:W-:-:S03]  /*15c0*/  IABS R6, c[0x0][0x1c8] ;  /* 0x0000720000067a13 */ /* 0x000fc60000000000 */
        /* <DEDUP_REMOVED lines=9> */
[----:B------:R-:W-:Y:S01]  /*1660*/  UIMAD UR10, UR49, UR7, URZ ;  /* 0x00000007310a72a4 */ /* 0x000fe2000f8e023f */
[----:B------:R-:W-:Y:S01]  /*1670*/  ISETP.NE.AND P1, PT, RZ, c[0x0][0x1c8], PT ;  /* 0x00007200ff007a0c */ /* 0x000fe20003f25270 */
[----:B--2---:R1:W2:Y:S02]  /*1680*/  R2UR UR29, R4 ;  /* 0x00000000041d73c2 */ /* 0x0042a400000e0000 */
[----:B-1----:R-:W1:Y:S01]  /*1690*/  I2F.RP R4, R6 ;  /* 0x0000000600047306 */ /* 0x002e620000209400 */
[----:B--2---:R-:W-:-:S05]  /*16a0*/  UIMAD UR8, UR31, UR28, UR29 ;  /* 0x0000001c1f0872a4 */ /* 0x004fca000f8e021d */
[----:B------:R-:W2:Y:S01]  /*16b0*/  S2UR UR28, SR_CTAID.X ;  /* 0x00000000001c79c3 */ /* 0x000ea20000002500 */
[----:B------:R-:W-:Y:S01]  /*16c0*/  UIADD3 UR8, UR57, UR8, URZ ;  /* 0x0000000839087290 */ /* 0x000fe2000fffe03f */
[----:B-1----:R-:W1:Y:S03]  /*16d0*/  MUFU.RCP R4, R4 ;  /* 0x0000000400047308 */ /* 0x002e660000001000 */
[----:B------:R-:W-:-:S04]  /*16e0*/  UIMAD UR8, UR48, UR8, UR61 ;  /* 0x00000008300872a4 */ /* 0x000fc8000f8e023d */
[----:B------:R-:W-:Y:S02]  /*16f0*/  UIADD3 UR30, UR53, UR8, URZ ;  /* 0x00000008351e7290 */ /* 0x000fe4000fffe03f */
[----:B------:R-:W-:-:S04]  /*1700*/  UIMAD.WIDE.U32 UR8, UR48, UR7, URZ ;  /* 0x00000007300872a5 */ /* 0x000fc8000f8e003f */
[----:B------:R-:W-:Y:S01]  /*1710*/  @UP3 UIADD3 UR30, UR9, UR10, URZ ;  /* 0x0000000a091e3290 */ /* 0x000fe2000fffe03f */
[----:B-1----:R-:W-:Y:S02]  /*1720*/  IADD3 R4, R4, 0xffffffe, RZ ;  /* 0x0ffffffe04047810 */ /* 0x002fe40007ffe0ff */
[----:B------:R-:W-:Y:S02]  /*1730*/  ULDC.64 UR10, c[0x0][0x3d8] ;  /* 0x0000f600000a7ab9 */ /* 0x000fe40000000a00 */
[----:B------:R1:W5:Y:S01]  /*1740*/  F2I.FTZ.U32.TRUNC.NTZ R5, R4 ;  /* 0x0000000400057305 */ /* 0x000362000021f000 */
[----:B------:R-:W-:Y:S02]  /*1750*/  USEL UR33, UR52, UR8, !UP3 ;  /* 0x0000000834217287 */ /* 0x000fe4000d800000 */
[----:B--2---:R-:W-:Y:S02]  /*1760*/  UIMAD.WIDE.U32 UR8, UR28, UR10, URZ ;  /* 0x0000000a1c0872a5 */ /* 0x004fe4000f8e003f */
[----:B------:R-:W-:-:S02]  /*1770*/  USHF.L.U32 UR29, UR44, 0x7, URZ ;  /* 0x000000072c1d7899 */ /* 0x000fc4000800063f */
[----:B------:R-:W-:Y:S02]  /*1780*/  USEL UR32, UR8, URZ, UP2 ;  /* 0x0000003f08207287 */ /* 0x000fe40009000000 */
[----:B------:R-:W-:Y:S02]  /*1790*/  USHF.L.U64.HI UR8, UR44, 0x7, UR31 ;  /* 0x000000072c087899 */ /* 0x000fe4000801021f */
[----:B------:R-:W-:Y:S02]  /*17a0*/  UIMAD UR11, UR28, UR11, UR9 ;  /* 0x0000000b1c0b72a4 */ /* 0x000fe4000f8e0209 */
[----:B------:R-:W-:Y:S02]  /*17b0*/  USEL UR9, UR8, URZ, UP5 ;  /* 0x0000003f08097287 */ /* 0x000fe4000a800000 */
[----:B------:R-:W-:Y:S01]  /*17c0*/  USEL UR8, UR29, URZ, UP5 ;  /* 0x0000003f1d087287 */ /* 0x000fe2000a800000 */
[----:B---3--:R5:W2:Y:S01]  /*17d0*/  R2UR UR29, R0 ;  /* 0x00000000001d73c2 */ /* 0x008aa200000e0000 */
[----:B-1----:R-:W-:-:S07]  /*17e0*/  IMAD.MOV.U32 R4, RZ, RZ, RZ ;  /* 0x000000ffff047224 */ /* 0x002fce00078e00ff */
        /* <DEDUP_REMOVED lines=10> */
[----:B------:R-:W-:Y:S02]  /*1890*/  ISETP.GE.U32.AND P2, PT, R2, R6, PT ;  /* 0x000000060200720c */ /* 0x000fe40003f46070 */
[----:B------:R-:W-:Y:S02]  /*18a0*/  @!P0 IADD3 R0, R0, 0x1, RZ ;  /* 0x0000000100008810 */ /* 0x000fe40007ffe0ff */
[----:B---3--:R-:W-:Y:S01]  /*18b0*/  ISETP.LE.AND P0, PT, RZ, UR28, PT ;  /* 0x0000001cff007c0c */ /* 0x008fe2000bf03270 */
[----:B------:R-:W-:-:S08]  /*18c0*/  UIADD3 UR8, UP0, UR12, UR8, URZ ;  /* 0x000000080c087290 */ /* 0x000fd0000ff1e03f */
        /* <DEDUP_REMOVED lines=26> */
.L_x_980:
[----:B------:R-:W2:Y:S02]  /*1a70*/  LDL R0, [R1+0x4] ;  /* 0x0000040001007983 */ /* 0x000ea40000100800 */
[----:B--2---:R1:W2:Y:S01]  /*1a80*/  R2UR UR10, R0 ;  /* 0x00000000000a73c2 */ /* 0x0042a200000e0000 */
[----:B------:R-:W-:-:S07]  /*1a90*/  DEPBAR.LE SB1, 0x0, {2} ;  /* 0x000090040000791a */ /* 0x000fce0000000000 */
.L_x_981:
[----:B------:R-:W1:Y:S01]  /*1aa0*/  S2R R18, SR_TID.X ;  /* 0x0000000000127919 */ /* 0x000e620000002100 */
[----:B------:R-:W-:Y:S01]  /*1ab0*/  USHF.R.S32.HI UR7, URZ, 0x1f, UR58 ;  /* 0x0000001f3f077899 */ /* 0x000fe2000801143a */
[----:B------:R-:W-:Y:S01]  /*1ac0*/  SHF.R.S32.HI R221, RZ, 0x1f, R220 ;  /* 0x0000001fffdd7819 */ /* 0x000fe200000114dc */
[----:B------:R-:W-:Y:S01]  /*1ad0*/  UIADD3 UR8, UP5, UP4, UR8, UR54, UR58 ;  /* 0x0000003608087290 */ /* 0x000fe2000fcbe03a */
[----:B------:R-:W2:Y:S01]  /*1ae0*/  S2R R8, SR_TID.X ;  /* 0x0000000000087919 */ /* 0x000ea20000002100 */
[----:B------:R-:W-:Y:S01]  /*1af0*/  IADD3 R4, P0, R220, UR37, RZ ;  /* 0x00000025dc047c10 */ /* 0x000fe2000ff1e0ff */
[----:B------:R-:W-:Y:S01]  /*1b00*/  UMOV UR37, 0x4 ;  /* 0x0000000400257882 */ /* 0x000fe20000000000 */
[----:B------:R-:W-:Y:S01]  /*1b10*/  BSSY B1, `(.L_x_977) ;  /* 0x000072e000017945 */ /* 0x000fe20003800000 */
[----:B------:R-:W3:Y:S01]  /*1b20*/  S2R R9, SR_TID.X ;  /* 0x0000000000097919 */ /* 0x000ee20000002100 */
[----:B------:R-:W-:-:S02]  /*1b30*/  UIADD3 UR33, UP3, UP0, UR32, UR8, UR33 ;  /* 0x0000000820217290 */ /* 0x000fc4000f87e021 */
[----:B------:R-:W-:Y:S02]  /*1b40*/  UIADD3.X UR7, UR11, UR59, UR7, UP5, UP4 ;  /* 0x0000003b0b077290 */ /* 0x000fe4000afe8407 */
[----:B------:R-:W-:Y:S02]  /*1b50*/  USHF.R.S32.HI UR11, URZ, 0x1f, UR47 ;  /* 0x0000001f3f0b7899 */ /* 0x000fe4000801142f */
[----:B------:R-:W-:Y:S02]  /*1b60*/  ULDC.64 UR8, c[0x0][0x1a8] ;  /* 0x00006a0000087ab9 */ /* 0x000fe40000000a00 */
[----:B------:R-:W-:Y:S02]  /*1b70*/  UIADD3.X UR32, UR31, UR7, UR30, UP3, UP0 ;  /* 0x000000071f207290 */ /* 0x000fe40009fe041e */
[----:B------:R-:W-:Y:S02]  /*1b80*/  UIMAD UR7, UR11, UR8, URZ ;  /* 0x000000080b0772a4 */ /* 0x000fe4000f8e023f */
[----:B------:R-:W-:-:S02]  /*1b90*/  UISETP.GE.AND UP0, UPT, UR36, 0x1, UPT ;  /* 0x000000012400788c */ /* 0x000fc4000bf06270 */
[----:B------:R-:W-:Y:S01]  /*1ba0*/  UIMAD UR31, UR47, UR9, UR7 ;  /* 0x000000092f1f72a4 */ /* 0x000fe2000f8e0207 */
[----:B-1----:R-:W-:Y:S01]  /*1bb0*/  SHF.R.S32.HI R17, RZ, 0x1f, R18 ;  /* 0x0000001fff117819 */ /* 0x002fe20000011412 */
[----:B------:R-:W-:Y:S02]  /*1bc0*/  UIADD3 UR30, UR12, UR10, URZ ;  /* 0x0000000a0c1e7290 */ /* 0x000fe4000fffe03f */
[----:B------:R-:W-:Y:S01]  /*1bd0*/  ULDC.64 UR8, c[0x0][0x378] ;  /* 0x0000de0000087ab9 */ /* 0x000fe20000000a00 */
[----:B------:R-:W-:Y:S01]  /*1be0*/  LEA.HI R2, R17, R18, RZ, 0x3 ;  /* 0x0000001211027211 */ /* 0x000fe200078f18ff */
[----:B------:R-:W-:Y:S01]  /*1bf0*/  UIMAD UR7, UR11, UR8, URZ ;  /* 0x000000080b0772a4 */ /* 0x000fe2000f8e023f */
[----:B--2---:R-:W-:Y:S02]  /*1c00*/  SHF.R.S32.HI R8, RZ, 0x1f, R8 ;  /* 0x0000001fff087819 */ /* 0x004fe40000011408 */
[----:B------:R-:W-:Y:S01]  /*1c10*/  SHF.R.S32.HI R2, RZ, 0x3, R2 ;  /* 0x00000003ff027819 */ /* 0x000fe20000011402 */
[----:B------:R-:W-:Y:S01]  /*1c20*/  UIMAD UR11, UR47, UR9, UR7 ;  /* 0x000000092f0b72a4 */ /* 0x000fe2000f8e0207 */
[----:B---3--:R-:W-:-:S02]  /*1c30*/  LEA.HI R8, R8, R9, RZ, 0x5 ;  /* 0x0000000908087211 */ /* 0x008fc400078f28ff */
[----:B------:R-:W-:Y:S01]  /*1c40*/  SHF.R.S32.HI R16, RZ, 0x1f, R2 ;  /* 0x0000001fff107819 */ /* 0x000fe20000011402 */
[----:B------:R-:W-:Y:S01]  /*1c50*/  ULDC.64 UR8, c[0x0][0x370] ;  /* 0x0000dc0000087ab9 */ /* 0x000fe20000000a00 */
[----:B------:R-:W-:Y:S01]  /*1c60*/  IADD3 R0, P1, R2, UR12, RZ ;  /* 0x0000000c02007c10 */ /* 0x000fe2000ff3e0ff */
[----:B------:R-:W-:Y:S01]  /*1c70*/  UIMAD UR7, UR41, UR8, URZ ;  /* 0x00000008290772a4 */ /* 0x000fe2000f8e023f */
[----:B------:R-:W-:Y:S01]  /*1c80*/  SHF.R.S32.HI R8, RZ, 0x5, R8 ;  /* 0x00000005ff087819 */ /* 0x000fe20000011408 */
[----:B------:R-:W-:Y:S01]  /*1c90*/  UIADD3 UR8, UR12, UR29, URZ ;  /* 0x0000001d0c087290 */ /* 0x000fe2000fffe03f */
[----:B------:R-:W-:Y:S01]  /*1ca0*/  IADD3.X R5, R16, UR41, RZ, P1, !PT ;  /* 0x0000002910057c10 */ /* 0x000fe20008ffe4ff */
[----:B------:R-:W-:Y:S01]  /*1cb0*/  IMAD.WIDE.U32 R6, R0, c[0x0][0x190], R220 ;  /* 0x0000640000067a25 */ /* 0x000fe200078e00dc */
[----:B------:R-:W-:Y:S02]  /*1cc0*/  UIMAD UR7, UR12, UR9, UR7 ;  /* 0x000000090c0772a4 */ /* 0x000fe4000f8e0207 */
[----:B------:R-:W-:Y:S01]  /*1cd0*/  ULEA.HI.SX32 UR29, UR45, 0xffffffff, 0x1a ;  /* 0xffffffff2d1d7891 */ /* 0x000fe2000f8fd23f */
[----:B------:R-:W-:Y:S01]  /*1ce0*/  IMAD R5, R5, c[0x0][0x190], RZ ;  /* 0x0000640005057a24 */ /* 0x000fe200078e02ff */
[----:B------:R-:W-:-:S03]  /*1cf0*/  IADD3 R6, P1, R6, UR50, RZ ;  /* 0x0000003206067c10 */ /* 0x000fc6000ff3e0ff */
[----:B------:R-:W-:Y:S01]  /*1d00*/  IMAD R0, R0, c[0x0][0x194], R5 ;  /* 0x0000650000007a24 */ /* 0x000fe200078e0205 */
[----:B------:R-:W-:Y:S01]  /*1d10*/  IADD3.X R5, R221, UR40, RZ, P0, !PT ;  /* 0x00000028dd057c10 */ /* 0x000fe200087fe4ff */
[----:B------:R-:W-:-:S03]  /*1d20*/  ULDC.64 UR40, c[0x0][0x3c8] ;  /* 0x0000f20000287ab9 */ /* 0x000fc60000000a00 */
[----:B------:R-:W-:Y:S01]  /*1d30*/  IADD3.X R7, R7, UR46, R0, P1, !PT ;  /* 0x0000002e07077c10 */ /* 0x000fe20008ffe400 */
[----:B------:R-:W-:Y:S02]  /*1d40*/  IMAD R0, R8, UR55, R252 ;  /* 0x0000003708007c24 */ /* 0x000fe4000f8e02fc */
[----:B------:R-:W-:-:S03]  /*1d50*/  IMAD.U32 R8, RZ, RZ, UR12 ;  /* 0x0000000cff087e24 */ /* 0x000fc6000f8e00ff */
[----:B------:R-:W-:Y:S01]  /*1d60*/  IADD3 R12, P0, R0, UR33, RZ ;  /* 0x00000021000c7c10 */ /* 0x000fe2000ff1e0ff */
[----:B------:R-:W-:-:S03]  /*1d70*/  IMAD.WIDE.U32 R4, R8, c[0x0][0x370], R4 ;  /* 0x0000dc0008047a25 */ /* 0x000fc600078e0004 */
[----:B------:R-:W-:Y:S01]  /*1d80*/  LEA.HI.X.SX32 R14, R0, UR32, 0x1, P0 ;  /* 0x00000020000e7c11 */ /* 0x000fe200080f0eff */
[----:B------:R-:W-:Y:S01]  /*1d90*/  IMAD.U32 R0, RZ, RZ, UR47 ;  /* 0x0000002fff007e24 */ /* 0x000fe2000f8e00ff */
[----:B------:R-:W-:Y:S01]  /*1da0*/  IADD3 R5, R5, UR7, RZ ;  /* 0x0000000705057c10 */ /* 0x000fe2000fffe0ff */
[----:B------:R-:W-:Y:S01]  /*1db0*/  ULDC.64 UR32, c[0x0][0x200] ;  /* 0x0000800000207ab9 */ /* 0x000fe20000000a00 */
[----:B------:R-:W-:Y:S01]  /*1dc0*/  LEA R195, P0, R12, c[0x0][0x350], 0x2 ;  /* 0x0000d4000cc37a11 */ /* 0x000fe200078010ff */
[----:B------:R-:W-:Y:S01]  /*1dd0*/  IMAD.WIDE.U32 R6, R0, c[0x0][0x1a8], R6 ;  /* 0x00006a0000067a25 */ /* 0x000fe200078e0006 */
[----:B------:R-:W-:Y:S02]  /*1de0*/  UIMAD.WIDE UR8, UR8, UR37, UR32 ;  /* 0x00000025080872a5 */ /* 0x000fe4000f8e0220 */
[----:B------:R-:W-:Y:S01]  /*1df0*/  LEA.HI.X R12, R12, c[0x0][0x354], R14, 0x2, P0 ;  /* 0x0000d5000c0c7a11 */ /* 0x000fe200000f140e */
[----:B------:R-:W-:Y:S01]  /*1e00*/  IMAD.WIDE.U32 R4, R0, c[0x0][0x378], R4 ;  /* 0x0000de0000047a25 */ /* 0x000fe200078e0004 */
[----:B------:R-:W-:-:S02]  /*1e10*/  PLOP3.LUT P0, PT, PT, PT, UP0, 0x80, 0x0 ;  /* 0x000000000000781c */ /* 0x000fc40003f0f008 */
[----:B------:R-:W-:Y:S01]  /*1e20*/  IADD3 R7, R7, UR31, RZ ;  /* 0x0000001f07077c10 */ /* 0x000fe2000fffe0ff */
[----:B------:R-:W-:Y:S01]  /*1e30*/  IMAD R0, R16, c[0x0][0x370], RZ ;  /* 0x0000dc0010007a24 */ /* 0x000fe200078e02ff */
[----:B------:R-:W-:Y:S01]  /*1e40*/  IADD3 R5, R5, UR11, RZ ;  /* 0x0000000b05057c10 */ /* 0x000fe2000fffe0ff */
[----:B------:R-:W-:Y:S01]  /*1e50*/  UIMAD.WIDE UR30, UR30, UR37, UR40 ;  /* 0x000000251e1e72a5 */ /* 0x000fe2000f8e0228 */
[----:B------:R-:W-:Y:S01]  /*1e60*/  LEA R10, P2, R6, c[0x0][0x160], 0x1 ;  /* 0x00005800060a7a11 */ /* 0x000fe200078408ff */
[C---:B------:R-:W-:Y:S02]  /*1e70*/  IMAD R0, R2.reuse, c[0x0][0x374], R0 ;  /* 0x0000dd0002007a24 */ /* 0x040fe400078e0200 */
[----:B------:R-:W-:Y:S01]  /*1e80*/  IMAD.WIDE.U32 R4, R2, c[0x0][0x370], R4 ;  /* 0x0000dc0002047a25 */ /* 0x000fe200078e0004 */
[----:B------:R-:W-:-:S03]  /*1e90*/  LEA.HI.X R11, R6, c[0x0][0x164], R7, 0x1, P2 ;  /* 0x00005900060b7a11 */ /* 0x000fc600010f0c07 */
[----:B------:R-:W-:Y:S01]  /*1ea0*/  IMAD.IADD R0, R5, 0x1, R0 ;  /* 0x0000000105007824 */ /* 0x000fe200078e0200 */
[----:B------:R-:W-:-:S04]  /*1eb0*/  LEA R8, P1, R4, c[0x0][0x330], 0x1 ;  /* 0x0000cc0004087a11 */ /* 0x000fc800078208ff */
[----:B------:R-:W-:Y:S01]  /*1ec0*/  LEA.HI.X R9, R4, c[0x0][0x334], R0, 0x1, P1 ;  /* 0x0000cd0004097a11 */ /* 0x000fe200008f0c00 */
[----:B------:R-:W-:Y:S05]  /*1ed0*/  @!P0 BRA `(.L_x_982) ;  /* 0x0000634000008947 */ /* 0x000fea0003800000 */
[----:B------:R-:W-:Y:S01]  /*1ee0*/  ULDC.64 UR32, c[0x0][0x1a0] ;  /* 0x0000680000207ab9 */ /* 0x000fe20000000a00 */
[----:B------:R-:W-:Y:S01]  /*1ef0*/  MOV R14, UR35 ;  /* 0x00000023000e7c02 */ /* 0x000fe20008000f00 */
[----:B------:R-:W-:Y:S01]  /*1f00*/  UIMAD UR7, UR28, UR32, URZ ;  /* 0x000000201c0772a4 */ /* 0x000fe2000f8e023f */
[----:B------:R-:W-:Y:S01]  /*1f10*/  IMAD R6, R15, c[0x0][0x1b8], RZ ;  /* 0x00006e000f067a24 */ /* 0x000fe200078e02ff */
[----:B------:R-:W-:Y:S01]  /*1f20*/  UMOV UR10, UR8 ;  /* 0x00000008000a7c82 */ /* 0x000fe20008000000 */
[----:B------:R-:W-:Y:S01]  /*1f30*/  BSSY B0, `(.L_x_983) ;  /* 0x000002b000007945 */ /* 0x000fe20003800000 */
[----:B------:R-:W-:Y:S01]  /*1f40*/  UIMAD UR7, UR35, UR33, UR7 ;  /* 0x00000021230772a4 */ /* 0x000fe2000f8e0207 */
[----:B------:R-:W-:Y:S01]  /*1f50*/  IMAD.WIDE.U32 R4, R14, c[0x0][0x1a0], R220 ;  /* 0x000068000e047a25 */ /* 0x000fe200078e00dc */
[----:B------:R-:W-:Y:S01]  /*1f60*/  UMOV UR12, UR30 ;  /* 0x0000001e000c7c82 */ /* 0x000fe20008000000 */
[----:B------:R-:W-:Y:S01]  /*1f70*/  MOV R192, R10 ;  /* 0x0000000a00c07202 */ /* 0x000fe20000000f00 */
[----:B------:R-:W-:Y:S01]  /*1f80*/  UMOV UR11, UR31 ;  /* 0x0000001f000b7c82 */ /* 0x000fe20008000000 */
[----:B------:R-:W-:Y:S01]  /*1f90*/  IMAD R6, R13, c[0x0][0x1bc], R6 ;  /* 0x00006f000d067a24 */ /* 0x000fe200078e0206 */
[----:B------:R-:W-:Y:S01]  /*1fa0*/  IADD3 R4, P0, R4, UR42, RZ ;  /* 0x0000002a04047c10 */ /* 0x000fe2000ff1e0ff */
[----:B------:R-:W-:Y:S01]  /*1fb0*/  IMAD.MOV.U32 R193, RZ, RZ, R11 ;  /* 0x000000ffffc17224 */ /* 0x000fe200078e000b */
[----:B------:R-:W-:Y:S01]  /*1fc0*/  MOV R0, UR7 ;  /* 0x0000000700007c02 */ /* 0x000fe20008000f00 */
[----:B------:R-:W-:Y:S01]  /*1fd0*/  UMOV UR7, UR29 ;  /* 0x0000001d00077c82 */ /* 0x000fe20008000000 */
[----:B------:R-:W-:Y:S01]  /*1fe0*/  MOV R190, R8 ;  /* 0x0000000800be7202 */ /* 0x000fe20000000f00 */
[----:B------:R-:W-:Y:S01]  /*1ff0*/  ULEA.HI UR8, UR7, UR7, URZ, 0x1 ;  /* 0x0000000707087291 */ /* 0x000fe2000f8f083f */
[----:B------:R-:W-:Y:S01]  /*2000*/  IADD3.X R5, R5, UR43, R0, P0, !PT ;  /* 0x0000002b05057c10 */ /* 0x000fe200087fe400 */
[----:B------:R-:W-:Y:S01]  /*2010*/  IMAD.SHL.U32 R0, R241, 0x2, RZ ;  /* 0x00000002f1007824 */ /* 0x000fe200078e00ff */
[----:B------:R-:W-:Y:S01]  /*2020*/  PLOP3.LUT P0, PT, PT, PT, UP2, 0x80, 0x0 ;  /* 0x000000000000781c */ /* 0x000fe20003f0f028 */
[----:B------:R-:W-:Y:S01]  /*2030*/  ULOP3.LUT UR8, UR8, 0xfffffffe, URZ, 0xc0, !UPT ;  /* 0xfffffffe08087892 */ /* 0x000fe2000f8ec03f */
[----:B------:R-:W-:Y:S01]  /*2040*/  IMAD.MOV.U32 R191, RZ, RZ, R9 ;  /* 0x000000ffffbf7224 */ /* 0x000fe200078e0009 */
[----:B------:R-:W-:Y:S01]  /*2050*/  MOV R194, R12 ;  /* 0x0000000c00c27202 */ /* 0x000fe20000000f00 */
[----:B------:R-:W-:Y:S01]  /*2060*/  IMAD.WIDE.U32 R4, R13, c[0x0][0x1b8], R4 ;  /* 0x00006e000d047a25 */ /* 0x000fe200078e0004 */
[----:B------:R-:W-:-:S03]  /*2070*/  UIADD3 UR8, UR7, -UR8, URZ ;  /* 0x8000000807087290 */ /* 0x000fc6000fffe03f */
[----:B------:R-:W-:Y:S01]  /*2080*/  IMAD.IADD R10, R5, 0x1, R6 ;  /* 0x00000001050a7824 */ /* 0x000fe200078e0206 */
[----:B------:R-:W-:Y:S02]  /*2090*/  UISETP.NE.AND UP3, UPT, UR8, 0x1, UPT ;  /* 0x000000010800788c */ /* 0x000fe4000bf65270 */
[----:B------:R-:W-:Y:S02]  /*20a0*/  UIMAD UR8, UR27, -0x80, UR6 ;  /* 0xffffff801b0878a4 */ /* 0x000fe4000f8e0206 */
[----:B------:R-:W-:Y:S04]  /*20b0*/  @P0 BAR.SYNC.DEFER_BLOCKING 0x0 ;  /* 0x0000000000000b1d */ /* 0x000fe80000010000 */
[----:B------:R-:W-:-:S13]  /*20c0*/  ISETP.GE.AND P6, PT, R2, UR8, PT ;  /* 0x0000000802007c0c */ /* 0x000fda000bfc6270 */
[----:B------:R1:W-:Y:S01]  /*20d0*/  @P6 STS.128 [R0+0xa000], RZ ;  /* 0x00a000ff00006388 */ /* 0x0003e20000000c00 */
        /* <DEDUP_REMOVED lines=16> */
.L_x_984:
[----:B------:R-:W-:Y:S05]  /*21e0*/  BSYNC B0 ;  /* 0x0000000000007941 */ /* 0x000fea0003800000 */
.L_x_983:
        /* <DEDUP_REMOVED lines=22> */
.L_x_986:
[----:B------:R-:W-:Y:S05]  /*2350*/  BSYNC B0 ;  /* 0x0000000000007941 */ /* 0x000fea0003800000 */
.L_x_985:
        /* <DEDUP_REMOVED lines=22> */
.L_x_988:
[----:B------:R-:W-:Y:S05]  /*24c0*/  BSYNC B0 ;  /* 0x0000000000007941 */ /* 0x000fea0003800000 */
.L_x_987:
        /* <DEDUP_REMOVED lines=22> */
.L_x_990:
[----:B------:R-:W-:Y:S05]  /*2630*/  BSYNC B0 ;  /* 0x0000000000007941 */ /* 0x000fea0003800000 */
.L_x_989:
[----:B------:R-:W-:Y:S01]  /*2640*/  UIMAD UR8, UR7, -0x40, UR36 ;  /* 0xffffffc0070878a4 */ /* 0x000fe2000f8e0224 */
[----:B------:R-:W0:Y:S01]  /*2650*/  LDGDEPBAR ;  /* 0x00000000000079af */ /* 0x000e220000000000 */
[----:B------:R-:W-:Y:S04]  /*2660*/  BSSY B0, `(.L_x_991) ;  /* 0x000000b000007945 */ /* 0x000fe80003800000 */
[----:B------:R-:W-:-:S13]  /*2670*/  ISETP.GE.AND P2, PT, R2, UR8, PT ;  /* 0x0000000802007c0c */ /* 0x000fda000bf46270 */
        /* <DEDUP_REMOVED lines=9> */
.L_x_992:
[----:B------:R-:W-:Y:S05]  /*2710*/  BSYNC B0 ;  /* 0x0000000000007941 */ /* 0x000fea0003800000 */
.L_x_991:
[----:B------:R-:W-:Y:S01]  /*2720*/  ISETP.GE.AND P1, PT, R12, UR8, PT ;  /* 0x000000080c007c0c */ /* 0x000fe2000bf26270 */
[----:B------:R-:W-:-:S12]  /*2730*/  BSSY B0, `(.L_x_993) ;  /* 0x000000e000007945 */ /* 0x000fd80003800000 */
[----:B------:R1:W-:Y:S01]  /*2740*/  @P1 STS.128 [R0+0x5000], RZ ;  /* 0x005000ff00001388 */ /* 0x0003e20000000c00 */
[----:B------:R-:W-:Y:S05]  /*2750*/  @P1 BRA `(.L_x_994) ;  /* 0x000000b000001947 */ /* 0x000fea0003800000 */
[----:B------:R-:W-:-:S13]  /*2760*/  ISETP.GE.AND P0, PT, R220, c[0x0][0x220], PT ;  /* 0x00008800dc007a0c */ /* 0x000fda0003f06270 */
[----:B------:R1:W-:Y:S01]  /*2770*/  @P0 STS.128 [R0+0x5000], RZ ;  /* 0x005000ff00000388 */ /* 0x0003e20000000c00 */
        /* <DEDUP_REMOVED lines=9> */
.L_x_994:
[----:B------:R-:W-:Y:S05]  /*2810*/  BSYNC B0 ;  /* 0x0000000000007941 */ /* 0x000fea0003800000 */
.L_x_993:
[----:B------:R-:W-:Y:S01]  /*2820*/  PLOP3.LUT P0, PT, PT, PT, UP3, 0x40, 0x0 ;  /* 0x000000000000781c */ /* 0x000fe20003f0e838 */
[----:B------:R-:W-:Y:S01]  /*2830*/  BSSY B0, `(.L_x_995) ;  /* 0x0000013000007945 */ /* 0x000fe20003800000 */
[----:B-1----:R-:W-:-:S04]  /*2840*/  IADD3 R4, R241, 0x1000, RZ ;  /* 0x00001000f1047810 */ /* 0x002fc80007ffe0ff */
[----:B------:R-:W-:-:S05]  /*2850*/  SEL R4, R4, R241, P0 ;  /* 0x000000f104047207 */ /* 0x000fca0000000000 */
        /* <DEDUP_REMOVED lines=16> */
.L_x_996:
[----:B------:R-:W-:Y:S05]  /*2960*/  BSYNC B0 ;  /* 0x0000000000007941 */ /* 0x000fea0003800000 */
.L_x_995:
        /* <DEDUP_REMOVED lines=20> */
.L_x_998:
[----:B------:R-:W-:Y:S05]  /*2ab0*/  BSYNC B0 ;  /* 0x0000000000007941 */ /* 0x000fea0003800000 */
.L_x_997:
[----:B------:R-:W-:Y:S01]  /*2ac0*/  ULDC.64 UR30, c[0x0][0x198] ;  /* 0x00006600001e7ab9 */ /* 0x000fe20000000a00 */
[----:B-1----:R-:W-:Y:S01]  /*2ad0*/  IMAD.WIDE.U32 R4, R14, c[0x0][0x198], R220 ;  /* 0x000066000e047a25 */ /* 0x002fe200078e00dc */
[----:B------:R-:W-:Y:S01]  /*2ae0*/  UIMAD UR28, UR28, UR30, URZ ;  /* 0x0000001e1c1c72a4 */ /* 0x000fe2000f8e023f */
[----:B------:R-:W-:Y:S02]  /*2af0*/  SHF.R.S32.HI R12, RZ, 0x1f, R245 ;  /* 0x0000001fff0c7819 */ /* 0x000fe400000114f5 */
[C---:B------:R-:W-:Y:S01]  /*2b00*/  IMAD.SHL.U32 R10, R245.reuse, 0x4, RZ ;  /* 0x00000004f50a7824 */ /* 0x040fe200078e00ff */
[----:B------:R-:W-:Y:S01]  /*2b10*/  UIMAD UR28, UR35, UR31, UR28 ;  /* 0x0000001f231c72a4 */ /* 0x000fe2000f8e021c */
[----:B------:R-:W-:Y:S01]  /*2b20*/  IADD3 R6, P0, R4, UR38, RZ ;  /* 0x0000002604067c10 */ /* 0x000fe2000ff1e0ff */
[----:B------:R-:W-:Y:S01]  /*2b30*/  IMAD.MOV.U32 R238, RZ, RZ, 0x7f800000 ;  /* 0x7f800000ffee7424 */ /* 0x000fe200078e00ff */
[C---:B------:R-:W-:Y:S02]  /*2b40*/  ISETP.GE.AND P2, PT, R245.reuse, UR8, PT ;  /* 0x00000008f5007c0c */ /* 0x040fe4000bf46270 */
[----:B------:R-:W-:Y:S01]  /*2b50*/  IADD3 R11, R245, 0x8, RZ ;  /* 0x00000008f50b7810 */ /* 0x000fe20007ffe0ff */
[----:B------:R-:W-:-:S05]  /*2b60*/  IMAD.U32 R4, RZ, RZ, UR28 ;  /* 0x0000001cff047e24 */ /* 0x000fca000f8e00ff */
[----:B------:R-:W-:Y:S02]  /*2b70*/  IADD3.X R7, R5, UR39, R4, P0, !PT ;  /* 0x0000002705077c10 */ /* 0x000fe400087fe404 */
[----:B------:R-:W-:-:S04]  /*2b80*/  IADD3 R4, R245, 0x28, RZ ;  /* 0x00000028f5047810 */ /* 0x000fc80007ffe0ff */
[----:B------:R-:W-:Y:S02]  /*2b90*/  ISETP.GE.AND P1, PT, R4, UR8, PT ;  /* 0x0000000804007c0c */ /* 0x000fe4000bf26270 */
[----:B------:R-:W-:Y:S01]  /*2ba0*/  SHF.R.S32.HI R5, RZ, 0x1f, R4 ;  /* 0x0000001fff057819 */ /* 0x000fe20000011404 */
[----:B------:R-:W-:-:S10]  /*2bb0*/  IMAD.MOV.U32 R236, RZ, RZ, 0x7f800000 ;  /* 0x7f800000ffec7424 */ /* 0x000fd400078e00ff */
[----:B---3--:R-:W-:-:S04]  /*2bc0*/  @!P1 LEA R8, P0, R4, UR10, 0x2 ;  /* 0x0000000a04089c11 */ /* 0x008fc8000f8010ff */
[----:B------:R-:W-:Y:S02]  /*2bd0*/  @!P1 LEA.HI.X R9, R4, UR9, R5, 0x2, P0 ;  /* 0x0000000904099c11 */ /* 0x000fe400080f1405 */
[----:B------:R-:W-:Y:S02]  /*2be0*/  IADD3 R4, P0, R10, UR10, RZ ;  /* 0x0000000a0a047c10 */ /* 0x000fe4000ff1e0ff */
[C---:B------:R-:W-:Y:S01]  /*2bf0*/  SHF.L.U64.HI R5, R245.reuse, 0x2, R12 ;  /* 0x00000002f5057819 */ /* 0x040fe2000001020c */
[----:B------:R1:W5:Y:S01]  /*2c00*/  @!P1 LDG.E R236, [R8.64] ;  /* 0x0000000408ec9981 */ /* 0x000362000c1e1900 */
[----:B------:R-:W-:Y:S02]  /*2c10*/  IADD3 R10, R245, 0x20, RZ ;  /* 0x00000020f50a7810 */ /* 0x000fe40007ffe0ff */
[----:B------:R-:W-:Y:S02]  /*2c20*/  IADD3.X R5, R5, UR9, RZ, P0, !PT ;  /* 0x0000000905057c10 */ /* 0x000fe400087fe4ff */
[----:B------:R-:W-:-:S03]  /*2c30*/  ISETP.GE.AND P0, PT, R11, UR8, PT ;  /* 0x000000080b007c0c */ /* 0x000fc6000bf06270 */
[----:B------:R3:W5:Y:S01]  /*2c40*/  @!P2 LDG.E R238, [R4.64] ;  /* 0x0000000404eea981 */ /* 0x000762000c1e1900 */
[----:B------:R-:W-:Y:S01]  /*2c50*/  ISETP.GE.AND P2, PT, R10, UR8, PT ;  /* 0x000000080a007c0c */ /* 0x000fe2000bf46270 */
[----:B------:R-:W-:Y:S02]  /*2c60*/  IMAD.MOV.U32 R237, RZ, RZ, 0x7f800000 ;  /* 0x7f800000ffed7424 */ /* 0x000fe400078e00ff */
[----:B------:R1:W-:Y:S01]  /*2c70*/  @P6 STS.128 [R0+0x6000], RZ ;  /* 0x006000ff00006388 */ /* 0x0003e20000000c00 */
[----:B------:R-:W-:-:S05]  /*2c80*/  IMAD.MOV.U32 R235, RZ, RZ, 0x7f800000 ;  /* 0x7f800000ffeb7424 */ /* 0x000fca00078e00ff */
[----:B------:R3:W5:Y:S04]  /*2c90*/  @!P0 LDG.E R237, [R4.64+0x20] ;  /* 0x0000200404ed8981 */ /* 0x000768000c1e1900 */
[----:B------:R3:W5:Y:S01]  /*2ca0*/  @!P2 LDG.E R235, [R4.64+0x80] ;  /* 0x0000800404eba981 */ /* 0x000762000c1e1900 */
[----:B------:R-:W-:Y:S01]  /*2cb0*/  BSSY B0, `(.L_x_999) ;  /* 0x0000015000007945 */ /* 0x000fe20003800000 */
[----:B---3--:R-:W-:-:S04]  /*2cc0*/  IMAD R4, R15, c[0x0][0x1b0], RZ ;  /* 0x00006c000f047a24 */ /* 0x008fc800078e02ff */
        /* <DEDUP_REMOVED lines=19> */
.L_x_1000:
[----:B-1----:R-:W-:Y:S05]  /*2e00*/  BSYNC B0 ;  /* 0x0000000000007941 */ /* 0x002fea0003800000 */
.L_x_999:
        /* <DEDUP_REMOVED lines=20> */
.L_x_1002:
[----:B------:R-:W-:Y:S05]  /*2f50*/  BSYNC B0 ;  /* 0x0000000000007941 */ /* 0x000fea0003800000 */
.L_x_1001:
        /* <DEDUP_REMOVED lines=20> */
.L_x_1004:
[----:B------:R-:W-:Y:S05]  /*30a0*/  BSYNC B0 ;  /* 0x0000000000007941 */ /* 0x000fea0003800000 */
.L_x_1003:
        /* <DEDUP_REMOVED lines=19> */
.L_x_1006:
[----:B------:R-:W-:Y:S05]  /*31e0*/  BSYNC B0 ;  /* 0x0000000000007941 */ /* 0x000fea0003800000 */
.L_x_1005:
[----:B------:R-:W0:Y:S01]  /*31f0*/  LDGDEPBAR ;  /* 0x00000000000079af */ /* 0x000e220000000000 */
[----:B-1234-:R-:W-:Y:S01]  /*3200*/  LEA.HI R0, R17, R18, RZ, 0x4 ;  /* 0x0000001211007211 */ /* 0x01efe200078f20ff */
[----:B------:R-:W-:Y:S01]  /*3210*/  IMAD.MOV.U32 R182, RZ, RZ, 0x20 ;  /* 0x00000020ffb67424 */ /* 0x000fe200078e00ff */
[----:B------:R-:W-:Y:S01]  /*3220*/  PLOP3.LUT P3, PT, PT, PT, UP3, 0x40, 0x0 ;  /* 0x000000000000781c */ /* 0x000fe20003f6e838 */
[----:B------:R-:W-:Y:S01]  /*3230*/  IMAD.MOV.U32 R128, RZ, RZ, 0x40 ;  /* 0x00000040ff807424 */ /* 0x000fe200078e00ff */
[----:B------:R-:W-:Y:S01]  /*3240*/  LOP3.LUT R0, R0, 0xfffffff0, RZ, 0xc0, !PT ;  /* 0xfffffff000007812 */ /* 0x000fe200078ec0ff */
[----:B------:R-:W-:Y:S01]  /*3250*/  IMAD.SHL.U32 R174, R184, 0x2, RZ ;  /* 0x00000002b8ae7824 */ /* 0x000fe200078e00ff */
[----:B------:R-:W-:Y:S01]  /*3260*/  PLOP3.LUT P2, PT, PT, PT, UP3, 0x40, 0x0 ;  /* 0x000000000000781c */ /* 0x000fe20003f4e838 */
[----:B------:R-:W-:Y:S01]  /*3270*/  UIADD3 UR8, UR35, 0x80, URZ ;  /* 0x0000008023087890 */ /* 0x000fe2000fffe03f */
[----:B------:R-:W-:Y:S01]  /*3280*/  IMAD.MOV.U32 R203, RZ, RZ, R185 ;  /* 0x000000ffffcb7224 */ /* 0x000fe200078e00b9 */
[----:B------:R-:W-:Y:S01]  /*3290*/  CS2R R94, SRZ ;  /* 0x00000000005e7805 */ /* 0x000fe2000001ff00 */
[----:B------:R-:W-:Y:S01]  /*32a0*/  IMAD.IADD R0, R18, 0x1, -R0 ;  /* 0x0000000112007824 */ /* 0x000fe200078e0a00 */
[----:B------:R-:W-:Y:S01]  /*32b0*/  CS2R R92, SRZ ;  /* 0x00000000005c7805 */ /* 0x000fe2000001ff00 */
[----:B------:R-:W-:Y:S01]  /*32c0*/  IMAD R250, RZ, RZ, -UR54 ;  /* 0x80000036fffa7e24 */ /* 0x000fe2000f8e02ff */
        /* <DEDUP_REMOVED lines=10> */
[----:B------:R-:W-:-:S04]  /*3370*/  DEPBAR.LE SB0, 0x1 ;  /* 0x000080400000791a */ /* 0x000fc80000000000 */
[----:B------:R-:W-:Y:S01]  /*3380*/  BAR.SYNC.DEFER_BLOCKING 0x0 ;  /* 0x0000000000007b1d */ /* 0x000fe20000010000 */
        /* <DEDUP_REMOVED lines=16> */
[----:B------:R-:W-:Y:S01]  /*3490*/  SEL R2, R2, R184, P3 ;  /* 0x000000b802027207 */ /* 0x000fe20001800000 */
[----:B------:R-:W-:Y:S01]  /*34a0*/  CS2R R58, SRZ ;  /* 0x00000000003a7805 */ /* 0x000fe2000001ff00 */
[----:B------:R-:W-:Y:S01]  /*34b0*/  SEL R0, R0, R183, P2 ;  /* 0x000000b700007207 */ /* 0x000fe20001000000 */
[----:B------:R-:W-:Y:S01]  /*34c0*/  CS2R R56, SRZ ;  /* 0x0000000000387805 */ /* 0x000fe2000001ff00 */
[----:B------:R-:W-:Y:S01]  /*34d0*/  SEL R182, R182, 0xffffffe0, !P0 ;  /* 0xffffffe0b6b67807 */ /* 0x000fe20004000000 */
        /* <DEDUP_REMOVED lines=13> */
[----:B------:R-:W-:Y:S01]  /*35b0*/  IMAD.SHL.U32 R173, R2, 0x2, RZ ;  /* 0x0000000202ad7824 */ /* 0x000fe200078e00ff */
[----:B------:R1:W1:Y:S01]  /*35c0*/  LDSM.16.M88.4 R152, [R181+0xa800] ;  /* 0x00a80000b598783b */ /* 0x0002620000000200 */
[----:B------:R-:W-:Y:S01]  /*35d0*/  IMAD.SHL.U32 R172, R0, 0x2, RZ ;  /* 0x0000000200ac7824 */ /* 0x000fe200078e00ff */
[----:B------:R-:W-:Y:S01]  /*35e0*/  SEL R128, R128, 0xffffffc0, !P1 ;  /* 0xffffffc080807807 */ /* 0x000fe20004800000 */
[C---:B------:R-:W-:Y:S01]  /*35f0*/  IMAD.SHL.U32 R240, R245.reuse, 0x4, RZ ;  /* 0x00000004f5f07824 */ /* 0x040fe200078e00ff */
[----:B------:R1:W1:Y:S01]  /*3600*/  LDSM.16.M88.4 R156, [R179+0xa000] ;  /* 0x00a00000b39c783b */ /* 0x0002620000000200 */
[----:B------:R-:W-:Y:S01]  /*3610*/  SHF.L.U64.HI R239, R245, 0x2, R12 ;  /* 0x00000002f5ef7819 */ /* 0x000fe2000001020c */
[----:B------:R-:W-:Y:S01]  /*3620*/  IMAD.IADD R176, R175, 0x1, R182 ;  /* 0x00000001afb07824 */ /* 0x000fe200078e02b6 */
[----:B------:R-:W-:Y:S01]  /*3630*/  UISETP.GE.AND UP0, UPT, UR8, UR6, UPT ;  /* 0x000000060800728c */ /* 0x000fe2000bf06270 */
[----:B------:R1:W1:Y:S01]  /*3640*/  LDSM.16.M88.4 R160, [R179+0xa800] ;  /* 0x00a80000b3a0783b */ /* 0x0002620000000200 */
[----:B------:R-:W-:-:S03]  /*3650*/  IMAD.IADD R177, R182, 0x1, R174 ;  /* 0x00000001b6b17824 */ /* 0x000fc600078e02ae */
[----:B------:R1:W1:Y:S04]  /*3660*/  LDSM.16.M88.4 R164, [R180+0xa000] ;  /* 0x00a00000b4a4783b */ /* 0x0002680000000200 */
[----:B------:R1:W1:Y:S03]  /*3670*/  LDSM.16.M88.4 R168, [R180+0xa800] ;  /* 0x00a80000b4a8783b */ /* 0x0002660000000200 */
.L_x_1009:
        /* <DEDUP_REMOVED lines=19> */
[----:B------:R4:W1:Y:S01]  /*37b0*/  LDSM.16.M88.4 R112, [R0+0x1000] ;  /* 0x001000000070783b */ /* 0x0008620000000200 */
[C---:B---3--:R-:W-:Y:S07]  /*37c0*/  HMMA.16816.F32.BF16 R8, R28.reuse, R16, RZ ;  /* 0x000000101c08723c */ /* 0x048fee00000418ff */
[----:B------:R-:W3:Y:S01]  /*37d0*/  LDSM.16.M88.4 R116, [R181+0x6800] ;  /* 0x00680000b574783b */ /* 0x000ee20000000200 */
[-C--:B------:R-:W-:Y:S07]  /*37e0*/  HMMA.16816.F32.BF16 R12, R28, R18.reuse, RZ ;  /* 0x000000121c0c723c */ /* 0x080fee00000418ff */
[----:B------:R-:W-:Y:S01]  /*37f0*/  LDSM.16.M88.4 R120, [R2] ;  /* 0x000000000278783b */ /* 0x000fe20000000200 */
[C---:B------:R-:W-:Y:S07]  /*3800*/  HMMA.16816.F32.BF16 R16, R32.reuse, R18, RZ ;  /* 0x000000122010723c */ /* 0x040fee00000418ff */
[----:B------:R-:W3:Y:S01]  /*3810*/  LDSM.16.M88.4 R124, [R179+0x6000] ;  /* 0x00600000b37c783b */ /* 0x000ee20000000200 */
[----:B----4-:R-:W-:Y:S01]  /*3820*/  IADD3 R0, R0, R128, RZ ;  /* 0x0000008000007210 */ /* 0x010fe20007ffe0ff */
[-C--:B--2---:R-:W-:Y:S06]  /*3830*/  HMMA.16816.F32.BF16 R20, R32, R100.reuse, RZ ;  /* 0x000000642014723c */ /* 0x084fec00000418ff */
[----:B------:R-:W-:Y:S02]  /*3840*/  LDSM.16.M88.4 R128, [R179+0x6800] ;  /* 0x00680000b380783b */ /* 0x000fe40000000200 */
[C---:B------:R-:W-:Y:S06]  /*3850*/  HMMA.16816.F32.BF16 R24, R28.reuse, R100, RZ ;  /* 0x000000641c18723c */ /* 0x040fec00000418ff */
[----:B------:R-:W-:Y:S02]  /*3860*/  LDSM.16.M88.4 R132, [R0] ;  /* 0x000000000084783b */ /* 0x000fe40000000200 */
[-C--:B------:R-:W-:Y:S06]  /*3870*/  HMMA.16816.F32.BF16 R28, R28, R102.reuse, RZ ;  /* 0x000000661c1c723c */ /* 0x080fec00000418ff */
[----:B------:R-:W-:Y:S02]  /*3880*/  LDSM.16.M88.4 R136, [R180+0x6000] ;  /* 0x00600000b488783b */ /* 0x000fe40000000200 */
[----:B------:R-:W-:Y:S06]  /*3890*/  HMMA.16816.F32.BF16 R32, R32, R102, RZ ;  /* 0x000000662020723c */ /* 0x000fec00000418ff */
[----:B------:R-:W2:Y:S02]  /*38a0*/  LDSM.16.M88.4 R100, [R2+0x1000] ;  /* 0x001000000264783b */ /* 0x000ea40000000200 */
[-C--:B-1----:R-:W-:Y:S08]  /*38b0*/  HMMA.16816.F32.BF16 R4, R104, R108.reuse, R4 ;  /* 0x0000006c6804723c */ /* 0x082ff00000041804 */
[C---:B------:R-:W-:Y:S07]  /*38c0*/  HMMA.16816.F32.BF16 R8, R112.reuse, R108, R8 ;  /* 0x0000006c7008723c */ /* 0x040fee0000041808 */
[----:B------:R-:W-:Y:S01]  /*38d0*/  MOV R108, 0x40 ;  /* 0x00000040006c7802 */ /* 0x000fe20000000f00 */
[-C--:B------:R-:W-:Y:S08]  /*38e0*/  HMMA.16816.F32.BF16 R12, R112, R110.reuse, R12 ;  /* 0x0000006e700c723c */ /* 0x080ff0000004180c */
[C---:B------:R-:W-:Y:S08]  /*38f0*/  HMMA.16816.F32.BF16 R16, R104.reuse, R110, R16 ;  /* 0x0000006e6810723c */ /* 0x040ff00000041810 */
[-C--:B---3--:R-:W-:Y:S08]  /*3900*/  HMMA.16816.F32.BF16 R20, R104, R116.reuse, R20 ;  /* 0x000000746814723c */ /* 0x088ff00000041814 */
[C---:B------:R-:W-:Y:S08]  /*3910*/  HMMA.16816.F32.BF16 R24, R112.reuse, R116, R24 ;  /* 0x000000747018723c */ /* 0x040ff00000041818 */
[-C--:B------:R-:W-:Y:S08]  /*3920*/  HMMA.16816.F32.BF16 R28, R112, R118.reuse, R28 ;  /* 0x00000076701c723c */ /* 0x080ff0000004181c */
[----:B------:R-:W-:Y:S01]  /*3930*/  HMMA.16816.F32.BF16 R32, R104, R118, R32 ;  /* 0x000000766820723c */ /* 0x000fe20000041820 */
[----:B------:R-:W1:Y:S07]  /*3940*/  LDSM.16.M88.4 R104, [R0+0x1000] ;  /* 0x001000000068783b */ /* 0x000e6e0000000200 */
[-C--:B------:R-:W-:Y:S08]  /*3950*/  HMMA.16816.F32.BF16 R4, R120, R124.reuse, R4 ;  /* 0x0000007c7804723c */ /* 0x080ff00000041804 */
[C---:B--2---:R-:W-:Y:S08]  /*3960*/  HMMA.16816.F32.BF16 R8, R100.reuse, R124, R8 ;  /* 0x0000007c6408723c */ /* 0x044ff00000041808 */
        /* <DEDUP_REMOVED lines=8> */
[C---:B-1----:R-:W-:Y:S08]  /*39f0*/  HMMA.16816.F32.BF16 R8, R104.reuse, R136, R8 ;  /* 0x000000886808723c */ /* 0x042ff00000041808 */
        /* <DEDUP_REMOVED lines=30> */
[----:B------:R-:W-:Y:S01]  /*3be0*/  @P5 ISETP.GE.AND P5, PT, R0, UR6, PT ;  /* 0x0000000600005c0c */ /* 0x000fe2000bfa6270 */
[----:B------:R3:W2:Y:S01]  /*3bf0*/  MUFU.TANH R200, R7 ;  /* 0x0000000700c87308 */ /* 0x0006a20000002400 */
[----:B-1----:R-:W-:Y:S02]  /*3c00*/  MOV R0, R109 ;  /* 0x0000006d00007202 */ /* 0x002fe40000000f00 */
[----:B------:R-:W-:Y:S02]  /*3c10*/  FSEL R8, R8, RZ, P3 ;  /* 0x000000ff08087208 */ /* 0x000fe40001800000 */
        /* <DEDUP_REMOVED lines=276> */
[----:B-1----:R-:W-:Y:S01]  /*4d60*/  FFMA.FTZ R2, -R109, R109, 1 ;  /* 0x3f8000006d027423 */ /* 0x002fe2000001016d */
[C---:B--2---:R-:W-:Y:S06]  /*4d70*/  IADD3 R0, R128.reuse, R174, RZ ;  /* 0x000000ae80007210 */ /* 0x044fec0007ffe0ff */
[----:B------:R-:W1:Y:S01]  /*4d80*/  LDSM.16.M88.4 R104, [R177+0x5000] ;  /* 0x00500000b168783b */ /* 0x000e620000000200 */
        /* <DEDUP_REMOVED lines=14> */
[-C--:B------:R-:W-:Y:S01]  /*4e70*/  HMMA.16816.F32.BF16 R28, R104, R154.reuse, R28 ;  /* 0x0000009a681c723c */ /* 0x080fe2000004181c */
[----:B------:R-:W1:Y:S07]  /*4e80*/  LDSM.16.M88.4 R104, [R0+0x4000] ;  /* 0x004000000068783b */ /* 0x000e6e0000000200 */
[----:B------:R-:W-:Y:S01]  /*4e90*/  HMMA.16816.F32.BF16 R32, R100, R154, R32 ;  /* 0x0000009a6420723c */ /* 0x000fe20000041820 */
[----:B------:R2:W4:Y:S03]  /*4ea0*/  LDSM.16.M88.4 R100, [R0+0x5000] ;  /* 0x005000000064783b */ /* 0x0005260000000200 */
[----:B--2---:R-:W-:Y:S04]  /*4eb0*/  IADD3 R0, R128, R177, RZ ;  /* 0x000000b180007210 */ /* 0x004fe80007ffe0ff */
[-C--:B-1----:R-:W-:Y:S08]  /*4ec0*/  HMMA.16816.F32.BF16 R4, R104, R156.reuse, R4 ;  /* 0x0000009c6804723c */ /* 0x082ff00000041804 */
[C---:B----4-:R-:W-:Y:S08]  /*4ed0*/  HMMA.16816.F32.BF16 R8, R100.reuse, R156, R8 ;  /* 0x0000009c6408723c */ /* 0x050ff00000041808 */
        /* <DEDUP_REMOVED lines=8> */
[----:B--2---:R-:W-:Y:S05]  /*4f60*/  FMUL.FTZ R0, R2, c[0x0][0x2ec] ;  /* 0x0000bb0002007a20 */ /* 0x004fea0000410000 */
[----:B------:R3:W2:Y:S01]  /*4f70*/  LDG.E R2, [R110.64+0x80] ;  /* 0x000080046e027981 */ /* 0x0006a2000c1e1900 */
[-C--:B-1----:R-:W-:Y:S08]  /*4f80*/  HMMA.16816.F32.BF16 R4, R100, R164.reuse, R4 ;  /* 0x000000a46404723c */ /* 0x082ff00000041804 */
[C---:B----4-:R-:W-:Y:S08]  /*4f90*/  HMMA.16816.F32.BF16 R8, R104.reuse, R164, R8 ;  /* 0x000000a46808723c */ /* 0x050ff00000041808 */
[-C--:B------:R-:W-:Y:S08]  /*4fa0*/  HMMA.16816.F32.BF16 R12, R104, R166.reuse, R12 ;  /* 0x000000a6680c723c */ /* 0x080ff0000004180c */
[C---:B---3--:R-:W-:Y:S01]  /*4fb0*/  FADD.FTZ R4, -R108.reuse, R4 ;  /* 0x000000046c047221 */ /* 0x048fe20000010100 */
[C---:B------:R-:W-:Y:S03]  /*4fc0*/  HMMA.16816.F32.BF16 R16, R100.reuse, R166, R16 ;  /* 0x000000a66410723c */ /* 0x040fe60000041810 */
[----:B------:R-:W-:Y:S02]  /*4fd0*/  FADD.FTZ R5, -R108, R5 ;  /* 0x000000056c057221 */ /* 0x000fe40000010100 */
[----:B------:R-:W-:Y:S02]  /*4fe0*/  FMUL.FTZ R4, R197, R4 ;  /* 0x00000004c5047220 */ /* 0x000fe40000410000 */
[----:B------:R-:W-:Y:S01]  /*4ff0*/  FMUL.FTZ R109, R112, R5 ;  /* 0x00000005706d7220 */ /* 0x000fe20000410000 */
[-C--:B------:R-:W-:Y:S01]  /*5000*/  HMMA.16816.F32.BF16 R20, R100, R168.reuse, R20 ;  /* 0x000000a86414723c */ /* 0x080fe20000041814 */
[----:B------:R-:W-:Y:S02]  /*5010*/  FMUL.FTZ R112, R4, R0 ;  /* 0x0000000004707220 */ /* 0x000fe40000410000 */
[----:B------:R1:W3:Y:S01]  /*5020*/  LDG.E R4, [R110.64+0x20] ;  /* 0x000020046e047981 */ /* 0x0002e2000c1e1900 */
[----:B------:R-:W-:Y:S03]  /*5030*/  FFMA.FTZ R5, -R130, R130, 1 ;  /* 0x3f80000082057423 */ /* 0x000fe60000010182 */
[----:B------:R1:W4:Y:S01]  /*5040*/  LDG.E R0, [R110.64+0xa0] ;  /* 0x0000a0046e007981 */ /* 0x000322000c1e1900 */
[----:B------:R-:W-:Y:S01]  /*5050*/  FMUL.FTZ R5, R5, c[0x0][0x2ec] ;  /* 0x0000bb0005057a20 */ /* 0x000fe20000410000 */
[C---:B------:R-:W-:Y:S07]  /*5060*/  HMMA.16816.F32.BF16 R24, R104.reuse, R168, R24 ;  /* 0x000000a86818723c */ /* 0x040fee0000041818 */
[C---:B------:R-:W-:Y:S01]  /*5070*/  FADD.FTZ R16, -R108.reuse, R16 ;  /* 0x000000106c107221 */ /* 0x040fe20000010100 */
[-C--:B------:R-:W-:Y:S01]  /*5080*/  HMMA.16816.F32.BF16 R28, R104, R170.reuse, R28 ;  /* 0x000000aa681c723c */ /* 0x080fe2000004181c */
[C---:B------:R-:W-:Y:S04]  /*5090*/  FADD.FTZ R17, -R108.reuse, R17 ;  /* 0x000000116c117221 */ /* 0x040fe80000010100 */
[----:B------:R-:W-:Y:S02]  /*50a0*/  FMUL.FTZ R17, R121, R17 ;  /* 0x0000001179117220 */ /* 0x000fe40000410000 */
[C---:B------:R-:W-:Y:S01]  /*50b0*/  FADD.FTZ R21, -R108.reuse, R21 ;  /* 0x000000156c157221 */ /* 0x040fe20000010100 */
[----:B------:R-:W-:Y:S01]  /*50c0*/  HMMA.16816.F32.BF16 R32, R100, R170, R32 ;  /* 0x000000aa6420723c */ /* 0x000fe20000041820 */
[----:B------:R-:W-:Y:S03]  /*50d0*/  FADD.FTZ R20, -R108, R20 ;  /* 0x000000146c147221 */ /* 0x000fe60000010100 */
[----:B-1----:R-:W-:Y:S03]  /*50e0*/  FMUL.FTZ R110, R109, R5 ;  /* 0x000000056d6e7220 */ /* 0x002fe60000410000 */
[----:B------:R-:W-:Y:S02]  /*50f0*/  FMUL.FTZ R100, R123, R16 ;  /* 0x000000107b647220 */ /* 0x000fe40000410000 */
[----:B------:R-:W-:Y:S03]  /*5100*/  FFMA.FTZ R16, -R124, R124, 1 ;  /* 0x3f8000007c107423 */ /* 0x000fe6000001017c */
[----:B------:R-:W-:Y:S02]  /*5110*/  FFMA.FTZ R5, -R122, R122, 1 ;  /* 0x3f8000007a057423 */ /* 0x000fe4000001017a */
[----:B------:R-:W-:Y:S02]  /*5120*/  FMUL.FTZ R16, R16, c[0x0][0x2ec] ;  /* 0x0000bb0010107a20 */ /* 0x000fe40000410000 */
[----:B------:R-:W-:Y:S02]  /*5130*/  FMUL.FTZ R5, R5, c[0x0][0x2ec] ;  /* 0x0000bb0005057a20 */ /* 0x000fe40000410000 */
[----:B------:R-:W-:Y:S02]  /*5140*/  FMUL.FTZ R101, R119, R21 ;  /* 0x0000001577657220 */ /* 0x000fe40000410000 */
[----:B------:R-:W-:Y:S04]  /*5150*/  FMUL.FTZ R109, R100, R16 ;  /* 0x00000010646d7220 */ /* 0x000fe80000410000 */
[C---:B------:R-:W-:Y:S02]  /*5160*/  FADD.FTZ R32, -R108.reuse, R32 ;  /* 0x000000206c207221 */ /* 0x040fe40000010100 */
[----:B------:R-:W-:Y:S02]  /*5170*/  FADD.FTZ R21, -R108, R33 ;  /* 0x000000216c157221 */ /* 0x000fe40000010100 */
[----:B------:R-:W-:Y:S02]  /*5180*/  FMUL.FTZ R108, R17, R5 ;  /* 0x00000005116c7220 */ /* 0x000fe40000410000 */
[----:B------:R-:W-:Y:S02]  /*5190*/  FFMA.FTZ R16, -R114, R114, 1 ;  /* 0x3f80000072107423 */ /* 0x000fe40000010172 */
[----:B------:R-:W-:Y:S02]  /*51a0*/  FFMA.FTZ R5, -R113, R113, 1 ;  /* 0x3f80000071057423 */ /* 0x000fe40000010171 */
[----:B------:R-:W-:Y:S02]  /*51b0*/  FMUL.FTZ R32, R118, R32 ;  /* 0x0000002076207220 */ /* 0x000fe40000410000 */
[----:B------:R-:W-:Y:S01]  /*51c0*/  FMUL.FTZ R21, R117, R21 ;  /* 0x0000001575157220 */ /* 0x000fe20000410000 */
[----:B------:R-:W-:Y:S01]  /*51d0*/  MOV R117, R194 ;  /* 0x000000c200757202 */ /* 0x000fe20000000f00 */
[----:B------:R-:W-:Y:S02]  /*51e0*/  FMUL.FTZ R16, R16, c[0x0][0x2ec] ;  /* 0x0000bb0010107a20 */ /* 0x000fe40000410000 */
[----:B------:R-:W-:Y:S02]  /*51f0*/  FMUL.FTZ R5, R5, c[0x0][0x2ec] ;  /* 0x0000bb0005057a20 */ /* 0x000fe40000410000 */
[----:B------:R-:W-:Y:S02]  /*5200*/  FMUL.FTZ R102, R120, R20 ;  /* 0x0000001478667220 */ /* 0x000fe40000410000 */
[----:B------:R-:W-:Y:S02]  /*5210*/  FFMA.FTZ R20, -R126, R126, 1 ;  /* 0x3f8000007e147423 */ /* 0x000fe4000001017e */
[----:B------:R-:W-:Y:S02]  /*5220*/  FMUL.FTZ R105, R32, R16 ;  /* 0x0000001020697220 */ /* 0x000fe40000410000 */
[----:B------:R-:W-:Y:S02]  /*5230*/  FMUL.FTZ R104, R21, R5 ;  /* 0x0000000515687220 */ /* 0x000fe40000410000 */
[----:B------:R-:W-:Y:S02]  /*5240*/  FFMA.FTZ R5, -R200, R200, 1 ;  /* 0x3f800000c8057423 */ /* 0x000fe400000101c8 */
[----:B------:R-:W-:Y:S02]  /*5250*/  FMUL.FTZ R20, R20, c[0x0][0x2ec] ;  /* 0x0000bb0014147a20 */ /* 0x000fe40000410000 */
[----:B------:R-:W-:Y:S02]  /*5260*/  FMUL.FTZ R5, R5, c[0x0][0x2ec] ;  /* 0x0000bb0005057a20 */ /* 0x000fe40000410000 */
[----:B------:R-:W-:Y:S02]  /*5270*/  FFMA.FTZ R17, -R125, R125, 1 ;  /* 0x3f8000007d117423 */ /* 0x000fe4000001017d */
[----:B------:R-:W-:Y:S02]  /*5280*/  FMUL.FTZ R107, R102, R20 ;  /* 0x00000014666b7220 */ /* 0x000fe40000410000 */
[----:B------:R-:W-:Y:S02]  /*5290*/  FMUL.FTZ R17, R17, c[0x0][0x2ec] ;  /* 0x0000bb0011117a20 */ /* 0x000fe40000410000 */
[----:B------:R-:W-:Y:S02]  /*52a0*/  FFMA.FTZ R20, -R210, R210, 1 ;  /* 0x3f800000d2147423 */ /* 0x000fe400000101d2 */
[----:B------:R-:W-:Y:S02]  /*52b0*/  FMUL.FTZ R106, R101, R17 ;  /* 0x00000011656a7220 */ /* 0x000fe40000410000 */
[----:B------:R-:W-:Y:S02]  /*52c0*/  FFMA.FTZ R21, -R202, R202, 1 ;  /* 0x3f800000ca157423 */ /* 0x000fe400000101ca */
[----:B------:R-:W-:Y:S02]  /*52d0*/  FMUL.FTZ R20, R20, c[0x0][0x2ec] ;  /* 0x0000bb0014147a20 */ /* 0x000fe40000410000 */
[----:B------:R-:W-:Y:S02]  /*52e0*/  FMUL.FTZ R21, R21, c[0x0][0x2ec] ;  /* 0x0000bb0015157a20 */ /* 0x000fe40000410000 */
[----:B--2---:R-:W-:Y:S02]  /*52f0*/  FADD.FTZ R24, -R2, R24 ;  /* 0x0000001802187221 */ /* 0x004fe40000010100 */
[C---:B---3--:R-:W-:Y:S02]  /*5300*/  FADD.FTZ R16, -R4.reuse, R6 ;  /* 0x0000000604107221 */ /* 0x048fe40000010100 */
[----:B------:R-:W-:Y:S02]  /*5310*/  FADD.FTZ R7, -R4, R7 ;  /* 0x0000000704077221 */ /* 0x000fe40000010100 */
[----:B------:R-:W-:Y:S02]  /*5320*/  FFMA.FTZ R6, -R201, R201, 1 ;  /* 0x3f800000c9067423 */ /* 0x000fe400000101c9 */
[----:B------:R-:W-:Y:S02]  /*5330*/  FMUL.FTZ R16, R224, R16 ;  /* 0x00000010e0107220 */ /* 0x000fe40000410000 */
[----:B------:R-:W-:Y:S02]  /*5340*/  FMUL.FTZ R7, R222, R7 ;  /* 0x00000007de077220 */ /* 0x000fe40000410000 */
        /* <DEDUP_REMOVED lines=18> */
[----:B------:R-:W-:Y:S01]  /*5470*/  FFMA.FTZ R5, -R116, R116, 1 ;  /* 0x3f80000074057423 */ /* 0x000fe20000010174 */
[----:B------:R-:W-:Y:S01]  /*5480*/  MOV R116, R195 ;  /* 0x000000c300747202 */ /* 0x000fe20000000f00 */
[----:B------:R-:W-:Y:S02]  /*5490*/  FFMA.FTZ R4, -R115, R115, 1 ;  /* 0x3f80000073047423 */ /* 0x000fe40000010173 */
        /* <DEDUP_REMOVED lines=10> */
[C---:B------:R-:W-:Y:S02]  /*5540*/  FADD.FTZ R4, -R2.reuse, R8 ;  /* 0x0000000802047221 */ /* 0x040fe40000010100 */
        /* <DEDUP_REMOVED lines=80> */
[----:B------:R-:W-:Y:S02]  /*5a50*/  ISETP.GE.AND P3, PT, R220, c[0x0][0x220], PT ;  /* 0x00008800dc007a0c */ /* 0x000fe40003f66270 */
[----:B------:R-:W-:Y:S01]  /*5a60*/  IMAD.U32 R0, R10, -0x40, RZ ;  /* 0xffffffc00a007824 */ /* 0x000fe200078e00ff */
[----:B------:R-:W-:Y:S04]  /*5a70*/  UISETP.NE.U32.AND UP3, UPT, UR8, 0x1, UPT ;  /* 0x000000010800788c */ /* 0x000fe8000bf65070 */
[----:B------:R-:W-:Y:S01]  /*5a80*/  USEL UR8, UR51, 0x2000, !UP3 ;  /* 0x0000200033087887 */ /* 0x000fe2000d800000 */
[C---:B------:R-:W-:Y:S04]  /*5a90*/  LEA R2, P0, R0.reuse, R192, 0x1 ;  /* 0x000000c000027211 */ /* 0x040fe800078008ff */
[----:B------:R-:W-:Y:S01]  /*5aa0*/  LEA.HI.X.SX32 R0, R0, R193, 0x1, P0 ;  /* 0x000000c100007211 */ /* 0x000fe200000f0eff */
[----:B------:R-:W-:Y:S01]  /*5ab0*/  IMAD.MOV.U32 R192, RZ, RZ, R2 ;  /* 0x000000ffffc07224 */ /* 0x000fe200078e0002 */
[----:B------:R-:W-:Y:S01]  /*5ac0*/  IADD3 R185, R185, UR8, RZ ;  /* 0x00000008b9b97c10 */ /* 0x000fe2000fffe0ff */
[----:B------:R-:W-:Y:S01]  /*5ad0*/  @!P3 IMAD.MOV.U32 R5, RZ, RZ, c[0x0][0x194] ;  /* 0x00006500ff05b624 */ /* 0x000fe200078e00ff */
[----:B------:R-:W-:Y:S01]  /*5ae0*/  IADD3 R203, R203, UR8, RZ ;  /* 0x00000008cbcb7c10 */ /* 0x000fe2000fffe0ff */
[----:B------:R-:W-:Y:S01]  /*5af0*/  IMAD.MOV.U32 R193, RZ, RZ, R0 ;  /* 0x000000ffffc17224 */ /* 0x000fe200078e0000 */
[C---:B------:R-:W-:Y:S01]  /*5b00*/  @!P3 LEA R4, P0, R10.reuse, R192, 0x6 ;  /* 0x000000c00a04b211 */ /* 0x040fe200078030ff */
[----:B------:R1:W-:Y:S01]  /*5b10*/  @P3 STS [R185], RZ ;  /* 0x000000ffb9003388 */ /* 0x0003e20000000800 */
[----:B------:R-:W-:Y:S02]  /*5b20*/  IADD3 R173, R173, UR8, RZ ;  /* 0x00000008adad7c10 */ /* 0x000fe4000fffe0ff */
[----:B------:R-:W-:Y:S01]  /*5b30*/  @!P3 LEA.HI.X R5, R10, R193, R5, 0x6, P0 ;  /* 0x000000c10a05b211 */ /* 0x000fe200000f3405 */
[----:B------:R1:W-:Y:S04]  /*5b40*/  @P3 STS [R185+0x4], RZ ;  /* 0x000004ffb9003388 */ /* 0x0003e80000000800 */
        /* <DEDUP_REMOVED lines=15> */
.L_x_1007:
        /* <DEDUP_REMOVED lines=109> */
.L_x_1008:
        /* <DEDUP_REMOVED lines=317> */
.L_x_1010:
        /* <DEDUP_REMOVED lines=19> */
.L_x_1011:
[----:B------:R-:W-:Y:S01]  /*7810*/  BAR.SYNC.DEFER_BLOCKING 0x0 ;  /* 0x0000000000007b1d */ /* 0x000fe20000010000 */
[----:B------:R-:W-:Y:S01]  /*7820*/  USHF.L.U32 UR7, UR27, 0x7, URZ ;  /* 0x000000071b077899 */ /* 0x000fe2000800063f */
[--C-:B-1----:R-:W-:Y:S01]  /*7830*/  SHF.R.S32.HI R7, RZ, 0x1f, R220.reuse ;  /* 0x0000001fff077819 */ /* 0x102fe200000114dc */
[----:B------:R-:W-:Y:S01]  /*7840*/  IMAD.MOV.U32 R6, RZ, RZ, R220 ;  /* 0x000000ffff067224 */ /* 0x000fe200078e00dc */
[----:B------:R-:W-:Y:S01]  /*7850*/  UIMAD UR6, UR27, -0x80, UR6 ;  /* 0xffffff801b0678a4 */ /* 0x000fe2000f8e0206 */
[----:B------:R-:W-:Y:S01]  /*7860*/  ISETP.GE.AND P1, PT, R220, c[0x0][0x220], PT ;  /* 0x00008800dc007a0c */ /* 0x000fe20003f26270 */
[----:B------:R-:W-:Y:S01]  /*7870*/  USHF.R.S32.HI UR8, URZ, 0x1f, UR7 ;  /* 0x0000001f3f087899 */ /* 0x000fe20008011407 */
[----:B------:R-:W1:Y:S01]  /*7880*/  S2R R2, SR_TID.X ;  /* 0x0000000000027919 */ /* 0x000e620000002100 */
[----:B------:R-:W-:Y:S01]  /*7890*/  ULDC.64 UR28, c[0x0][0x3a0] ;  /* 0x0000e800001c7ab9 */ /* 0x000fe20000000a00 */
[----:B------:R-:W-:Y:S01]  /*78a0*/  IMAD.U32 R13, RZ, RZ, UR7 ;  /* 0x00000007ff0d7e24 */ /* 0x000fe2000f8e00ff */
[----:B------:R-:W-:Y:S01]  /*78b0*/  UIMAD UR11, UR8, UR28, URZ ;  /* 0x0000001c080b72a4 */ /* 0x000fe2000f8e023f */
[----:B------:R-:W-:Y:S01]  /*78c0*/  BSSY B0, `(.L_x_1012) ;  /* 0x0000024000007945 */ /* 0x000fe20003800000 */
[----:B------:R-:W-:Y:S01]  /*78d0*/  USHF.R.S32.HI UR12, URZ, 0x1f, UR47 ;  /* 0x0000001f3f0c7899 */ /* 0x000fe2000801142f */
[----:B------:R-:W-:Y:S01]  /*78e0*/  IMAD.WIDE.U32 R4, R13, c[0x0][0x3a0], R6 ;  /* 0x0000e8000d047a25 */ /* 0x000fe200078e0006 */
[----:B------:R-:W-:-:S03]  /*78f0*/  UIMAD UR11, UR7, UR29, UR11 ;  /* 0x0000001d070b72a4 */ /* 0x000fc6000f8e020b */
[----:B------:R-:W-:Y:S01]  /*7900*/  ULDC.64 UR28, c[0x0][0x3b8] ;  /* 0x0000ee00001c7ab9 */ /* 0x000fe20000000a00 */
[----:B------:R-:W-:Y:S02]  /*7910*/  IADD3 R4, P0, R4, UR30, RZ ;  /* 0x0000001e04047c10 */ /* 0x000fe4000ff1e0ff */
[----:B------:R-:W-:Y:S01]  /*7920*/  IMAD.U32 R0, RZ, RZ, UR11 ;  /* 0x0000000bff007e24 */ /* 0x000fe2000f8e00ff */
[----:B------:R-:W-:Y:S01]  /*7930*/  UIMAD UR11, UR12, UR28, URZ ;  /* 0x0000001c0c0b72a4 */ /* 0x000fe2000f8e023f */
[----:B------:R2:W3:Y:S03]  /*7940*/  LDS.128 R16, [R114+0x7000] ;  /* 0x0070000072107984 */ /* 0x0004e60000000c00 */
[----:B------:R-:W-:Y:S01]  /*7950*/  IADD3.X R5, R5, UR31, R0, P0, !PT ;  /* 0x0000001f05057c10 */ /* 0x000fe200087fe400 */
[----:B------:R-:W-:Y:S01]  /*7960*/  IMAD.U32 R0, RZ, RZ, UR47 ;  /* 0x0000002fff007e24 */ /* 0x000fe2000f8e00ff */
[----:B------:R-:W-:Y:S01]  /*7970*/  UIMAD UR11, UR47, UR29, UR11 ;  /* 0x0000001d2f0b72a4 */ /* 0x000fe2000f8e020b */
[----:B------:R2:W4:Y:S02]  /*7980*/  LDS.128 R20, [R114+0x8000] ;  /* 0x0080000072147984 */ /* 0x0005240000000c00 */
[----:B------:R-:W-:Y:S01]  /*7990*/  IMAD.WIDE.U32 R4, R0, c[0x0][0x3b8], R4 ;  /* 0x0000ee0000047a25 */ /* 0x000fe200078e0004 */
[----:B-1----:R-:W-:Y:S01]  /*79a0*/  SHF.R.S32.HI R0, RZ, 0x1f, R2 ;  /* 0x0000001fff007819 */ /* 0x002fe20000011402 */
[----:B------:R2:W1:Y:S03]  /*79b0*/  LDS.128 R24, [R114+0x9000] ;  /* 0x0090000072187984 */ /* 0x0004660000000c00 */
[----:B------:R-:W-:Y:S01]  /*79c0*/  LEA.HI R0, R0, R2, RZ, 0x3 ;  /* 0x0000000200007211 */ /* 0x000fe200078f18ff */
[----:B------:R2:W1:Y:S01]  /*79d0*/  LDS.128 R28, [R114+0xa000] ;  /* 0x00a00000721c7984 */ /* 0x0004620000000c00 */
[----:B------:R-:W-:-:S02]  /*79e0*/  IADD3 R12, R5, UR11, RZ ;  /* 0x0000000b050c7c10 */ /* 0x000fc4000fffe0ff */
        /* <DEDUP_REMOVED lines=17> */
.L_x_1013:
[----:B------:R-:W-:Y:S05]  /*7b00*/  BSYNC B0 ;  /* 0x0000000000007941 */ /* 0x000fea0003800000 */
.L_x_1012:
        /* <DEDUP_REMOVED lines=15> */
.L_x_1015:
[----:B------:R-:W-:Y:S05]  /*7c00*/  BSYNC B0 ;  /* 0x0000000000007941 */ /* 0x000fea0003800000 */
.L_x_1014:
        /* <DEDUP_REMOVED lines=15> */
.L_x_1017:
[----:B------:R-:W-:Y:S05]  /*7d00*/  BSYNC B0 ;  /* 0x0000000000007941 */ /* 0x000fea0003800000 */
.L_x_1016:
        /* <DEDUP_REMOVED lines=13> */
[----:B-1----:R1:W-:Y:S02]  /*7de0*/  STG.E.128 [R4.64], R24 ;  /* 0x0000001804007986 */ /* 0x0023e4000c101d04 */
.L_x_1019:
[----:B------:R-:W-:Y:S05]  /*7df0*/  BSYNC B0 ;  /* 0x0000000000007941 */ /* 0x000fea0003800000 */
.L_x_1018:
        /* <DEDUP_REMOVED lines=25> */
.L_x_1021:
[----:B------:R-:W-:Y:S05]  /*7f90*/  BSYNC B0 ;  /* 0x0000000000007941 */ /* 0x000fea0003800000 */
.L_x_1020:
        /* <DEDUP_REMOVED lines=13> */
.L_x_1023:
[----:B------:R-:W-:Y:S05]  /*8070*/  BSYNC B0 ;  /* 0x0000000000007941 */ /* 0x000fea0003800000 */
.L_x_1022:
        /* <DEDUP_REMOVED lines=13> */
.L_x_1025:
[----:B------:R-:W-:Y:S05]  /*8150*/  BSYNC B0 ;  /* 0x0000000000007941 */ /* 0x000fea0003800000 */
.L_x_1024:
        /* <DEDUP_REMOVED lines=12> */
.L_x_982:
        /* <DEDUP_REMOVED lines=21> */
.L_x_1027:
        /* <DEDUP_REMOVED lines=19> */
.L_x_1028:
[----:B------:R-:W-:Y:S01]  /*84a0*/  USHF.L.U32 UR7, UR27, 0x7, URZ ;  /* 0x000000071b077899 */ /* 0x000fe2000800063f */
[----:B------:R-:W1:Y:S01]  /*84b0*/  S2R R2, SR_TID.X ;  /* 0x0000000000027919 */ /* 0x000e620000002100 */
[----:B------:R-:W-:Y:S01]  /*84c0*/  ULDC.64 UR28, c[0x0][0x3a0] ;  /* 0x0000e800001c7ab9 */ /* 0x000fe20000000a00 */
[----:B------:R-:W-:Y:S01]  /*84d0*/  ISETP.GE.AND P1, PT, R220, c[0x0][0x220], PT ;  /* 0x00008800dc007a0c */ /* 0x000fe20003f26270 */
[----:B------:R-:W-:Y:S01]  /*84e0*/  USHF.R.S32.HI UR8, URZ, 0x1f, UR7 ;  /* 0x0000001f3f087899 */ /* 0x000fe20008011407 */
[----:B------:R-:W-:Y:S01]  /*84f0*/  BSSY B0, `(.L_x_1029) ;  /* 0x000001f000007945 */ /* 0x000fe20003800000 */
[----:B------:R-:W-:Y:S01]  /*8500*/  IMAD.U32 R11, RZ, RZ, UR7 ;  /* 0x00000007ff0b7e24 */ /* 0x000fe2000f8e00ff */
[----:B------:R-:W-:Y:S02]  /*8510*/  UIMAD UR6, UR27, -0x80, UR6 ;  /* 0xffffff801b0678a4 */ /* 0x000fe4000f8e0206 */
[----:B------:R-:W-:Y:S01]  /*8520*/  UIMAD UR11, UR8, UR28, URZ ;  /* 0x0000001c080b72a4 */ /* 0x000fe2000f8e023f */
[----:B------:R-:W-:Y:S01]  /*8530*/  IMAD.WIDE.U32 R4, R11, c[0x0][0x3a0], R220 ;  /* 0x0000e8000b047a25 */ /* 0x000fe200078e00dc */
[----:B------:R-:W-:-:S02]  /*8540*/  USHF.R.S32.HI UR12, URZ, 0x1f, UR47 ;  /* 0x0000001f3f0c7899 */ /* 0x000fc4000801142f */
[----:B------:R-:W-:Y:S02]  /*8550*/  UIMAD UR11, UR7, UR29, UR11 ;  /* 0x0000001d070b72a4 */ /* 0x000fe4000f8e020b */
[----:B------:R-:W-:Y:S01]  /*8560*/  IADD3 R4, P0, R4, UR30, RZ ;  /* 0x0000001e04047c10 */ /* 0x000fe2000ff1e0ff */
[----:B------:R-:W-:-:S03]  /*8570*/  ULDC.64 UR28, c[0x0][0x3b8] ;  /* 0x0000ee00001c7ab9 */ /* 0x000fc60000000a00 */
[----:B------:R-:W-:Y:S01]  /*8580*/  IMAD.U32 R0, RZ, RZ, UR11 ;  /* 0x0000000bff007e24 */ /* 0x000fe2000f8e00ff */
[----:B------:R-:W-:-:S04]  /*8590*/  UIMAD UR11, UR12, UR28, URZ ;  /* 0x0000001c0c0b72a4 */ /* 0x000fc8000f8e023f */
[----:B------:R-:W-:Y:S01]  /*85a0*/  IADD3.X R5, R5, UR31, R0, P0, !PT ;  /* 0x0000001f05057c10 */ /* 0x000fe200087fe400 */
[----:B------:R-:W-:Y:S01]  /*85b0*/  IMAD.U32 R0, RZ, RZ, UR47 ;  /* 0x0000002fff007e24 */ /* 0x000fe2000f8e00ff */
[----:B------:R-:W-:-:S03]  /*85c0*/  UIMAD UR11, UR47, UR29, UR11 ;  /* 0x0000001d2f0b72a4 */ /* 0x000fc6000f8e020b */
[----:B------:R-:W-:Y:S01]  /*85d0*/  IMAD.WIDE.U32 R4, R0, c[0x0][0x3b8], R4 ;  /* 0x0000ee0000047a25 */ /* 0x000fe200078e0004 */
[----:B-1----:R-:W-:-:S04]  /*85e0*/  SHF.R.S32.HI R0, RZ, 0x1f, R2 ;  /* 0x0000001fff007819 */ /* 0x002fc80000011402 */
[----:B------:R-:W-:Y:S02]  /*85f0*/  LEA.HI R0, R0, R2, RZ, 0x3 ;  /* 0x0000000200007211 */ /* 0x000fe400078f18ff */
[----:B------:R-:W-:Y:S02]  /*8600*/  IADD3 R10, R5, UR11, RZ ;  /* 0x0000000b050a7c10 */ /* 0x000fe4000fffe0ff */
[----:B------:R-:W-:-:S04]  /*8610*/  SHF.R.S32.HI R0, RZ, 0x3, R0 ;  /* 0x00000003ff007819 */ /* 0x000fc80000011400 */
[----:B------:R-:W-:Y:S02]  /*8620*/  ISETP.GE.OR P4, PT, R0, UR6, P1 ;  /* 0x0000000600007c0c */ /* 0x000fe40008f86670 */
[----:B------:R-:W-:-:S11]  /*8630*/  SHF.R.S32.HI R12, RZ, 0x1f, R0 ;  /* 0x0000001fff0c7819 */ /* 0x000fd60000011400 */
        /* <DEDUP_REMOVED lines=10> */
.L_x_1030:
[----:B------:R-:W-:Y:S05]  /*86e0*/  BSYNC B0 ;  /* 0x0000000000007941 */ /* 0x000fea0003800000 */
.L_x_1029:
        /* <DEDUP_REMOVED lines=15> */
.L_x_1032:
[----:B------:R-:W-:Y:S05]  /*87e0*/  BSYNC B0 ;  /* 0x0000000000007941 */ /* 0x000fea0003800000 */
.L_x_1031:
        /* <DEDUP_REMOVED lines=15> */
.L_x_1034:
[----:B------:R-:W-:Y:S05]  /*88e0*/  BSYNC B0 ;  /* 0x0000000000007941 */ /* 0x000fea0003800000 */
.L_x_1033:
        /* <DEDUP_REMOVED lines=14> */
.L_x_1036:
[----:B------:R-:W-:Y:S05]  /*89d0*/  BSYNC B0 ;  /* 0x0000000000007941 */ /* 0x000fea0003800000 */
.L_x_1035:
        /* <DEDUP_REMOVED lines=25> */
.L_x_1038:
[----:B------:R-:W-:Y:S05]  /*8b70*/  BSYNC B0 ;  /* 0x0000000000007941 */ /* 0x000fea0003800000 */
.L_x_1037:
        /* <DEDUP_REMOVED lines=13> */
.L_x_1040:
[----:B------:R-:W-:Y:S05]  /*8c50*/  BSYNC B0 ;  /* 0x0000000000007941 */ /* 0x000fea0003800000 */
.L_x_1039:
        /* <DEDUP_REMOVED lines=13> */
.L_x_1042:
[----:B------:R-:W-:Y:S05]  /*8d30*/  BSYNC B0 ;  /* 0x0000000000007941 */ /* 0x000fea0003800000 */
.L_x_1041:
        /* <DEDUP_REMOVED lines=11> */
.L_x_1026:
[----:B------:R-:W-:Y:S05]  /*8df0*/  BSYNC B1 ;  /* 0x0000000000017941 */ /* 0x000fea0003800000 */
.L_x_977:
        /* <DEDUP_REMOVED lines=11> */
.L_x_1043:
[----:B------:R-:W-:Y:S05]  /*8eb0*/  EXIT ;  /* 0x000000000000794d */ /* 0x000fea0003800000 */
.L_x_1045:
        /* <DEDUP_REMOVED lines=12> */
.L_x_2469:


//--------------------- .text._ZN5flash44flash_bwd_dq_dk_dv_loop_seqk_parallel_kernelI23Flash_bwd_kernel_traitsILi64ELi64ELi128ELi8ELi2ELi4ELi4ELb1ELb0EN7cutlass10bfloat16_tE19Flash_kernel_traitsILi64ELi64ELi128ELi8ES3_EELb1ELb0ELb1ELb0ELb0ELb0ELb0EEEvNS_16Flash_bwd_paramsE --------------------------
	.section	.text._ZN5flash44flash_bwd_dq_dk_dv_loop_seqk_parallel_kernelI23Flash_bwd_kernel_traitsILi64ELi64ELi128ELi8ELi2ELi4ELi4ELb1ELb0EN7cutlass10bfloat16_tE19Flash_kernel_traitsILi64ELi64ELi128ELi8ES3_EELb1ELb0ELb1ELb0ELb0ELb0ELb0EEEvNS_16Flash_bwd_paramsE,"ax",@progbits
	.sectioninfo	@"SHI_REGISTERS=253"
	.align	128
        .global         _ZN5flash44flash_bwd_dq_dk_dv_loop_seqk_parallel_kernelI23Flash_bwd_kernel_traitsILi64ELi64ELi128ELi8ELi2ELi4ELi4ELb1ELb0EN7cutlass10bfloat16_tE19Flash_kernel_traitsILi64ELi64ELi128ELi8ES3_EELb1ELb0ELb1ELb0ELb0ELb0ELb0EEEvNS_16Flash_bwd_paramsE
        .type           _ZN5flash44flash_bwd_dq_dk_dv_loop_seqk_parallel_kernelI23Flash_bwd_kernel_traitsILi64ELi64ELi128ELi8ELi2ELi4ELi4ELb1ELb0EN7cutlass10bfloat16_tE19Flash_kernel_traitsILi64ELi64ELi128ELi8ES3_EELb1ELb0ELb1ELb0ELb0ELb0ELb0EEEvNS_16Flash_bwd_paramsE,@function
        .size           _ZN5flash44flash_bwd_dq_dk_dv_loop_seqk_parallel_kernelI23Flash_bwd_kernel_traitsILi64ELi64ELi128ELi8ELi2ELi4ELi4ELb1ELb0EN7cutlass10bfloat16_tE19Flash_kernel_traitsILi64ELi64ELi128ELi8ES3_EELb1ELb0ELb1ELb0ELb0ELb0ELb0EEEvNS_16Flash_bwd_paramsE,(.L_x_2470 - _ZN5flash44flash_bwd_dq_dk_dv_loop_seqk_parallel_kernelI23Flash_bwd_kernel_traitsILi64ELi64ELi128ELi8ELi2ELi4ELi4ELb1ELb0EN7cutlass10bfloat16_tE19Flash_kernel_traitsILi64ELi64ELi128ELi8ES3_EELb1ELb0ELb1ELb0ELb0ELb0ELb0EEEvNS_16Flash_bwd_paramsE)
        .other          _ZN5flash44flash_bwd_dq_dk_dv_loop_seqk_parallel_kernelI23Flash_bwd_kernel_traitsILi64ELi64ELi128ELi8ELi2ELi4ELi4ELb1ELb0EN7cutlass10bfloat16_tE19Flash_kernel_traitsILi64ELi64ELi128ELi8ES3_EELb1ELb0ELb1ELb0ELb0ELb0ELb0EEEvNS_16Flash_bwd_paramsE,@"STO_CUDA_ENTRY STV_DEFAULT"
_ZN5flash44flash_bwd_dq_dk_dv_loop_seqk_parallel_kernelI23Flash_bwd_kernel_traitsILi64ELi64ELi128ELi8ELi2ELi4ELi4ELb1ELb0EN7cutlass10bfloat16_tE19Flash_kernel_traitsILi64ELi64ELi128ELi8ES3_EELb1ELb0ELb1ELb0ELb0ELb0ELb0EEEvNS_16Flash_bwd_paramsE:
.text._ZN5flash44flash_bwd_dq_dk_dv_loop_seqk_parallel_kernelI23Flash_bwd_kernel_traitsILi64ELi64ELi128ELi8ELi2ELi4ELi4ELb1ELb0EN7cutlass10bfloat16_tE19Flash_kernel_traitsILi64ELi64ELi128ELi8ES3_EELb1ELb0ELb1ELb0ELb0ELb0ELb0EEEvNS_16Flash_bwd_paramsE:
        /* <DEDUP_REMOVED lines=23> */
[C---:B------:R-:W-:Y:S01]  /*0170*/  IMAD.IADD R7, R14.reuse, 0x1, -R7 ;  /* 0x000000010e077824 */ /* 0x040fe200078e0a07 */
[----:B------:R-:W-:Y:S01]  /*0180*/  LOP3.LUT R2, R5, 0xfffffff0, RZ, 0xc0, !PT ;  /* 0xfffffff005027812 */ /* 0x000fe200078ec0ff */
[C---:B------:R-:W-:Y:S01]  /*0190*/  IMAD.IADD R0, R14.reuse, 0x1, -R0 ;  /* 0x000000010e007824 */ /* 0x040fe200078e0a00 */
[----:B------:R-:W-:Y:S01]  /*01a0*/  SHF.R.S32.HI R10, RZ, 0x5, R178 ;  /* 0x00000005ff0a7819 */ /* 0x000fe200000114b2 */
[----:B------:R-:W-:Y:S01]  /*01b0*/  IMAD.IADD R168, R14, 0x1, -R168 ;  /* 0x000000010ea87824 */ /* 0x000fe200078e0aa8 */
[----:B------:R-:W-:Y:S02]  /*01c0*/  SHF.R.S32.HI R3, RZ, 0x1f, R178 ;  /* 0x0000001fff037819 */ /* 0x000fe400000114b2 */
[-C--:B------:R-:W-:Y:S01]  /*01d0*/  LEA.HI R179, R8, R14.reuse, RZ, 0x6 ;  /* 0x0000000e08b37211 */ /* 0x080fe200078f30ff */
[----:B------:R-:W-:Y:S01]  /*01e0*/  IMAD.SHL.U32 R182, R168, 0x8, RZ ;  /* 0x00000008a8b67824 */ /* 0x000fe200078e00ff */
[----:B------:R-:W-:Y:S01]  /*01f0*/  LEA.HI R8, R8, R14, RZ, 0x7 ;  /* 0x0000000e08087211 */ /* 0x000fe200078f38ff */
[----:B------:R-:W-:Y:S01]  /*0200*/  IMAD.IADD R14, R14, 0x1, -R2 ;  /* 0x000000010e0e7824 */ /* 0x000fe200078e0a02 */
[----:B------:R-:W-:-:S02]  /*0210*/  LEA.HI R3, R3, R10, RZ, 0x2 ;  /* 0x0000000a03037211 */ /* 0x000fc400078f10ff */
[----:B------:R-:W-:Y:S02]  /*0220*/  SHF.R.S32.HI R2, RZ, 0x4, R5 ;  /* 0x00000004ff027819 */ /* 0x000fe40000011405 */
[----:B------:R-:W-:Y:S02]  /*0230*/  LEA.HI R178, R178, R10, RZ, 0x1 ;  /* 0x0000000ab2b27211 */ /* 0x000fe400078f08ff */
[----:B------:R-:W-:Y:S02]  /*0240*/  LOP3.LUT R3, R3, 0xfffffffc, RZ, 0xc0, !PT ;  /* 0xfffffffc03037812 */ /* 0x000fe400078ec0ff */
[--C-:B------:R-:W-:Y:S02]  /*0250*/  SHF.R.S32.HI R9, RZ, 0x2, R4.reuse ;  /* 0x00000002ff097819 */ /* 0x100fe40000011404 */
[----:B------:R-:W-:Y:S01]  /*0260*/  LEA.HI R5, R5, R2, RZ, 0x1 ;  /* 0x0000000205057211 */ /* 0x000fe200078f08ff */
[----:B------:R-:W-:Y:S01]  /*0270*/  IMAD.IADD R3, R10, 0x1, -R3 ;  /* 0x000000010a037824 */ /* 0x000fe200078e0a03 */
[----:B------:R-:W-:-:S02]  /*0280*/  SHF.R.S32.HI R4, RZ, 0x1f, R4 ;  /* 0x0000001fff047819 */ /* 0x000fc40000011404 */
[----:B------:R-:W-:Y:S02]  /*0290*/  LOP3.LUT R178, R178, 0xfffffffe, RZ, 0xc0, !PT ;  /* 0xfffffffeb2b27812 */ /* 0x000fe400078ec0ff */
[----:B------:R-:W-:Y:S02]  /*02a0*/  SHF.R.S32.HI R180, RZ, 0x3, R13 ;  /* 0x00000003ffb47819 */ /* 0x000fe4000001140d */
[----:B------:R-:W-:Y:S01]  /*02b0*/  LOP3.LUT P4, RZ, R168, 0x2, RZ, 0xc0, !PT ;  /* 0x00000002a8ff7812 */ /* 0x000fe2000788c0ff */
[----:B------:R-:W-:Y:S01]  /*02c0*/  IMAD.IADD R178, R10, 0x1, -R178 ;  /* 0x000000010ab27824 */ /* 0x000fe200078e0ab2 */
[C---:B------:R-:W-:Y:S01]  /*02d0*/  LOP3.LUT P3, RZ, R168.reuse, 0x4, RZ, 0xc0, !PT ;  /* 0x00000004a8ff7812 */ /* 0x040fe2000786c0ff */
[----:B------:R-:W-:Y:S01]  /*02e0*/  IMAD.SHL.U32 R168, R168, 0x40, RZ ;  /* 0x00000040a8a87824 */ /* 0x000fe200078e00ff */
[----:B------:R-:W-:Y:S01]  /*02f0*/  LOP3.LUT R5, R5, 0xfffffffe, RZ, 0xc0, !PT ;  /* 0xfffffffe05057812 */ /* 0x000fe200078ec0ff */
[----:B------:R-:W-:Y:S01]  /*0300*/  IMAD.SHL.U32 R6, R180, 0x40, RZ ;  /* 0x00000040b4067824 */ /* 0x000fe200078e00ff */
[----:B------:R-:W-:Y:S01]  /*0310*/  LEA.HI R4, R4, R9, RZ, 0x3 ;  /* 0x0000000904047211 */ /* 0x000fe200078f18ff */
[----:B------:R-:W-:Y:S01]  /*0320*/  IMAD.SHL.U32 R10, R3, 0x10, RZ ;  /* 0x00000010030a7824 */ /* 0x000fe200078e00ff */
[----:B------:R-:W-:Y:S01]  /*0330*/  LOP3.LUT R168, R168, 0x1c0, RZ, 0xc0, !PT ;  /* 0x000001c0a8a87812 */ /* 0x000fe200078ec0ff */
[----:B------:R-:W-:Y:S01]  /*0340*/  IMAD.IADD R5, R2, 0x1, -R5 ;  /* 0x0000000102057824 */ /* 0x000fe200078e0a05 */
[----:B------:R-:W-:-:S02]  /*0350*/  LOP3.LUT R4, R4, 0xfffffff8, RZ, 0xc0, !PT ;  /* 0xfffffff804047812 */ /* 0x000fc400078ec0ff */
[----:B------:R-:W-:Y:S01]  /*0360*/  SHF.R.S32.HI R2, RZ, 0x1f, R7 ;  /* 0x0000001fff027819 */ /* 0x000fe20000011407 */
[----:B------:R-:W-:Y:S01]  /*0370*/  IMAD.SHL.U32 R172, R5, 0x10, RZ ;  /* 0x0000001005ac7824 */ /* 0x000fe200078e00ff */
[----:B------:R-:W-:Y:S01]  /*0380*/  LOP3.LUT R6, R6, 0x1c0, RZ, 0xc0, !PT ;  /* 0x000001c006067812 */ /* 0x000fe200078ec0ff */
[----:B------:R-:W-:Y:S01]  /*0390*/  IMAD.IADD R4, R9, 0x1, -R4 ;  /* 0x0000000109047824 */ /* 0x000fe200078e0a04 */
[----:B------:R-:W-:Y:S01]  /*03a0*/  LOP3.LUT R10, R168, 0x30, R10, 0xf8, !PT ;  /* 0x00000030a80a7812 */ /* 0x000fe200078ef80a */
[----:B------:R-:W-:Y:S01]  /*03b0*/  IMAD.SHL.U32 R9, R5, 0x200, RZ ;  /* 0x0000020005097824 */ /* 0x000fe200078e00ff */
[----:B------:R-:W-:Y:S02]  /*03c0*/  LEA.HI R2, R2, R7, RZ, 0x2 ;  /* 0x0000000702027211 */ /* 0x000fe400078f10ff */
[----:B------:R-:W-:Y:S02]  /*03d0*/  SHF.R.S32.HI R7, RZ, 0x1f, R14 ;  /* 0x0000001fff077819 */ /* 0x000fe4000001140e */
[----:B------:R-:W-:-:S02]  /*03e0*/  LOP3.LUT R164, R168, 0x8, R13, 0xf8, !PT ;  /* 0x00000008a8a47812 */ /* 0x000fc400078ef80d */
[----:B------:R-:W-:Y:S02]  /*03f0*/  SHF.R.U32.HI R168, RZ, 0x3, R168 ;  /* 0x00000003ffa87819 */ /* 0x000fe400000116a8 */
[----:B------:R-:W-:Y:S02]  /*0400*/  SHF.R.U32.HI R185, RZ, 0x3, R6 ;  /* 0x00000003ffb97819 */ /* 0x000fe40000011606 */
[----:B------:R-:W-:Y:S02]  /*0410*/  LOP3.LUT R10, R10, 0x8, R13, 0xf8, !PT ;  /* 0x000000080a0a7812 */ /* 0x000fe400078ef80d */
[----:B------:R-:W-:Y:S02]  /*0420*/  LOP3.LUT R6, R6, 0x38, R182, 0xf8, !PT ;  /* 0x0000003806067812 */ /* 0x000fe400078ef8b6 */
[----:B------:R-:W-:Y:S02]  /*0430*/  LEA.HI R7, R7, R14, RZ, 0x3 ;  /* 0x0000000e07077211 */ /* 0x000fe400078f18ff */
[----:B------:R-:W-:-:S02]  /*0440*/  LOP3.LUT R11, R4, 0x1, RZ, 0xc0, !PT ;  /* 0x00000001040b7812 */ /* 0x000fc400078ec0ff */
[----:B------:R-:W-:Y:S02]  /*0450*/  SHF.R.S32.HI R179, RZ, 0x6, R179 ;  /* 0x00000006ffb37819 */ /* 0x000fe400000114b3 */
[----:B------:R-:W-:Y:S02]  /*0460*/  LOP3.LUT R164, R164, R168, RZ, 0x3c, !PT ;  /* 0x000000a8a4a47212 */ /* 0x000fe400078e3cff */
[----:B------:R-:W-:Y:S01]  /*0470*/  SHF.R.S32.HI R8, RZ, 0x7, R8 ;  /* 0x00000007ff087819 */ /* 0x000fe20000011408 */
[----:B------:R-:W-:Y:S01]  /*0480*/  IMAD R12, R179, 0x800, R9 ;  /* 0x00000800b30c7824 */ /* 0x000fe200078e0209 */
[----:B------:R-:W-:Y:S01]  /*0490*/  LOP3.LUT R168, R9, R10, R168, 0xf6, !PT ;  /* 0x0000000a09a87212 */ /* 0x000fe200078ef6a8 */
[----:B------:R-:W-:Y:S01]  /*04a0*/  IMAD.SHL.U32 R10, R4, 0x40, RZ ;  /* 0x00000040040a7824 */ /* 0x000fe200078e00ff */
[----:B------:R-:W-:Y:S01]  /*04b0*/  LOP3.LUT R185, R6, R185, RZ, 0x3c, !PT ;  /* 0x000000b906b97212 */ /* 0x000fe200078e3cff */
[----:B------:R-:W-:Y:S01]  /*04c0*/  IMAD.SHL.U32 R187, R8, 0x8, RZ ;  /* 0x0000000808bb7824 */ /* 0x000fe200078e00ff */
[----:B------:R-:W-:Y:S01]  /*04d0*/  LOP3.LUT R6, R7, 0xfffffff8, RZ, 0xc0, !PT ;  /* 0xfffffff807067812 */ /* 0x000fe200078ec0ff */
[----:B------:R-:W-:Y:S01]  /*04e0*/  IMAD.SHL.U32 R9, R179, 0x20, RZ ;  /* 0x00000020b3097824 */ /* 0x000fe200078e00ff */
[----:B------:R-:W-:Y:S01]  /*04f0*/  ISETP.NE.U32.AND P0, PT, R11, 0x1, PT ;  /* 0x000000010b00780c */ /* 0x000fe20003f05070 */
[----:B------:R-:W-:Y:S01]  /*0500*/  IMAD.SHL.U32 R7, R7, 0x40, RZ ;  /* 0x0000004007077824 */ /* 0x000fe200078e00ff */
[----:B------:R-:W-:Y:S01]  /*0510*/  LOP3.LUT R10, R10, 0x1c0, RZ, 0xc0, !PT ;  /* 0x000001c00a0a7812 */ /* 0x000fe200078ec0ff */
[----:B------:R-:W-:Y:S01]  /*0520*/  IMAD.IADD R6, R14, 0x1, -R6 ;  /* 0x000000010e067824 */ /* 0x000fe200078e0a06 */
[----:B------:R-:W-:Y:S01]  /*0530*/  R2P PR, R4, 0x6 ;  /* 0x0000000604007804 */ /* 0x000fe20000000000 */
[----:B------:R-:W-:Y:S01]  /*0540*/  IMAD.SHL.U32 R4, R0, 0x2, RZ ;  /* 0x0000000200047824 */ /* 0x000fe200078e00ff */
[----:B------:R-:W-:Y:S01]  /*0550*/  LOP3.LUT R187, R187, 0x8, RZ, 0xc0, !PT ;  /* 0x00000008bbbb7812 */ /* 0x000fe200078ec0ff */
[----:B------:R-:W-:Y:S01]  /*0560*/  IMAD.SHL.U32 R6, R6, 0x40, RZ ;  /* 0x0000004006067824 */ /* 0x000fe200078e00ff */
[----:B------:R-:W-:Y:S01]  /*0570*/  SHF.R.U32.HI R0, RZ, 0x3, R10 ;  /* 0x00000003ff007819 */ /* 0x000fe2000001160a */
[--C-:B------:R-:W-:Y:S01]  /*0580*/  IMAD R8, R8, 0x1000, R4.reuse ;  /* 0x0000100008087824 */ /* 0x100fe200078e0204 */
[----:B------:R-:W-:Y:S01]  /*0590*/  LOP3.LUT R9, R10, 0x20, R9, 0xf8, !PT ;  /* 0x000000200a097812 */ /* 0x000fe200078ef809 */
[----:B------:R-:W-:Y:S01]  /*05a0*/  IMAD R4, R3, 0x400, R4 ;  /* 0x0000040003047824 */ /* 0x000fe200078e0204 */
[----:B------:R-:W-:Y:S01]  /*05b0*/  LOP3.LUT R172, R187, 0x10, R172, 0xf8, !PT ;  /* 0x00000010bbac7812 */ /* 0x000fe200078ef8ac */
[----:B------:R-:W-:Y:S01]  /*05c0*/  IMAD R8, R178, 0x400, R8 ;  /* 0x00000400b2087824 */ /* 0x000fe200078e0208 */
[----:B------:R-:W-:Y:S01]  /*05d0*/  LOP3.LUT R187, R0, R10, R187, 0x1e, !PT ;  /* 0x0000000a00bb7212 */ /* 0x000fe200078e1ebb */
[----:B------:R-:W-:Y:S01]  /*05e0*/  IMAD.IADD R164, R12, 0x1, R164 ;  /* 0x000000010ca47824 */ /* 0x000fe200078e02a4 */
[----:B------:R-:W-:Y:S01]  /*05f0*/  LOP3.LUT R9, R9, R0, RZ, 0x3c, !PT ;  /* 0x0000000009097212 */ /* 0x000fe200078e3cff */
[----:B------:R-:W-:Y:S01]  /*0600*/  IMAD.SHL.U32 R0, R5, 0x8, RZ ;  /* 0x0000000805007824 */ /* 0x000fe200078e00ff */
[----:B------:R-:W-:Y:S01]  /*0610*/  LOP3.LUT R6, R6, 0x1c0, RZ, 0xc0, !PT ;  /* 0x000001c006067812 */ /* 0x000fe200078ec0ff */
[----:B------:R-:W-:Y:S01]  /*0620*/  IMAD.IADD R187, R4, 0x1, R187 ;  /* 0x0000000104bb7824 */ /* 0x000fe200078e02bb */
[----:B------:R-:W-:Y:S01]  /*0630*/  SHF.R.S32.HI R184, RZ, 0x2, R2 ;  /* 0x00000002ffb87819 */ /* 0x000fe20000011402 */
[----:B------:R-:W-:Y:S01]  /*0640*/  IMAD.IADD R188, R9, 0x1, R8 ;  /* 0x0000000109bc7824 */ /* 0x000fe200078e0208 */
[----:B------:R-:W-:Y:S01]  /*0650*/  LOP3.LUT R8, R6, 0x8, R0, 0xf8, !PT ;  /* 0x0000000806087812 */ /* 0x000fe200078ef800 */
[----:B------:R-:W-:Y:S01]  /*0660*/  IMAD.SHL.U32 R171, R164, 0x2, RZ ;  /* 0x00000002a4ab7824 */ /* 0x000fe200078e00ff */
[----:B------:R-:W-:Y:S01]  /*0670*/  LOP3.LUT R0, R7, 0xfffffe00, RZ, 0xc0, !PT ;  /* 0xfffffe0007007812 */ /* 0x000fe200078ec0ff */
[----:B------:R-:W-:Y:S01]  /*0680*/  IMAD.SHL.U32 R188, R188, 0x2, RZ ;  /* 0x00000002bcbc7824 */ /* 0x000fe200078e00ff */
[----:B------:R-:W-:Y:S01]  /*0690*/  SHF.R.U32.HI R5, RZ, 0x3, R6 ;  /* 0x00000003ff057819 */ /* 0x000fe20000011606 */
[----:B------:R-:W-:Y:S01]  /*06a0*/  IMAD R185, R179, 0x200, R185 ;  /* 0x00000200b3b97824 */ /* 0x000fe200078e02b9 */
[----:B------:R-:W-:Y:S01]  /*06b0*/  SEL R2, R197, 0xffffffe0, !P4 ;  /* 0xffffffe0c5027807 */ /* 0x000fe20006000000 */
[--C-:B------:R-:W-:Y:S01]  /*06c0*/  IMAD R170, R3, 0x400, R0.reuse ;  /* 0x0000040003aa7824 */ /* 0x100fe200078e0200 */
[----:B------:R-:W-:Y:S01]  /*06d0*/  LOP3.LUT R8, R8, R5, RZ, 0x3c, !PT ;  /* 0x0000000508087212 */ /* 0x000fe200078e3cff */
[----:B------:R-:W-:Y:S01]  /*06e0*/  IMAD.MOV.U32 R3, RZ, RZ, 0x40 ;  /* 0x00000040ff037424 */ /* 0x000fe200078e00ff */
[----:B------:R-:W-:Y:S01]  /*06f0*/  LEA R187, R187, 0x6000, 0x1 ;  /* 0x00006000bbbb7811 */ /* 0x000fe200078e08ff */
[----:B------:R-:W-:Y:S01]  /*0700*/  IMAD R173, R178, 0x400, R0 ;  /* 0x00000400b2ad7824 */ /* 0x000fe200078e0200 */
[----:B------:R-:W-:Y:S01]  /*0710*/  SEL R197, R197, 0xffffffe0, !P1 ;  /* 0xffffffe0c5c57807 */ /* 0x000fe20004800000 */
[----:B------:R-:W-:Y:S01]  /*0720*/  IMAD.IADD R170, R8, 0x1, R170 ;  /* 0x0000000108aa7824 */ /* 0x000fe200078e02aa */
[----:B------:R-:W-:Y:S01]  /*0730*/  SEL R3, R3, 0xffffffc0, !P3 ;  /* 0xffffffc003037807 */ /* 0x000fe20005800000 */
[----:B------:R-:W-:Y:S01]  /*0740*/  IMAD.IADD R173, R173, 0x1, R8 ;  /* 0x00000001adad7824 */ /* 0x000fe200078e0208 */
[----:B------:R-:W-:Y:S01]  /*0750*/  SEL R224, R224, 0x10, !P0 ;  /* 0x00000010e0e07807 */ /* 0x000fe20004000000 */
[----:B------:R-:W-:Y:S01]  /*0760*/  IMAD.IADD R192, R188, 0x1, R197 ;  /* 0x00000001bcc07824 */ /* 0x000fe200078e02c5 */
[C---:B------:R-:W-:Y:S01]  /*0770*/  IADD3 R189, R187.reuse, 0x40, RZ ;  /* 0x00000040bbbd7810 */ /* 0x040fe20007ffe0ff */
[C---:B------:R-:W-:Y:S01]  /*0780*/  IMAD R3, R164.reuse, 0x2, R3 ;  /* 0x00000002a4037824 */ /* 0x040fe200078e0203 */
[----:B------:R-:W-:Y:S01]  /*0790*/  @P2 IADD3 R189, R187, -0x40, RZ ;  /* 0xffffffc0bbbd2810 */ /* 0x000fe20007ffe0ff */
[----:B------:R-:W-:Y:S01]  /*07a0*/  IMAD R164, R164, 0x2, R2 ;  /* 0x00000002a4a47824 */ /* 0x000fe200078e0202 */
[----:B------:R-:W-:Y:S01]  /*07b0*/  LOP3.LUT R172, R5, R172, R6, 0x1e, !PT ;  /* 0x000000ac05ac7212 */ /* 0x000fe200078e1e06 */
[----:B------:R-:W-:Y:S01]  /*07c0*/  IMAD.IADD R193, R188, 0x1, R224 ;  /* 0x00000001bcc17824 */ /* 0x000fe200078e02e0 */
[----:B------:R-:W-:Y:S01]  /*07d0*/  IADD3 R190, R187, 0x420, RZ ;  /* 0x00000420bbbe7810 */ /* 0x000fe20007ffe0ff */
[----:B------:R-:W-:Y:S01]  /*07e0*/  IMAD.IADD R191, R197, 0x1, R187 ;  /* 0x00000001c5bf7824 */ /* 0x000fe200078e02bb */
[----:B------:R-:W-:Y:S01]  /*07f0*/  LOP3.LUT R172, R172, R0, RZ, 0xfc, !PT ;  /* 0x00000000acac7212 */ /* 0x000fe200078efcff */
[----:B------:R-:W-:Y:S01]  /*0800*/  IMAD R184, R178, 0x10, R184 ;  /* 0x00000010b2b87824 */ /* 0x000fe200078e02b8 */
[----:B------:R-:W-:Y:S01]  /*0810*/  LEA R170, R170, 0xa000, 0x1 ;  /* 0x0000a000aaaa7811 */ /* 0x000fe200078e08ff */
[----:B------:R-:W-:Y:S01]  /*0820*/  IMAD.SHL.U32 R168, R168, 0x2, RZ ;  /* 0x00000002a8a87824 */ /* 0x000fe200078e00ff */
[----:B------:R-:W-:Y:S01]  /*0830*/  @P1 IADD3 R190, R187, 0x3e0, RZ ;  /* 0x000003e0bbbe1810 */ /* 0x000fe20007ffe0ff */
[----:B------:R-:W-:-:S02]  /*0840*/  IMAD.IADD R2, R2, 0x1, R3 ;  /* 0x0000000102027824 */ /* 0x000fc400078e0203 */
[----:B------:R-:W-:Y:S02]  /*0850*/  IMAD.IADD R224, R224, 0x1, R192 ;  /* 0x00000001e0e07824 */ /* 0x000fe400078e02c0 */
[----:B------:R-:W-:Y:S02]  /*0860*/  IMAD.SHL.U32 R169, R173, 0x2, RZ ;  /* 0x00000002ada97824 */ /* 0x000fe400078e00ff */
[----:B--23--:R-:W-:Y:S02]  /*0870*/  IMAD.IADD R197, R197, 0x1, R189 ;  /* 0x00000001c5c57824 */ /* 0x00cfe400078e02bd */
.L_x_1116:
[----:B-1--4-:R-:W1:Y:S01]  /*0880*/  LDC.U8 R4, c[0x0][0x312] ;  /* 0x0000c480ff047b82 */ /* 0x012e620000000000 */
[----:B------:R-:W-:Y:S01]  /*0890*/  ISETP.NE.U32.AND P3, PT, RZ, c[0x0][0x250], PT ;  /* 0x00009400ff007a0c */ /* 0x000fe20003f65070 */
[----:B------:R-:W-:Y:S01]  /*08a0*/  IMAD.SHL.U32 R5, R181, 0x4, RZ ;  /* 0x00000004b5057824 */ /* 0x000fe200078e00ff */
[----:B------:R-:W-:Y:S01]  /*08b0*/  ISETP.NE.U32.AND P2, PT, RZ, c[0x0][0x240], PT ;  /* 0x00009000ff007a0c */ /* 0x000fe20003f45070 */
[----:B------:R-:W-:Y:S01]  /*08c0*/  IMAD.MOV.U32 R16, RZ, RZ, -0x1 ;  /* 0xffffffffff107424 */ /* 0x000fe200078e00ff */
[----:B------:R-:W-:Y:S02]  /*08d0*/  ISETP.NE.AND.EX P3, PT, RZ, c[0x0][0x254], PT, P3 ;  /* 0x00009500ff007a0c */ /* 0x000fe40003f65330 */
[----:B---3--:R-:W-:-:S02]  /*08e0*/  SHF.R.S32.HI R11, RZ, 0x1f, R181 ;  /* 0x0000001fff0b7819 */ /* 0x008fc400000114b5 */
[----:B------:R-:W-:Y:S02]  /*08f0*/  ISETP.NE.AND.EX P2, PT, RZ, c[0x0][0x244], PT, P2 ;  /* 0x00009100ff007a0c */ /* 0x000fe40003f45320 */
[----:B------:R-:W-:Y:S02]  /*0900*/  SHF.L.U64.HI R0, R181, 0x2, R11 ;  /* 0x00000002b5007819 */ /* 0x000fe4000001020b */
[C---:B------:R-:W-:Y:S02]  /*0910*/  IADD3 R222, P0, R5.reuse, c[0x0][0x240], RZ ;  /* 0x0000900005de7a10 */ /* 0x040fe40007f1e0ff */
[----:B------:R-:W-:Y:S02]  /*0920*/  ISETP.EQ.U32.AND P5, PT, RZ, c[0x0][0x248], PT ;  /* 0x00009200ff007a0c */ /* 0x000fe40003fa2070 */
[----:B------:R-:W-:Y:S02]  /*0930*/  IADD3.X R223, R0, c[0x0][0x244], RZ, P0, !PT ;  /* 0x0000910000df7a10 */ /* 0x000fe400007fe4ff */
[----:B------:R-:W-:-:S02]  /*0940*/  @P3 IADD3 R8, P0, R5, c[0x0][0x250], RZ ;  /* 0x0000940005083a10 */ /* 0x000fc40007f1e0ff */
[----:B-1----:R-:W-:Y:S01]  /*0950*/  ISETP.NE.AND P4, PT, R4, RZ, PT ;  /* 0x000000ff0400720c */ /* 0x002fe20003f85270 */
[----:B--2---:R1:W2:Y:S03]  /*0960*/  @P2 LDG.E R16, [R222.64] ;  /* 0x00000006de102981 */ /* 0x0042a6000c1e1900 */
[----:B------:R-:W-:Y:S02]  /*0970*/  ISETP.EQ.OR.EX P5, PT, RZ, c[0x0][0x24c], !P4, P5 ;  /* 0x00009300ff007a0c */ /* 0x000fe400067a2750 */
[----:B------:R-:W-:Y:S01]  /*0980*/  IADD3 R6, P1, R5, c[0x0][0x248], RZ ;  /* 0x0000920005067a10 */ /* 0x000fe20007f3e0ff */
[----:B------:R-:W-:Y:S01]  /*0990*/  IMAD.MOV.U32 R221, RZ, RZ, RZ ;  /* 0x000000ffffdd7224 */ /* 0x000fe200078e00ff */
[C---:B------:R-:W-:Y:S02]  /*09a0*/  @P3 IADD3.X R9, R0.reuse, c[0x0][0x254], RZ, P0, !PT ;  /* 0x0000950000093a10 */ /* 0x040fe400007fe4ff */
        /* <DEDUP_REMOVED lines=14> */
.L_x_1046:
        /* <DEDUP_REMOVED lines=52> */
.L_x_1048:
        /* <DEDUP_REMOVED lines=16> */
.L_x_1049:
[----:B------:R-:W-:Y:S01]  /*0ed0*/  IABS R6, c[0x0][0x1c8] ;  /* 0x0000720000067a13 */ /* 0x000fe20000000000 */
[----:B------:R-:W1:Y:S01]  /*0ee0*/  LDC.U8 R14, c[0x0][0x328] ;  /* 0x0000ca00ff0e7b82 */ /* 0x000e620000000000 */
[----:B------:R-:W-:Y:S01]  /*0ef0*/  IABS R20, R203 ;  /* 0x000000cb00147213 */ /* 0x000fe20000000000 */
[----:B------:R-:W-:Y:S01]  /*0f00*/  @!P1 IMAD R7, R11, c[0x0][0x368], RZ ;  /* 0x0000da000b079a24 */ /* 0x000fe200078e02ff */
[----:B------:R-:W2:Y:S01]  /*0f10*/  I2F.RP R4, R6 ;  /* 0x0000000600047306 */ /* 0x000ea20000209400 */
[----:B------:R-:W-:Y:S01]  /*0f20*/  MOV R15, c[0x0][0x224] ;  /* 0x00008900000f7a02 */ /* 0x000fe20000000f00 */
[----:B------:R-:W-:Y:S01]  /*0f30*/  @P1 IMAD.WIDE.U32 R24, R16, c[0x0][0x370], RZ ;  /* 0x0000dc0010181a25 */ /* 0x000fe200078e00ff */
[----:B------:R-:W-:Y:S02]  /*0f40*/  MOV R205, c[0x0][0x22c] ;  /* 0x00008b0000cd7a02 */ /* 0x000fe40000000f00 */
[----:B------:R-:W-:Y:S01]  /*0f50*/  SHF.R.S32.HI R15, RZ, 0x1f, R15 ;  /* 0x0000001fff0f7819 */ /* 0x000fe2000001140f */
[C---:B------:R-:W-:Y:S01]  /*0f60*/  @!P1 IMAD R7, R181.reuse, c[0x0][0x36c], R7 ;  /* 0x0000db00b5079a24 */ /* 0x040fe200078e0207 */
[C---:B------:R-:W-:Y:S01]  /*0f70*/  SHF.L.U32 R30, R181.reuse, 0x7, RZ ;  /* 0x00000007b51e7819 */ /* 0x040fe200000006ff */
[----:B------:R-:W-:Y:S01]  /*0f80*/  IMAD.WIDE.U32 R34, R181, c[0x0][0x224], RZ ;  /* 0x00008900b5227a25 */ /* 0x000fe200078e00ff */
[----:B------:R-:W-:-:S02]  /*0f90*/  LOP3.LUT R21, R203, c[0x0][0x1c8], RZ, 0x3c, !PT ;  /* 0x00007200cb157a12 */ /* 0x000fc400078e3cff */
[----:B------:R-:W-:Y:S01]  /*0fa0*/  SEL R30, R30, RZ, P2 ;  /* 0x000000ff1e1e7207 */ /* 0x000fe20001000000 */
[----:B------:R-:W-:Y:S01]  /*0fb0*/  IMAD R15, R15, R181, RZ ;  /* 0x000000b50f0f7224 */ /* 0x000fe200078e02ff */
[----:B------:R-:W-:Y:S01]  /*0fc0*/  ISETP.GE.AND P4, PT, R21, RZ, PT ;  /* 0x000000ff1500720c */ /* 0x000fe20003f86270 */
[----:B------:R-:W-:Y:S01]  /*0fd0*/  IMAD.WIDE R32, R205, c[0x0][0x1c0], RZ ;  /* 0x00007000cd207a25 */ /* 0x000fe200078e02ff */
[----:B--2---:R-:W2:Y:S03]  /*0fe0*/  MUFU.RCP R4, R4 ;  /* 0x0000000400047308 */ /* 0x004ea60000001000 */
[----:B------:R-:W-:Y:S02]  /*0ff0*/  IMAD R15, R11, c[0x0][0x224], R15 ;  /* 0x000089000b0f7a24 */ /* 0x000fe400078e020f */
[----:B------:R-:W-:Y:S01]  /*1000*/  IMAD R21, R33, R34, RZ ;  /* 0x0000002221157224 */ /* 0x000fe200078e02ff */
[----:B-1----:R-:W-:Y:S01]  /*1010*/  ISETP.NE.AND P3, PT, R14, RZ, PT ;  /* 0x000000ff0e00720c */ /* 0x002fe20003f65270 */
[----:B------:R-:W-:-:S02]  /*1020*/  IMAD.IADD R15, R35, 0x1, R15 ;  /* 0x00000001230f7824 */ /* 0x000fc400078e020f */
[----:B------:R-:W-:-:S04]  /*1030*/  IMAD.WIDE.U32 R34, R32, R34, RZ ;  /* 0x0000002220227225 */ /* 0x000fc800078e00ff */
[C---:B------:R-:W-:Y:S02]  /*1040*/  IMAD R21, R32.reuse, R15, R21 ;  /* 0x0000000f20157224 */ /* 0x040fe400078e0215 */
[----:B------:R-:W-:Y:S01]  /*1050*/  IMAD.WIDE.U32 R14, R32, R16, RZ ;  /* 0x00000010200e7225 */ /* 0x000fe200078e00ff */
[----:B--2---:R-:W-:Y:S02]  /*1060*/  IADD3 R4, R4, 0xffffffe, RZ ;  /* 0x0ffffffe04047810 */ /* 0x004fe40007ffe0ff */
[----:B------:R-:W-:Y:S01]  /*1070*/  IADD3 R21, R35, R21, RZ ;  /* 0x0000001523157210 */ /* 0x000fe20007ffe0ff */
[----:B------:R-:W-:Y:S01]  /*1080*/  @P3 IMAD R237, R181, c[0x0][0x214], RZ ;  /* 0x00008500b5ed3a24 */ /* 0x000fe200078e02ff */
[----:B------:R-:W1:Y:S01]  /*1090*/  F2I.FTZ.U32.TRUNC.NTZ R5, R4 ;  /* 0x0000000400057305 */ /* 0x000e62000021f000 */
[----:B------:R-:W-:Y:S02]  /*10a0*/  SEL R238, R34, R14, !P1 ;  /* 0x0000000e22ee7207 */ /* 0x000fe40004800000 */
[----:B------:R-:W-:-:S02]  /*10b0*/  SHF.R.S32.HI R14, RZ, 0x1f, R203 ;  /* 0x0000001fff0e7819 */ /* 0x000fc400000114cb */
        /* <DEDUP_REMOVED lines=15> */
[----:B------:R-:W2:Y:S02]  /*11b0*/  LDC.U8 R5, c[0x0][0x3d0] ;  /* 0x0000f400ff057b82 */ /* 0x000ea40000000000 */
[----:B------:R-:W-:-:S02]  /*11c0*/  SEL R7, R7, RZ, P2 ;  /* 0x000000ff07077207 */ /* 0x000fc40001000000 */
[----:B------:R-:W-:Y:S02]  /*11d0*/  ISETP.GT.U32.AND P5, PT, R6, R18, PT ;  /* 0x000000120600720c */ /* 0x000fe40003fa4070 */
[----:B------:R-:W-:-:S04]  /*11e0*/  IADD3 R30, P2, R28, R30, RZ ;  /* 0x0000001e1c1e7210 */ /* 0x000fc80007f5e0ff */
[----:B------:R-:W-:Y:S01]  /*11f0*/  IADD3.X R7, R19, R7, RZ, P2, !PT ;  /* 0x0000000713077210 */ /* 0x000fe200017fe4ff */
[-C--:B------:R-:W-:Y:S02]  /*1200*/  IMAD R26, R33, R30.reuse, RZ ;  /* 0x0000001e211a7224 */ /* 0x080fe400078e02ff */
[----:B------:R-:W-:-:S04]  /*1210*/  IMAD.WIDE.U32 R30, R32, R30, RZ ;  /* 0x0000001e201e7225 */ /* 0x000fc800078e00ff */
[----:B------:R-:W-:Y:S01]  /*1220*/  @!P5 IMAD.IADD R18, R18, 0x1, -R6 ;  /* 0x000000011212d824 */ /* 0x000fe200078e0a06 */
[----:B------:R-:W-:Y:S01]  /*1230*/  @!P5 IADD3 R8, R8, 0x1, RZ ;  /* 0x000000010808d810 */ /* 0x000fe20007ffe0ff */
[----:B------:R-:W-:Y:S01]  /*1240*/  IMAD R26, R32, R7, R26 ;  /* 0x00000007201a7224 */ /* 0x000fe200078e021a */
[----:B------:R-:W-:Y:S02]  /*1250*/  ISETP.NE.AND P5, PT, RZ, c[0x0][0x1c8], PT ;  /* 0x00007200ff007a0c */ /* 0x000fe40003fa5270 */
[----:B------:R-:W-:Y:S01]  /*1260*/  ISETP.GE.U32.AND P6, PT, R18, R6, PT ;  /* 0x000000061200720c */ /* 0x000fe20003fc6070 */
[----:B------:R-:W-:Y:S01]  /*1270*/  IMAD R6, R33, R16, RZ ;  /* 0x0000001021067224 */ /* 0x000fe200078e02ff */
[----:B--2---:R-:W-:Y:S01]  /*1280*/  ISETP.NE.AND P2, PT, R5, RZ, PT ;  /* 0x000000ff0500720c */ /* 0x004fe20003f45270 */
[----:B------:R-:W-:Y:S01]  /*1290*/  IMAD R18, R203, c[0x0][0x22c], RZ ;  /* 0x00008b00cb127a24 */ /* 0x000fe200078e02ff */
[----:B------:R-:W-:Y:S01]  /*12a0*/  IADD3 R26, R31, R26, RZ ;  /* 0x0000001a1f1a7210 */ /* 0x000fe20007ffe0ff */
[----:B------:R-:W-:-:S02]  /*12b0*/  @P1 IMAD.IADD R21, R15, 0x1, R6 ;  /* 0x000000010f151824 */ /* 0x000fc400078e0206 */
[----:B-1----:R-:W-:Y:S01]  /*12c0*/  IMAD.WIDE.U32 R6, R4, c[0x0][0x3d8], RZ ;  /* 0x0000f60004067a25 */ /* 0x002fe200078e00ff */
[----:B------:R-:W-:-:S03]  /*12d0*/  SHF.R.S32.HI R27, RZ, 0x1f, R18 ;  /* 0x0000001fff1b7819 */ /* 0x000fc60000011412 */
[----:B------:R-:W-:Y:S01]  /*12e0*/  IMAD R23, R4, c[0x0][0x3dc], R7 ;  /* 0x0000f70004177a24 */ /* 0x000fe200078e0207 */
[----:B------:R-:W-:Y:S01]  /*12f0*/  SEL R15, R6, RZ, P2 ;  /* 0x000000ff060f7207 */ /* 0x000fe20001000000 */
[----:B------:R-:W-:Y:S01]  /*1300*/  @!P3 IMAD R4, R181, c[0x0][0x1c0], R203 ;  /* 0x00007000b504ba24 */ /* 0x000fe200078e02cb */
[----:B------:R-:W-:Y:S02]  /*1310*/  @P6 IADD3 R8, R8, 0x1, RZ ;  /* 0x0000000108086810 */ /* 0x000fe40007ffe0ff */
[----:B------:R-:W-:Y:S01]  /*1320*/  SHF.R.S32.HI R6, RZ, 0x1f, R196 ;  /* 0x0000001fff067819 */ /* 0x000fe200000114c4 */
[----:B------:R-:W-:Y:S01]  /*1330*/  @!P3 IMAD R237, R4, c[0x0][0x214], RZ ;  /* 0x0000850004edba24 */ /* 0x000fe200078e02ff */
[----:B------:R-:W-:Y:S02]  /*1340*/  @!P4 IADD3 R8, -R8, RZ, RZ ;  /* 0x000000ff0808c210 */ /* 0x000fe40007ffe1ff */
[----:B------:R-:W-:Y:S02]  /*1350*/  @!P5 LOP3.LUT R8, RZ, c[0x0][0x1c8], RZ, 0x33, !PT ;  /* 0x00007200ff08da12 */ /* 0x000fe400078e33ff */
[----:B------:R-:W-:-:S02]  /*1360*/  SEL R23, R23, RZ, P2 ;  /* 0x000000ff17177207 */ /* 0x000fc40001000000 */
        /* <DEDUP_REMOVED lines=9> */
.L_x_1050:
[----:B------:R-:W-:-:S04]  /*1400*/  IMAD R16, R181, c[0x0][0x1c0], R203 ;  /* 0x00007000b5107a24 */ /* 0x000fc800078e02cb */
[----:B------:R-:W-:Y:S02]  /*1410*/  IMAD R16, R16, c[0x0][0x224], RZ ;  /* 0x0000890010107a24 */ /* 0x000fe400078e02ff */
.L_x_1051:
        /* <DEDUP_REMOVED lines=15> */
[----:B------:R-:W-:Y:S01]  /*1510*/  IADD3 R27, -R220, R222, R196 ;  /* 0x000000dedc1b7210 */ /* 0x000fe20007ffe1c4 */
[----:B------:R-:W-:Y:S01]  /*1520*/  IMAD.IADD R25, R25, 0x1, R20 ;  /* 0x0000000119197824 */ /* 0x000fe200078e0214 */
[----:B------:R-:W-:Y:S01]  /*1530*/  IADD3 R28, P4, R180, R28, RZ ;  /* 0x0000001cb41c7210 */ /* 0x000fe20007f9e0ff */
[----:B------:R-:W-:Y:S01]  /*1540*/  IMAD.MOV.U32 R236, RZ, RZ, 0x4 ;  /* 0x00000004ffec7424 */ /* 0x000fe200078e00ff */
[----:B------:R-:W-:Y:S01]  /*1550*/  SHF.R.S32.HI R5, RZ, 0x1f, R180 ;  /* 0x0000001fff057819 */ /* 0x000fe200000114b4 */
[----:B------:R-:W-:Y:S01]  /*1560*/  IMAD.WIDE.U32 R24, R203, c[0x0][0x378], R24 ;  /* 0x0000de00cb187a25 */ /* 0x000fe200078e0018 */
[----:B------:R-:W-:Y:S02]  /*1570*/  IADD3 R27, R27, -c[0x0][0x2e8], RZ ;  /* 0x8000ba001b1b7a10 */ /* 0x000fe40007ffe0ff */
[----:B------:R-:W-:Y:S01]  /*1580*/  IADD3 R238, P3, P1, R15, R18, R238 ;  /* 0x000000120fee7210 */ /* 0x000fe2000797e0ee */
[----:B------:R-:W-:Y:S01]  /*1590*/  IMAD.X R19, R5, 0x1, R19, P4 ;  /* 0x0000000105137824 */ /* 0x000fe200020e0613 */
[----:B-1----:R-:W-:Y:S01]  /*15a0*/  SHF.R.S32.HI R0, RZ, 0x1f, R4 ;  /* 0x0000001fff007819 */ /* 0x002fe20000011404 */
[----:B------:R-:W-:Y:S01]  /*15b0*/  IMAD R18, R14, c[0x0][0x378], RZ ;  /* 0x0000de000e127a24 */ /* 0x000fe200078e02ff */
[----:B------:R-:W-:Y:S01]  /*15c0*/  SHF.R.S32.HI R15, RZ, 0x1f, R27 ;  /* 0x0000001fff0f7819 */ /* 0x000fe2000001141b */
[----:B------:R-:W-:Y:S01]  /*15d0*/  IMAD R19, R19, c[0x0][0x190], RZ ;  /* 0x0000640013137a24 */ /* 0x000fe200078e02ff */
[----:B------:R-:W-:Y:S01]  /*15e0*/  LEA.HI R20, R0, R4, RZ, 0x5 ;  /* 0x0000000400147211 */ /* 0x000fe200078f28ff */
[----:B------:R-:W-:Y:S01]  /*15f0*/  IMAD R18, R203, c[0x0][0x37c], R18 ;  /* 0x0000df00cb127a24 */ /* 0x000fe200078e0212 */
[----:B------:R-:W-:Y:S01]  /*1600*/  LEA.HI R15, R15, R27, RZ, 0x6 ;  /* 0x0000001b0f0f7211 */ /* 0x000fe200078f30ff */
[----:B------:R-:W-:Y:S01]  /*1610*/  IMAD R19, R28, c[0x0][0x194], R19 ;  /* 0x000065001c137a24 */ /* 0x000fe200078e0213 */
[----:B------:R-:W-:Y:S01]  /*1620*/  LOP3.LUT R202, R20, 0xffffffe0, RZ, 0xc0, !PT ;  /* 0xffffffe014ca7812 */ /* 0x000fe200078ec0ff */
[----:B------:R-:W-:Y:S01]  /*1630*/  IMAD.WIDE.U32 R28, R28, c[0x0][0x190], R182 ;  /* 0x000064001c1c7a25 */ /* 0x000fe200078e00b6 */
[----:B------:R-:W-:-:S02]  /*1640*/  SHF.R.S32.HI R195, RZ, 0x6, R15 ;  /* 0x00000006ffc37819 */ /* 0x000fc4000001140f */
[----:B------:R-:W-:Y:S01]  /*1650*/  SHF.R.S32.HI R20, RZ, 0x5, R20 ;  /* 0x00000005ff147819 */ /* 0x000fe20000011414 */
[----:B------:R-:W-:Y:S01]  /*1660*/  IMAD.IADD R25, R25, 0x1, R18 ;  /* 0x0000000119197824 */ /* 0x000fe200078e0212 */
[----:B------:R-:W-:Y:S01]  /*1670*/  IADD3 R202, -R202, R4, RZ ;  /* 0x00000004caca7210 */ /* 0x000fe20007ffe1ff */
[----:B------:R-:W-:Y:S01]  /*1680*/  IMAD R15, R5, c[0x0][0x370], RZ ;  /* 0x0000dc00050f7a24 */ /* 0x000fe200078e02ff */
[----:B------:R-:W-:Y:S01]  /*1690*/  IMNMX R195, RZ, R195, !PT ;  /* 0x000000c3ffc37217 */ /* 0x000fe20007800200 */
[----:B------:R-:W-:Y:S01]  /*16a0*/  IMAD.WIDE.U32 R24, R180, c[0x0][0x370], R24 ;  /* 0x0000dc00b4187a25 */ /* 0x000fe200078e0018 */
[----:B------:R-:W-:Y:S02]  /*16b0*/  IADD3 R22, P4, R22, R28, RZ ;  /* 0x0000001c16167210 */ /* 0x000fe40007f9e0ff */
[----:B------:R-:W-:Y:S01]  /*16c0*/  IADD3.X R21, R23, R26, R21, P3, P1 ;  /* 0x0000001a17157210 */ /* 0x000fe20001fe2415 */
[----:B------:R-:W-:Y:S01]  /*16d0*/  IMAD R20, R20, R205, R202 ;  /* 0x000000cd14147224 */ /* 0x000fe200078e02ca */
[----:B------:R-:W-:-:S02]  /*16e0*/  ISETP.GT.AND P5, PT, R219, R195, PT ;  /* 0x000000c3db00720c */ /* 0x000fc40003fa4270 */
[----:B------:R-:W-:Y:S01]  /*16f0*/  IADD3.X R23, R17, R29, R19, P4, !PT ;  /* 0x0000001d11177210 */ /* 0x000fe200027fe413 */
[----:B------:R-:W-:Y:S01]  /*1700*/  IMAD R17, R14, c[0x0][0x1a8], RZ ;  /* 0x00006a000e117a24 */ /* 0x000fe200078e02ff */
[----:B------:R-:W-:Y:S01]  /*1710*/  IADD3 R238, P1, R20, R238, RZ ;  /* 0x000000ee14ee7210 */ /* 0x000fe20007f3e0ff */
[----:B------:R-:W-:Y:S01]  /*1720*/  IMAD.WIDE R18, R16, R236, c[0x0][0x3c8] ;  /* 0x0000f20010127625 */ /* 0x000fe200078e02ec */
[----:B------:R-:W-:Y:S02]  /*1730*/  LEA R232, P3, R24, c[0x0][0x330], 0x1 ;  /* 0x0000cc0018e87a11 */ /* 0x000fe400078608ff */
[----:B------:R-:W-:Y:S01]  /*1740*/  LEA.HI.X.SX32 R20, R20, R21, 0x1, P1 ;  /* 0x0000001514147211 */ /* 0x000fe200008f0eff */
[C---:B------:R-:W-:Y:S01]  /*1750*/  IMAD R17, R203.reuse, c[0x0][0x1ac], R17 ;  /* 0x00006b00cb117a24 */ /* 0x040fe200078e0211 */
[----:B------:R-:W-:Y:S01]  /*1760*/  LEA R231, P1, R238, c[0x0][0x350], 0x2 ;  /* 0x0000d400eee77a11 */ /* 0x000fe200078210ff */
[----:B------:R-:W-:Y:S01]  /*1770*/  IMAD.WIDE.U32 R22, R203, c[0x0][0x1a8], R22 ;  /* 0x00006a00cb167a25 */ /* 0x000fe200078e0016 */
[----:B------:R-:W-:-:S02]  /*1780*/  IADD3 R219, R219, -0x1, RZ ;  /* 0xffffffffdbdb7810 */ /* 0x000fc40007ffe0ff */
[----:B------:R-:W-:Y:S01]  /*1790*/  LEA.HI.X R238, R238, c[0x0][0x354], R20, 0x2, P1 ;  /* 0x0000d500eeee7a11 */ /* 0x000fe200008f1414 */
[----:B------:R-:W-:Y:S01]  /*17a0*/  IMAD R16, R180, c[0x0][0x374], R15 ;  /* 0x0000dd00b4107a24 */ /* 0x000fe200078e020f */
[----:B------:R-:W-:Y:S01]  /*17b0*/  IADD3 R15, R23, R17, RZ ;  /* 0x00000011170f7210 */ /* 0x000fe20007ffe0ff */
[----:B------:R-:W-:Y:S01]  /*17c0*/  IMAD.MOV.U32 R200, RZ, RZ, R18 ;  /* 0x000000ffffc87224 */ /* 0x000fe200078e0012 */
[C---:B------:R-:W-:Y:S01]  /*17d0*/  LEA R234, P4, R22.reuse, c[0x0][0x160], 0x1 ;  /* 0x0000580016ea7a11 */ /* 0x040fe200078808ff */
[----:B------:R-:W-:Y:S02]  /*17e0*/  IMAD.IADD R16, R25, 0x1, R16 ;  /* 0x0000000119107824 */ /* 0x000fe400078e0210 */
[----:B------:R-:W-:Y:S01]  /*17f0*/  IMAD.MOV.U32 R199, RZ, RZ, R19 ;  /* 0x000000ffffc77224 */ /* 0x000fe200078e0013 */
[----:B------:R-:W-:Y:S01]  /*1800*/  LEA.HI.X R235, R22, c[0x0][0x164], R15, 0x1, P4 ;  /* 0x0000590016eb7a11 */ /* 0x000fe200020f0c0f */
[----:B------:R-:W-:Y:S01]  /*1810*/  IMAD.WIDE R236, R237, R236, c[0x0][0x200] ;  /* 0x00008000edec7625 */ /* 0x000fe200078e02ec */
        /* <DEDUP_REMOVED lines=15> */
.L_x_1053:
        /* <DEDUP_REMOVED lines=15> */
.L_x_1054:
        /* <DEDUP_REMOVED lines=23> */
.L_x_1056:
[----:B------:R-:W-:Y:S05]  /*1b70*/  BSYNC B0 ;  /* 0x0000000000007941 */ /* 0x000fea0003800000 */
.L_x_1055:
        /* <DEDUP_REMOVED lines=15> */
.L_x_1058:
[----:B------:R-:W-:Y:S05]  /*1c70*/  BSYNC B0 ;  /* 0x0000000000007941 */ /* 0x000fea0003800000 */
.L_x_1057:
        /* <DEDUP_REMOVED lines=15> */
.L_x_1060:
[----:B------:R-:W-:Y:S05]  /*1d70*/  BSYNC B0 ;  /* 0x0000000000007941 */ /* 0x000fea0003800000 */
.L_x_1059:
        /* <DEDUP_REMOVED lines=14> */
.L_x_1062:
[----:B------:R-:W-:Y:S05]  /*1e60*/  BSYNC B0 ;  /* 0x0000000000007941 */ /* 0x000fea0003800000 */
.L_x_1061:
        /* <DEDUP_REMOVED lines=20> */
.L_x_1064:
[----:B------:R-:W-:Y:S05]  /*1fb0*/  BSYNC B0 ;  /* 0x0000000000007941 */ /* 0x000fea0003800000 */
.L_x_1063:
        /* <DEDUP_REMOVED lines=13> */
.L_x_1066:
[----:B------:R-:W-:Y:S05]  /*2090*/  BSYNC B0 ;  /* 0x0000000000007941 */ /* 0x000fea0003800000 */
.L_x_1065:
        /* <DEDUP_REMOVED lines=13> */
.L_x_1068:
[----:B------:R-:W-:Y:S05]  /*2170*/  BSYNC B0 ;  /* 0x0000000000007941 */ /* 0x000fea0003800000 */
.L_x_1067:
        /* <DEDUP_REMOVED lines=13> */
.L_x_1052:
[----:B------:R-:W-:Y:S01]  /*2250*/  @P2 BAR.SYNC.DEFER_BLOCKING 0x0 ;  /* 0x0000000000002b1d */ /* 0x000fe20000010000 */
[----:B------:R-:W-:Y:S01]  /*2260*/  IMAD R15, R186, -0x80, R220 ;  /* 0xffffff80ba0f7824 */ /* 0x000fe200078e02dc */
[----:B------:R-:W-:Y:S01]  /*2270*/  SHF.L.U32 R11, R185, 0x1, RZ ;  /* 0x00000001b90b7819 */ /* 0x000fe200000006ff */
[----:B------:R-:W-:Y:S01]  /*2280*/  IMAD.WIDE.U32 R18, R196, c[0x0][0x1a0], R182 ;  /* 0x00006800c4127a25 */ /* 0x000fe200078e00b6 */
[----:B------:R-:W-:Y:S02]  /*2290*/  LEA.HI R17, R219, R219, RZ, 0x1 ;  /* 0x000000dbdb117211 */ /* 0x000fe400078f08ff */
        /* <DEDUP_REMOVED lines=30> */
.L_x_1071:
[----:B------:R-:W-:Y:S05]  /*2480*/  BSYNC B0 ;  /* 0x0000000000007941 */ /* 0x000fea0003800000 */
.L_x_1070:
        /* <DEDUP_REMOVED lines=22> */
.L_x_1073:
[----:B------:R-:W-:Y:S05]  /*25f0*/  BSYNC B0 ;  /* 0x0000000000007941 */ /* 0x000fea0003800000 */
.L_x_1072:
        /* <DEDUP_REMOVED lines=22> */
.L_x_1075:
[----:B------:R-:W-:Y:S05]  /*2760*/  BSYNC B0 ;  /* 0x0000000000007941 */ /* 0x000fea0003800000 */
.L_x_1074:
        /* <DEDUP_REMOVED lines=21> */
.L_x_1077:
[----:B------:R-:W-:Y:S05]  /*28c0*/  BSYNC B0 ;  /* 0x0000000000007941 */ /* 0x000fea0003800000 */
.L_x_1076:
        /* <DEDUP_REMOVED lines=13> */
.L_x_1079:
[----:B------:R-:W-:Y:S05]  /*29a0*/  BSYNC B0 ;  /* 0x0000000000007941 */ /* 0x000fea0003800000 */
.L_x_1078:
        /* <DEDUP_REMOVED lines=15> */
.L_x_1081:
[----:B------:R-:W-:Y:S05]  /*2aa0*/  BSYNC B0 ;  /* 0x0000000000007941 */ /* 0x000fea0003800000 */
.L_x_1080:
        /* <DEDUP_REMOVED lines=19> */
.L_x_1083:
[----:B------:R-:W-:Y:S05]  /*2be0*/  BSYNC B0 ;  /* 0x0000000000007941 */ /* 0x000fea0003800000 */
.L_x_1082:
        /* <DEDUP_REMOVED lines=20> */
.L_x_1085:
[----:B------:R-:W-:Y:S05]  /*2d30*/  BSYNC B0 ;  /* 0x0000000000007941 */ /* 0x000fea0003800000 */
.L_x_1084:
[C---:B------:R-:W-:Y:S01]  /*2d40*/  IADD3 R13, R184.reuse, 0x8, RZ ;  /* 0x00000008b80d7810 */ /* 0x040fe20007ffe0ff */
[----:B-1----:R-:W-:Y:S01]  /*2d50*/  IMAD.WIDE R16, R184, 0x4, R236 ;  /* 0x00000004b8107825 */ /* 0x002fe200078e02ec */
[----:B------:R-:W-:Y:S02]  /*2d60*/  MOV R217, 0x7f800000 ;  /* 0x7f80000000d97802 */ /* 0x000fe40000000f00 */
[----:B------:R-:W-:Y:S01]  /*2d70*/  ISETP.GE.AND P2, PT, R13, R12, PT ;  /* 0x0000000c0d00720c */ /* 0x000fe20003f46270 */
[----:B------:R-:W-:Y:S01]  /*2d80*/  IMAD.MOV.U32 R216, RZ, RZ, 0x7f800000 ;  /* 0x7f800000ffd87424 */ /* 0x000fe200078e00ff */
[----:B------:R-:W-:Y:S02]  /*2d90*/  ISETP.NE.AND P3, PT, R14, RZ, PT ;  /* 0x000000ff0e00720c */ /* 0x000fe40003f65270 */
[----:B------:R-:W-:Y:S02]  /*2da0*/  IADD3 R14, R184, 0x20, RZ ;  /* 0x00000020b80e7810 */ /* 0x000fe40007ffe0ff */
[----:B------:R-:W-:-:S02]  /*2db0*/  MOV R214, 0x7f800000 ;  /* 0x7f80000000d67802 */ /* 0x000fc40000000f00 */
[C---:B------:R-:W-:Y:S02]  /*2dc0*/  ISETP.GE.AND P0, PT, R184.reuse, R12, PT ;  /* 0x0000000cb800720c */ /* 0x040fe40003f06270 */
[----:B------:R-:W-:-:S03]  /*2dd0*/  IADD3 R13, R184, 0x28, RZ ;  /* 0x00000028b80d7810 */ /* 0x000fc60007ffe0ff */
[----:B------:R1:W5:Y:S01]  /*2de0*/  @!P2 LDG.E R217, [R16.64+0x20] ;  /* 0x0000200610d9a981 */ /* 0x000362000c1e1900 */
[----:B------:R-:W-:-:S07]  /*2df0*/  ISETP.GE.AND P2, PT, R14, R12, PT ;  /* 0x0000000c0e00720c */ /* 0x000fce0003f46270 */
[----:B------:R1:W5:Y:S01]  /*2e00*/  @!P0 LDG.E R216, [R16.64] ;  /* 0x0000000610d88981 */ /* 0x000362000c1e1900 */
[----:B------:R-:W-:-:S05]  /*2e10*/  ISETP.GE.AND P0, PT, R13, R12, PT ;  /* 0x0000000c0d00720c */ /* 0x000fca0003f06270 */
[----:B------:R1:W5:Y:S01]  /*2e20*/  @!P2 LDG.E R214, [R16.64+0x80] ;  /* 0x0000800610d6a981 */ /* 0x000362000c1e1900 */
[----:B------:R-:W-:-:S03]  /*2e30*/  IMAD.MOV.U32 R215, RZ, RZ, 0x7f800000 ;  /* 0x7f800000ffd77424 */ /* 0x000fc600078e00ff */
[----:B------:R1:W-:Y:S04]  /*2e40*/  @P3 STS.128 [R11+0x6000], RZ ;  /* 0x006000ff0b003388 */ /* 0x0003e80000000c00 */
[----:B------:R-:W-:-:S04]  /*2e50*/  @!P0 IMAD.WIDE R12, R13, 0x4, R236 ;  /* 0x000000040d0c8825 */ /* 0x000fc800078e02ec */
[----:B------:R-:W-:Y:S01]  /*2e60*/  IMAD R6, R6, c[0x0][0x198], RZ ;  /* 0x0000660006067a24 */ /* 0x000fe200078e02ff */
[----:B------:R2:W5:Y:S03]  /*2e70*/  @!P0 LDG.E R215, [R12.64] ;  /* 0x000000060cd78981 */ /* 0x000566000c1e1900 */
[C---:B------:R-:W-:Y:S01]  /*2e80*/  IMAD R6, R196.reuse, c[0x0][0x19c], R6 ;  /* 0x00006700c4067a24 */ /* 0x040fe200078e0206 */
[----:B------:R-:W-:Y:S01]  /*2e90*/  BSSY B0, `(.L_x_1086) ;  /* 0x0000018000007945 */ /* 0x000fe20003800000 */
[----:B--2---:R-:W-:-:S05]  /*2ea0*/  IMAD.WIDE.U32 R12, R196, c[0x0][0x198], R182 ;  /* 0x00006600c40c7a25 */ /* 0x004fca00078e00b6 */
        /* <DEDUP_REMOVED lines=22> */
.L_x_1087:
[----:B-1----:R-:W-:Y:S05]  /*3010*/  BSYNC B0 ;  /* 0x0000000000007941 */ /* 0x002fea0003800000 */
.L_x_1086:
        /* <DEDUP_REMOVED lines=16> */
[----:B------:R-:W-:Y:S01]  /*3120*/  @!PT LDS RZ, [RZ] ;  /* 0x00000000fffff984 */ /* 0x000fe20000000800 */
[----:B------:R-:W-:Y:S01]  /*3130*/  @!PT LDS RZ, [RZ] ;  /* 0x00000000fffff984 */ /* 0x000fe20000000800 */
[----:B------:R-:W-:Y:S01]  /*3140*/  @!PT LDS RZ, [RZ] ;  /* 0x00000000fffff984 */ /* 0x000fe20000000800 */
[----:B------:R2:W-:Y:S02]  /*3150*/  LDGSTS.E.BYPASS.LTC128B.128 [R11+0x7000], [R16.64] ;  /* 0x07000000100b7fae */ /* 0x0005e4000b901d46 */
.L_x_1089:
[----:B------:R-:W-:Y:S05]  /*3160*/  BSYNC B0 ;  /* 0x0000000000007941 */ /* 0x000fea0003800000 */
.L_x_1088:
        /* <DEDUP_REMOVED lines=20> */
.L_x_1091:
[----:B------:R-:W-:Y:S05]  /*32b0*/  BSYNC B0 ;  /* 0x0000000000007941 */ /* 0x000fea0003800000 */
.L_x_1090:
        /* <DEDUP_REMOVED lines=20> */
.L_x_1093:
[----:B------:R-:W-:Y:S05]  /*3400*/  BSYNC B0 ;  /* 0x0000000000007941 */ /* 0x000fea0003800000 */
.L_x_1092:
[----:B------:R-:W0:Y:S01]  /*3410*/  LDGDEPBAR ;  /* 0x00000000000079af */ /* 0x000e220000000000 */
[----:B------:R-:W-:Y:S02]  /*3420*/  IMAD.MOV.U32 R176, RZ, RZ, c[0x0][0x308] ;  /* 0x0000c200ffb07624 */ /* 0x000fe400078e00ff */
[----:B------:R-:W-:Y:S01]  /*3430*/  IMAD.MOV.U32 R177, RZ, RZ, c[0x0][0x30c] ;  /* 0x0000c300ffb17624 */ /* 0x000fe200078e00ff */
[----:B------:R-:W-:-:S04]  /*3440*/  DEPBAR.LE SB0, 0x1 ;  /* 0x000080400000791a */ /* 0x000fc80000000000 */
[----:B------:R-:W-:Y:S06]  /*3450*/  BAR.SYNC.DEFER_BLOCKING 0x0 ;  /* 0x0000000000007b1d */ /* 0x000fec0000010000 */
[----:B-12---:R1:W2:Y:S01]  /*3460*/  LDG.E.64 R6, [R176.64+0x8] ;  /* 0x00000806b0067981 */ /* 0x0062a2000c1e1b00 */
[----:B------:R-:W-:-:S03]  /*3470*/  LEA.HI R5, R0, R4, RZ, 0x4 ;  /* 0x0000000400057211 */ /* 0x000fc600078f20ff */
[----:B------:R3:W4:Y:S04]  /*3480*/  LDSM.16.M88.4 R132, [R171+0xa000] ;  /* 0x00a00000ab84783b */ /* 0x0007280000000200 */
[----:B------:R3:W2:Y:S04]  /*3490*/  LDSM.16.M88.4 R136, [R171+0xa800] ;  /* 0x00a80000ab88783b */ /* 0x0006a80000000200 */
[----:B------:R3:W2:Y:S04]  /*34a0*/  LDSM.16.M88.4 R140, [R164+0xa000] ;  /* 0x00a00000a48c783b */ /* 0x0006a80000000200 */
[----:B------:R3:W2:Y:S04]  /*34b0*/  LDSM.16.M88.4 R144, [R164+0xa800] ;  /* 0x00a80000a490783b */ /* 0x0006a80000000200 */
[----:B------:R3:W2:Y:S04]  /*34c0*/  LDSM.16.M88.4 R148, [R3+0xa000] ;  /* 0x00a000000394783b */ /* 0x0006a80000000200 */
[----:B------:R3:W2:Y:S04]  /*34d0*/  LDSM.16.M88.4 R152, [R3+0xa800] ;  /* 0x00a800000398783b */ /* 0x0006a80000000200 */
[----:B-1----:R-:W3:Y:S01]  /*34e0*/  LDG.E.64 R176, [R176.64] ;  /* 0x00000006b0b07981 */ /* 0x002ee2000c1e1b00 */
[----:B------:R-:W-:Y:S01]  /*34f0*/  LOP3.LUT R5, R5, 0xfffffff0, RZ, 0xc0, !PT ;  /* 0xfffffff005057812 */ /* 0x000fe200078ec0ff */
[C---:B------:R-:W-:Y:S01]  /*3500*/  IMAD.SHL.U32 R210, R205.reuse, 0x10, RZ ;  /* 0x00000010cdd27824 */ /* 0x040fe200078e00ff */
[----:B------:R-:W-:Y:S01]  /*3510*/  SHF.R.S32.HI R230, RZ, 0x1f, R202 ;  /* 0x0000001fffe67819 */ /* 0x000fe200000114ca */
[----:B------:R1:W1:Y:S01]  /*3520*/  LDSM.16.M88.4 R156, [R2+0xa000] ;  /* 0x00a00000029c783b */ /* 0x0002620000000200 */
[----:B------:R-:W-:Y:S01]  /*3530*/  IMAD.SHL.U32 R211, R205, 0x8, RZ ;  /* 0x00000008cdd37824 */ /* 0x000fe200078e00ff */
[----:B------:R-:W-:Y:S01]  /*3540*/  IADD3 R167, R173, 0x1000, RZ ;  /* 0x00001000ada77810 */ /* 0x000fe20007ffe0ff */
[----:B------:R-:W-:Y:S01]  /*3550*/  IMAD.IADD R5, R4, 0x1, -R5 ;  /* 0x0000000104057824 */ /* 0x000fe200078e0a05 */
[----:B------:R1:W1:Y:S01]  /*3560*/  LDSM.16.M88.4 R160, [R2+0xa800] ;  /* 0x00a8000002a0783b */ /* 0x0002620000000200 */
[----:B------:R-:W-:Y:S01]  /*3570*/  IADD3 R204, R210, 0x20, RZ ;  /* 0x00000020d2cc7810 */ /* 0x000fe20007ffe0ff */
[----:B------:R-:W-:Y:S01]  /*3580*/  IMAD R4, R181, c[0x0][0x1c0], R203 ;  /* 0x00007000b5047a24 */ /* 0x000fe200078e02cb */
[----:B------:R-:W-:Y:S01]  /*3590*/  MOV R165, 0x20 ;  /* 0x0000002000a57802 */ /* 0x000fe20000000f00 */
[----:B------:R-:W-:Y:S01]  /*35a0*/  IMAD.IADD R194, R196, 0x1, R222 ;  /* 0x00000001c4c27824 */ /* 0x000fe200078e02de */
[----:B------:R-:W-:Y:S01]  /*35b0*/  SHF.R.S32.HI R0, RZ, 0x1f, R5 ;  /* 0x0000001fff007819 */ /* 0x000fe20000011405 */
[C---:B------:R-:W-:Y:S01]  /*35c0*/  IMAD.IADD R229, R211.reuse, 0x1, R204 ;  /* 0x00000001d3e57824 */ /* 0x040fe200078e02cc */
[----:B------:R-:W-:Y:S01]  /*35d0*/  IADD3 R166, R172, 0x1000, RZ ;  /* 0x00001000aca67810 */ /* 0x000fe20007ffe0ff */
[----:B------:R-:W-:Y:S01]  /*35e0*/  IMAD.SHL.U32 R4, R4, 0x20, RZ ;  /* 0x0000002004047824 */ /* 0x000fe200078e00ff */
[----:B------:R-:W-:Y:S01]  /*35f0*/  LEA.HI R0, R0, R5, RZ, 0x3 ;  /* 0x0000000500007211 */ /* 0x000fe200078f18ff */
[----:B------:R-:W-:Y:S01]  /*3600*/  IMAD.IADD R228, R211, 0x1, R229 ;  /* 0x00000001d3e47824 */ /* 0x000fe200078e02e5 */
[----:B------:R-:W-:Y:S01]  /*3610*/  SEL R167, R167, R173, !P1 ;  /* 0x000000ada7a77207 */ /* 0x000fe20004800000 */
[----:B------:R-:W-:Y:S01]  /*3620*/  IMAD.MOV.U32 R174, RZ, RZ, 0x40 ;  /* 0x00000040ffae7424 */ /* 0x000fe200078e00ff */
[----:B------:R-:W-:Y:S01]  /*3630*/  LOP3.LUT R0, R0, 0xfffffff8, RZ, 0xc0, !PT ;  /* 0xfffffff800007812 */ /* 0x000fe200078ec0ff */
[----:B------:R-:W-:Y:S01]  /*3640*/  IMAD.IADD R227, R211, 0x1, R228 ;  /* 0x00000001d3e37824 */ /* 0x000fe200078e02e4 */
[----:B------:R-:W-:Y:S01]  /*3650*/  SEL R166, R166, R172, !P1 ;  /* 0x000000aca6a67207 */ /* 0x000fe20004800000 */
[----:B------:R-:W-:Y:S01]  /*3660*/  IMAD R209, R205, 0x18, RZ ;  /* 0x00000018cdd17824 */ /* 0x000fe200078e02ff */
[----:B------:R-:W-:Y:S01]  /*3670*/  IADD3 R194, -R220, 0x80, R194 ;  /* 0x00000080dcc27810 */ /* 0x000fe20007ffe1c2 */
[----:B------:R-:W-:Y:S01]  /*3680*/  IMAD.IADD R0, R5, 0x1, -R0 ;  /* 0x0000000105007824 */ /* 0x000fe200078e0a00 */
[----:B------:R-:W-:Y:S01]  /*3690*/  IADD3 R226, R211, R227, RZ ;  /* 0x000000e3d3e27210 */ /* 0x000fe20007ffe0ff */
[C---:B------:R-:W-:Y:S01]  /*36a0*/  IMAD.SHL.U32 R208, R205.reuse, 0x20, RZ ;  /* 0x00000020cdd07824 */ /* 0x040fe200078e00ff */
[----:B------:R-:W-:Y:S01]  /*36b0*/  IADD3 R198, -R198, RZ, RZ ;  /* 0x000000ffc6c67210 */ /* 0x000fe20007ffe1ff */
[C---:B------:R-:W-:Y:S01]  /*36c0*/  IMAD R207, R205.reuse, 0x28, RZ ;  /* 0x00000028cdcf7824 */ /* 0x040fe200078e02ff */
[C---:B------:R-:W-:Y:S01]  /*36d0*/  LOP3.LUT P0, RZ, R0.reuse, 0x2, RZ, 0xc0, !PT ;  /* 0x0000000200ff7812 */ /* 0x040fe2000780c0ff */
[C---:B------:R-:W-:Y:S01]  /*36e0*/  IMAD R206, R205.reuse, 0x30, RZ ;  /* 0x00000030cdce7824 */ /* 0x040fe200078e02ff */
[----:B------:R-:W-:Y:S01]  /*36f0*/  LOP3.LUT P2, RZ, R0, 0x4, RZ, 0xc0, !PT ;  /* 0x0000000400ff7812 */ /* 0x000fe2000784c0ff */
[----:B------:R-:W-:Y:S01]  /*3700*/  IMAD R205, R205, 0x38, RZ ;  /* 0x00000038cdcd7824 */ /* 0x000fe200078e02ff */
[----:B------:R-:W-:Y:S01]  /*3710*/  SEL R165, R165, 0xffffffe0, !P0 ;  /* 0xffffffe0a5a57807 */ /* 0x000fe20004000000 */
[----:B------:R-:W-:Y:S01]  /*3720*/  IMAD.MOV.U32 R213, RZ, RZ, c[0x0][0x2e4] ;  /* 0x0000b900ffd57624 */ /* 0x000fe200078e00ff */
[----:B------:R-:W-:Y:S01]  /*3730*/  CS2R R94, SRZ ;  /* 0x00000000005e7805 */ /* 0x000fe2000001ff00 */
[----:B------:R-:W-:Y:S01]  /*3740*/  IMAD.MOV.U32 R212, RZ, RZ, R218 ;  /* 0x000000ffffd47224 */ /* 0x000fe200078e00da */
        /* <DEDUP_REMOVED lines=33> */
[----:B------:R-:W-:Y:S01]  /*3960*/  IMAD.IADD R0, R170, 0x1, R165 ;  /* 0x00000001aa007824 */ /* 0x000fe200078e02a5 */
[----:B------:R-:W-:Y:S01]  /*3970*/  IADD3 R194, R194, -c[0x0][0x2e8], RZ ;  /* 0x8000ba00c2c27a10 */ /* 0x000fe20007ffe0ff */
[----:B------:R-:W-:Y:S01]  /*3980*/  IMAD.IADD R225, R211, 0x1, R226 ;  /* 0x00000001d3e17824 */ /* 0x000fe200078e02e2 */
[----:B------:R-:W-:-:S02]  /*3990*/  SEL R174, R174, 0xffffffc0, !P2 ;  /* 0xffffffc0aeae7807 */ /* 0x000fc40005000000 */
[----:B--2---:R-:W-:Y:S02]  /*39a0*/  IADD3 R202, P4, P3, R4, R6, R202 ;  /* 0x0000000604ca7210 */ /* 0x004fe40007b9e0ca */
[----:B------:R-:W-:-:S04]  /*39b0*/  SHF.R.S32.HI R4, RZ, 0x1f, R4 ;  /* 0x0000001fff047819 */ /* 0x000fc80000011404 */
[----:B------:R-:W-:-:S04]  /*39c0*/  IADD3.X R230, R4, R7, R230, P4, P3 ;  /* 0x0000000704e67210 */ /* 0x000fc800027e64e6 */
[----:B-1-34-:R-:W-:Y:S02]  /*39d0*/  LOP3.LUT R230, R230, R176, RZ, 0x3c, !PT ;  /* 0x000000b0e6e67212 */ /* 0x01afe400078e3cff */
.L_x_1098:
[----:B------:R-:W0:Y:S01]  /*39e0*/  LDGDEPBAR ;  /* 0x00000000000079af */ /* 0x000e220000000000 */
[----:B------:R-:W-:Y:S01]  /*39f0*/  IMAD.MOV.U32 R201, RZ, RZ, R199 ;  /* 0x000000ffffc97224 */ /* 0x000fe200078e00c7 */
[C---:B------:R-:W-:Y:S01]  /*3a00*/  LEA R4, P0, R184.reuse, R200, 0x2 ;  /* 0x000000c8b8047211 */ /* 0x040fe200078010ff */
[C---:B------:R-:W-:Y:S01]  /*3a10*/  IMAD.IADD R175, R167.reuse, 0x1, R165 ;  /* 0x00000001a7af7824 */ /* 0x040fe200078e02a5 */
[----:B------:R-:W-:Y:S02]  /*3a20*/  IADD3 R124, R167, R174, RZ ;  /* 0x000000aea77c7210 */ /* 0x000fe40007ffe0ff */
[----:B------:R-:W-:Y:S01]  /*3a30*/  LEA.HI.X.SX32 R5, R184, R201, 0x2, P0 ;  /* 0x000000c9b8057211 */ /* 0x000fe200000f16ff */
        /* <DEDUP_REMOVED lines=41> */
[----:B------:R-:W-:Y:S01]  /*3cd0*/  IMAD.MOV.U32 R121, RZ, RZ, R238 ;  /* 0x000000ffff797224 */ /* 0x000fe200078e00ee */
[-C--:B------:R-:W-:Y:S04]  /*3ce0*/  HMMA.16816.F32.BF16 R12, R124, R122.reuse, R12 ;  /* 0x0000007a7c0c723c */ /* 0x080fe8000004180c */
[----:B------:R-:W-:Y:S04]  /*3cf0*/  MOV R120, R231 ;  /* 0x000000e700787202 */ /* 0x000fe80000000f00 */
        /* <DEDUP_REMOVED lines=27> */
.L_x_1094:
[--C-:B------:R-:W-:Y:S01]  /*3eb0*/  IADD3 R108, R220, 0x1, -R222.reuse ;  /* 0x00000001dc6c7810 */ /* 0x100fe20007ffe8de */
[----:B------:R-:W1:Y:S01]  /*3ec0*/  S2R R101, SR_TID.X ;  /* 0x0000000000657919 */ /* 0x000e620000002100 */
[----:B------:R-:W-:Y:S01]  /*3ed0*/  IADD3 R102, -R100, R220, -R222 ;  /* 0x000000dc64667210 */ /* 0x000fe20007ffe9de */
[----:B------:R-:W-:Y:S01]  /*3ee0*/  IMAD.IADD R114, R184, 0x1, R114 ;  /* 0x00000001b8727824 */ /* 0x000fe200078e0272 */
[----:B------:R-:W-:Y:S01]  /*3ef0*/  IADD3 R108, R108, c[0x0][0x2e8], RZ ;  /* 0x0000ba006c6c7a10 */ /* 0x000fe20007ffe0ff */
[----:B------:R-:W-:Y:S02]  /*3f00*/  IMAD.SHL.U32 R107, R179, 0x20, RZ ;  /* 0x00000020b36b7824 */ /* 0x000fe400078e00ff */
[C---:B------:R-:W-:Y:S01]  /*3f10*/  IMAD.IADD R115, R114.reuse, 0x1, R102 ;  /* 0x0000000172737824 */ /* 0x040fe200078e0266 */
[C---:B------:R-:W-:Y:S01]  /*3f20*/  IADD3 R105, R114.reuse, 0x8, RZ ;  /* 0x0000000872697810 */ /* 0x040fe20007ffe0ff */
[----:B------:R-:W-:Y:S01]  /*3f30*/  IMAD.MOV.U32 R213, RZ, RZ, R100 ;  /* 0x000000ffffd57224 */ /* 0x000fe200078e0064 */
[----:B------:R-:W-:Y:S02]  /*3f40*/  IADD3 R103, R114, 0x20, RZ ;  /* 0x0000002072677810 */ /* 0x000fe40007ffe0ff */
[----:B------:R-:W-:Y:S01]  /*3f50*/  IMNMX R115, RZ, R115, !PT ;  /* 0x00000073ff737217 */ /* 0x000fe20007800200 */
[--C-:B------:R-:W-:Y:S02]  /*3f60*/  IMAD.IADD R106, R102, 0x1, R105.reuse ;  /* 0x00000001666a7824 */ /* 0x100fe400078e0269 */
[----:B------:R-:W-:Y:S02]  /*3f70*/  IMAD.IADD R105, R108, 0x1, R105 ;  /* 0x000000016c697824 */ /* 0x000fe400078e0269 */
[--C-:B------:R-:W-:Y:S01]  /*3f80*/  IMAD.IADD R104, R102, 0x1, R103.reuse ;  /* 0x0000000166687824 */ /* 0x100fe200078e0267 */
[----:B------:R-:W-:Y:S01]  /*3f90*/  IMNMX R106, RZ, R106, !PT ;  /* 0x0000006aff6a7217 */ /* 0x000fe20007800200 */
[----:B------:R-:W-:Y:S01]  /*3fa0*/  IMAD.IADD R103, R108, 0x1, R103 ;  /* 0x000000016c677824 */ /* 0x000fe200078e0267 */
[----:B------:R-:W-:Y:S02]  /*3fb0*/  IMNMX R105, R105, R220, PT ;  /* 0x000000dc69697217 */ /* 0x000fe40003800200 */
[----:B------:R-:W-:Y:S02]  /*3fc0*/  IMNMX R104, RZ, R104, !PT ;  /* 0x00000068ff687217 */ /* 0x000fe40007800200 */
[-C--:B------:R-:W-:Y:S01]  /*3fd0*/  IMNMX R103, R103, R220.reuse, PT ;  /* 0x000000dc67677217 */ /* 0x080fe20003800200 */
[----:B-1----:R-:W-:Y:S05]  /*3fe0*/  IMAD.SHL.U32 R101, R101, 0x2, RZ ;  /* 0x0000000265657824 */ /* 0x002fea00078e00ff */
[----:B------:R-:W-:Y:S02]  /*3ff0*/  LOP3.LUT R107, R107, 0x6, R101, 0xf8, !PT ;  /* 0x000000066b6b7812 */ /* 0x000fe400078ef865 */
[C---:B------:R-:W-:Y:S01]  /*4000*/  IADD3 R101, R114.reuse, 0x28, RZ ;  /* 0x0000002872657810 */ /* 0x040fe20007ffe0ff */
[----:B------:R-:W-:Y:S02]  /*4010*/  IMAD.IADD R114, R114, 0x1, R108 ;  /* 0x0000000172727824 */ /* 0x000fe400078e026c */
[----:B------:R-:W-:Y:S02]  /*4020*/  IMAD R107, R186, 0x80, R107 ;  /* 0x00000080ba6b7824 */ /* 0x000fe400078e026b */
[--C-:B------:R-:W-:Y:S01]  /*4030*/  IMAD.IADD R102, R102, 0x1, R101.reuse ;  /* 0x0000000166667824 */ /* 0x100fe200078e0265 */
[----:B------:R-:W-:Y:S01]  /*4040*/  IMNMX R114, R114, R220, PT ;  /* 0x000000dc72727217 */ /* 0x000fe20003800200 */
[----:B------:R-:W-:Y:S01]  /*4050*/  IMAD.IADD R101, R108, 0x1, R101 ;  /* 0x000000016c657824 */ /* 0x000fe200078e0265 */
[C---:B------:R-:W-:Y:S02]  /*4060*/  ISETP.GE.AND P1, PT, R107.reuse, R115, PT ;  /* 0x000000736b00720c */ /* 0x040fe40003f26270 */
[C---:B------:R-:W-:Y:S02]  /*4070*/  ISETP.GE.AND P0, PT, R107.reuse, R106, PT ;  /* 0x0000006a6b00720c */ /* 0x040fe40003f06270 */
[----:B------:R-:W-:Y:S02]  /*4080*/  IMNMX R102, RZ, R102, !PT ;  /* 0x00000066ff667217 */ /* 0x000fe40007800200 */
[C---:B------:R-:W-:Y:S02]  /*4090*/  IADD3 R113, R107.reuse, 0x1, RZ ;  /* 0x000000016b717810 */ /* 0x040fe40007ffe0ff */
[C---:B------:R-:W-:Y:S02]  /*40a0*/  IADD3 R112, R107.reuse, 0x8, RZ ;  /* 0x000000086b707810 */ /* 0x040fe40007ffe0ff */
[C---:B------:R-:W-:Y:S02]  /*40b0*/  IADD3 R111, R107.reuse, 0x9, RZ ;  /* 0x000000096b6f7810 */ /* 0x040fe40007ffe0ff */
[C---:B------:R-:W-:Y:S02]  /*40c0*/  IADD3 R110, R107.reuse, 0x10, RZ ;  /* 0x000000106b6e7810 */ /* 0x040fe40007ffe0ff */
[C---:B------:R-:W-:Y:S02]  /*40d0*/  ISETP.GE.OR P1, PT, R107.reuse, R114, !P1 ;  /* 0x000000726b00720c */ /* 0x040fe40004f26670 */
[----:B------:R-:W-:Y:S02]  /*40e0*/  ISETP.GE.OR P0, PT, R107, R105, !P0 ;  /* 0x000000696b00720c */ /* 0x000fe40004706670 */
[----:B------:R-:W-:Y:S02]  /*40f0*/  IMNMX R101, R101, R220, PT ;  /* 0x000000dc65657217 */ /* 0x000fe40003800200 */
[C---:B------:R-:W-:Y:S02]  /*4100*/  ISETP.GE.AND P6, PT, R107.reuse, R104, PT ;  /* 0x000000686b00720c */ /* 0x040fe40003fc6270 */
[----:B------:R-:W-:Y:S02]  /*4110*/  ISETP.GE.AND P5, PT, R107, R102, PT ;  /* 0x000000666b00720c */ /* 0x000fe40003fa6270 */
[-C--:B------:R-:W-:Y:S02]  /*4120*/  ISETP.GE.AND P4, PT, R113, R115.reuse, PT ;  /* 0x000000737100720c */ /* 0x080fe40003f86270 */
[-C--:B------:R-:W-:Y:S02]  /*4130*/  ISETP.GE.AND P3, PT, R112, R115.reuse, PT ;  /* 0x000000737000720c */ /* 0x080fe40003f66270 */
[----:B------:R-:W-:Y:S02]  /*4140*/  FSEL R4, R4, -INF , !P1 ;  /* 0xff80000004047808 */ /* 0x000fe40004800000 */
[-C--:B------:R-:W-:Y:S02]  /*4150*/  ISETP.GE.AND P1, PT, R111, R115.reuse, PT ;  /* 0x000000736f00720c */ /* 0x080fe40003f26270 */
[----:B------:R-:W-:Y:S02]  /*4160*/  FSEL R6, R6, -INF , !P0 ;  /* 0xff80000006067808 */ /* 0x000fe40004000000 */
[----:B------:R-:W-:Y:S02]  /*4170*/  ISETP.GE.AND P0, PT, R110, R115, PT ;  /* 0x000000736e00720c */ /* 0x000fe40003f06270 */
[C---:B------:R-:W-:Y:S02]  /*4180*/  IADD3 R109, R107.reuse, 0x11, RZ ;  /* 0x000000116b6d7810 */ /* 0x040fe40007ffe0ff */
[C---:B------:R-:W-:Y:S02]  /*4190*/  IADD3 R108, R107.reuse, 0x18, RZ ;  /* 0x000000186b6c7810 */ /* 0x040fe40007ffe0ff */
[C---:B------:R-:W-:Y:S02]  /*41a0*/  ISETP.GE.OR P6, PT, R107.reuse, R103, !P6 ;  /* 0x000000676b00720c */ /* 0x040fe400077c6670 */
[C---:B------:R-:W-:Y:S02]  /*41b0*/  ISETP.GE.OR P5, PT, R107.reuse, R101, !P5 ;  /* 0x000000656b00720c */ /* 0x040fe40006fa6670 */
[----:B------:R-:W-:Y:S02]  /*41c0*/  IADD3 R107, R107, 0x19, RZ ;  /* 0x000000196b6b7810 */ /* 0x000fe40007ffe0ff */
        /* <DEDUP_REMOVED lines=18> */
[----:B------:R-:W-:Y:S02]  /*42f0*/  ISETP.GE.OR P4, PT, R107, R114, !P4 ;  /* 0x000000726b00720c */ /* 0x000fe40006786670 */
        /* <DEDUP_REMOVED lines=33> */
[-C--:B------:R-:W-:Y:S02]  /*4510*/  ISETP.GE.OR P6, PT, R111, R103.reuse, !P6 ;  /* 0x000000676f00720c */ /* 0x080fe400077c6670 */
[-C--:B------:R-:W-:Y:S02]  /*4520*/  ISETP.GE.OR P5, PT, R110, R103.reuse, !P5 ;  /* 0x000000676e00720c */ /* 0x080fe40006fa6670 */
[-C--:B------:R-:W-:Y:S02]  /*4530*/  ISETP.GE.OR P4, PT, R109, R103.reuse, !P4 ;  /* 0x000000676d00720c */ /* 0x080fe40006786670 */
[-C--:B------:R-:W-:Y:S02]  /*4540*/  ISETP.GE.OR P3, PT, R108, R103.reuse, !P3 ;  /* 0x000000676c00720c */ /* 0x080fe40005f66670 */
[----:B------:R-:W-:Y:S02]  /*4550*/  ISETP.GE.OR P1, PT, R107, R103, !P1 ;  /* 0x000000676b00720c */ /* 0x000fe40004f26670 */
        /* <DEDUP_REMOVED lines=25> */
.L_x_1095:
[C---:B------:R-:W-:Y:S01]  /*46f0*/  FSETP.NEU.FTZ.AND P0, PT, R216.reuse, -INF , PT ;  /* 0xff800000d800780b */ /* 0x040fe20003f1d000 */
[----:B------:R-:W-:Y:S01]  /*4700*/  FMUL.FTZ R100, R216, 1.4426950216293334961 ;  /* 0x3fb8aa3bd8647820 */ /* 0x000fe20000410000 */
[----:B------:R-:W-:Y:S01]  /*4710*/  IADD3 R104, R177, 0x76cf5d0a, RZ ;  /* 0x76cf5d0ab1687810 */ /* 0x000fe20007ffe0ff */
[C---:B------:R-:W-:Y:S01]  /*4720*/  FMUL.FTZ R101, R217.reuse, 1.4426950216293334961 ;  /* 0x3fb8aa3bd9657820 */ /* 0x040fe20000410000 */
[----:B------:R-:W-:Y:S01]  /*4730*/  ULDC.U8 UR4, c[0x0][0x2d8] ;  /* 0x0000b60000047ab9 */ /* 0x000fe20000000000 */
[----:B------:R-:W-:Y:S01]  /*4740*/  IMAD.MOV.U32 R174, RZ, RZ, 0x40 ;  /* 0x00000040ffae7424 */ /* 0x000fe200078e00ff */
[----:B------:R-:W-:Y:S02]  /*4750*/  FSEL R100, R100, RZ, P0 ;  /* 0x000000ff64647208 */ /* 0x000fe40000000000 */
[----:B------:R-:W-:Y:S02]  /*4760*/  FSETP.NEU.FTZ.AND P0, PT, R217, -INF , PT ;  /* 0xff800000d900780b */ /* 0x000fe40003f1d000 */
[----:B------:R-:W-:Y:S01]  /*4770*/  SEL R174, R174, 0xffffffc0, !P2 ;  /* 0xffffffc0aeae7807 */ /* 0x000fe20005000000 */
[--C-:B------:R-:W-:Y:S01]  /*4780*/  FFMA.FTZ R32, R32, c[0x0][0x23c], -R100.reuse ;  /* 0x00008f0020207a23 */ /* 0x100fe20000010864 */
[----:B------:R-:W-:Y:S01]  /*4790*/  FSEL R101, R101, RZ, P0 ;  /* 0x000000ff65657208 */ /* 0x000fe20000000000 */
[--C-:B------:R-:W-:Y:S01]  /*47a0*/  FFMA.FTZ R33, R33, c[0x0][0x23c], -R100.reuse ;  /* 0x00008f0021217a23 */ /* 0x100fe20000010864 */
[----:B------:R-:W-:Y:S01]  /*47b0*/  FSETP.NEU.FTZ.AND P0, PT, R214, -INF , PT ;  /* 0xff800000d600780b */ /* 0x000fe20003f1d000 */
[----:B------:R1:W-:Y:S01]  /*47c0*/  MUFU.EX2 R110, R32 ;  /* 0x00000020006e7308 */ /* 0x0003e20000000800 */
[--C-:B------:R-:W-:Y:S02]  /*47d0*/  FFMA.FTZ R16, R16, c[0x0][0x23c], -R100.reuse ;  /* 0x00008f0010107a23 */ /* 0x100fe40000010864 */
[--C-:B------:R-:W-:Y:S02]  /*47e0*/  FFMA.FTZ R35, R35, c[0x0][0x23c], -R101.reuse ;  /* 0x00008f0023237a23 */ /* 0x100fe40000010865 */
[--C-:B------:R-:W-:Y:S02]  /*47f0*/  FFMA.FTZ R34, R34, c[0x0][0x23c], -R101.reuse ;  /* 0x00008f0022227a23 */ /* 0x100fe40000010865 */
[--C-:B------:R-:W-:Y:S02]  /*4800*/  FFMA.FTZ R7, R7, c[0x0][0x23c], -R101.reuse ;  /* 0x00008f0007077a23 */ /* 0x100fe40000010865 */
[--C-:B------:R-:W-:Y:S01]  /*4810*/  FFMA.FTZ R19, R19, c[0x0][0x23c], -R101.reuse ;  /* 0x00008f0013137a23 */ /* 0x100fe20000010865 */
[----:B------:R2:W3:Y:S01]  /*4820*/  MUFU.EX2 R111, R35 ;  /* 0x00000023006f7308 */ /* 0x0004e20000000800 */
[--C-:B------:R-:W-:Y:S02]  /*4830*/  FFMA.FTZ R18, R18, c[0x0][0x23c], -R101.reuse ;  /* 0x00008f0012127a23 */ /* 0x100fe40000010865 */
[--C-:B------:R-:W-:Y:S02]  /*4840*/  FFMA.FTZ R23, R23, c[0x0][0x23c], -R101.reuse ;  /* 0x00008f0017177a23 */ /* 0x100fe40000010865 */
[--C-:B------:R-:W-:Y:S02]  /*4850*/  FFMA.FTZ R22, R22, c[0x0][0x23c], -R101.reuse ;  /* 0x00008f0016167a23 */ /* 0x100fe40000010865 */
[--C-:B------:R-:W-:Y:S02]  /*4860*/  FFMA.FTZ R20, R20, c[0x0][0x23c], -R100.reuse ;  /* 0x00008f0014147a23 */ /* 0x100fe40000010864 */
[--C-:B------:R-:W-:Y:S01]  /*4870*/  FFMA.FTZ R125, R4, c[0x0][0x23c], -R100.reuse ;  /* 0x00008f00047d7a23 */ /* 0x100fe20000010864 */
[----:B------:R-:W-:Y:S01]  /*4880*/  IADD3 R4, R177, -0x4498517b, RZ ;  /* 0xbb67ae85b1047810 */ /* 0x000fe20007ffe0ff */
[----:B------:R-:W-:Y:S01]  /*4890*/  MUFU.EX2 R116, R34 ;  /* 0x0000002200747308 */ /* 0x000fe20000000800 */
[--C-:B------:R-:W-:Y:S02]  /*48a0*/  FFMA.FTZ R17, R17, c[0x0][0x23c], -R100.reuse ;  /* 0x00008f0011117a23 */ /* 0x100fe40000010864 */
[----:B-1----:R-:W-:Y:S02]  /*48b0*/  FMUL.FTZ R32, R214, 1.4426950216293334961 ;  /* 0x3fb8aa3bd6207820 */ /* 0x002fe40000410000 */
[----:B------:R-:W-:Y:S01]  /*48c0*/  FFMA.FTZ R101, R6, c[0x0][0x23c], -R101 ;  /* 0x00008f0006657a23 */ /* 0x000fe20000010865 */
[----:B------:R-:W-:Y:S01]  /*48d0*/  IADD3 R6, R176, -0x61c88647, RZ ;  /* 0x9e3779b9b0067810 */ /* 0x000fe20007ffe0ff */
[--C-:B------:R-:W-:Y:S01]  /*48e0*/  FFMA.FTZ R21, R21, c[0x0][0x23c], -R100.reuse ;  /* 0x00008f0015157a23 */ /* 0x100fe20000010864 */
[----:B------:R-:W-:Y:S01]  /*48f0*/  FSEL R32, R32, RZ, P0 ;  /* 0x000000ff20207208 */ /* 0x000fe20000000000 */
[----:B------:R-:W-:Y:S01]  /*4900*/  FFMA.FTZ R100, R5, c[0x0][0x23c], -R100 ;  /* 0x00008f0005647a23 */ /* 0x000fe20000010864 */
[----:B------:R-:W-:Y:S01]  /*4910*/  FSETP.NEU.FTZ.AND P0, PT, R215, -INF , PT ;  /* 0xff800000d700780b */ /* 0x000fe20003f1d000 */
[----:B------:R1:W-:Y:S01]  /*4920*/  MUFU.EX2 R122, R7 ;  /* 0x00000007007a7308 */ /* 0x0003e20000000800 */
[----:B------:R-:W-:Y:S02]  /*4930*/  IMAD R5, R219, 0x4, R178 ;  /* 0x00000004db057824 */ /* 0x000fe400078e02b2 */
[--C-:B------:R-:W-:Y:S02]  /*4940*/  FFMA.FTZ R28, R28, c[0x0][0x23c], -R32.reuse ;  /* 0x00008f001c1c7a23 */ /* 0x100fe40000010820 */
[--C-:B------:R-:W-:Y:S02]  /*4950*/  FFMA.FTZ R12, R12, c[0x0][0x23c], -R32.reuse ;  /* 0x00008f000c0c7a23 */ /* 0x100fe40000010820 */
[----:B--2---:R-:W-:Y:S02]  /*4960*/  FMUL.FTZ R35, R215, 1.4426950216293334961 ;  /* 0x3fb8aa3bd7237820 */ /* 0x004fe40000410000 */
[--C-:B------:R-:W-:Y:S01]  /*4970*/  FFMA.FTZ R8, R8, c[0x0][0x23c], -R32.reuse ;  /* 0x00008f0008087a23 */ /* 0x100fe20000010820 */
[----:B------:R2:W4:Y:S01]  /*4980*/  MUFU.EX2 R112, R28 ;  /* 0x0000001c00707308 */ /* 0x0005220000000800 */
[--C-:B------:R-:W-:Y:S02]  /*4990*/  FFMA.FTZ R13, R13, c[0x0][0x23c], -R32.reuse ;  /* 0x00008f000d0d7a23 */ /* 0x100fe40000010820 */
[--C-:B------:R-:W-:Y:S02]  /*49a0*/  FFMA.FTZ R9, R9, c[0x0][0x23c], -R32.reuse ;  /* 0x00008f0009097a23 */ /* 0x100fe40000010820 */
[--C-:B------:R-:W-:Y:S02]  /*49b0*/  FFMA.FTZ R24, R24, c[0x0][0x23c], -R32.reuse ;  /* 0x00008f0018187a23 */ /* 0x100fe40000010820 */
[--C-:B------:R-:W-:Y:S02]  /*49c0*/  FFMA.FTZ R25, R25, c[0x0][0x23c], -R32.reuse ;  /* 0x00008f0019197a23 */ /* 0x100fe40000010820 */
[----:B------:R-:W-:Y:S01]  /*49d0*/  FFMA.FTZ R32, R29, c[0x0][0x23c], -R32 ;  /* 0x00008f001d207a23 */ /* 0x000fe20000010820 */
[----:B------:R-:W-:Y:S01]  /*49e0*/  MUFU.EX2 R118, R19 ;  /* 0x0000001300767308 */ /* 0x000fe20000000800 */
[----:B-1----:R-:W-:Y:S09]  /*49f0*/  IMAD R7, R186, 0x4, R179 ;  /* 0x00000004ba077824 */ /* 0x002ff200078e02b3 */
[----:B------:R1:W-:Y:S01]  /*4a00*/  MUFU.EX2 R119, R18 ;  /* 0x0000001200777308 */ /* 0x0003e20000000800 */
[----:B--2---:R-:W-:Y:S01]  /*4a10*/  FSEL R28, R35, RZ, P0 ;  /* 0x000000ff231c7208 */ /* 0x004fe20000000000 */
[----:B------:R-:W-:Y:S04]  /*4a20*/  IMAD.WIDE.U32 R34, R202, -0x2daee0ad, RZ ;  /* 0xd2511f53ca227825 */ /* 0x000fe800078e00ff */
[--C-:B------:R-:W-:Y:S01]  /*4a30*/  FFMA.FTZ R31, R31, c[0x0][0x23c], -R28.reuse ;  /* 0x00008f001f1f7a23 */ /* 0x100fe2000001081c */
[----:B------:R-:W-:Y:S03]  /*4a40*/  LOP3.LUT R7, R35, R177, R7, 0x96, !PT ;  /* 0x000000b123077212 */ /* 0x000fe600078e9607 */
[----:B------:R2:W-:Y:S01]  /*4a50*/  MUFU.EX2 R231, R12 ;  /* 0x0000000c00e77308 */ /* 0x0005e20000000800 */
[----:B------:R-:W-:Y:S01]  /*4a60*/  LOP3.LUT R4, R34, R4, RZ, 0x3c, !PT ;  /* 0x0000000422047212 */ /* 0x000fe200078e3cff */
[--C-:B------:R-:W-:Y:S02]  /*4a70*/  FFMA.FTZ R14, R14, c[0x0][0x23c], -R28.reuse ;  /* 0x00008f000e0e7a23 */ /* 0x100fe4000001081c */
[----:B------:R-:W-:Y:S04]  /*4a80*/  IMAD.WIDE.U32 R34, R7, -0x326172a9, RZ ;  /* 0xcd9e8d5707227825 */ /* 0x000fe800078e00ff */
[--C-:B------:R-:W-:Y:S02]  /*4a90*/  FFMA.FTZ R15, R15, c[0x0][0x23c], -R28.reuse ;  /* 0x00008f000f0f7a23 */ /* 0x100fe4000001081c */
[----:B------:R-:W-:Y:S01]  /*4aa0*/  MUFU.EX2 R115, R23 ;  /* 0x0000001700737308 */ /* 0x000fe20000000800 */
[--C-:B------:R-:W-:Y:S02]  /*4ab0*/  FFMA.FTZ R11, R11, c[0x0][0x23c], -R28.reuse ;  /* 0x00008f000b0b7a23 */ /* 0x100fe4000001081c */
[--C-:B------:R-:W-:Y:S02]  /*4ac0*/  FFMA.FTZ R10, R10, c[0x0][0x23c], -R28.reuse ;  /* 0x00008f000a0a7a23 */ /* 0x100fe4000001081c */
[--C-:B------:R-:W-:Y:S02]  /*4ad0*/  FFMA.FTZ R27, R27, c[0x0][0x23c], -R28.reuse ;  /* 0x00008f001b1b7a23 */ /* 0x100fe4000001081c */
[--C-:B------:R-:W-:Y:S02]  /*4ae0*/  FFMA.FTZ R26, R26, c[0x0][0x23c], -R28.reuse ;  /* 0x00008f001a1a7a23 */ /* 0x100fe4000001081c */
[----:B------:R-:W-:Y:S01]  /*4af0*/  FFMA.FTZ R28, R30, c[0x0][0x23c], -R28 ;  /* 0x00008f001e1c7a23 */ /* 0x000fe2000001081c */
[----:B------:R3:W-:Y:S01]  /*4b00*/  MUFU.EX2 R123, R22 ;  /* 0x00000016007b7308 */ /* 0x0007e20000000800 */
[C---:B-1----:R-:W-:Y:S01]  /*4b10*/  IMAD.WIDE.U32 R18, R5.reuse, -0x326172a9, RZ ;  /* 0xcd9e8d5705127825 */ /* 0x042fe200078e00ff */
[----:B--2---:R-:W-:Y:S04]  /*4b20*/  IADD3 R12, R5, 0x2, RZ ;  /* 0x00000002050c7810 */ /* 0x004fe80007ffe0ff */
[--C-:B------:R-:W-:Y:S02]  /*4b30*/  LOP3.LUT R18, R35, R18, R6.reuse, 0x96, !PT ;  /* 0x0000001223127212 */ /* 0x100fe400078e9606 */
[----:B------:R-:W-:Y:S01]  /*4b40*/  IADD3 R5, R176, 0x3c6ef372, RZ ;  /* 0x3c6ef372b0057810 */ /* 0x000fe20007ffe0ff */
[----:B------:R-:W-:Y:S01]  /*4b50*/  IMAD.WIDE.U32 R102, R12, -0x326172a9, RZ ;  /* 0xcd9e8d570c667825 */ /* 0x000fe200078e00ff */
[----:B------:R-:W-:Y:S01]  /*4b60*/  LOP3.LUT R12, R19, R230, RZ, 0x3c, !PT ;  /* 0x000000e6130c7212 */ /* 0x000fe200078e3cff */
[----:B------:R-:W-:Y:S01]  /*4b70*/  MUFU.EX2 R124, R33 ;  /* 0x00000021007c7308 */ /* 0x000fe20000000800 */
[----:B------:R-:W-:Y:S01]  /*4b80*/  LOP3.LUT R5, R34, R5, RZ, 0x3c, !PT ;  /* 0x0000000522057212 */ /* 0x000fe200078e3cff */
[----:B------:R-:W-:Y:S01]  /*4b90*/  IMAD.WIDE.U32 R18, R18, -0x2daee0ad, RZ ;  /* 0xd2511f5312127825 */ /* 0x000fe200078e00ff */
[----:B------:R-:W-:Y:S02]  /*4ba0*/  LOP3.LUT R6, R35, R102, R6, 0x96, !PT ;  /* 0x0000006623067212 */ /* 0x000fe400078e9606 */
[----:B------:R-:W-:Y:S01]  /*4bb0*/  LOP3.LUT R7, R103, R230, RZ, 0x3c, !PT ;  /* 0x000000e667077212 */ /* 0x000fe200078e3cff */
[----:B------:R-:W-:Y:S01]  /*4bc0*/  IMAD.WIDE.U32 R106, R12, -0x2daee0ad, RZ ;  /* 0xd2511f530c6a7825 */ /* 0x000fe200078e00ff */
[----:B------:R-:W-:Y:S03]  /*4bd0*/  IADD3 R34, R176, -0x255992d5, RZ ;  /* 0xdaa66d2bb0227810 */ /* 0x000fe60007ffe0ff */
[----:B------:R1:W2:Y:S01]  /*4be0*/  MUFU.EX2 R113, R31 ;  /* 0x0000001f00717308 */ /* 0x0002a20000000800 */
[----:B------:R-:W-:Y:S02]  /*4bf0*/  LOP3.LUT R12, R4, R107, RZ, 0x3c, !PT ;  /* 0x0000006b040c7212 */ /* 0x000fe400078e3cff */
[--C-:B------:R-:W-:Y:S01]  /*4c00*/  LOP3.LUT R106, R19, R106, R104.reuse, 0x96, !PT ;  /* 0x0000006a136a7212 */ /* 0x100fe200078e9668 */
[----:B---3--:R-:W-:Y:S04]  /*4c10*/  IMAD.WIDE.U32 R22, R7, -0x2daee0ad, RZ ;  /* 0xd2511f5307167825 */ /* 0x008fe800078e00ff */
[----:B------:R-:W-:Y:S01]  /*4c20*/  IMAD.WIDE.U32 R6, R6, -0x2daee0ad, RZ ;  /* 0xd2511f5306067825 */ /* 0x000fe200078e00ff */
[----:B------:R-:W-:Y:S01]  /*4c30*/  LOP3.LUT R4, R4, R23, RZ, 0x3c, !PT ;  /* 0x0000001704047212 */ /* 0x000fe200078e3cff */
[----:B------:R-:W-:Y:S02]  /*4c40*/  MUFU.EX2 R249, R101 ;  /* 0x0000006500f97308 */ /* 0x000fe40000000800 */
[----:B------:R-:W-:Y:S01]  /*4c50*/  IMAD.WIDE.U32 R102, R12, -0x326172a9, RZ ;  /* 0xcd9e8d570c667825 */ /* 0x000fe200078e00ff */
[----:B------:R-:W-:Y:S03]  /*4c60*/  LOP3.LUT R104, R7, R22, R104, 0x96, !PT ;  /* 0x0000001607687212 */ /* 0x000fe600078e9668 */
[----:B------:R-:W-:Y:S01]  /*4c70*/  IMAD.WIDE.U32 R106, R106, -0x326172a9, RZ ;  /* 0xcd9e8d576a6a7825 */ /* 0x000fe200078e00ff */
[----:B------:R-:W-:Y:S03]  /*4c80*/  LOP3.LUT R7, R5, R103, RZ, 0x3c, !PT ;  /* 0x0000006705077212 */ /* 0x000fe600078e3cff */
[----:B------:R-:W3:Y:S01]  /*4c90*/  MUFU.EX2 R117, R16 ;  /* 0x0000001000757308 */ /* 0x000ee20000000800 */
[--C-:B------:R-:W-:Y:S01]  /*4ca0*/  LOP3.LUT R102, R107, R102, R34.reuse, 0x96, !PT ;  /* 0x000000666b667212 */ /* 0x100fe200078e9622 */
[----:B------:R-:W-:Y:S04]  /*4cb0*/  IMAD.WIDE.U32 R104, R104, -0x326172a9, RZ ;  /* 0xcd9e8d5768687825 */ /* 0x000fe800078e00ff */
[----:B------:R-:W-:Y:S01]  /*4cc0*/  IMAD.WIDE.U32 R22, R4, -0x326172a9, RZ ;  /* 0xcd9e8d5704167825 */ /* 0x000fe200078e00ff */
[----:B------:R-:W-:Y:S03]  /*4cd0*/  IADD3 R4, R177, 0x32370b8f, RZ ;  /* 0x32370b8fb1047810 */ /* 0x000fe60007ffe0ff */
[----:B------:R2:W-:Y:S01]  /*4ce0*/  MUFU.EX2 R238, R17 ;  /* 0x0000001100ee7308 */ /* 0x0005e20000000800 */
[----:B------:R-:W-:Y:S01]  /*4cf0*/  LOP3.LUT R5, R5, R23, RZ, 0x3c, !PT ;  /* 0x0000001705057212 */ /* 0x000fe200078e3cff */
[----:B------:R-:W-:Y:S01]  /*4d00*/  IMAD.WIDE.U32 R102, R102, -0x2daee0ad, RZ ;  /* 0xd2511f5366667825 */ /* 0x000fe200078e00ff */
[----:B------:R-:W-:Y:S02]  /*4d10*/  LOP3.LUT R34, R105, R22, R34, 0x96, !PT ;  /* 0x0000001669227212 */ /* 0x000fe400078e9622 */
[----:B------:R-:W-:Y:S01]  /*4d20*/  IADD3 R22, R177, -0x126145ec, RZ ;  /* 0xed9eba14b1167810 */ /* 0x000fe20007ffe0ff */
[----:B------:R-:W-:Y:S04]  /*4d30*/  IMAD.WIDE.U32 R108, R7, -0x2daee0ad, RZ ;  /* 0xd2511f53076c7825 */ /* 0x000fe800078e00ff */
[----:B------:R3:W3:Y:S01]  /*4d40*/  MUFU.EX2 R114, R20 ;  /* 0x0000001400727308 */ /* 0x0006e20000000800 */
[----:B------:R-:W-:Y:S04]  /*4d50*/  IMAD.WIDE.U32 R34, R34, -0x2daee0ad, RZ ;  /* 0xd2511f5322227825 */ /* 0x000fe800078e00ff */
[----:B-1----:R-:W-:Y:S01]  /*4d60*/  IMAD.WIDE.U32 R30, R5, -0x2daee0ad, RZ ;  /* 0xd2511f53051e7825 */ /* 0x002fe200078e00ff */
[----:B------:R-:W-:Y:S02]  /*4d70*/  LOP3.LUT R5, R109, R18, R4, 0x96, !PT ;  /* 0x000000126d057212 */ /* 0x000fe400078e9604 */
[----:B------:R-:W-:Y:S02]  /*4d80*/  LOP3.LUT R18, R103, R108, R22, 0x96, !PT ;  /* 0x0000006c67127212 */ /* 0x000fe400078e9616 */
[----:B------:R-:W-:Y:S01]  /*4d90*/  LOP3.LUT R4, R31, R6, R4, 0x96, !PT ;  /* 0x000000061f047212 */ /* 0x000fe200078e9604 */
[----:B------:R1:W-:Y:S01]  /*4da0*/  MUFU.EX2 R248, R8 ;  /* 0x0000000800f87308 */ /* 0x0003e20000000800 */
[----:B------:R-:W-:Y:S01]  /*4db0*/  LOP3.LUT R22, R35, R30, R22, 0x96, !PT ;  /* 0x0000001e23167212 */ /* 0x000fe200078e9616 */
[----:B------:R-:W-:Y:S01]  /*4dc0*/  IMAD.WIDE.U32 R108, R5, -0x326172a9, RZ ;  /* 0xcd9e8d57056c7825 */ /* 0x000fe200078e00ff */
[C---:B------:R-:W-:Y:S02]  /*4dd0*/  IADD3 R6, R176.reuse, 0x78dde6e4, RZ ;  /* 0x78dde6e4b0067810 */ /* 0x040fe40007ffe0ff */
[----:B------:R-:W-:Y:S01]  /*4de0*/  IADD3 R30, R176, 0x1715609d, RZ ;  /* 0x1715609db01e7810 */ /* 0x000fe20007ffe0ff */
[----:B------:R-:W-:Y:S01]  /*4df0*/  IMAD.WIDE.U32 R18, R18, -0x326172a9, RZ ;  /* 0xcd9e8d5712127825 */ /* 0x000fe200078e00ff */
[----:B------:R-:W-:Y:S03]  /*4e00*/  IADD3 R5, R177, 0x646e171e, RZ ;  /* 0x646e171eb1057810 */ /* 0x000fe60007ffe0ff */
[----:B------:R4:W-:Y:S01]  /*4e10*/  MUFU.EX2 R243, R14 ;  /* 0x0000000e00f37308 */ /* 0x0009e20000000800 */
[----:B------:R-:W-:Y:S01]  /*4e20*/  LOP3.LUT R7, R19, R108, R30, 0x96, !PT ;  /* 0x0000006c13077212 */ /* 0x000fe200078e961e */
[----:B--2---:R-:W-:Y:S01]  /*4e30*/  IMAD.WIDE.U32 R16, R4, -0x326172a9, RZ ;  /* 0xcd9e8d5704107825 */ /* 0x004fe200078e00ff */
[--C-:B------:R-:W-:Y:S02]  /*4e40*/  LOP3.LUT R4, R109, R106, R6.reuse, 0x96, !PT ;  /* 0x0000006a6d047212 */ /* 0x100fe400078e9606 */
[----:B---3--:R-:W-:Y:S01]  /*4e50*/  IADD3 R20, R177, -0x56f99767, RZ ;  /* 0xa9066899b1147810 */ /* 0x008fe20007ffe0ff */
[----:B------:R-:W-:Y:S01]  /*4e60*/  IMAD.WIDE.U32 R22, R22, -0x326172a9, RZ ;  /* 0xcd9e8d5716167825 */ /* 0x000fe200078e00ff */
[----:B------:R-:W-:Y:S03]  /*4e70*/  LOP3.LUT R6, R17, R104, R6, 0x96, !PT ;  /* 0x0000006811067212 */ /* 0x000fe600078e9606 */
[----:B------:R2:W-:Y:S01]  /*4e80*/  MUFU.EX2 R242, R15 ;  /* 0x0000000f00f27308 */ /* 0x0005e20000000800 */
[----:B------:R-:W-:Y:S01]  /*4e90*/  LOP3.LUT R30, R23, R16, R30, 0x96, !PT ;  /* 0x00000010171e7212 */ /* 0x000fe200078e961e */
[----:B------:R-:W-:Y:S04]  /*4ea0*/  IMAD.WIDE.U32 R16, R4, -0x2daee0ad, RZ ;  /* 0xd2511f5304107825 */ /* 0x000fe800078e00ff */
[----:B------:R-:W-:Y:S01]  /*4eb0*/  IMAD.WIDE.U32 R104, R7, -0x2daee0ad, RZ ;  /* 0xd2511f5307687825 */ /* 0x000fe200078e00ff */
[----:B------:R-:W-:Y:S03]  /*4ec0*/  LOP3.LUT R17, R17, R102, R20, 0x96, !PT ;  /* 0x0000006611117212 */ /* 0x000fe600078e9614 */
[----:B------:R-:W-:Y:S01]  /*4ed0*/  IMAD.WIDE.U32 R106, R6, -0x2daee0ad, RZ ;  /* 0xd2511f53066a7825 */ /* 0x000fe200078e00ff */
[----:B------:R-:W-:Y:S01]  /*4ee0*/  SHF.R.U32.HI R12, RZ, 0x18, R104 ;  /* 0x00000018ff0c7819 */ /* 0x000fe20000011668 */
[----:B------:R-:W-:Y:S01]  /*4ef0*/  MUFU.EX2 R250, R100 ;  /* 0x0000006400fa7308 */ /* 0x000fe20000000800 */
[----:B-1----:R-:W-:Y:S01]  /*4f00*/  LOP3.LUT R8, R104, 0xff, RZ, 0xc0, !PT ;  /* 0x000000ff68087812 */ /* 0x002fe200078ec0ff */
[----:B------:R-:W-:Y:S01]  /*4f10*/  IMAD.WIDE.U32 R30, R30, -0x2daee0ad, RZ ;  /* 0xd2511f531e1e7825 */ /* 0x000fe200078e00ff */
[----:B------:R-:W-:Y:S02]  /*4f20*/  LOP3.LUT R7, R105, R16, R5, 0x96, !PT ;  /* 0x0000001069077212 */ /* 0x000fe400078e9605 */
[----:B------:R-:W-:Y:S01]  /*4f30*/  ISETP.LE.U32.AND P3, PT, R12, UR4, PT ;  /* 0x000000040c007c0c */ /* 0x000fe2000bf63070 */
[----:B------:R-:W-:Y:S01]  /*4f40*/  IMAD.IADD R108, R169, 0x1, R165 ;  /* 0x00000001a96c7824 */ /* 0x000fe200078e02a5 */
[----:B------:R-:W-:Y:S01]  /*4f50*/  LOP3.LUT R5, R31, R106, R5, 0x96, !PT ;  /* 0x0000006a1f057212 */ /* 0x000fe200078e9605 */
[----:B------:R-:W-:Y:S01]  /*4f60*/  IMAD.IADD R109, R169, 0x1, R174 ;  /* 0x00000001a96d7824 */ /* 0x000fe200078e02ae */
[C---:B------:R-:W-:Y:S01]  /*4f70*/  LOP3.LUT R16, R30.reuse, 0xff, RZ, 0xc0, !PT ;  /* 0x000000ff1e107812 */ /* 0x040fe200078ec0ff */
[----:B------:R-:W-:Y:S01]  /*4f80*/  MUFU.EX2 R175, R21 ;  /* 0x0000001500af7308 */ /* 0x000fe20000000800 */
[--C-:B----4-:R-:W-:Y:S02]  /*4f90*/  SHF.R.U32.HI R14, RZ, 0x18, R30.reuse ;  /* 0x00000018ff0e7819 */ /* 0x110fe4000001161e */
[----:B------:R-:W-:Y:S02]  /*4fa0*/  SHF.R.U32.HI R6, RZ, 0x10, R30 ;  /* 0x00000010ff067819 */ /* 0x000fe4000001161e */
[----:B------:R-:W-:Y:S01]  /*4fb0*/  LOP3.LUT R4, R30, 0xffff, RZ, 0xc0, !PT ;  /* 0x0000ffff1e047812 */ /* 0x000fe200078ec0ff */
[----:B------:R-:W-:Y:S01]  /*4fc0*/  IMAD.WIDE.U32 R30, R17, -0x326172a9, RZ ;  /* 0xcd9e8d57111e7825 */ /* 0x000fe200078e00ff */
[----:B------:R-:W-:Y:S02]  /*4fd0*/  ISETP.LE.U32.AND P4, PT, R8, UR4, PT ;  /* 0x0000000408007c0c */ /* 0x000fe4000bf83070 */
[----:B------:R-:W-:Y:S01]  /*4fe0*/  IADD3 R8, R176, -0x4ab325aa, RZ ;  /* 0xb54cda56b0087810 */ /* 0x000fe20007ffe0ff */
[----:B------:R1:W-:Y:S01]  /*4ff0*/  MUFU.EX2 R244, R13 ;  /* 0x0000000d00f47308 */ /* 0x0003e20000000800 */
[----:B------:R-:W-:Y:S02]  /*5000*/  ISETP.LE.U32.AND P1, PT, R16, UR4, PT ;  /* 0x0000000410007c0c */ /* 0x000fe4000bf23070 */
[----:B------:R-:W-:Y:S02]  /*5010*/  ISETP.LE.U32.AND P0, PT, R14, UR4, PT ;  /* 0x000000040e007c0c */ /* 0x000fe4000bf03070 */
[----:B------:R-:W-:Y:S02]  /*5020*/  SHF.R.U32.HI R17, RZ, 0x18, R30 ;  /* 0x00000018ff117819 */ /* 0x000fe4000001161e */
[----:B------:R-:W-:Y:S02]  /*5030*/  LOP3.LUT R12, R31, R18, R8, 0x96, !PT ;  /* 0x000000121f0c7212 */ /* 0x000fe400078e9608 */
[----:B------:R-:W-:Y:S01]  /*5040*/  LOP3.LUT R18, R30, 0xff, RZ, 0xc0, !PT ;  /* 0x000000ff1e127812 */ /* 0x000fe200078ec0ff */
[----:B------:R3:W-:Y:S01]  /*5050*/  MUFU.EX2 R245, R11 ;  /* 0x0000000b00f57308 */ /* 0x0007e20000000800 */
[----:B------:R-:W-:Y:S02]  /*5060*/  ISETP.LE.U32.AND P5, PT, R17, UR4, PT ;  /* 0x0000000411007c0c */ /* 0x000fe4000bfa3070 */
[----:B------:R-:W-:Y:S02]  /*5070*/  SHF.R.U32.HI R17, RZ, 0x18, R7 ;  /* 0x00000018ff117819 */ /* 0x000fe40000011607 */
[----:B--2---:R-:W-:Y:S02]  /*5080*/  SHF.R.U32.HI R15, RZ, 0x10, R104 ;  /* 0x00000010ff0f7819 */ /* 0x004fe40000011668 */
[----:B------:R-:W-:Y:S02]  /*5090*/  ISETP.LE.U32.AND P6, PT, R18, UR4, PT ;  /* 0x0000000412007c0c */ /* 0x000fe4000bfc3070 */
[----:B------:R-:W-:Y:S01]  /*50a0*/  LOP3.LUT R18, R7, 0xff, RZ, 0xc0, !PT ;  /* 0x000000ff07127812 */ /* 0x000fe200078ec0ff */
[----:B------:R2:W-:Y:S01]  /*50b0*/  MUFU.EX2 R246, R10 ;  /* 0x0000000a00f67308 */ /* 0x0005e20000000800 */
[----:B------:R-:W-:Y:S02]  /*50c0*/  LOP3.LUT R15, R15, 0xff, RZ, 0xc0, !PT ;  /* 0x000000ff0f0f7812 */ /* 0x000fe400078ec0ff */
[----:B------:R-:W-:Y:S02]  /*50d0*/  LOP3.LUT R19, R5, 0xff, RZ, 0xc0, !PT ;  /* 0x000000ff05137812 */ /* 0x000fe400078ec0ff */
[----:B------:R-:W-:Y:S02]  /*50e0*/  LOP3.LUT R20, R107, R34, R20, 0x96, !PT ;  /* 0x000000226b147212 */ /* 0x000fe400078e9614 */
[----:B------:R-:W-:Y:S02]  /*50f0*/  SHF.R.U32.HI R16, RZ, 0x10, R30 ;  /* 0x00000010ff107819 */ /* 0x000fe4000001161e */
[----:B-1----:R-:W-:Y:S01]  /*5100*/  SHF.R.U32.HI R13, RZ, 0x18, R5 ;  /* 0x00000018ff0d7819 */ /* 0x002fe20000011605 */
[----:B------:R-:W-:Y:S01]  /*5110*/  MUFU.EX2 R125, R125 ;  /* 0x0000007d007d7308 */ /* 0x000fe20000000800 */
[----:B------:R-:W-:Y:S01]  /*5120*/  LOP3.LUT R16, R16, 0xff, RZ, 0xc0, !PT ;  /* 0x000000ff10107812 */ /* 0x000fe200078ec0ff */
[----:B------:R-:W-:Y:S01]  /*5130*/  IMAD.WIDE.U32 R20, R20, -0x326172a9, RZ ;  /* 0xcd9e8d5714147825 */ /* 0x000fe200078e00ff */
[----:B------:R-:W-:Y:S02]  /*5140*/  LOP3.LUT R14, R30, 0xffff, RZ, 0xc0, !PT ;  /* 0x0000ffff1e0e7812 */ /* 0x000fe400078ec0ff */
[----:B---3--:R-:W-:Y:S02]  /*5150*/  LOP3.LUT R11, R104, 0xffff, RZ, 0xc0, !PT ;  /* 0x0000ffff680b7812 */ /* 0x008fe400078ec0ff */
[----:B------:R-:W-:Y:S02]  /*5160*/  LOP3.LUT R8, R21, R22, R8, 0x96, !PT ;  /* 0x0000001615087212 */ /* 0x000fe400078e9608 */
[----:B------:R-:W-:Y:S01]  /*5170*/  SHF.R.U32.HI R11, RZ, 0x8, R11 ;  /* 0x00000008ff0b7819 */ /* 0x000fe2000001160b */
[----:B------:R1:W-:Y:S01]  /*5180*/  MUFU.EX2 R247, R9 ;  /* 0x0000000900f77308 */ /* 0x0003e20000000800 */
[----:B------:R-:W-:Y:S02]  /*5190*/  SHF.R.U32.HI R14, RZ, 0x8, R14 ;  /* 0x00000008ff0e7819 */ /* 0x000fe4000001160e */
[----:B------:R-:W-:Y:S02]  /*51a0*/  LOP3.LUT R11, R11, 0xffff, RZ, 0xc0, !PT ;  /* 0x0000ffff0b0b7812 */ /* 0x000fe400078ec0ff */
[----:B--2---:R-:W-:Y:S02]  /*51b0*/  LOP3.LUT R10, R20, 0xffff, RZ, 0xc0, !PT ;  /* 0x0000ffff140a7812 */ /* 0x004fe400078ec0ff */
[----:B------:R-:W-:Y:S02]  /*51c0*/  LOP3.LUT R14, R14, 0xffff, RZ, 0xc0, !PT ;  /* 0x0000ffff0e0e7812 */ /* 0x000fe400078ec0ff */
[----:B------:R-:W-:Y:S01]  /*51d0*/  LOP3.LUT R6, R6, 0xff, RZ, 0xc0, !PT ;  /* 0x000000ff06067812 */ /* 0x000fe200078ec0ff */
[----:B------:R-:W-:Y:S01]  /*51e0*/  MUFU.EX2 R129, R32 ;  /* 0x0000002000817308 */ /* 0x000fe20000000800 */
[----:B------:R-:W-:Y:S02]  /*51f0*/  SHF.R.U32.HI R10, RZ, 0x8, R10 ;  /* 0x00000008ff0a7819 */ /* 0x000fe4000001160a */
[----:B------:R-:W-:Y:S02]  /*5200*/  SHF.R.U32.HI R4, RZ, 0x8, R4 ;  /* 0x00000008ff047819 */ /* 0x000fe40000011604 */
[----:B------:R-:W-:Y:S02]  /*5210*/  LOP3.LUT R10, R10, 0xffff, RZ, 0xc0, !PT ;  /* 0x0000ffff0a0a7812 */ /* 0x000fe400078ec0ff */
[----:B------:R-:W-:Y:S03]  /*5220*/  LOP3.LUT R4, R4, 0xffff, RZ, 0xc0, !PT ;  /* 0x0000ffff04047812 */ /* 0x000fe600078ec0ff */
[----:B------:R-:W-:Y:S01]  /*5230*/  MUFU.EX2 R126, R28 ;  /* 0x0000001c007e7308 */ /* 0x000fe20000000800 */
[----:B-1----:R-:W-:Y:S04]  /*5240*/  SHF.R.U32.HI R9, RZ, 0x10, R12 ;  /* 0x00000010ff097819 */ /* 0x002fe8000001160c */
[----:B------:R-:W-:Y:S05]  /*5250*/  LOP3.LUT R9, R9, 0xff, RZ, 0xc0, !PT ;  /* 0x000000ff09097812 */ /* 0x000fea00078ec0ff */
[----:B------:R-:W1:Y:S10]  /*5260*/  MUFU.EX2 R131, R24 ;  /* 0x0000001800837308 */ /* 0x000e740000000800 */
[----:B------:R-:W2:Y:S10]  /*5270*/  MUFU.EX2 R127, R27 ;  /* 0x0000001b007f7308 */ /* 0x000eb40000000800 */
[----:B------:R-:W-:Y:S10]  /*5280*/  MUFU.EX2 R130, R25 ;  /* 0x0000001900827308 */ /* 0x000ff40000000800 */
[----:B------:R-:W3:Y:S01]  /*5290*/  MUFU.EX2 R128, R26 ;  /* 0x0000001a00807308 */ /* 0x000ee20000000800 */
[----:B------:R-:W-:Y:S01]  /*52a0*/  @!P3 FADD.FTZ R111, -R111, -RZ ;  /* 0x800000ff6f6fb221 */ /* 0x000fe20000010100 */
[----:B------:R-:W-:Y:S01]  /*52b0*/  ISETP.LE.U32.AND P3, PT, R17, UR4, PT ;  /* 0x0000000411007c0c */ /* 0x000fe2000bf63070 */
[----:B------:R-:W-:Y:S01]  /*52c0*/  @!P4 FADD.FTZ R110, -R110, -RZ ;  /* 0x800000ff6e6ec221 */ /* 0x000fe20000010100 */
[----:B------:R-:W-:Y:S01]  /*52d0*/  ISETP.LE.U32.AND P4, PT, R18, UR4, PT ;  /* 0x0000000412007c0c */ /* 0x000fe2000bf83070 */
[----:B------:R-:W-:Y:S01]  /*52e0*/  @!P1 FADD.FTZ R112, -R112, -RZ ;  /* 0x800000ff70709221 */ /* 0x000fe20000010100 */
[----:B------:R-:W-:Y:S01]  /*52f0*/  ISETP.LE.U32.AND P1, PT, R15, UR4, PT ;  /* 0x000000040f007c0c */ /* 0x000fe2000bf23070 */
[----:B------:R-:W-:Y:S01]  /*5300*/  @!P0 FADD.FTZ R113, -R113, -RZ ;  /* 0x800000ff71718221 */ /* 0x000fe20000010100 */
[----:B------:R-:W-:Y:S01]  /*5310*/  ISETP.LE.U32.AND P0, PT, R19, UR4, PT ;  /* 0x0000000413007c0c */ /* 0x000fe2000bf03070 */
[----:B------:R-:W-:Y:S01]  /*5320*/  @!P5 FADD.FTZ R118, -R118, -RZ ;  /* 0x800000ff7676d221 */ /* 0x000fe20000010100 */
[----:B------:R-:W-:Y:S01]  /*5330*/  LOP3.LUT R19, R12, 0xff, RZ, 0xc0, !PT ;  /* 0x000000ff0c137812 */ /* 0x000fe200078ec0ff */
[----:B------:R-:W-:Y:S01]  /*5340*/  @!P6 FADD.FTZ R117, -R117, -RZ ;  /* 0x800000ff7575e221 */ /* 0x000fe20000010100 */
[----:B------:R-:W-:Y:S02]  /*5350*/  LOP3.LUT R18, R20, 0xff, RZ, 0xc0, !PT ;  /* 0x000000ff14127812 */ /* 0x000fe400078ec0ff */
[----:B------:R-:W-:Y:S01]  /*5360*/  ISETP.LE.U32.AND P5, PT, R19, UR4, PT ;  /* 0x0000000413007c0c */ /* 0x000fe2000bfa3070 */
[----:B------:R-:W-:Y:S01]  /*5370*/  @!P3 FADD.FTZ R115, -R115, -RZ ;  /* 0x800000ff7373b221 */ /* 0x000fe20000010100 */
[----:B------:R-:W-:Y:S01]  /*5380*/  ISETP.LE.U32.AND P3, PT, R16, UR4, PT ;  /* 0x0000000410007c0c */ /* 0x000fe2000bf63070 */
[----:B------:R-:W-:Y:S01]  /*5390*/  @!P4 FADD.FTZ R114, -R114, -RZ ;  /* 0x800000ff7272c221 */ /* 0x000fe20000010100 */
[----:B------:R-:W-:Y:S01]  /*53a0*/  ISETP.LE.U32.AND P4, PT, R13, UR4, PT ;  /* 0x000000040d007c0c */ /* 0x000fe2000bf83070 */
[----:B------:R-:W-:Y:S01]  /*53b0*/  @!P1 FADD.FTZ R116, -R116, -RZ ;  /* 0x800000ff74749221 */ /* 0x000fe20000010100 */
[----:B------:R-:W-:Y:S01]  /*53c0*/  SHF.R.U32.HI R13, RZ, 0x10, R7 ;  /* 0x00000010ff0d7819 */ /* 0x000fe20000011607 */
[----:B-1----:R-:W-:Y:S01]  /*53d0*/  @!P0 FADD.FTZ R131, -R131, -RZ ;  /* 0x800000ff83838221 */ /* 0x002fe20000010100 */
[--C-:B------:R-:W-:Y:S02]  /*53e0*/  SHF.R.U32.HI R17, RZ, 0x18, R20.reuse ;  /* 0x00000018ff117819 */ /* 0x100fe40000011614 */
[----:B------:R-:W-:Y:S02]  /*53f0*/  ISETP.LE.U32.AND P1, PT, R18, UR4, PT ;  /* 0x0000000412007c0c */ /* 0x000fe4000bf23070 */
[----:B------:R-:W-:Y:S01]  /*5400*/  LOP3.LUT R13, R13, 0xff, RZ, 0xc0, !PT ;  /* 0x000000ff0d0d7812 */ /* 0x000fe200078ec0ff */
[----:B------:R-:W-:Y:S01]  /*5410*/  @!P5 FADD.FTZ R125, -R125, -RZ ;  /* 0x800000ff7d7dd221 */ /* 0x000fe20000010100 */
[----:B------:R-:W-:Y:S01]  /*5420*/  SHF.R.U32.HI R15, RZ, 0x10, R20 ;  /* 0x00000010ff0f7819 */ /* 0x000fe20000011614 */
[----:B------:R-:W-:Y:S01]  /*5430*/  @!P3 FADD.FTZ R119, -R119, -RZ ;  /* 0x800000ff7777b221 */ /* 0x000fe20000010100 */
[----:B------:R-:W-:Y:S01]  /*5440*/  SHF.R.U32.HI R20, RZ, 0x18, R12 ;  /* 0x00000018ff147819 */ /* 0x000fe2000001160c */
[----:B--2---:R-:W-:Y:S01]  /*5450*/  @!P4 FADD.FTZ R127, -R127, -RZ ;  /* 0x800000ff7f7fc221 */ /* 0x004fe20000010100 */
[----:B------:R-:W-:Y:S02]  /*5460*/  ISETP.LE.U32.AND P5, PT, R13, UR4, PT ;  /* 0x000000040d007c0c */ /* 0x000fe4000bfa3070 */
[----:B------:R-:W-:Y:S02]  /*5470*/  ISETP.LE.U32.AND P6, PT, R20, UR4, PT ;  /* 0x0000000414007c0c */ /* 0x000fe4000bfc3070 */
[----:B------:R-:W-:Y:S01]  /*5480*/  ISETP.LE.U32.AND P3, PT, R11, UR4, PT ;  /* 0x000000040b007c0c */ /* 0x000fe2000bf63070 */
[----:B------:R-:W-:Y:S01]  /*5490*/  @!P1 FADD.FTZ R231, -R231, -RZ ;  /* 0x800000ffe7e79221 */ /* 0x000fe20000010100 */
[----:B------:R-:W-:Y:S02]  /*54a0*/  ISETP.LE.U32.AND P1, PT, R9, UR4, PT ;  /* 0x0000000409007c0c */ /* 0x000fe4000bf23070 */
[----:B------:R-:W-:Y:S02]  /*54b0*/  LOP3.LUT R9, R8, 0xff, RZ, 0xc0, !PT ;  /* 0x000000ff08097812 */ /* 0x000fe400078ec0ff */
[----:B------:R-:W-:Y:S02]  /*54c0*/  LOP3.LUT R15, R15, 0xff, RZ, 0xc0, !PT ;  /* 0x000000ff0f0f7812 */ /* 0x000fe400078ec0ff */
[----:B------:R-:W-:Y:S01]  /*54d0*/  LOP3.LUT R12, R12, 0xffff, RZ, 0xc0, !PT ;  /* 0x0000ffff0c0c7812 */ /* 0x000fe200078ec0ff */
[----:B------:R-:W-:Y:S01]  /*54e0*/  @!P5 FADD.FTZ R123, -R123, -RZ ;  /* 0x800000ff7b7bd221 */ /* 0x000fe20000010100 */
[----:B------:R-:W-:Y:S01]  /*54f0*/  ISETP.LE.U32.AND P5, PT, R9, UR4, PT ;  /* 0x0000000409007c0c */ /* 0x000fe2000bfa3070 */
[----:B------:R-:W-:Y:S01]  /*5500*/  @!P6 FADD.FTZ R122, -R122, -RZ ;  /* 0x800000ff7a7ae221 */ /* 0x000fe20000010100 */
[----:B------:R-:W-:Y:S01]  /*5510*/  ISETP.LE.U32.AND P6, PT, R17, UR4, PT ;  /* 0x0000000411007c0c */ /* 0x000fe2000bfc3070 */
[----:B------:R-:W-:Y:S01]  /*5520*/  @!P3 FADD.FTZ R124, -R124, -RZ ;  /* 0x800000ff7c7cb221 */ /* 0x000fe20000010100 */
[--C-:B------:R-:W-:Y:S01]  /*5530*/  SHF.R.U32.HI R9, RZ, 0x18, R8.reuse ;  /* 0x00000018ff097819 */ /* 0x100fe20000011608 */
[----:B------:R-:W-:Y:S01]  /*5540*/  @!P1 FADD.FTZ R249, -R249, -RZ ;  /* 0x800000fff9f99221 */ /* 0x000fe20000010100 */
[----:B------:R-:W-:Y:S02]  /*5550*/  ISETP.LE.U32.AND P1, PT, R15, UR4, PT ;  /* 0x000000040f007c0c */ /* 0x000fe4000bf23070 */
[----:B------:R-:W-:Y:S02]  /*5560*/  ISETP.LE.U32.AND P3, PT, R9, UR4, PT ;  /* 0x0000000409007c0c */ /* 0x000fe4000bf63070 */
[----:B------:R-:W-:Y:S02]  /*5570*/  SHF.R.U32.HI R9, RZ, 0x10, R8 ;  /* 0x00000010ff097819 */ /* 0x000fe40000011608 */
[----:B------:R-:W-:Y:S01]  /*5580*/  LOP3.LUT R7, R7, 0xffff, RZ, 0xc0, !PT ;  /* 0x0000ffff07077812 */ /* 0x000fe200078ec0ff */
[----:B------:R-:W-:Y:S01]  /*5590*/  @!P5 FADD.FTZ R248, -R248, -RZ ;  /* 0x800000fff8f8d221 */ /* 0x000fe20000010100 */
[----:B------:R-:W-:Y:S01]  /*55a0*/  LOP3.LUT R9, R9, 0xff, RZ, 0xc0, !PT ;  /* 0x000000ff09097812 */ /* 0x000fe200078ec0ff */
[----:B------:R-:W-:Y:S01]  /*55b0*/  @!P6 FADD.FTZ R242, -R242, -RZ ;  /* 0x800000fff2f2e221 */ /* 0x000fe20000010100 */
[----:B------:R-:W-:Y:S02]  /*55c0*/  ISETP.LE.U32.AND P6, PT, R14, UR4, PT ;  /* 0x000000040e007c0c */ /* 0x000fe4000bfc3070 */
[----:B------:R-:W-:Y:S01]  /*55d0*/  SHF.R.U32.HI R12, RZ, 0x8, R12 ;  /* 0x00000008ff0c7819 */ /* 0x000fe2000001160c */
[----:B------:R-:W-:Y:S01]  /*55e0*/  @!P1 FADD.FTZ R243, -R243, -RZ ;  /* 0x800000fff3f39221 */ /* 0x000fe20000010100 */
[----:B------:R-:W-:Y:S01]  /*55f0*/  SHF.R.U32.HI R7, RZ, 0x8, R7 ;  /* 0x00000008ff077819 */ /* 0x000fe20000011607 */
[----:B------:R-:W-:Y:S01]  /*5600*/  @!P3 FADD.FTZ R245, -R245, -RZ ;  /* 0x800000fff5f5b221 */ /* 0x000fe20000010100 */
[----:B------:R-:W-:Y:S02]  /*5610*/  ISETP.LE.U32.AND P3, PT, R9, UR4, PT ;  /* 0x0000000409007c0c */ /* 0x000fe4000bf63070 */
[----:B------:R-:W-:Y:S02]  /*5620*/  LOP3.LUT R12, R12, 0xffff, RZ, 0xc0, !PT ;  /* 0x0000ffff0c0c7812 */ /* 0x000fe400078ec0ff */
[----:B------:R-:W-:Y:S02]  /*5630*/  LOP3.LUT R7, R7, 0xffff, RZ, 0xc0, !PT ;  /* 0x0000ffff07077812 */ /* 0x000fe400078ec0ff */
[----:B------:R-:W-:Y:S01]  /*5640*/  ISETP.LE.U32.AND P1, PT, R6, UR4, PT ;  /* 0x0000000406007c0c */ /* 0x000fe2000bf23070 */
[----:B------:R-:W-:Y:S01]  /*5650*/  @!P6 FADD.FTZ R238, -R238, -RZ ;  /* 0x800000ffeeeee221 */ /* 0x000fe20000010100 */
[----:B------:R-:W-:Y:S02]  /*5660*/  SHF.R.U32.HI R6, RZ, 0x10, R5 ;  /* 0x00000010ff067819 */ /* 0x000fe40000011605 */
[----:B------:R-:W-:Y:S02]  /*5670*/  ISETP.LE.U32.AND P5, PT, R12, UR4, PT ;  /* 0x000000040c007c0c */ /* 0x000fe4000bfa3070 */
[----:B------:R-:W-:Y:S01]  /*5680*/  ISETP.LE.U32.AND P6, PT, R7, UR4, PT ;  /* 0x0000000407007c0c */ /* 0x000fe2000bfc3070 */
[----:B------:R-:W-:Y:S01]  /*5690*/  @!P3 FADD.FTZ R246, -R246, -RZ ;  /* 0x800000fff6f6b221 */ /* 0x000fe20000010100 */
[----:B------:R-:W-:Y:S02]  /*56a0*/  LOP3.LUT R6, R6, 0xff, RZ, 0xc0, !PT ;  /* 0x000000ff06067812 */ /* 0x000fe400078ec0ff */
[----:B------:R-:W-:Y:S02]  /*56b0*/  LOP3.LUT R8, R8, 0xffff, RZ, 0xc0, !PT ;  /* 0x0000ffff08087812 */ /* 0x000fe400078ec0ff */
[----:B------:R-:W-:Y:S01]  /*56c0*/  ISETP.LE.U32.AND P3, PT, R6, UR4, PT ;  /* 0x0000000406007c0c */ /* 0x000fe2000bf63070 */
[----:B------:R-:W-:Y:S01]  /*56d0*/  @!P1 FADD.FTZ R126, -R126, -RZ ;  /* 0x800000ff7e7e9221 */ /* 0x000fe20000010100 */
[----:B------:R-:W-:Y:S02]  /*56e0*/  F2FP.RELU.BF16.PACK_AB R6, R122, R249 ;  /* 0x000000f97a06723e */ /* 0x000fe400000018ff */
[----:B------:R-:W-:Y:S01]  /*56f0*/  SHF.R.U32.HI R8, RZ, 0x8, R8 ;  /* 0x00000008ff087819 */ /* 0x000fe20000011608 */
[----:B------:R-:W-:Y:S01]  /*5700*/  @!P5 FADD.FTZ R250, -R250, -RZ ;  /* 0x800000fffafad221 */ /* 0x000fe20000010100 */
[----:B------:R-:W-:Y:S01]  /*5710*/  LOP3.LUT R5, R5, 0xffff, RZ, 0xc0, !PT ;  /* 0x0000ffff05057812 */ /* 0x000fe200078ec0ff */
[----:B------:R1:W-:Y:S01]  /*5720*/  STS [R188+0xe400], R6 ;  /* 0x00e40006bc007388 */ /* 0x0003e20000000800 */
[----:B------:R-:W-:Y:S01]  /*5730*/  LOP3.LUT R8, R8, 0xffff, RZ, 0xc0, !PT ;  /* 0x0000ffff08087812 */ /* 0x000fe200078ec0ff */
[----:B------:R-:W-:Y:S01]  /*5740*/  @!P6 FADD.FTZ R175, -R175, -RZ ;  /* 0x800000ffafafe221 */ /* 0x000fe20000010100 */
[----:B------:R-:W-:Y:S02]  /*5750*/  ISETP.LE.U32.AND P6, PT, R10, UR4, PT ;  /* 0x000000040a007c0c */ /* 0x000fe4000bfc3070 */
[----:B------:R-:W-:Y:S01]  /*5760*/  ISETP.LE.U32.AND P5, PT, R8, UR4, PT ;  /* 0x0000000408007c0c */ /* 0x000fe2000bfa3070 */
[----:B---3--:R-:W-:Y:S01]  /*5770*/  @!P3 FADD.FTZ R128, -R128, -RZ ;  /* 0x800000ff8080b221 */ /* 0x008fe20000010100 */
[----:B------:R-:W-:Y:S02]  /*5780*/  SHF.R.U32.HI R5, RZ, 0x8, R5 ;  /* 0x00000008ff057819 */ /* 0x000fe40000011605 */
[----:B------:R-:W-:Y:S02]  /*5790*/  F2FP.RELU.BF16.PACK_AB R8, R250, R125 ;  /* 0x0000007dfa08723e */ /* 0x000fe400000018ff */
[----:B------:R-:W-:Y:S02]  /*57a0*/  LOP3.LUT R5, R5, 0xffff, RZ, 0xc0, !PT ;  /* 0x0000ffff05057812 */ /* 0x000fe400078ec0ff */
[----:B------:R-:W-:Y:S01]  /*57b0*/  FSETP.GE.FTZ.AND P1, PT, R249, RZ, PT ;  /* 0x000000fff900720b */ /* 0x000fe20003f36000 */
[----:B------:R2:W-:Y:S01]  /*57c0*/  STS [R188+0xe000], R8 ;  /* 0x00e00008bc007388 */ /* 0x0005e20000000800 */
[----:B------:R-:W-:Y:S01]  /*57d0*/  FSETP.GE.FTZ.AND P0, PT, R122, RZ, PT ;  /* 0x000000ff7a00720b */ /* 0x000fe20003f16000 */
[----:B------:R-:W-:Y:S01]  /*57e0*/  @!P6 FADD.FTZ R244, -R244, -RZ ;  /* 0x800000fff4f4e221 */ /* 0x000fe20000010100 */
[----:B------:R-:W-:Y:S01]  /*57f0*/  ISETP.LE.U32.AND P6, PT, R4, UR4, PT ;  /* 0x0000000404007c0c */ /* 0x000fe2000bfc3070 */
[----:B------:R-:W-:Y:S01]  /*5800*/  @!P5 FADD.FTZ R247, -R247, -RZ ;  /* 0x800000fff7f7d221 */ /* 0x000fe20000010100 */
[----:B------:R-:W-:Y:S02]  /*5810*/  F2FP.RELU.BF16.PACK_AB R4, R118, R119 ;  /* 0x000000777604723e */ /* 0x000fe400000018ff */
[----:B------:R-:W-:Y:S02]  /*5820*/  ISETP.LE.U32.AND P5, PT, R5, UR4, PT ;  /* 0x0000000405007c0c */ /* 0x000fe4000bfa3070 */
[----:B------:R-:W-:Y:S01]  /*5830*/  F2FP.RELU.BF16.PACK_AB R5, R238, R117 ;  /* 0x00000075ee05723e */ /* 0x000fe200000018ff */
[----:B------:R3:W-:Y:S01]  /*5840*/  STS [R193+0xe400], R4 ;  /* 0x00e40004c1007388 */ /* 0x0007e20000000800 */
[----:B------:R-:W-:Y:S02]  /*5850*/  F2FP.RELU.BF16.PACK_AB R7, R247, R248 ;  /* 0x000000f8f707723e */ /* 0x000fe400000018ff */
[----:B-1----:R-:W-:Y:S01]  /*5860*/  F2FP.RELU.BF16.PACK_AB R6, R245, R246 ;  /* 0x000000f6f506723e */ /* 0x002fe200000018ff */
[----:B------:R1:W-:Y:S01]  /*5870*/  STS [R193+0xe000], R5 ;  /* 0x00e00005c1007388 */ /* 0x0003e20000000800 */
[----:B------:R-:W-:Y:S01]  /*5880*/  FSETP.GE.FTZ.AND P3, PT, R250, RZ, PT ;  /* 0x000000fffa00720b */ /* 0x000fe20003f76000 */
[----:B------:R-:W-:Y:S01]  /*5890*/  @!P6 FADD.FTZ R129, -R129, -RZ ;  /* 0x800000ff8181e221 */ /* 0x000fe20000010100 */
[----:B------:R-:W-:Y:S01]  /*58a0*/  FSETP.GE.FTZ.AND P4, PT, R125, RZ, PT ;  /* 0x000000ff7d00720b */ /* 0x000fe20003f96000 */
[----:B------:R4:W-:Y:S01]  /*58b0*/  STS [R188+0xf000], R7 ;  /* 0x00f00007bc007388 */ /* 0x0009e20000000800 */
[----:B------:R-:W-:Y:S01]  /*58c0*/  FSETP.GE.FTZ.AND P6, PT, R124, RZ, PT ;  /* 0x000000ff7c00720b */ /* 0x000fe20003fd6000 */
[----:B------:R-:W-:Y:S01]  /*58d0*/  @!P5 FADD.FTZ R130, -R130, -RZ ;  /* 0x800000ff8282d221 */ /* 0x000fe20000010100 */
[----:B------:R-:W-:Y:S01]  /*58e0*/  FSETP.GE.FTZ.AND P5, PT, R111, RZ, PT ;  /* 0x000000ff6f00720b */ /* 0x000fe20003fb6000 */
[----:B------:R4:W-:Y:S01]  /*58f0*/  STS [R188+0xf400], R6 ;  /* 0x00f40006bc007388 */ /* 0x0009e20000000800 */
[----:B--2---:R-:W-:Y:S05]  /*5900*/  F2FP.RELU.BF16.PACK_AB R8, R244, R231 ;  /* 0x000000e7f408723e */ /* 0x004fea00000018ff */
[----:B------:R2:W-:Y:S01]  /*5910*/  STS [R193+0xf000], R8 ;  /* 0x00f00008c1007388 */ /* 0x0005e20000000800 */
[----:B---3--:R-:W-:Y:S02]  /*5920*/  F2FP.RELU.BF16.PACK_AB R4, R124, R110 ;  /* 0x0000006e7c04723e */ /* 0x008fe400000018ff */
[----:B-1----:R-:W-:Y:S02]  /*5930*/  F2FP.RELU.BF16.PACK_AB R5, R115, R123 ;  /* 0x0000007b7305723e */ /* 0x002fe400000018ff */
[----:B----4-:R-:W-:Y:S02]  /*5940*/  F2FP.RELU.BF16.PACK_AB R7, R242, R243 ;  /* 0x000000f3f207723e */ /* 0x010fe400000018ff */
[----:B------:R-:W-:Y:S03]  /*5950*/  F2FP.RELU.BF16.PACK_AB R6, R175, R114 ;  /* 0x00000072af06723e */ /* 0x000fe600000018ff */
[----:B------:R1:W-:Y:S04]  /*5960*/  STS [R193+0xf400], R7 ;  /* 0x00f40007c1007388 */ /* 0x0003e80000000800 */
[----:B------:R3:W-:Y:S01]  /*5970*/  STS [R192+0xe000], R6 ;  /* 0x00e00006c0007388 */ /* 0x0007e20000000800 */
[----:B--2---:R-:W-:Y:S03]  /*5980*/  F2FP.RELU.BF16.PACK_AB R8, R130, R131 ;  /* 0x000000838208723e */ /* 0x004fe600000018ff */
[----:B------:R2:W-:Y:S04]  /*5990*/  STS [R192+0xe400], R5 ;  /* 0x00e40005c0007388 */ /* 0x0005e80000000800 */
[----:B------:R4:W-:Y:S01]  /*59a0*/  STS [R224+0xe000], R4 ;  /* 0x00e00004e0007388 */ /* 0x0009e20000000800 */
[----:B-1----:R-:W-:Y:S02]  /*59b0*/  F2FP.RELU.BF16.PACK_AB R7, R127, R128 ;  /* 0x000000807f07723e */ /* 0x002fe400000018ff */
[----:B---3--:R-:W-:Y:S02]  /*59c0*/  F2FP.RELU.BF16.PACK_AB R6, R111, R116 ;  /* 0x000000746f06723e */ /* 0x008fe400000018ff */
[----:B--2---:R-:W-:Y:S03]  /*59d0*/  F2FP.RELU.BF16.PACK_AB R5, R129, R112 ;  /* 0x000000708105723e */ /* 0x004fe600000018ff */
[----:B------:R-:W-:Y:S01]  /*59e0*/  STS [R224+0xe400], R6 ;  /* 0x00e40006e0007388 */ /* 0x000fe20000000800 */
[----:B----4-:R-:W-:Y:S03]  /*59f0*/  F2FP.RELU.BF16.PACK_AB R4, R113, R126 ;  /* 0x0000007e7104723e */ /* 0x010fe600000018ff */
[----:B------:R-:W-:Y:S04]  /*5a00*/  STS [R192+0xf000], R8 ;  /* 0x00f00008c0007388 */ /* 0x000fe80000000800 */
[----:B------:R-:W-:Y:S04]  /*5a10*/  STS [R192+0xf400], R7 ;  /* 0x00f40007c0007388 */ /* 0x000fe80000000800 */
[----:B------:R-:W-:Y:S04]  /*5a20*/  STS [R224+0xf000], R5 ;  /* 0x00f00005e0007388 */ /* 0x000fe80000000800 */
[----:B------:R-:W-:Y:S04]  /*5a30*/  STS [R224+0xf400], R4 ;  /* 0x00f40004e0007388 */ /* 0x000fe80000000800 */
[----:B------:R-:W1:Y:S08]  /*5a40*/  LDSM.16.M88.4 R32, [R169+0x4000] ;  /* 0x00400000a920783b */ /* 0x000e700000000200 */
[----:B------:R-:W2:Y:S08]  /*5a50*/  LDSM.16.M88.4 R28, [R169+0x5000] ;  /* 0x00500000a91c783b */ /* 0x000eb00000000200 */
[----:B------:R-:W3:Y:S08]  /*5a60*/  LDSM.16.M88.4 R100, [R108+0x4000] ;  /* 0x004000006c64783b */ /* 0x000ef00000000200 */
[----:B------:R4:W3:Y:S01]  /*5a70*/  LDSM.16.M88.4 R104, [R108+0x5000] ;  /* 0x005000006c68783b */ /* 0x0008e20000000200 */
[-C--:B-1----:R-:W-:Y:S01]  /*5a80*/  HMMA.16816.F32.BF16 R4, R32, R132.reuse, RZ ;  /* 0x000000842004723c */ /* 0x082fe200000418ff */
[----:B----4-:R-:W-:Y:S07]  /*5a90*/  IMAD.IADD R108, R174, 0x1, R108 ;  /* 0x00000001ae6c7824 */ /* 0x010fee00078e026c */
[C---:B--2---:R-:W-:Y:S08]  /*5aa0*/  HMMA.16816.F32.BF16 R8, R28.reuse, R132, RZ ;  /* 0x000000841c08723c */ /* 0x044ff000000418ff */
[-C--:B------:R-:W-:Y:S08]  /*5ab0*/  HMMA.16816.F32.BF16 R12, R28, R134.reuse, RZ ;  /* 0x000000861c0c723c */ /* 0x080ff000000418ff */
[C---:B------:R-:W-:Y:S08]  /*5ac0*/  HMMA.16816.F32.BF16 R16, R32.reuse, R134, RZ ;  /* 0x000000862010723c */ /* 0x040ff000000418ff */
[-C--:B------:R-:W-:Y:S08]  /*5ad0*/  HMMA.16816.F32.BF16 R20, R32, R136.reuse, RZ ;  /* 0x000000882014723c */ /* 0x080ff000000418ff */
[C---:B------:R-:W-:Y:S08]  /*5ae0*/  HMMA.16816.F32.BF16 R24, R28.reuse, R136, RZ ;  /* 0x000000881c18723c */ /* 0x040ff000000418ff */
[-C--:B------:R-:W-:Y:S08]  /*5af0*/  HMMA.16816.F32.BF16 R28, R28, R138.reuse, RZ ;  /* 0x0000008a1c1c723c */ /* 0x080ff000000418ff */
[----:B------:R-:W-:Y:S08]  /*5b00*/  HMMA.16816.F32.BF16 R32, R32, R138, RZ ;  /* 0x0000008a2020723c */ /* 0x000ff000000418ff */
[-C--:B---3--:R-:W-:Y:S08]  /*5b10*/  HMMA.16816.F32.BF16 R4, R100, R140.reuse, R4 ;  /* 0x0000008c6404723c */ /* 0x088ff00000041804 */
        /* <DEDUP_REMOVED lines=23> */
[C---:B------:R-:W-:Y:S03]  /*5c90*/  HMMA.16816.F32.BF16 R16, R100.reuse, R158, R16 ;  /* 0x0000009e6410723c */ /* 0x040fe60000041810 */
[----:B------:R-:W-:Y:S01]  /*5ca0*/  FADD.FTZ R5, -R240, R6 ;  /* 0x00000006f0057221 */ /* 0x000fe20000010100 */
[----:B------:R-:W-:Y:S01]  /*5cb0*/  FSEL R6, R108, R241, P3 ;  /* 0x000000f16c067208 */ /* 0x000fe20001800000 */
[----:B------:R-:W-:Y:S01]  /*5cc0*/  FADD.FTZ R109, -R241, R4 ;  /* 0x00000004f16d7221 */ /* 0x000fe20000010100 */
[----:B------:R-:W-:Y:S01]  /*5cd0*/  FSETP.GE.FTZ.AND P3, PT, R247, RZ, PT ;  /* 0x000000fff700720b */ /* 0x000fe20003f76000 */
[----:B------:R-:W-:Y:S01]  /*5ce0*/  FADD.FTZ R4, -R240, R7 ;  /* 0x00000007f0047221 */ /* 0x000fe20000010100 */
[-C--:B------:R-:W-:Y:S01]  /*5cf0*/  HMMA.16816.F32.BF16 R20, R100, R160.reuse, R20 ;  /* 0x000000a06414723c */ /* 0x080fe20000041814 */
[C---:B------:R-:W-:Y:S03]  /*5d00*/  FADD.FTZ R10, -R201.reuse, R10 ;  /* 0x0000000ac90a7221 */ /* 0x040fe60000010100 */
[----:B------:R-:W-:Y:S01]  /*5d10*/  FADD.FTZ R11, -R201, R11 ;  /* 0x0000000bc90b7221 */ /* 0x000fe20000010100 */
[-C--:B------:R-:W-:Y:S01]  /*5d20*/  FSEL R5, R5, R240.reuse, P1 ;  /* 0x000000f005057208 */ /* 0x080fe20000800000 */
[----:B------:R-:W-:Y:S01]  /*5d30*/  FADD.FTZ R9, -R239, R9 ;  /* 0x00000009ef097221 */ /* 0x000fe20000010100 */
[----:B------:R-:W-:Y:S01]  /*5d40*/  FSETP.GE.FTZ.AND P1, PT, R246, RZ, PT ;  /* 0x000000fff600720b */ /* 0x000fe20003f36000 */
[C---:B------:R-:W-:Y:S01]  /*5d50*/  FADD.FTZ R14, -R201.reuse, R14 ;  /* 0x0000000ec90e7221 */ /* 0x040fe20000010100 */
[C---:B------:R-:W-:Y:S03]  /*5d60*/  HMMA.16816.F32.BF16 R24, R104.reuse, R160, R24 ;  /* 0x000000a06818723c */ /* 0x040fe60000041818 */
[----:B------:R-:W-:Y:S01]  /*5d70*/  FADD.FTZ R15, -R201, R15 ;  /* 0x0000000fc90f7221 */ /* 0x000fe20000010100 */
[-C--:B------:R-:W-:Y:S01]  /*5d80*/  FSEL R4, R4, R240.reuse, P0 ;  /* 0x000000f004047208 */ /* 0x080fe20000000000 */
[----:B------:R-:W-:Y:S01]  /*5d90*/  FADD.FTZ R13, -R239, R13 ;  /* 0x0000000def0d7221 */ /* 0x000fe20000010100 */
[----:B------:R-:W-:Y:S01]  /*5da0*/  FSETP.GE.FTZ.AND P0, PT, R245, RZ, PT ;  /* 0x000000fff500720b */ /* 0x000fe20003f16000 */
[C---:B------:R-:W-:Y:S01]  /*5db0*/  FADD.FTZ R18, -R240.reuse, R18 ;  /* 0x00000012f0127221 */ /* 0x040fe20000010100 */
[-C--:B------:R-:W-:Y:S01]  /*5dc0*/  HMMA.16816.F32.BF16 R28, R104, R162.reuse, R28 ;  /* 0x000000a2681c723c */ /* 0x080fe2000004181c */
[----:B------:R-:W-:Y:S03]  /*5dd0*/  FADD.FTZ R19, -R240, R19 ;  /* 0x00000013f0137221 */ /* 0x000fe60000010100 */
[----:B------:R-:W-:Y:S01]  /*5de0*/  FADD.FTZ R8, -R239, R8 ;  /* 0x00000008ef087221 */ /* 0x000fe20000010100 */
[-C--:B------:R-:W-:Y:S01]  /*5df0*/  FSEL R10, R10, R201.reuse, P1 ;  /* 0x000000c90a0a7208 */ /* 0x080fe20000800000 */
[----:B------:R-:W-:Y:S01]  /*5e00*/  FADD.FTZ R17, -R241, R17 ;  /* 0x00000011f1117221 */ /* 0x000fe20000010100 */
[----:B------:R-:W-:Y:S01]  /*5e10*/  FSETP.GE.FTZ.AND P1, PT, R243, RZ, PT ;  /* 0x000000fff300720b */ /* 0x000fe20003f36000 */
[C---:B------:R-:W-:Y:S01]  /*5e20*/  FADD.FTZ R22, -R240.reuse, R22 ;  /* 0x00000016f0167221 */ /* 0x040fe20000010100 */
[----:B------:R-:W-:Y:S03]  /*5e30*/  HMMA.16816.F32.BF16 R32, R100, R162, R32 ;  /* 0x000000a26420723c */ /* 0x000fe60000041820 */
[----:B------:R-:W-:Y:S01]  /*5e40*/  FADD.FTZ R23, -R240, R23 ;  /* 0x00000017f0177221 */ /* 0x000fe20000010100 */
[-C--:B------:R-:W-:Y:S01]  /*5e50*/  FSEL R11, R11, R201.reuse, P0 ;  /* 0x000000c90b0b7208 */ /* 0x080fe20000000000 */
[----:B------:R-:W-:Y:S01]  /*5e60*/  FADD.FTZ R12, -R239, R12 ;  /* 0x0000000cef0c7221 */ /* 0x000fe20000010100 */
[----:B------:R-:W-:Y:S01]  /*5e70*/  FSETP.GE.FTZ.AND P0, PT, R242, RZ, PT ;  /* 0x000000fff200720b */ /* 0x000fe20003f16000 */
[C---:B------:R-:W-:Y:S01]  /*5e80*/  FADD.FTZ R26, -R201.reuse, R26 ;  /* 0x0000001ac91a7221 */ /* 0x040fe20000010100 */
[-C--:B------:R-:W-:Y:S01]  /*5e90*/  FSEL R14, R14, R201.reuse, P1 ;  /* 0x000000c90e0e7208 */ /* 0x080fe20000800000 */
[----:B------:R-:W-:Y:S01]  /*5ea0*/  FADD.FTZ R27, -R201, R27 ;  /* 0x0000001bc91b7221 */ /* 0x000fe20000010100 */
[----:B------:R-:W-:Y:S02]  /*5eb0*/  FSETP.GE.FTZ.AND P1, PT, R119, RZ, PT ;  /* 0x000000ff7700720b */ /* 0x000fe40003f36000 */
[----:B------:R-:W-:Y:S01]  /*5ec0*/  FADD.FTZ R21, -R241, R21 ;  /* 0x00000015f1157221 */ /* 0x000fe20000010100 */
[----:B------:R-:W-:Y:S01]  /*5ed0*/  FSEL R15, R15, R201, P0 ;  /* 0x000000c90f0f7208 */ /* 0x000fe20000000000 */
[----:B------:R-:W-:Y:S01]  /*5ee0*/  FADD.FTZ R16, -R241, R16 ;  /* 0x00000010f1107221 */ /* 0x000fe20000010100 */
[----:B------:R-:W-:Y:S01]  /*5ef0*/  FSETP.GE.FTZ.AND P0, PT, R118, RZ, PT ;  /* 0x000000ff7600720b */ /* 0x000fe20003f16000 */
        /* <DEDUP_REMOVED lines=9> */
[-C--:B------:R-:W-:Y:S01]  /*5f90*/  FSEL R18, R18, R240.reuse, P1 ;  /* 0x000000f012127208 */ /* 0x080fe20000800000 */
[----:B------:R-:W-:Y:S01]  /*5fa0*/  FADD.FTZ R28, -R239, R28 ;  /* 0x0000001cef1c7221 */ /* 0x000fe20000010100 */
        /* <DEDUP_REMOVED lines=30> */
[-C--:B------:R-:W-:Y:S01]  /*6190*/  FSEL R26, R26, R201.reuse, P1 ;  /* 0x000000c91a1a7208 */ /* 0x080fe20000800000 */
        /* <DEDUP_REMOVED lines=9> */
[----:B------:R-:W-:Y:S02]  /*6230*/  FSETP.GE.FTZ.AND P3, PT, R131, RZ, PT ;  /* 0x000000ff8300720b */ /* 0x000fe40003f76000 */
[----:B------:R-:W-:Y:S01]  /*6240*/  FSEL R16, R16, R241, P4 ;  /* 0x000000f110107208 */ /* 0x000fe20002000000 */
[----:B------:R-:W-:Y:S01]  /*6250*/  FMUL.FTZ R21, R175, R21 ;  /* 0x00000015af157220 */ /* 0x000fe20000410000 */
[----:B------:R-:W-:Y:S02]  /*6260*/  FSETP.GE.FTZ.AND P4, PT, R114, RZ, PT ;  /* 0x000000ff7200720b */ /* 0x000fe40003f96000 */
[----:B------:R-:W-:Y:S01]  /*6270*/  FSEL R30, R30, R201, P1 ;  /* 0x000000c91e1e7208 */ /* 0x000fe20000800000 */
[----:B------:R-:W-:Y:S01]  /*6280*/  FMUL.FTZ R16, R117, R16 ;  /* 0x0000001075107220 */ /* 0x000fe20000410000 */
[----:B------:R-:W-:Y:S01]  /*6290*/  FSETP.GE.FTZ.AND P1, PT, R110, RZ, PT ;  /* 0x000000ff6e00720b */ /* 0x000fe20003f36000 */
[----:B------:R-:W-:Y:S01]  /*62a0*/  @P0 FADD.FTZ R201, -R201, R31 ;  /* 0x0000001fc9c90221 */ /* 0x000fe20000010100 */
[----:B------:R-:W-:Y:S01]  /*62b0*/  FSEL R24, R24, R239, P3 ;  /* 0x000000ef18187208 */ /* 0x000fe20001800000 */
[----:B------:R-:W-:Y:S01]  /*62c0*/  FMUL.FTZ R30, R126, R30 ;  /* 0x0000001e7e1e7220 */ /* 0x000fe20000410000 */
[----:B------:R-:W-:Y:S01]  /*62d0*/  FSETP.GE.FTZ.AND P3, PT, R129, RZ, PT ;  /* 0x000000ff8100720b */ /* 0x000fe20003f76000 */
[----:B------:R-:W-:Y:S01]  /*62e0*/  FMUL.FTZ R113, R113, R201 ;  /* 0x000000c971717220 */ /* 0x000fe20000410000 */
[-C--:B------:R-:W-:Y:S01]  /*62f0*/  FSEL R20, R20, R241.reuse, P4 ;  /* 0x000000f114147208 */ /* 0x080fe20002000000 */
[----:B------:R-:W-:Y:S01]  /*6300*/  FMUL.FTZ R24, R131, R24 ;  /* 0x0000001883187220 */ /* 0x000fe20000410000 */
[----:B------:R-:W-:Y:S01]  /*6310*/  FSEL R32, R32, R241, P1 ;  /* 0x000000f120207208 */ /* 0x000fe20000800000 */
[----:B------:R-:W-:Y:S01]  /*6320*/  @P6 FADD.FTZ R241, -R241, R33 ;  /* 0x00000021f1f16221 */ /* 0x000fe20000010100 */
[----:B------:R-:W-:Y:S01]  /*6330*/  ISETP.GT.AND P6, PT, R219, R195, PT ;  /* 0x000000c3db00720c */ /* 0x000fe20003fc4270 */
[----:B------:R-:W-:Y:S01]  /*6340*/  FMUL.FTZ R20, R114, R20 ;  /* 0x0000001472147220 */ /* 0x000fe20000410000 */
[----:B------:R-:W-:Y:S01]  /*6350*/  FSETP.GE.FTZ.AND P4, PT, R130, RZ, PT ;  /* 0x000000ff8200720b */ /* 0x000fe20003f96000 */
[----:B------:R-:W-:Y:S01]  /*6360*/  FMUL.FTZ R32, R110, R32 ;  /* 0x000000206e207220 */ /* 0x000fe20000410000 */
[----:B------:R-:W-:Y:S01]  /*6370*/  FSETP.GE.FTZ.AND P0, PT, R116, RZ, PT ;  /* 0x000000ff7400720b */ /* 0x000fe20003f16000 */
[----:B------:R-:W-:Y:S01]  /*6380*/  FMUL.FTZ R124, R124, R241 ;  /* 0x000000f17c7c7220 */ /* 0x000fe20000410000 */
[-C--:B------:R-:W-:Y:S02]  /*6390*/  FSEL R25, R25, R239.reuse, P4 ;  /* 0x000000ef19197208 */ /* 0x080fe40002000000 */
[----:B------:R-:W-:Y:S02]  /*63a0*/  FSETP.GE.FTZ.AND P4, PT, R112, RZ, PT ;  /* 0x000000ff7000720b */ /* 0x000fe40003f96000 */
[----:B------:R-:W-:Y:S01]  /*63b0*/  FSEL R34, R34, R240, P0 ;  /* 0x000000f022227208 */ /* 0x000fe20000000000 */
[----:B------:R-:W-:Y:S01]  /*63c0*/  @P5 FADD.FTZ R240, -R240, R35 ;  /* 0x00000023f0f05221 */ /* 0x000fe20000010100 */
[----:B------:R-:W-:Y:S01]  /*63d0*/  FSEL R28, R28, R239, P4 ;  /* 0x000000ef1c1c7208 */ /* 0x000fe20002000000 */
[----:B------:R-:W-:Y:S02]  /*63e0*/  @P3 FADD.FTZ R239, -R239, R29 ;  /* 0x0000001defef3221 */ /* 0x000fe40000010100 */
        /* <DEDUP_REMOVED lines=38> */
.L_x_1096:
[----:B------:R-:W-:Y:S01]  /*6650*/  F2FP.BF16.PACK_AB R125, R250, R125 ;  /* 0x0000007dfa7d723e */ /* 0x000fe200000010ff */
[----:B------:R-:W-:Y:S01]  /*6660*/  IMAD.SHL.U32 R116, R172, 0x2, RZ ;  /* 0x00000002ac747824 */ /* 0x000fe200078e00ff */
[----:B------:R-:W-:Y:S02]  /*6670*/  F2FP.BF16.PACK_AB R122, R122, R249 ;  /* 0x000000f97a7a723e */ /* 0x000fe400000010ff */
[----:B------:R-:W-:Y:S01]  /*6680*/  F2FP.BF16.PACK_AB R16, R17, R16 ;  /* 0x000000101110723e */ /* 0x000fe200000010ff */
[----:B------:R-:W-:Y:S01]  /*6690*/  STS [R188+0xa000], R125 ;  /* 0x00a0007dbc007388 */ /* 0x000fe20000000800 */
[----:B------:R-:W-:Y:S02]  /*66a0*/  F2FP.BF16.PACK_AB R18, R19, R18 ;  /* 0x000000121312723e */ /* 0x000fe400000010ff */
[----:B------:R-:W-:Y:S01]  /*66b0*/  F2FP.BF16.PACK_AB R9, R9, R248 ;  /* 0x000000f80909723e */ /* 0x000fe200000010ff */
[----:B------:R2:W-:Y:S01]  /*66c0*/  STS [R188+0xa400], R122 ;  /* 0x00a4007abc007388 */ /* 0x0005e20000000800 */
        /* <DEDUP_REMOVED lines=18> */
[----:B-1----:R-:W-:Y:S01]  /*67f0*/  IADD3 R100, R116, 0x4040, RZ ;  /* 0x0000404074647810 */ /* 0x002fe20007ffe0ff */
[----:B--2---:R-:W-:Y:S01]  /*6800*/  IMAD.SHL.U32 R122, R185, 0x2, RZ ;  /* 0x00000002b97a7824 */ /* 0x004fe200078e00ff */
        /* <DEDUP_REMOVED lines=79> */
.L_x_1097:
[----:B------:R-:W-:Y:S01]  /*6d00*/  LDSM.16.M88.4 R16, [R170] ;  /* 0x00000000aa10783b */ /* 0x000fe20000000200 */
[--C-:B------:R-:W-:Y:S01]  /*6d10*/  IMAD.IADD R117, R116, 0x1, R174.reuse ;  /* 0x0000000174757824 */ /* 0x100fe200078e02ae */
[----:B------:R-:W-:Y:S01]  /*6d20*/  LEA R231, P0, R198, R120, 0x2 ;  /* 0x00000078c6e77211 */ /* 0x000fe200078010ff */
[----:B------:R-:W-:Y:S01]  /*6d30*/  IMAD.IADD R119, R170, 0x1, R174 ;  /* 0x00000001aa777824 */ /* 0x000fe200078e02ae */
[----:B------:R-:W2:Y:S01]  /*6d40*/  LDSM.16.MT88.4 R8, [R116+0x6000] ;  /* 0x006000007408783b */ /* 0x000ea20000004200 */
[----:B------:R-:W-:Y:S01]  /*6d50*/  IMAD.IADD R118, R174, 0x1, R0 ;  /* 0x00000001ae767824 */ /* 0x000fe200078e0200 */
        /* <DEDUP_REMOVED lines=52> */
[----:B------:R-:W-:Y:S01]  /*70a0*/  @P6 IADD3 R20, R184, -0x40, RZ ;  /* 0xffffffc0b8146810 */ /* 0x000fe20007ffe0ff */
[----:B------:R-:W-:Y:S04]  /*70b0*/  HMMA.16816.F32.BF16 R16, R108, R22, R16 ;  /* 0x000000166c10723c */ /* 0x000fe80000041810 */
[----:B------:R-:W-:Y:S04]  /*70c0*/  @P6 IMAD.WIDE R20, R20, 0x4, R236 ;  /* 0x0000000414146825 */ /* 0x000fe800078e02ec */
[C---:B---3--:R-:W-:Y:S01]  /*70d0*/  HMMA.16816.F32.BF16 R4, R28.reuse, R32, R4 ;  /* 0x000000201c04723c */ /* 0x048fe20000041804 */
[----:B------:R1:W5:Y:S04]  /*70e0*/  @P6 LDG.E R216, [R20.64] ;  /* 0x0000000614d86981 */ /* 0x000368000c1e1900 */
[----:B------:R1:W5:Y:S03]  /*70f0*/  @P6 LDG.E R217, [R20.64+0x20] ;  /* 0x0000200614d96981 */ /* 0x000366000c1e1900 */
[C---:B------:R-:W-:Y:S01]  /*7100*/  HMMA.16816.F32.BF16 R8, R28.reuse, R34, R8 ;  /* 0x000000221c08723c */ /* 0x040fe20000041808 */
[----:B------:R-:W-:Y:S04]  /*7110*/  LDSM.16.MT88.4 R32, [R168+0xc800] ;  /* 0x00c80000a820783b */ /* 0x000fe80000004200 */
[----:B------:R1:W5:Y:S03]  /*7120*/  @P6 LDG.E R214, [R20.64+0x80] ;  /* 0x0000800614d66981 */ /* 0x000366000c1e1900 */
[C---:B--2---:R-:W-:Y:S01]  /*7130*/  HMMA.16816.F32.BF16 R12, R28.reuse, R24, R12 ;  /* 0x000000181c0c723c */ /* 0x044fe2000004180c */
[----:B------:R1:W5:Y:S06]  /*7140*/  @P6 LDG.E R215, [R20.64+0xa0] ;  /* 0x0000a00614d76981 */ /* 0x00036c000c1e1900 */
[----:B------:R-:W-:Y:S01]  /*7150*/  IMAD.MOV.U32 R24, RZ, RZ, R231 ;  /* 0x000000ffff187224 */ /* 0x000fe200078e00e7 */
[----:B------:R-:W-:Y:S01]  /*7160*/  HMMA.16816.F32.BF16 R16, R28, R26, R16 ;  /* 0x0000001a1c10723c */ /* 0x000fe20000041810 */
[----:B------:R-:W-:Y:S03]  /*7170*/  LDSM.16.MT88.4 R28, [R168+0xa800] ;  /* 0x00a80000a81c783b */ /* 0x000fe60000004200 */
[----:B------:R-:W-:Y:S01]  /*7180*/  IMAD.MOV.U32 R25, RZ, RZ, R238 ;  /* 0x000000ffff197224 */ /* 0x000fe200078e00ee */
[CC--:B------:R-:W-:Y:S04]  /*7190*/  LEA R22, P1, R211.reuse, R24.reuse, 0x2 ;  /* 0x00000018d3167211 */ /* 0x0c0fe800078210ff */
[-C--:B------:R-:W-:Y:S01]  /*71a0*/  LEA.HI.X.SX32 R23, R211, R25.reuse, 0x2, P1 ;  /* 0x00000019d3177211 */ /* 0x080fe200008f16ff */
[----:B------:R2:W-:Y:S04]  /*71b0*/  RED.E.ADD.F32.FTZ.RN.STRONG.GPU [R24.64], R4 ;  /* 0x000000041800798e */ /* 0x0005e8000c10e786 */
[----:B------:R3:W-:Y:S01]  /*71c0*/  RED.E.ADD.F32.FTZ.RN.STRONG.GPU [R22.64], R5 ;  /* 0x000000051600798e */ /* 0x0007e2000c10e786 */
        /* <DEDUP_REMOVED lines=21> */
[----:B------:R-:W-:Y:S01]  /*7320*/  RED.E.ADD.F32.FTZ.RN.STRONG.GPU [R24.64+0x80], R12 ;  /* 0x0000800c1800798e */ /* 0x000fe2000c10e786 */
[-C--:B-1----:R-:W-:Y:S03]  /*7330*/  LEA R20, P4, R228, R24.reuse, 0x2 ;  /* 0x00000018e4147211 */ /* 0x082fe600078810ff */
[----:B------:R-:W-:Y:S01]  /*7340*/  RED.E.ADD.F32.FTZ.RN.STRONG.GPU [R22.64+0x80], R13 ;  /* 0x0000800d1600798e */ /* 0x000fe2000c10e786 */
[-C--:B------:R-:W-:Y:S02]  /*7350*/  LEA.HI.X.SX32 R9, R226, R25.reuse, 0x2, P1 ;  /* 0x00000019e2097211 */ /* 0x080fe400008f16ff */
[----:B------:R-:W-:Y:S02]  /*7360*/  LEA.HI.X.SX32 R21, R228, R25, 0x2, P4 ;  /* 0x00000019e4157211 */ /* 0x000fe400020f16ff */
[----:B------:R-:W-:Y:S02]  /*7370*/  ISETP.GT.AND P4, PT, R219, R195, PT ;  /* 0x000000c3db00720c */ /* 0x000fe40003f84270 */
[----:B------:R-:W-:Y:S04]  /*7380*/  @P6 IADD3 R200, P1, R200, -0x100, RZ ;  /* 0xffffff00c8c86810 */ /* 0x000fe80007f3e0ff */
[----:B------:R-:W-:Y:S02]  /*7390*/  @P6 IADD3.X R199, R199, -0x1, RZ, P1, !PT ;  /* 0xffffffffc7c76810 */ /* 0x000fe40000ffe4ff */
[CC--:B--2---:R-:W-:Y:S02]  /*73a0*/  LEA R6, P0, R204.reuse, R24.reuse, 0x2 ;  /* 0x00000018cc067211 */ /* 0x0c4fe400078010ff */
[CC--:B------:R-:W-:Y:S02]  /*73b0*/  LEA R10, P3, R227.reuse, R24.reuse, 0x2 ;  /* 0x00000018e30a7211 */ /* 0x0c0fe400078610ff */
[-C--:B------:R-:W-:Y:S02]  /*73c0*/  LEA.HI.X.SX32 R7, R204, R25.reuse, 0x2, P0 ;  /* 0x00000019cc077211 */ /* 0x080fe400000f16ff */
[-C--:B---3--:R-:W-:Y:S02]  /*73d0*/  LEA.HI.X.SX32 R11, R227, R25.reuse, 0x2, P3 ;  /* 0x00000019e30b7211 */ /* 0x088fe400018f16ff */
[C---:B------:R-:W-:Y:S01]  /*73e0*/  LEA R4, P0, R225.reuse, R24, 0x2 ;  /* 0x00000018e1047211 */ /* 0x040fe200078010ff */
[----:B------:R-:W-:Y:S03]  /*73f0*/  RED.E.ADD.F32.FTZ.RN.STRONG.GPU [R6.64], R14 ;  /* 0x0000000e0600798e */ /* 0x000fe6000c10e786 */
[----:B------:R-:W-:Y:S01]  /*7400*/  LEA.HI.X.SX32 R5, R225, R25, 0x2, P0 ;  /* 0x00000019e1057211 */ /* 0x000fe200000f16ff */
[----:B------:R-:W-:Y:S04]  /*7410*/  RED.E.ADD.F32.FTZ.RN.STRONG.GPU [R26.64], R15 ;  /* 0x0000000f1a00798e */ /* 0x000fe8000c10e786 */
        /* <DEDUP_REMOVED lines=63> */
[----:B------:R-:W-:-:S02]  /*7810*/  FMUL.FTZ R69, R69, c[0x0][0x2e0] ;  /* 0x0000b80045457a20 */ /* 0x000fc40000410000 */
[----:B------:R-:W-:Y:S02]  /*7820*/  FMUL.FTZ R70, R70, c[0x0][0x2e0] ;  /* 0x0000b80046467a20 */ /* 0x000fe40000410000 */
        /* <DEDUP_REMOVED lines=119> */
[----:B------:R-:W-:Y:S01]  /*7fa0*/  @P0 IMAD.WIDE.U32 R4, R35, c[0x0][0x3a0], RZ ;  /* 0x0000e80023040a25 */ /* 0x000fe200078e00ff */
[----:B------:R1:W-:Y:S02]  /*7fb0*/  STS [R197+0x4000], R64 ;  /* 0x00400040c5007388 */ /* 0x0003e40000000800 */
[----:B------:R-:W-:Y:S01]  /*7fc0*/  F2FP.BF16.PACK_AB R62, R63, R62 ;  /* 0x0000003e3f3e723e */ /* 0x000fe200000010ff */
[----:B------:R-:W-:Y:S01]  /*7fd0*/  @P0 IMAD R35, R35, c[0x0][0x3a4], R5 ;  /* 0x0000e90023230a24 */ /* 0x000fe200078e0205 */
[----:B------:R1:W-:Y:S01]  /*7fe0*/  STS [R197+0x4400], R66 ;  /* 0x00440042c5007388 */ /* 0x0003e20000000800 */
[----:B------:R-:W-:-:S02]  /*7ff0*/  @P0 MOV R33, R4 ;  /* 0x0000000400210202 */ /* 0x000fc40000000f00 */
[----:B------:R-:W-:Y:S01]  /*8000*/  SHF.R.S32.HI R4, RZ, 0x1f, R181 ;  /* 0x0000001fff047819 */ /* 0x000fe200000114b5 */
        /* <DEDUP_REMOVED lines=15> */
.L_x_1099:
        /* <DEDUP_REMOVED lines=15> */
.L_x_1100:
[----:B------:R-:W-:Y:S01]  /*81f0*/  BAR.SYNC.DEFER_BLOCKING 0x0 ;  /* 0x0000000000007b1d */ /* 0x000fe20000010000 */
[--C-:B------:R-:W-:Y:S01]  /*8200*/  SHF.R.S32.HI R41, RZ, 0x1f, R182.reuse ;  /* 0x0000001fff297819 */ /* 0x100fe200000114b6 */
[----:B-1----:R-:W-:Y:S01]  /*8210*/  IMAD.MOV.U32 R40, RZ, RZ, R182 ;  /* 0x000000ffff287224 */ /* 0x002fe200078e00b6 */
[----:B------:R-:W-:Y:S01]  /*8220*/  SHF.R.S32.HI R34, RZ, 0x1f, R196 ;  /* 0x0000001fff227819 */ /* 0x000fe200000114c4 */
[----:B------:R-:W-:Y:S01]  /*8230*/  IMAD R220, R186, -0x80, R220 ;  /* 0xffffff80badc7824 */ /* 0x000fe200078e02dc */
[----:B------:R-:W-:Y:S01]  /*8240*/  ISETP.GE.AND P1, PT, R182, c[0x0][0x220], PT ;  /* 0x00008800b6007a0c */ /* 0x000fe20003f26270 */
[----:B------:R-:W-:Y:S01]  /*8250*/  IMAD.WIDE.U32 R38, R196, c[0x0][0x3a0], R40 ;  /* 0x0000e800c4267a25 */ /* 0x000fe200078e0028 */
[----:B------:R-:W-:Y:S02]  /*8260*/  BSSY B0, `(.L_x_1101) ;  /* 0x000001e000007945 */ /* 0x000fe40003800000 */
[----:B------:R-:W-:Y:S01]  /*8270*/  ISETP.GE.OR P4, PT, R180, R220, P1 ;  /* 0x000000dcb400720c */ /* 0x000fe20000f86670 */
[----:B------:R-:W-:Y:S01]  /*8280*/  IMAD R36, R34, c[0x0][0x3a0], RZ ;  /* 0x0000e80022247a24 */ /* 0x000fe200078e02ff */
[----:B------:R-:W-:-:S02]  /*8290*/  IADD3 R42, P0, R33, R38, RZ ;  /* 0x00000026212a7210 */ /* 0x000fc40007f1e0ff */
[----:B------:R-:W-:Y:S01]  /*82a0*/  SHF.R.S32.HI R33, RZ, 0x1f, R203 ;  /* 0x0000001fff217819 */ /* 0x000fe200000114cb */
[----:B------:R-:W-:-:S05]  /*82b0*/  IMAD R36, R196, c[0x0][0x3a4], R36 ;  /* 0x0000e900c4247a24 */ /* 0x000fca00078e0224 */
[----:B------:R-:W-:Y:S01]  /*82c0*/  IADD3.X R43, R35, R39, R36, P0, !PT ;  /* 0x00000027232b7210 */ /* 0x000fe200007fe424 */
[----:B------:R-:W-:Y:S01]  /*82d0*/  IMAD R36, R33, c[0x0][0x3b8], RZ ;  /* 0x0000ee0021247a24 */ /* 0x000fe200078e02ff */
[----:B------:R-:W-:Y:S01]  /*82e0*/  SHF.R.S32.HI R35, RZ, 0x1f, R180 ;  /* 0x0000001fff237819 */ /* 0x000fe200000114b4 */
[----:B------:R1:W2:Y:S02]  /*82f0*/  LDS.128 R28, [R122+0x7000] ;  /* 0x007000007a1c7984 */ /* 0x0002a40000000c00 */
        /* <DEDUP_REMOVED lines=10> */
[----:B-1----:R-:W1:Y:S01]  /*83a0*/  LDS.128 R120, [R122+0x6000] ;  /* 0x006000007a787984 */ /* 0x002e620000000c00 */
        /* <DEDUP_REMOVED lines=9> */
.L_x_1102:
[----:B------:R-:W-:Y:S05]  /*8440*/  BSYNC B0 ;  /* 0x0000000000007941 */ /* 0x000fea0003800000 */
.L_x_1101:
[----:B------:R-:W-:Y:S01]  /*8450*/  IADD3 R37, R180, 0x20, RZ ;  /* 0x00000020b4257810 */ /* 0x000fe20007ffe0ff */
[----:B------:R-:W-:Y:S03]  /*8460*/  BSSY B0, `(.L_x_1103) ;  /* 0x000000e000007945 */ /* 0x000fe60003800000 */
[----:B------:R-:W-:-:S13]  /*8470*/  ISETP.GE.OR P3, PT, R37, R220, P1 ;  /* 0x000000dc2500720c */ /* 0x000fda0000f66670 */
[----:B------:R-:W-:Y:S05]  /*8480*/  @P3 BRA `(.L_x_1104) ;  /* 0x000000b000003947 */ /* 0x000fea0003800000 */
[----:B------:R-:W-:Y:S01]  /*8490*/  IADD3 R38, P0, R180, 0x20, RZ ;  /* 0x00000020b4267810 */ /* 0x000fe20007f1e0ff */
[----:B-1----:R-:W-:Y:S01]  /*84a0*/  IMAD.MOV.U32 R44, RZ, RZ, R42 ;  /* 0x000000ffff2c7224 */ /* 0x002fe200078e002a */
        /* <DEDUP_REMOVED lines=8> */
[----:B--2---:R1:W-:Y:S02]  /*8530*/  STG.E.128 [R38.64], R28 ;  /* 0x0000001c26007986 */ /* 0x0043e4000c101d06 */
.L_x_1104:
[----:B------:R-:W-:Y:S05]  /*8540*/  BSYNC B0 ;  /* 0x0000000000007941 */ /* 0x000fea0003800000 */
.L_x_1103:
[----:B-12---:R-:W-:Y:S01]  /*8550*/  IADD3 R28, R180, 0x40, RZ ;  /* 0x00000040b41c7810 */ /* 0x006fe20007ffe0ff */
        /* <DEDUP_REMOVED lines=14> */
.L_x_1106:
[----:B------:R-:W-:Y:S05]  /*8640*/  BSYNC B0 ;  /* 0x0000000000007941 */ /* 0x000fea0003800000 */
.L_x_1105:
[----:B-1-3--:R-:W-:Y:S01]  /*8650*/  IADD3 R24, R180, 0x60, RZ ;  /* 0x00000060b4187810 */ /* 0x00afe20007ffe0ff */
        /* <DEDUP_REMOVED lines=13> */
[----:B----4-:R1:W-:Y:S02]  /*8730*/  STG.E.128 [R28.64], R20 ;  /* 0x000000141c007986 */ /* 0x0103e4000c101d06 */
.L_x_1108:
[----:B------:R-:W-:Y:S05]  /*8740*/  BSYNC B0 ;  /* 0x0000000000007941 */ /* 0x000fea0003800000 */
.L_x_1107:
[----:B------:R-:W-:Y:S01]  /*8750*/  IMAD.WIDE.U32 R40, R196, c[0x0][0x3a8], R40 ;  /* 0x0000ea00c4287a25 */ /* 0x000fe200078e0028 */
[----:B------:R-:W-:Y:S03]  /*8760*/  BSSY B0, `(.L_x_1109) ;  /* 0x0000013000007945 */ /* 0x000fe60003800000 */
[----:B------:R-:W-:Y:S01]  /*8770*/  IMAD R34, R34, c[0x0][0x3a8], RZ ;  /* 0x0000ea0022227a24 */ /* 0x000fe200078e02ff */
[----:B-1--4-:R-:W-:Y:S01]  /*8780*/  IADD3 R22, P0, R32, R40, RZ ;  /* 0x0000002820167210 */ /* 0x012fe20007f1e0ff */
        /* <DEDUP_REMOVED lines=16> */
.L_x_1110:
[----:B------:R-:W-:Y:S05]  /*8890*/  BSYNC B0 ;  /* 0x0000000000007941 */ /* 0x000fea0003800000 */
.L_x_1109:
        /* <DEDUP_REMOVED lines=13> */
.L_x_1112:
[----:B------:R-:W-:Y:S05]  /*8970*/  BSYNC B0 ;  /* 0x0000000000007941 */ /* 0x000fea0003800000 */
.L_x_1111:
        /* <DEDUP_REMOVED lines=13> */
.L_x_1114:
[----:B------:R-:W-:Y:S05]  /*8a50*/  BSYNC B0 ;  /* 0x0000000000007941 */ /* 0x000fea0003800000 */
.L_x_1113:
        /* <DEDUP_REMOVED lines=12> */
.L_x_1069:
[----:B------:R-:W-:Y:S05]  /*8b20*/  BSYNC B1 ;  /* 0x0000000000017941 */ /* 0x000fea0003800000 */
.L_x_1047:
        /* <DEDUP_REMOVED lines=9> */
.L_x_1115:
[----:B------:R-:W-:Y:S05]  /*8bc0*/  EXIT ;  /* 0x000000000000794d */ /* 0x000fea0003800000 */
.L_x_1117:
        /* <DEDUP_REMOVED lines=11> */
.L_x_2470:


//--------------------- .text._ZN5flash44flash_bwd_dq_dk_dv_loop_seqk_parallel_kernelI23Flash_bwd_kernel_traitsILi64ELi64ELi128ELi8ELi2ELi4ELi4ELb1ELb0EN7cutlass10bfloat16_tE19Flash_kernel_traitsILi64ELi64ELi128ELi8ES3_EELb0ELb0ELb1ELb0ELb0ELb0ELb1EEEvNS_16Flash_bwd_paramsE --------------------------
	.section	.text._ZN5flash44flash_bwd_dq_dk_dv_loop_seqk_parallel_kernelI23Flash_bwd_kernel_traitsILi64ELi64ELi128ELi8ELi2ELi4ELi4ELb1ELb0EN7cutlass10bfloat16_tE19Flash_kernel_traitsILi64ELi64ELi128ELi8ES3_EELb0ELb0ELb1ELb0ELb0ELb0ELb1EEEvNS_16Flash_bwd_paramsE,"ax",@progbits
	.sectioninfo	@"SHI_REGISTERS=255"
	.align	128
        .global         _ZN5flash44flash_bwd_dq_dk_dv_loop_seqk_parallel_kernelI23Flash_bwd_kernel_traitsILi64ELi64ELi128ELi8ELi2ELi4ELi4ELb1ELb0EN7cutlass10bfloat16_tE19Flash_kernel_traitsILi64ELi64ELi128ELi8ES3_EELb0ELb0ELb1ELb0ELb0ELb0ELb1EEEvNS_16Flash_bwd_paramsE
        .type           _ZN5flash44flash_bwd_dq_dk_dv_loop_seqk_parallel_kernelI23Flash_bwd_kernel_traitsILi64ELi64ELi128ELi8ELi2ELi4ELi4ELb1ELb0EN7cutlass10bfloat16_tE19Flash_kernel_traitsILi64ELi64ELi128ELi8ES3_EELb0ELb0ELb1ELb0ELb0ELb0ELb1EEEvNS_16Flash_bwd_paramsE,@function
        .size           _ZN5flash44flash_bwd_dq_dk_dv_loop_seqk_parallel_kernelI23Flash_bwd_kernel_traitsILi64ELi64ELi128ELi8ELi2ELi4ELi4ELb1ELb0EN7cutlass10bfloat16_tE19Flash_kernel_traitsILi64ELi64ELi128ELi8ES3_EELb0ELb0ELb1ELb0ELb0ELb0ELb1EEEvNS_16Flash_bwd_paramsE,(.L_x_2471 - _ZN5flash44flash_bwd_dq_dk_dv_loop_seqk_parallel_kernelI23Flash_bwd_kernel_traitsILi64ELi64ELi128ELi8ELi2ELi4ELi4ELb1ELb0EN7cutlass10bfloat16_tE19Flash_kernel_traitsILi64ELi64ELi128ELi8ES3_EELb0ELb0ELb1ELb0ELb0ELb0ELb1EEEvNS_16Flash_bwd_paramsE)
        .other          _ZN5flash44flash_bwd_dq_dk_dv_loop_seqk_parallel_kernelI23Flash_bwd_kernel_traitsILi64ELi64ELi128ELi8ELi2ELi4ELi4ELb1ELb0EN7cutlass10bfloat16_tE19Flash_kernel_traitsILi64ELi64ELi128ELi8ES3_EELb0ELb0ELb1ELb0ELb0ELb0ELb1EEEvNS_16Flash_bwd_paramsE,@"STO_CUDA_ENTRY STV_DEFAULT"
_ZN5flash44flash_bwd_dq_dk_dv_loop_seqk_parallel_kernelI23Flash_bwd_kernel_traitsILi64ELi64ELi128ELi8ELi2ELi4ELi4ELb1ELb0EN7cutlass10bfloat16_tE19Flash_kernel_traitsILi64ELi64ELi128ELi8ES3_EELb0ELb0ELb1ELb0ELb0ELb0ELb1EEEvNS_16Flash_bwd_paramsE:
.text._ZN5flash44flash_bwd_dq_dk_dv_loop_seqk_parallel_kernelI23Flash_bwd_kernel_traitsILi64ELi64ELi128ELi8ELi2ELi4ELi4ELb1ELb0EN7cutlass10bfloat16_tE19Flash_kernel_traitsILi64ELi64ELi128ELi8ES3_EELb0ELb0ELb1ELb0ELb0ELb0ELb1EEEvNS_16Flash_bwd_paramsE:
        /* <DEDUP_REMOVED lines=12> */
[----:B------:R-:W-:Y:S01]  /*00c0*/  UMOV UR6, 0x80 ;  /* 0x0000008000067882 */ /* 0x000fe20000000000 */
[----:B------:R-:W2:Y:S01]  /*00d0*/  S2UR UR51, SR_CTAID.Z ;  /* 0x00000000003379c3 */ /* 0x000ea20000002700 */
[----:B------:R-:W-:Y:S01]  /*00e0*/  ULDC UR5, c[0x0][0x210] ;  /* 0x0000840000057ab9 */ /* 0x000fe20000000800 */
[----:B------:R-:W-:Y:S01]  /*00f0*/  IMAD.MOV.U32 R194, RZ, RZ, -0x10 ;  /* 0xfffffff0ffc27424 */ /* 0x000fe200078e00ff */
[----:B------:R-:W-:Y:S02]  /*0100*/  ULDC UR4, c[0x0][0x234] ;  /* 0x00008d0000047ab9 */ /* 0x000fe40000000800 */
[----:B------:R-:W-:Y:S02]  /*0110*/  UIMAD UR4, UR6, UR5, UR4 ;  /* 0x00000005060472a4 */ /* 0x000fe4000f8e0204 */
[----:B------:R-:W-:Y:S01]  /*0120*/  ULDC UR61, c[0x0][0x22c] ;  /* 0x00008b00003d7ab9 */ /* 0x000fe20000000800 */
[----:B------:R-:W3:Y:S01]  /*0130*/  S2UR UR48, SR_CTAID.Y ;  /* 0x00000000003079c3 */ /* 0x000ee20000002600 */
[----:B------:R-:W-:-:S02]  /*0140*/  ULDC UR14, c[0x0][0x1c8] ;  /* 0x00007200000e7ab9 */ /* 0x000fc40000000800 */
[----:B------:R-:W-:Y:S02]  /*0150*/  ULDC.U8 UR10, c[0x0][0x328] ;  /* 0x0000ca00000a7ab9 */ /* 0x000fe40000000000 */
[----:B------:R-:W-:Y:S02]  /*0160*/  UISETP.NE.AND UP5, UPT, UR10, URZ, UPT ;  /* 0x0000003f0a00728c */ /* 0x000fe4000bfa5270 */
[----:B------:R-:W-:Y:S02]  /*0170*/  ULDC UR7, c[0x0][0x1c0] ;  /* 0x0000700000077ab9 */ /* 0x000fe40000000800 */
[----:B------:R-:W-:Y:S02]  /*0180*/  ULDC UR52, c[0x0][0x1c0] ;  /* 0x0000700000347ab9 */ /* 0x000fe40000000800 */
[----:B------:R-:W-:Y:S02]  /*0190*/  ULDC UR13, c[0x0][0x1c0] ;  /* 0x00007000000d7ab9 */ /* 0x000fe40000000800 */
[----:B------:R-:W-:Y:S01]  /*01a0*/  ULDC UR12, c[0x0][0x214] ;  /* 0x00008500000c7ab9 */ /* 0x000fe20000000800 */
[----:B-1----:R-:W-:Y:S01]  /*01b0*/  SHF.R.S32.HI R7, RZ, 0x1f, R9 ;  /* 0x0000001fff077819 */ /* 0x002fe20000011409 */
[----:B------:R-:W-:Y:S01]  /*01c0*/  UIMAD.WIDE UR52, UR61, UR52, URZ ;  /* 0x000000343d3472a5 */ /* 0x000fe2000f8e023f */
[----:B------:R-:W-:Y:S01]  /*01d0*/  IMAD.SHL.U32 R245, R9, 0x2, RZ ;  /* 0x0000000209f57824 */ /* 0x000fe200078e00ff */
[----:B--2---:R-:W-:Y:S01]  /*01e0*/  UIMAD UR17, UR51, UR61, URZ ;  /* 0x0000003d331172a4 */ /* 0x004fe2000f8e023f */
[CC--:B------:R-:W-:Y:S01]  /*01f0*/  LEA.HI R4, R7.reuse, R9.reuse, RZ, 0x5 ;  /* 0x0000000907047211 */ /* 0x0c0fe200078f28ff */
[----:B------:R-:W-:Y:S01]  /*0200*/  ULOP3.LUT UR6, UR51, UR14, URZ, 0x3c, !UPT ;  /* 0x0000000e33067292 */ /* 0x000fe2000f8e3c3f */
[C---:B------:R-:W-:Y:S01]  /*0210*/  LEA.HI R6, R7.reuse, R9, RZ, 0x4 ;  /* 0x0000000907067211 */ /* 0x040fe200078f20ff */
[----:B------:R-:W-:Y:S01]  /*0220*/  UIMAD UR61, UR61, UR13, URZ ;  /* 0x0000000d3d3d72a4 */ /* 0x000fe2000f8e023f */
[--C-:B------:R-:W-:Y:S01]  /*0230*/  SHF.R.S32.HI R3, RZ, 0x5, R4.reuse ;  /* 0x00000005ff037819 */ /* 0x100fe20000011404 */
[----:B------:R-:W-:Y:S01]  /*0240*/  ULDC UR18, c[0x0][0x224] ;  /* 0x0000890000127ab9 */ /* 0x000fe20000000800 */
[----:B------:R-:W-:Y:S01]  /*0250*/  SHF.R.S32.HI R0, RZ, 0x1f, R4 ;  /* 0x0000001fff007819 */ /* 0x000fe20000011404 */
[----:B---3--:R-:W-:Y:S01]  /*0260*/  @UP5 UIMAD UR13, UR48, UR12, URZ ;  /* 0x0000000c300d52a4 */ /* 0x008fe2000f8e023f */
[-C--:B------:R-:W-:Y:S01]  /*0270*/  LEA.HI R2, R4, R3.reuse, RZ, 0x1 ;  /* 0x0000000304027211 */ /* 0x080fe200078f08ff */
[----:B------:R-:W-:Y:S01]  /*0280*/  USHF.R.S32.HI UR5, URZ, 0x1f, UR18 ;  /* 0x0000001f3f057899 */ /* 0x000fe20008011412 */
[----:B------:R-:W-:Y:S01]  /*0290*/  LEA.HI R0, R0, R3, RZ, 0x2 ;  /* 0x0000000300007211 */ /* 0x000fe200078f10ff */
[----:B------:R-:W-:Y:S01]  /*02a0*/  ULDC UR16, c[0x0][0x224] ;  /* 0x0000890000107ab9 */ /* 0x000fe20000000800 */
[----:B------:R-:W-:Y:S01]  /*02b0*/  LOP3.LUT R2, R2, 0xfffffffe, RZ, 0xc0, !PT ;  /* 0xfffffffe02027812 */ /* 0x000fe200078ec0ff */
[----:B------:R-:W-:Y:S01]  /*02c0*/  ULDC.U8 UR11, c[0x0][0x3d0] ;  /* 0x0000f400000b7ab9 */ /* 0x000fe20000000000 */
[----:B------:R-:W-:Y:S01]  /*02d0*/  LOP3.LUT R0, R0, 0xfffffffc, RZ, 0xc0, !PT ;  /* 0xfffffffc00007812 */ /* 0x000fe200078ec0ff */
[----:B------:R-:W-:Y:S01]  /*02e0*/  UISETP.NE.AND UP6, UPT, UR11, URZ, UPT ;  /* 0x0000003f0b00728c */ /* 0x000fe2000bfc5270 */
[-C--:B------:R-:W-:Y:S01]  /*02f0*/  LEA.HI R15, R7, R9.reuse, RZ, 0x2 ;  /* 0x00000009070f7211 */ /* 0x080fe200078f10ff */
[C---:B------:R-:W-:Y:S01]  /*0300*/  IMAD.IADD R12, R3.reuse, 0x1, -R2 ;  /* 0x00000001030c7824 */ /* 0x040fe200078e0a02 */
[----:B------:R-:W-:Y:S01]  /*0310*/  SHF.R.S32.HI R2, RZ, 0x4, R6 ;  /* 0x00000004ff027819 */ /* 0x000fe20000011406 */
[----:B------:R-:W-:Y:S01]  /*0320*/  IMAD.IADD R174, R3, 0x1, -R0 ;  /* 0x0000000103ae7824 */ /* 0x000fe200078e0a00 */
[--C-:B------:R-:W-:Y:S01]  /*0330*/  SHF.R.S32.HI R5, RZ, 0x2, R15.reuse ;  /* 0x00000002ff057819 */ /* 0x100fe2000001140f */
[----:B------:R-:W-:Y:S01]  /*0340*/  UIMAD.WIDE.U32 UR10, UR48, UR18, URZ ;  /* 0x00000012300a72a5 */ /* 0x000fe2000f8e003f */
[----:B------:R-:W-:Y:S01]  /*0350*/  LEA.HI R0, R6, R2, RZ, 0x1 ;  /* 0x0000000206007211 */ /* 0x000fe200078f08ff */
[----:B------:R-:W-:Y:S01]  /*0360*/  ULDC UR15, c[0x0][0x1c0] ;  /* 0x00007000000f7ab9 */ /* 0x000fe20000000800 */
[----:B------:R-:W-:Y:S01]  /*0370*/  SHF.R.S32.HI R3, RZ, 0x1f, R15 ;  /* 0x0000001fff037819 */ /* 0x000fe2000001140f */
[----:B------:R-:W-:Y:S01]  /*0380*/  USHF.L.U32 UR25, UR61, 0x4, URZ ;  /* 0x000000043d197899 */ /* 0x000fe2000800063f */
[----:B------:R-:W-:Y:S01]  /*0390*/  LOP3.LUT R0, R0, 0xfffffffe, RZ, 0xc0, !PT ;  /* 0xfffffffe00007812 */ /* 0x000fe200078ec0ff */
[----:B------:R-:W-:Y:S01]  /*03a0*/  USHF.L.U32 UR19, UR61, 0x3, URZ ;  /* 0x000000033d137899 */ /* 0x000fe2000800063f */
[----:B------:R-:W-:Y:S01]  /*03b0*/  LEA.HI R14, R7, R9, RZ, 0x3 ;  /* 0x00000009070e7211 */ /* 0x000fe200078f18ff */
[----:B------:R-:W-:Y:S01]  /*03c0*/  UIADD3 UR24, UR25, 0x20, URZ ;  /* 0x0000002019187890 */ /* 0x000fe2000fffe03f */
[----:B------:R-:W-:Y:S01]  /*03d0*/  IMAD.U32 R18, RZ, RZ, UR10 ;  /* 0x0000000aff127e24 */ /* 0x000fe2000f8e00ff */
[----:B------:R-:W-:Y:S01]  /*03e0*/  USHF.L.U32 UR60, UR61, 0x6, URZ ;  /* 0x000000063d3c7899 */ /* 0x000fe2000800063f */
[----:B------:R-:W-:Y:S01]  /*03f0*/  IMAD.IADD R10, R2, 0x1, -R0 ;  /* 0x00000001020a7824 */ /* 0x000fe200078e0a00 */
[----:B------:R-:W-:Y:S01]  /*0400*/  LEA.HI R0, R3, R5, RZ, 0x3 ;  /* 0x0000000503007211 */ /* 0x000fe200078f18ff */
[----:B------:R-:W-:Y:S01]  /*0410*/  UIADD3 UR23, UR19, UR24, URZ ;  /* 0x0000001813177290 */ /* 0x000fe2000fffe03f */
[----:B------:R-:W-:Y:S01]  /*0420*/  LOP3.LUT R3, R4, 0xffffffe0, RZ, 0xc0, !PT ;  /* 0xffffffe004037812 */ /* 0x000fe200078ec0ff */
[----:B------:R-:W-:Y:S01]  /*0430*/  IMAD.U32 R19, RZ, RZ, UR11 ;  /* 0x0000000bff137e24 */ /* 0x000fe2000f8e00ff */
[----:B------:R-:W-:Y:S01]  /*0440*/  LOP3.LUT R2, R0, 0xfffffff8, RZ, 0xc0, !PT ;  /* 0xfffffff800027812 */ /* 0x000fe200078ec0ff */
[----:B------:R-:W-:Y:S01]  /*0450*/  UIADD3 UR22, UR19, UR23, URZ ;  /* 0x0000001713167290 */ /* 0x000fe2000fffe03f */
[----:B------:R-:W-:Y:S01]  /*0460*/  SHF.R.S32.HI R238, RZ, 0x3, R14 ;  /* 0x00000003ffee7819 */ /* 0x000fe2000001140e */
[----:B------:R-:W-:Y:S01]  /*0470*/  IMAD.IADD R0, R9, 0x1, -R3 ;  /* 0x0000000109007824 */ /* 0x000fe200078e0a03 */
[----:B------:R-:W-:Y:S01]  /*0480*/  ULDC.64 UR8, c[0x0][0x118] ;  /* 0x0000460000087ab9 */ /* 0x000fe20000000a00 */
[----:B------:R-:W-:Y:S01]  /*0490*/  IMAD.IADD R8, R5, 0x1, -R2 ;  /* 0x0000000105087824 */ /* 0x000fe200078e0a02 */
[----:B------:R-:W-:Y:S01]  /*04a0*/  UIADD3 UR21, UR19, UR22, URZ ;  /* 0x0000001613157290 */ /* 0x000fe2000fffe03f */
[----:B------:R-:W-:Y:S01]  /*04b0*/  IMAD.U32 R3, RZ, RZ, UR4 ;  /* 0x00000004ff037e24 */ /* 0x000fe2000f8e00ff */
[----:B------:R-:W-:Y:S01]  /*04c0*/  SHF.R.S32.HI R2, RZ, 0x1f, R0 ;  /* 0x0000001fff027819 */ /* 0x000fe20000011400 */
[----:B------:R-:W-:-:S02]  /*04d0*/  UIMAD UR4, UR48, UR7, UR51 ;  /* 0x00000007300472a4 */ /* 0x000fc4000f8e0233 */
[----:B------:R-:W-:Y:S01]  /*04e0*/  USHF.R.S32.HI UR7, URZ, 0x1f, UR51 ;  /* 0x0000001f3f077899 */ /* 0x000fe20008011433 */
[----:B------:R-:W-:Y:S01]  /*04f0*/  LEA.HI R16, R2, R0, RZ, 0x2 ;  /* 0x0000000002107211 */ /* 0x000fe200078f10ff */
[----:B------:R1:W-:Y:S01]  /*0500*/  STL [R1+0x20], R3 ;  /* 0x0000200301007387 */ /* 0x0003e20000100800 */
[----:B------:R-:W-:Y:S01]  /*0510*/  LOP3.LUT R0, R14, 0xfffffff8, RZ, 0xc0, !PT ;  /* 0xfffffff80e007812 */ /* 0x000fe200078ec0ff */
[----:B------:R-:W-:Y:S01]  /*0520*/  UIADD3 UR20, UR19, UR21, URZ ;  /* 0x0000001513147290 */ /* 0x000fe2000fffe03f */
[----:B------:R-:W-:Y:S01]  /*0530*/  LOP3.LUT R2, R6, 0xfffffff0, RZ, 0xc0, !PT ;  /* 0xfffffff006027812 */ /* 0x000fe200078ec0ff */
[----:B------:R-:W-:Y:S01]  /*0540*/  IMAD.U32 R6, RZ, RZ, UR17 ;  /* 0x00000011ff067e24 */ /* 0x000fe2000f8e00ff */
[----:B------:R-:W-:Y:S01]  /*0550*/  ULDC UR57, c[0x0][0x2e8] ;  /* 0x0000ba0000397ab9 */ /* 0x000fe20000000800 */
[C---:B------:R-:W-:Y:S01]  /*0560*/  IMAD.IADD R0, R9.reuse, 0x1, -R0 ;  /* 0x0000000109007824 */ /* 0x040fe200078e0a00 */
[----:B------:R-:W-:Y:S01]  /*0570*/  UIMAD.WIDE.U32 UR58, UR52, UR10, URZ ;  /* 0x0000000a343a72a5 */ /* 0x000fe2000f8e003f */
[----:B------:R-:W-:Y:S01]  /*0580*/  IMAD.IADD R2, R9, 0x1, -R2 ;  /* 0x0000000109027824 */ /* 0x000fe200078e0a02 */
[----:B------:R2:W-:Y:S01]  /*0590*/  STL [R1+0x1c], R6 ;  /* 0x00001c0601007387 */ /* 0x0005e20000100800 */
[C---:B------:R-:W-:Y:S01]  /*05a0*/  IMAD.SHL.U32 R232, R0.reuse, 0x8, RZ ;  /* 0x0000000800e87824 */ /* 0x040fe200078e00ff */
[C---:B------:R-:W-:Y:S01]  /*05b0*/  LOP3.LUT P4, RZ, R0.reuse, 0x2, RZ, 0xc0, !PT ;  /* 0x0000000200ff7812 */ /* 0x040fe2000788c0ff */
[----:B------:R-:W-:Y:S01]  /*05c0*/  UIMAD UR31, UR61, 0x18, URZ ;  /* 0x000000183d1f78a4 */ /* 0x000fe2000f8e023f */
[----:B------:R-:W-:Y:S01]  /*05d0*/  SHF.R.S32.HI R5, RZ, 0x1f, R2 ;  /* 0x0000001fff057819 */ /* 0x000fe20000011402 */
[----:B------:R-:W-:Y:S01]  /*05e0*/  USHF.L.U32 UR30, UR61, 0x5, URZ ;  /* 0x000000053d1e7899 */ /* 0x000fe2000800063f */
[C---:B------:R-:W-:Y:S01]  /*05f0*/  LOP3.LUT P3, RZ, R0.reuse, 0x4, RZ, 0xc0, !PT ;  /* 0x0000000400ff7812 */ /* 0x040fe2000786c0ff */
[----:B------:R-:W-:Y:S01]  /*0600*/  IMAD.SHL.U32 R0, R0, 0x40, RZ ;  /* 0x0000004000007824 */ /* 0x000fe200078e00ff */
[----:B------:R-:W-:Y:S01]  /*0610*/  LEA.HI R11, R5, R2, RZ, 0x3 ;  /* 0x00000002050b7211 */ /* 0x000fe200078f18ff */
[----:B------:R-:W-:Y:S01]  /*0620*/  IMAD.SHL.U32 R5, R10, 0x200, RZ ;  /* 0x000002000a057824 */ /* 0x000fe200078e00ff */
[----:B------:R-:W-:-:S02]  /*0630*/  UIMAD UR29, UR61, 0x28, URZ ;  /* 0x000000283d1d78a4 */ /* 0x000fc4000f8e023f */
[----:B------:R-:W-:Y:S01]  /*0640*/  LOP3.LUT R0, R0, 0x1c0, RZ, 0xc0, !PT ;  /* 0x000001c000007812 */ /* 0x000fe200078ec0ff */
[----:B------:R-:W-:Y:S02]  /*0650*/  UIMAD UR28, UR61, 0x30, URZ ;  /* 0x000000303d1c78a4 */ /* 0x000fe4000f8e023f */
[----:B------:R-:W-:Y:S01]  /*0660*/  UIMAD UR27, UR61, 0x38, URZ ;  /* 0x000000383d1b78a4 */ /* 0x000fe2000f8e023f */
[----:B-1----:R-:W-:Y:S01]  /*0670*/  IMAD.SHL.U32 R3, R238, 0x40, RZ ;  /* 0x00000040ee037824 */ /* 0x002fe200078e00ff */
[----:B------:R-:W-:Y:S01]  /*0680*/  LOP3.LUT R176, R0, 0x8, R14, 0xf8, !PT ;  /* 0x0000000800b07812 */ /* 0x000fe200078ef80e */
[----:B------:R-:W-:Y:S02]  /*0690*/  UIADD3 UR26, UR19, UR20, URZ ;  /* 0x00000014131a7290 */ /* 0x000fe4000fffe03f */
[----:B------:R-:W-:Y:S01]  /*06a0*/  UMOV UR56, 0xffffe000 ;  /* 0xffffe00000387882 */ /* 0x000fe20000000000 */
[----:B------:R-:W-:-:S04]  /*06b0*/  LOP3.LUT R3, R3, 0x1c0, RZ, 0xc0, !PT ;  /* 0x000001c003037812 */ /* 0x000fc800078ec0ff */
[----:B------:R-:W-:Y:S02]  /*06c0*/  SHF.R.U32.HI R4, RZ, 0x3, R3 ;  /* 0x00000003ff047819 */ /* 0x000fe40000011603 */
[----:B------:R-:W-:-:S04]  /*06d0*/  LOP3.LUT R3, R3, 0x38, R232, 0xf8, !PT ;  /* 0x0000003803037812 */ /* 0x000fc800078ef8e8 */
[----:B------:R-:W-:Y:S01]  /*06e0*/  LOP3.LUT R242, R3, R4, RZ, 0x3c, !PT ;  /* 0x0000000403f27212 */ /* 0x000fe200078e3cff */
[----:B------:R-:W-:Y:S01]  /*06f0*/  IMAD.U32 R4, RZ, RZ, UR6 ;  /* 0x00000006ff047e24 */ /* 0x000fe2000f8e00ff */
[----:B------:R-:W-:Y:S01]  /*0700*/  LOP3.LUT R3, R11, 0xfffffff8, RZ, 0xc0, !PT ;  /* 0xfffffff80b037812 */ /* 0x000fe200078ec0ff */
[----:B------:R-:W-:-:S03]  /*0710*/  USHF.R.S32.HI UR6, URZ, 0x1f, UR51 ;  /* 0x0000001f3f067899 */ /* 0x000fc60008011433 */
[----:B------:R1:W-:Y:S01]  /*0720*/  STL [R1+0x18], R4 ;  /* 0x0000180401007387 */ /* 0x0003e20000100800 */
[----:B------:R-:W-:Y:S01]  /*0730*/  IMAD.IADD R13, R2, 0x1, -R3 ;  /* 0x00000001020d7824 */ /* 0x000fe200078e0a03 */
[----:B------:R-:W-:Y:S01]  /*0740*/  LEA.HI R2, R7, R9, RZ, 0x6 ;  /* 0x0000000907027211 */ /* 0x000fe200078f30ff */
[----:B------:R-:W-:-:S03]  /*0750*/  IMAD.SHL.U32 R3, R174, 0x10, RZ ;  /* 0x00000010ae037824 */ /* 0x000fc600078e00ff */
[----:B------:R-:W-:Y:S02]  /*0760*/  SHF.R.S32.HI R2, RZ, 0x6, R2 ;  /* 0x00000006ff027819 */ /* 0x000fe40000011402 */
[----:B--2---:R-:W-:Y:S02]  /*0770*/  LOP3.LUT R6, R0, 0x30, R3, 0xf8, !PT ;  /* 0x0000003000067812 */ /* 0x004fe400078ef803 */
[----:B------:R-:W-:Y:S01]  /*0780*/  SHF.R.U32.HI R0, RZ, 0x3, R0 ;  /* 0x00000003ff007819 */ /* 0x000fe20000011600 */
[C---:B------:R-:W-:Y:S02]  /*0790*/  IMAD R3, R2.reuse, 0x800, R5 ;  /* 0x0000080002037824 */ /* 0x040fe400078e0205 */
[----:B------:R-:W-:Y:S01]  /*07a0*/  IMAD R242, R2, 0x200, R242 ;  /* 0x0000020002f27824 */ /* 0x000fe200078e02f2 */
[----:B------:R-:W-:-:S05]  /*07b0*/  LOP3.LUT R176, R176, R0, RZ, 0x3c, !PT ;  /* 0x00000000b0b07212 */ /* 0x000fca00078e3cff */
[----:B------:R-:W-:Y:S02]  /*07c0*/  IMAD.IADD R176, R3, 0x1, R176 ;  /* 0x0000000103b07824 */ /* 0x000fe400078e02b0 */
[----:B------:R-:W-:Y:S01]  /*07d0*/  IMAD.U32 R3, RZ, RZ, UR7 ;  /* 0x00000007ff037e24 */ /* 0x000fe2000f8e00ff */
[----:B------:R-:W-:Y:S01]  /*07e0*/  UIMAD UR7, UR4, UR16, URZ ;  /* 0x00000010040772a4 */ /* 0x000fe2000f8e023f */
[----:B------:R-:W-:Y:S01]  /*07f0*/  IMAD.U32 R3, RZ, RZ, UR13 ;  /* 0x0000000dff037e24 */ /* 0x000fe2000f8e00ff */
[----:B------:R-:W-:Y:S01]  /*0800*/  UIMAD UR4, UR5, UR48, URZ ;  /* 0x00000030050472a4 */ /* 0x000fe2000f8e023f */
[----:B-1----:R-:W-:Y:S01]  /*0810*/  IMAD.U32 R4, RZ, RZ, UR6 ;  /* 0x00000006ff047e24 */ /* 0x002fe2000f8e00ff */
[----:B------:R-:W-:Y:S01]  /*0820*/  LOP3.LUT R4, R8, 0x1, RZ, 0xc0, !PT ;  /* 0x0000000108047812 */ /* 0x000fe200078ec0ff */
[----:B------:R-:W-:Y:S01]  /*0830*/  USHF.L.U32 UR6, UR48, 0x7, URZ ;  /* 0x0000000730067899 */ /* 0x000fe2000800063f */
[----:B------:R1:W-:Y:S01]  /*0840*/  STL [R1+0x14], R3 ;  /* 0x0000140301007387 */ /* 0x0003e20000100800 */
[----:B------:R-:W-:Y:S01]  /*0850*/  IMAD.SHL.U32 R176, R176, 0x2, RZ ;  /* 0x00000002b0b07824 */ /* 0x000fe200078e00ff */
[----:B------:R-:W-:-:S02]  /*0860*/  ISETP.NE.U32.AND P0, PT, R4, 0x1, PT ;  /* 0x000000010400780c */ /* 0x000fc40003f05070 */
[----:B------:R-:W-:Y:S01]  /*0870*/  LOP3.LUT R4, R6, 0x8, R14, 0xf8, !PT ;  /* 0x0000000806047812 */ /* 0x000fe200078ef80e */
[----:B------:R-:W-:Y:S01]  /*0880*/  IMAD.U32 R17, RZ, RZ, UR6 ;  /* 0x00000006ff117e24 */ /* 0x000fe2000f8e00ff */
[----:B------:R-:W-:Y:S01]  /*0890*/  USHF.R.S32.HI UR6, URZ, 0x1f, UR48 ;  /* 0x0000001f3f067899 */ /* 0x000fe20008011430 */
[----:B------:R-:W-:Y:S02]  /*08a0*/  R2P PR, R8, 0x6 ;  /* 0x0000000608007804 */ /* 0x000fe40000000000 */
[----:B------:R-:W-:Y:S02]  /*08b0*/  LOP3.LUT R5, R5, R4, R0, 0xf6, !PT ;  /* 0x0000000405057212 */ /* 0x000fe400078ef600 */
[----:B------:R-:W-:Y:S01]  /*08c0*/  LOP3.LUT R0, R15, 0x7ffffffc, RZ, 0xc0, !PT ;  /* 0x7ffffffc0f007812 */ /* 0x000fe200078ec0ff */
[----:B------:R-:W-:Y:S01]  /*08d0*/  IMAD.U32 R6, RZ, RZ, UR6 ;  /* 0x00000006ff067e24 */ /* 0x000fe2000f8e00ff */
[----:B------:R-:W-:Y:S01]  /*08e0*/  LEA.HI R4, R7, R9, RZ, 0x7 ;  /* 0x0000000907047211 */ /* 0x000fe200078f38ff */
[----:B------:R-:W-:Y:S01]  /*08f0*/  @!UP5 UIMAD UR6, UR48, UR15, UR51 ;  /* 0x0000000f3006d2a4 */ /* 0x000fe2000f8e0233 */
[----:B------:R-:W-:Y:S01]  /*0900*/  SEL R194, R194, 0x10, !P0 ;  /* 0x00000010c2c27807 */ /* 0x000fe20004000000 */
[----:B------:R-:W-:Y:S01]  /*0910*/  IMAD.IADD R7, R9, 0x1, -R0 ;  /* 0x0000000109077824 */ /* 0x000fe200078e0a00 */
[----:B------:R-:W-:Y:S01]  /*0920*/  SHF.R.S32.HI R4, RZ, 0x7, R4 ;  /* 0x00000007ff047819 */ /* 0x000fe20000011404 */
[----:B------:R-:W-:Y:S01]  /*0930*/  IMAD.U32 R0, RZ, RZ, UR4 ;  /* 0x00000004ff007e24 */ /* 0x000fe2000f8e00ff */
[----:B------:R-:W-:Y:S01]  /*0940*/  USHF.R.S32.HI UR4, URZ, 0x1f, UR17 ;  /* 0x0000001f3f047899 */ /* 0x000fe20008011411 */
[----:B------:R-:W-:-:S02]  /*0950*/  IMAD.SHL.U32 R7, R7, 0x2, RZ ;  /* 0x0000000207077824 */ /* 0x000fc400078e00ff */
[----:B------:R-:W-:Y:S02]  /*0960*/  IMAD.SHL.U32 R6, R4, 0x8, RZ ;  /* 0x0000000804067824 */ /* 0x000fe400078e00ff */
[----:B-1----:R-:W-:-:S05]  /*0970*/  IMAD.U32 R3, RZ, RZ, UR7 ;  /* 0x00000007ff037e24 */ /* 0x002fca000f8e00ff */
[----:B------:R1:W-:Y:S04]  /*0980*/  STL [R1+0x10], R3 ;  /* 0x0000100301007387 */ /* 0x0003e80000100800 */
[----:B------:R2:W-:Y:S01]  /*0990*/  STL [R1+0xc], R0 ;  /* 0x00000c0001007387 */ /* 0x0005e20000100800 */
[----:B-1----:R-:W-:Y:S01]  /*09a0*/  IMAD.U32 R3, RZ, RZ, UR4 ;  /* 0x00000004ff037e24 */ /* 0x002fe2000f8e00ff */
[----:B------:R-:W-:Y:S01]  /*09b0*/  UIMAD UR4, UR53, UR10, URZ ;  /* 0x0000000a350472a4 */ /* 0x000fe2000f8e023f */
[----:B--2---:R-:W-:-:S03]  /*09c0*/  IMAD.SHL.U32 R0, R8, 0x40, RZ ;  /* 0x0000004008007824 */ /* 0x004fc600078e00ff */
[----:B------:R1:W-:Y:S01]  /*09d0*/  STL [R1], R3 ;  /* 0x0000000301007387 */ /* 0x0003e20000100800 */
[----:B------:R-:W-:Y:S01]  /*09e0*/  IMAD.SHL.U32 R8, R10, 0x10, RZ ;  /* 0x000000100a087824 */ /* 0x000fe200078e00ff */
[----:B------:R-:W-:Y:S01]  /*09f0*/  LOP3.LUT R0, R0, 0x1c0, RZ, 0xc0, !PT ;  /* 0x000001c000007812 */ /* 0x000fe200078ec0ff */
[----:B-1----:R-:W-:Y:S01]  /*0a00*/  IMAD.SHL.U32 R3, R2, 0x20, RZ ;  /* 0x0000002002037824 */ /* 0x002fe200078e00ff */
[----:B------:R-:W-:Y:S02]  /*0a10*/  LOP3.LUT R2, R6, 0x8, RZ, 0xc0, !PT ;  /* 0x0000000806027812 */ /* 0x000fe400078ec0ff */
[----:B------:R-:W-:Y:S02]  /*0a20*/  SHF.R.U32.HI R6, RZ, 0x3, R0 ;  /* 0x00000003ff067819 */ /* 0x000fe40000011600 */
[----:B------:R-:W-:Y:S02]  /*0a30*/  LOP3.LUT R245, R3, 0x6, R245, 0xf8, !PT ;  /* 0x0000000603f57812 */ /* 0x000fe400078ef8f5 */
[----:B------:R-:W-:-:S02]  /*0a40*/  LOP3.LUT R9, R2, 0x10, R8, 0xf8, !PT ;  /* 0x0000001002097812 */ /* 0x000fc400078ef808 */
[----:B------:R-:W-:Y:S02]  /*0a50*/  LOP3.LUT R3, R0, 0x20, R3, 0xf8, !PT ;  /* 0x0000002000037812 */ /* 0x000fe400078ef803 */
[----:B------:R-:W-:Y:S01]  /*0a60*/  LOP3.LUT R8, R6, R0, R2, 0x1e, !PT ;  /* 0x0000000006087212 */ /* 0x000fe200078e1e02 */
[----:B------:R-:W-:Y:S01]  /*0a70*/  IMAD R0, R4, 0x1000, R7 ;  /* 0x0000100004007824 */ /* 0x000fe200078e0207 */
[----:B------:R-:W-:Y:S01]  /*0a80*/  LOP3.LUT R6, R3, R6, RZ, 0x3c, !PT ;  /* 0x0000000603067212 */ /* 0x000fe200078e3cff */
[----:B------:R-:W-:Y:S01]  /*0a90*/  IMAD.U32 R2, RZ, RZ, UR4 ;  /* 0x00000004ff027e24 */ /* 0x000fe2000f8e00ff */
[----:B------:R-:W-:Y:S01]  /*0aa0*/  SHF.R.S32.HI R4, RZ, 0x2, R16 ;  /* 0x00000002ff047819 */ /* 0x000fe20000011410 */
[----:B------:R-:W-:Y:S01]  /*0ab0*/  IMAD R0, R12, 0x400, R0 ;  /* 0x000004000c007824 */ /* 0x000fe200078e0200 */
[----:B------:R-:W-:Y:S01]  /*0ac0*/  @!UP5 UIMAD UR4, UR6, UR12, URZ ;  /* 0x0000000c0604d2a4 */ /* 0x000fe2000f8e023f */
[----:B------:R-:W-:Y:S01]  /*0ad0*/  IMAD.SHL.U32 R3, R13, 0x40, RZ ;  /* 0x000000400d037824 */ /* 0x000fe200078e00ff */
[----:B------:R1:W-:Y:S01]  /*0ae0*/  STL [R1+0x8], R2 ;  /* 0x0000080201007387 */ /* 0x0003e20000100800 */
[----:B------:R-:W-:-:S02]  /*0af0*/  IMAD.IADD R196, R6, 0x1, R0 ;  /* 0x0000000106c47824 */ /* 0x000fc400078e0200 */
[----:B------:R-:W-:Y:S01]  /*0b00*/  IMAD.SHL.U32 R0, R10, 0x8, RZ ;  /* 0x000000080a007824 */ /* 0x000fe200078e00ff */
[----:B------:R-:W-:Y:S01]  /*0b10*/  LOP3.LUT R3, R3, 0x1c0, RZ, 0xc0, !PT ;  /* 0x000001c003037812 */ /* 0x000fe200078ec0ff */
[----:B------:R-:W-:Y:S02]  /*0b20*/  IMAD.SHL.U32 R6, R11, 0x40, RZ ;  /* 0x000000400b067824 */ /* 0x000fe400078e00ff */
[----:B------:R-:W-:Y:S02]  /*0b30*/  IMAD R239, R12, 0x10, R4 ;  /* 0x000000100cef7824 */ /* 0x000fe400078e0204 */
[----:B------:R-:W-:-:S03]  /*0b40*/  IMAD.SHL.U32 R196, R196, 0x2, RZ ;  /* 0x00000002c4c47824 */ /* 0x000fc600078e00ff */
[----:B------:R-:W-:Y:S01]  /*0b50*/  SHF.R.S32.HI R252, RZ, 0x1f, R239 ;  /* 0x0000001ffffc7819 */ /* 0x000fe200000114ef */
[----:B------:R-:W-:Y:S02]  /*0b60*/  IMAD.IADD R197, R196, 0x1, R194 ;  /* 0x00000001c4c57824 */ /* 0x000fe400078e02c2 */
[----:B-1----:R-:W-:Y:S01]  /*0b70*/  IMAD R2, R174, 0x400, R7 ;  /* 0x00000400ae027824 */ /* 0x002fe200078e0207 */
[----:B------:R-:W-:Y:S02]  /*0b80*/  LOP3.LUT R7, R3, 0x8, R0, 0xf8, !PT ;  /* 0x0000000803077812 */ /* 0x000fe400078ef800 */
[----:B------:R-:W-:Y:S01]  /*0b90*/  LOP3.LUT R0, R6, 0xfffffe00, RZ, 0xc0, !PT ;  /* 0xfffffe0006007812 */ /* 0x000fe200078ec0ff */
[----:B------:R-:W-:Y:S01]  /*0ba0*/  IMAD.IADD R8, R2, 0x1, R8 ;  /* 0x0000000102087824 */ /* 0x000fe200078e0208 */
[----:B------:R-:W-:-:S03]  /*0bb0*/  SHF.R.U32.HI R2, RZ, 0x3, R3 ;  /* 0x00000003ff027819 */ /* 0x000fc60000011603 */
[--C-:B------:R-:W-:Y:S01]  /*0bc0*/  IMAD R4, R12, 0x400, R0.reuse ;  /* 0x000004000c047824 */ /* 0x100fe200078e0200 */
[----:B------:R-:W-:Y:S01]  /*0bd0*/  LOP3.LUT R3, R2, R9, R3, 0x1e, !PT ;  /* 0x0000000902037212 */ /* 0x000fe200078e1e03 */
[----:B------:R-:W-:Y:S01]  /*0be0*/  IMAD R174, R174, 0x400, R0 ;  /* 0x00000400aeae7824 */ /* 0x000fe200078e0200 */
[----:B------:R-:W-:Y:S02]  /*0bf0*/  LOP3.LUT R2, R7, R2, RZ, 0x3c, !PT ;  /* 0x0000000207027212 */ /* 0x000fe400078e3cff */
[----:B------:R-:W-:Y:S01]  /*0c00*/  LOP3.LUT R182, R3, R0, RZ, 0xfc, !PT ;  /* 0x0000000003b67212 */ /* 0x000fe200078efcff */
[----:B------:R-:W-:Y:S01]  /*0c10*/  IMAD.MOV.U32 R0, RZ, RZ, 0x40 ;  /* 0x00000040ff007424 */ /* 0x000fe200078e00ff */
[----:B------:R-:W-:Y:S01]  /*0c20*/  LEA R246, R8, 0x6000, 0x1 ;  /* 0x0000600008f67811 */ /* 0x000fe200078e08ff */
[----:B------:R-:W-:Y:S02]  /*0c30*/  IMAD.IADD R181, R4, 0x1, R2 ;  /* 0x0000000104b57824 */ /* 0x000fe400078e0202 */
[----:B------:R-:W-:Y:S01]  /*0c40*/  IMAD.IADD R174, R2, 0x1, R174 ;  /* 0x0000000102ae7824 */ /* 0x000fe200078e02ae */
[----:B------:R-:W-:Y:S01]  /*0c50*/  SEL R0, R0, 0xffffffc0, !P3 ;  /* 0xffffffc000007807 */ /* 0x000fe20005800000 */
[----:B------:R-:W-:Y:S01]  /*0c60*/  IMAD.MOV.U32 R4, RZ, RZ, 0x20 ;  /* 0x00000020ff047424 */ /* 0x000fe200078e00ff */
[C---:B------:R-:W-:Y:S01]  /*0c70*/  IADD3 R247, R246.reuse, 0x40, RZ ;  /* 0x00000040f6f77810 */ /* 0x040fe20007ffe0ff */
[----:B------:R-:W-:Y:S01]  /*0c80*/  IMAD.U32 R2, RZ, RZ, UR4 ;  /* 0x00000004ff027e24 */ /* 0x000fe2000f8e00ff */
[----:B------:R-:W-:Y:S01]  /*0c90*/  USHF.R.S32.HI UR4, URZ, 0x1f, UR60 ;  /* 0x0000001f3f047899 */ /* 0x000fe2000801143c */
[----:B------:R-:W-:Y:S01]  /*0ca0*/  @P2 IADD3 R247, R246, -0x40, RZ ;  /* 0xffffffc0f6f72810 */ /* 0x000fe20007ffe0ff */
[----:B------:R-:W-:Y:S01]  /*0cb0*/  IMAD.IADD R177, R176, 0x1, R0 ;  /* 0x00000001b0b17824 */ /* 0x000fe200078e0200 */
[C---:B------:R-:W-:Y:S01]  /*0cc0*/  SEL R178, R4.reuse, 0xffffffe0, !P4 ;  /* 0xffffffe004b27807 */ /* 0x040fe20006000000 */
[----:B------:R1:W-:Y:S01]  /*0cd0*/  STL [R1+0x4], R2 ;  /* 0x0000040201007387 */ /* 0x0003e20000100800 */
[----:B------:R-:W-:Y:S01]  /*0ce0*/  SEL R4, R4, 0xffffffe0, !P1 ;  /* 0xffffffe004047807 */ /* 0x000fe20004800000 */
[----:B------:R-:W-:Y:S01]  /*0cf0*/  IMAD.U32 R3, RZ, RZ, UR4 ;  /* 0x00000004ff037e24 */ /* 0x000fe2000f8e00ff */
[----:B------:R-:W-:Y:S01]  /*0d00*/  IADD3 R251, R246, 0x420, RZ ;  /* 0x00000420f6fb7810 */ /* 0x000fe20007ffe0ff */
[----:B------:R-:W-:Y:S01]  /*0d10*/  IMAD.IADD R179, R176, 0x1, R178 ;  /* 0x00000001b0b37824 */ /* 0x000fe200078e02b2 */
[----:B------:R-:W-:Y:S01]  /*0d20*/  LEA R174, R174, 0xa000, 0x1 ;  /* 0x0000a000aeae7811 */ /* 0x000fe200078e08ff */
[----:B------:R-:W-:Y:S01]  /*0d30*/  IMAD.IADD R195, R196, 0x1, R4 ;  /* 0x00000001c4c37824 */ /* 0x000fe200078e0204 */
[----:B------:R-:W-:Y:S01]  /*0d40*/  @P1 IADD3 R251, R246, 0x3e0, RZ ;  /* 0x000003e0f6fb1810 */ /* 0x000fe20007ffe0ff */
[----:B------:R-:W-:-:S02]  /*0d50*/  IMAD.IADD R178, R178, 0x1, R177 ;  /* 0x00000001b2b27824 */ /* 0x000fc400078e02b1 */
[----:B------:R-:W-:Y:S02]  /*0d60*/  IMAD.IADD R249, R4, 0x1, R246 ;  /* 0x0000000104f97824 */ /* 0x000fe400078e02f6 */
[----:B------:R-:W-:Y:S02]  /*0d70*/  IMAD.IADD R194, R194, 0x1, R195 ;  /* 0x00000001c2c27824 */ /* 0x000fe400078e02c3 */
[----:B------:R-:W-:Y:S01]  /*0d80*/  IMAD.IADD R248, R4, 0x1, R247 ;  /* 0x0000000104f87824 */ /* 0x000fe200078e02f7 */
[----:B-1----:R-:W-:-:S04]  /*0d90*/  IADD3 R2, R239, -0x40, RZ ;  /* 0xffffffc0ef027810 */ /* 0x002fc80007ffe0ff */
[----:B------:R-:W-:Y:S01]  /*0da0*/  SHF.R.S32.HI R3, RZ, 0x1f, R2 ;  /* 0x0000001fff037819 */ /* 0x000fe20000011402 */
[----:B------:R-:W-:-:S03]  /*0db0*/  IMAD.SHL.U32 R243, R2, 0x4, RZ ;  /* 0x0000000402f37824 */ /* 0x000fc600078e00ff */
[----:B------:R-:W-:Y:S01]  /*0dc0*/  SHF.L.U64.HI R244, R2, 0x2, R3 ;  /* 0x0000000202f47819 */ /* 0x000fe20000010203 */
[----:B------:R-:W-:Y:S02]  /*0dd0*/  IMAD.SHL.U32 R3, R5, 0x2, RZ ;  /* 0x0000000205037824 */ /* 0x000fe400078e00ff */
.L_x_1188:
[----:B------:R-:W-:Y:S02]  /*0de0*/  ULDC.64 UR6, c[0x0][0x250] ;  /* 0x0000940000067ab9 */ /* 0x000fe40000000a00 */
[----:B------:R-:W-:Y:S02]  /*0df0*/  UISETP.NE.U32.AND UP3, UPT, URZ, UR6, UPT ;  /* 0x000000063f00728c */ /* 0x000fe4000bf65070 */
[----:B------:R-:W-:Y:S02]  /*0e00*/  USHF.L.U32 UR11, UR48, 0x2, URZ ;  /* 0x00000002300b7899 */ /* 0x000fe4000800063f */
[----:B------:R-:W-:Y:S02]  /*0e10*/  UISETP.NE.AND.EX UP3, UPT, URZ, UR7, UPT, UP3 ;  /* 0x000000073f00728c */ /* 0x000fe4000bf65330 */
[----:B------:R-:W-:Y:S02]  /*0e20*/  USHF.R.S32.HI UR55, URZ, 0x1f, UR48 ;  /* 0x0000001f3f377899 */ /* 0x000fe40008011430 */
[----:B------:R-:W-:-:S02]  /*0e30*/  ULDC.U8 UR4, c[0x0][0x312] ;  /* 0x0000c48000047ab9 */ /* 0x000fc40000000000 */
[----:B------:R-:W-:Y:S01]  /*0e40*/  USHF.L.U64.HI UR5, UR48, 0x2, UR55 ;  /* 0x0000000230057899 */ /* 0x000fe20008010237 */
[----:B------:R-:W-:Y:S01]  /*0e50*/  PLOP3.LUT P0, PT, PT, PT, UP3, 0x80, 0x0 ;  /* 0x000000000000781c */ /* 0x000fe20003f0f038 */
[----:B------:R-:W-:-:S03]  /*0e60*/  UISETP.NE.AND UP4, UPT, UR4, URZ, UPT ;  /* 0x0000003f0400728c */ /* 0x000fc6000bf85270 */
[----:B------:R-:W-:-:S04]  /*0e70*/  @UP3 UIADD3 UR6, UP0, UR11, UR6, URZ ;  /* 0x000000060b063290 */ /* 0x000fc8000ff1e03f */
[----:B------:R-:W-:Y:S02]  /*0e80*/  @UP3 UIADD3.X UR7, UR5, UR7, URZ, UP0, !UPT ;  /* 0x0000000705073290 */ /* 0x000fe400087fe43f */
[----:B-1----:R-:W-:-:S04]  /*0e90*/  IMAD.U32 R8, RZ, RZ, UR6 ;  /* 0x00000006ff087e24 */ /* 0x002fc8000f8e00ff */
[----:B------:R-:W-:Y:S01]  /*0ea0*/  IMAD.U32 R9, RZ, RZ, UR7 ;  /* 0x00000007ff097e24 */ /* 0x000fe2000f8e00ff */
[----:B------:R-:W-:Y:S02]  /*0eb0*/  ULDC.64 UR6, c[0x0][0x240] ;  /* 0x0000900000067ab9 */ /* 0x000fe40000000a00 */
[----:B------:R-:W-:Y:S02]  /*0ec0*/  UISETP.NE.U32.AND UP1, UPT, URZ, UR6, UPT ;  /* 0x000000063f00728c */ /* 0x000fe4000bf25070 */
[----:B------:R-:W-:Y:S01]  /*0ed0*/  UIADD3 UR6, UP0, UR11, UR6, URZ ;  /* 0x000000060b067290 */ /* 0x000fe2000ff1e03f */
[----:B--2---:R-:W2:Y:S01]  /*0ee0*/  @P0 LDG.E R8, [R8.64] ;  /* 0x0000000808080981 */ /* 0x004ea2000c1e1900 */
[----:B------:R-:W-:Y:S02]  /*0ef0*/  UISETP.NE.AND.EX UP1, UPT, URZ, UR7, UPT, UP1 ;  /* 0x000000073f00728c */ /* 0x000fe4000bf25310 */
[----:B------:R-:W-:Y:S02]  /*0f00*/  UIADD3.X UR4, UR5, UR7, URZ, UP0, !UPT ;  /* 0x0000000705047290 */ /* 0x000fe400087fe43f */
[----:B------:R-:W-:Y:S01]  /*0f10*/  IMAD.U32 R6, RZ, RZ, UR6 ;  /* 0x00000006ff067e24 */ /* 0x000fe2000f8e00ff */
[----:B------:R-:W-:Y:S01]  /*0f20*/  ULDC.64 UR6, c[0x0][0x248] ;  /* 0x0000920000067ab9 */ /* 0x000fe20000000a00 */
[----:B------:R-:W-:Y:S01]  /*0f30*/  PLOP3.LUT P2, PT, PT, PT, UP1, 0x80, 0x0 ;  /* 0x000000000000781c */ /* 0x000fe20003f4f018 */
[----:B------:R-:W-:Y:S01]  /*0f40*/  UISETP.EQ.U32.AND UP2, UPT, URZ, UR6, UPT ;  /* 0x000000063f00728c */ /* 0x000fe2000bf42070 */
[----:B------:R-:W-:Y:S01]  /*0f50*/  IMAD.U32 R7, RZ, RZ, UR4 ;  /* 0x00000004ff077e24 */ /* 0x000fe2000f8e00ff */
[----:B------:R-:W-:-:S02]  /*0f60*/  UIADD3 UR6, UP0, UR11, UR6, URZ ;  /* 0x000000060b067290 */ /* 0x000fc4000ff1e03f */
[----:B------:R-:W-:Y:S02]  /*0f70*/  UISETP.EQ.OR.EX UP2, UPT, URZ, UR7, !UP4, UP2 ;  /* 0x000000073f00728c */ /* 0x000fe4000e742720 */
[----:B------:R-:W-:Y:S02]  /*0f80*/  UIADD3.X UR7, UR5, UR7, URZ, UP0, !UPT ;  /* 0x0000000705077290 */ /* 0x000fe400087fe43f */
[----:B----4-:R-:W-:Y:S02]  /*0f90*/  MOV R4, UR6 ;  /* 0x0000000600047c02 */ /* 0x010fe40008000f00 */
[----:B------:R-:W-:Y:S02]  /*0fa0*/  PLOP3.LUT P1, PT, PT, PT, UP2, 0x80, 0x0 ;  /* 0x000000000000781c */ /* 0x000fe40003f2f028 */
[----:B---3--:R1:W3:Y:S01]  /*0fb0*/  @P2 LDG.E R2, [R6.64] ;  /* 0x0000000806022981 */ /* 0x0082e2000c1e1900 */
[----:B------:R-:W-:-:S10]  /*0fc0*/  MOV R5, UR7 ;  /* 0x0000000700057c02 */ /* 0x000fd40008000f00 */
[----:B------:R-:W4:Y:S04]  /*0fd0*/  @!P1 LDG.E R0, [R4.64] ;  /* 0x0000000804009981 */ /* 0x000f28000c1e1900 */
[----:B-1---5:R-:W5:Y:S01]  /*0fe0*/  @P2 LDG.E R6, [R6.64+0x4] ;  /* 0x0000040806062981 */ /* 0x022f62000c1e1900 */
[----:B------:R-:W-:Y:S02]  /*0ff0*/  UMOV UR4, 0xffffffff ;  /* 0xffffffff00047882 */ /* 0x000fe40000000000 */
[----:B------:R-:W-:Y:S02]  /*1000*/  UMOV UR32, URZ ;  /* 0x0000003f00207c82 */ /* 0x000fe40008000000 */
[----:B------:R-:W-:Y:S02]  /*1010*/  UMOV UR37, 0xffffffff ;  /* 0xffffffff00257882 */ /* 0x000fe40000000000 */
[----:B------:R-:W-:Y:S01]  /*1020*/  ULDC UR6, c[0x0][0x218] ;  /* 0x0000860000067ab9 */ /* 0x000fe20000000800 */
[----:B--2---:R1:W2:Y:S01]  /*1030*/  @P0 R2UR UR32, R8 ;  /* 0x00000000082003c2 */ /* 0x0042a200000e0000 */
[----:B------:R-:W-:-:S07]  /*1040*/  ISETP.NE.U32.AND P0, PT, RZ, c[0x0][0x248], PT ;  /* 0x00009200ff007a0c */ /* 0x000fce0003f05070 */
[----:B---3--:R-:W3:Y:S01]  /*1050*/  @P2 R2UR UR4, R2 ;  /* 0x00000000020423c2 */ /* 0x008ee200000e0000 */
[----:B------:R-:W-:-:S07]  /*1060*/  ISETP.NE.AND.EX P0, PT, RZ, c[0x0][0x24c], PT, P0 ;  /* 0x00009300ff007a0c */ /* 0x000fce0003f05300 */
[----:B-----5:R-:W3:Y:S08]  /*1070*/  @P2 R2UR UR10, R6 ;  /* 0x00000000060a23c2 */ /* 0x020ef000000e0000 */
[----:B----4-:R1:W4:Y:S01]  /*1080*/  @!P1 R2UR UR37, R0 ;  /* 0x00000000002593c2 */ /* 0x01032200000e0000 */
[----:B---3--:R-:W-:-:S07]  /*1090*/  @UP1 UIADD3 UR10, UR10, -UR4, URZ ;  /* 0x800000040a0a1290 */ /* 0x008fce000fffe03f */
[----:B------:R-:W-:Y:S01]  /*10a0*/  @!UP1 ULDC UR10, c[0x0][0x214] ;  /* 0x00008500000a9ab9 */ /* 0x000fe20000000800 */
[----:B------:R-:W-:Y:S05]  /*10b0*/  @!P0 BRA `(.L_x_1118) ;  /* 0x0000007000008947 */ /* 0x000fea0003800000 */
[----:B-12-4-:R-:W-:-:S13]  /*10c0*/  PLOP3.LUT P0, PT, PT, PT, UP4, 0x80, 0x0 ;  /* 0x000000000000781c */ /* 0x016fda0003f0f048 */
[----:B------:R-:W2:Y:S04]  /*10d0*/  @P0 LDG.E R0, [R4.64+0x4] ;  /* 0x0000040804000981 */ /* 0x000ea8000c1e1900 */
[----:B------:R-:W3:Y:S01]  /*10e0*/  @!P0 LDG.E R4, [R4.64] ;  /* 0x0000000804048981 */ /* 0x000ee2000c1e1900 */
[----:B--2---:R-:W1:Y:S02]  /*10f0*/  @P0 R2UR UR6, R0 ;  /* 0x00000000000603c2 */ /* 0x004e6400000e0000 */
[----:B-1----:R-:W-:-:S11]  /*1100*/  @UP4 UIADD3 UR6, UR6, -UR37, URZ ;  /* 0x8000002506064290 */ /* 0x002fd6000fffe03f */
[----:B---3--:R1:W2:Y:S01]  /*1110*/  @!P0 R2UR UR6, R4 ;  /* 0x00000000040683c2 */ /* 0x0082a200000e0000 */
[----:B------:R-:W-:-:S07]  /*1120*/  DEPBAR.LE SB1, 0x0, {2} ;  /* 0x000090040000791a */ /* 0x000fce0000000000 */
.L_x_1118:
[----:B-12-4-:R-:W-:Y:S02]  /*1130*/  ULDC.64 UR12, c[0x0][0x258] ;  /* 0x00009600000c7ab9 */ /* 0x016fe40000000a00 */
        /* <DEDUP_REMOVED lines=10> */
[----:B------:R-:W2:Y:S02]  /*11e0*/  @P0 LDG.E R0, [R4.64] ;  /* 0x0000000804000981 */ /* 0x000ea4000c1e1900 */
[----:B------:R-:W-:-:S04]  /*11f0*/  @!UP2 UISETP.NE.AND.EX UP0, UPT, URZ, UR13, UPT, UP0 ;  /* 0x0000000d3f00a28c */ /* 0x000fc8000bf05300 */
[----:B------:R-:W-:Y:S02]  /*1200*/  @!UP2 USEL UR7, URZ, UR7, !UP0 ;  /* 0x000000073f07a287 */ /* 0x000fe4000c000000 */
[----:B------:R-:W-:Y:S01]  /*1210*/  USHF.L.U32 UR17, UR33, 0x7, URZ ;  /* 0x0000000721117899 */ /* 0x000fe2000800063f */
[----:B--2---:R-:W1:Y:S02]  /*1220*/  @P0 R2UR UR5, R0 ;  /* 0x00000000000503c2 */ /* 0x004e6400000e0000 */
[----:B-1----:R-:W-:Y:S02]  /*1230*/  @UP2 UIADD3 UR5, UR5, -UR32, URZ ;  /* 0x8000002005052290 */ /* 0x002fe4000fffe03f */
        /* <DEDUP_REMOVED lines=12> */
[----:B------:R-:W-:Y:S02]  /*1300*/  ULDC UR11, c[0x0][0x2e4] ;  /* 0x0000b900000b7ab9 */ /* 0x000fe40000000800 */
[----:B------:R-:W-:Y:S02]  /*1310*/  USEL UR54, UR12, UR6, !UP3 ;  /* 0x000000060c367287 */ /* 0x000fe4000d800000 */
[----:B------:R-:W-:Y:S02]  /*1320*/  UIMAD UR6, UR4, UR15, URZ ;  /* 0x0000000f040672a4 */ /* 0x000fe4000f8e023f */
[----:B------:R-:W-:-:S02]  /*1330*/  UISETP.NE.AND UP0, UPT, UR37, -0x1, UPT ;  /* 0xffffffff2500788c */ /* 0x000fc4000bf05270 */
[----:B------:R-:W-:Y:S02]  /*1340*/  @UP3 UIADD3 UR50, UR7, UR6, URZ ;  /* 0x0000000607323290 */ /* 0x000fe4000fffe03f */
[----:B------:R-:W-:Y:S02]  /*1350*/  UIADD3 UR6, UR10, 0x3f, URZ ;  /* 0x0000003f0a067890 */ /* 0x000fe4000fffe03f */
[----:B------:R-:W-:Y:S01]  /*1360*/  ULDC.64 UR12, c[0x0][0x198] ;  /* 0x00006600000c7ab9 */ /* 0x000fe20000000a00 */
[----:B------:R-:W-:Y:S01]  /*1370*/  PLOP3.LUT P1, PT, PT, PT, UP0, 0x80, 0x0 ;  /* 0x000000000000781c */ /* 0x000fe20003f2f008 */
[----:B------:R-:W-:-:S04]  /*1380*/  USHF.R.S32.HI UR7, URZ, 0x1f, UR6 ;  /* 0x0000001f3f077899 */ /* 0x000fc80008011406 */
[----:B------:R-:W-:Y:S02]  /*1390*/  ULEA.HI UR15, UR7, UR6, URZ, 0x6 ;  /* 0x00000006070f7291 */ /* 0x000fe4000f8f303f */
[----:B------:R-:W-:-:S04]  /*13a0*/  UIADD3 UR6, UR10, 0x80, UR17 ;  /* 0x000000800a067890 */ /* 0x000fc8000fffe011 */
[----:B------:R-:W-:Y:S02]  /*13b0*/  UIADD3 UR6, UR6, UR11, -UR5 ;  /* 0x0000000b06067290 */ /* 0x000fe4000fffe805 */
[----:B------:R-:W-:Y:S02]  /*13c0*/  @UP0 UIADD3 UR11, UR32, UR37, URZ ;  /* 0x00000025200b0290 */ /* 0x000fe4000fffe03f */
[----:B------:R-:W-:-:S04]  /*13d0*/  UIADD3 UR6, UR6, 0x3f, URZ ;  /* 0x0000003f06067890 */ /* 0x000fc8000fffe03f */
[----:B------:R-:W-:-:S04]  /*13e0*/  USHF.R.S32.HI UR7, URZ, 0x1f, UR6 ;  /* 0x0000001f3f077899 */ /* 0x000fc80008011406 */
[----:B------:R-:W-:Y:S02]  /*13f0*/  ULEA.HI UR14, UR7, UR6, URZ, 0x6 ;  /* 0x00000006070e7291 */ /* 0x000fe4000f8f303f */
[----:B------:R-:W-:-:S04]  /*1400*/  @UP0 UIMAD.WIDE.U32 UR6, UR11, UR12, URZ ;  /* 0x0000000c0b0602a5 */ /* 0x000fc8000f8e003f */
[----:B------:R-:W-:Y:S02]  /*1410*/  @UP0 UIMAD UR42, UR11, UR13, UR7 ;  /* 0x0000000d0b2a02a4 */ /* 0x000fe4000f8e0207 */
[----:B------:R-:W-:Y:S02]  /*1420*/  USHF.R.S32.HI UR11, URZ, 0x6, UR15 ;  /* 0x000000063f0b7899 */ /* 0x000fe4000801140f */
[----:B------:R-:W-:Y:S02]  /*1430*/  USHF.R.S32.HI UR7, URZ, 0x6, UR14 ;  /* 0x000000063f077899 */ /* 0x000fe4000801140e */
[----:B------:R-:W-:Y:S02]  /*1440*/  @UP0 UMOV UR39, UR6 ;  /* 0x0000000600270c82 */ /* 0x000fe40008000000 */
[----:B------:R-:W-:-:S04]  /*1450*/  UISETP.LT.AND UP2, UPT, UR11, UR7, UPT ;  /* 0x000000070b00728c */ /* 0x000fc8000bf41270 */
[----:B------:R-:W-:-:S04]  /*1460*/  USEL UR46, UR11, UR7, UP2 ;  /* 0x000000070b2e7287 */ /* 0x000fc80009000000 */
[----:B------:R-:W-:-:S04]  /*1470*/  ULEA UR6, UR46, 0xffffffc0, 0x6 ;  /* 0xffffffc02e067891 */ /* 0x000fc8000f8e303f */
        /* <DEDUP_REMOVED lines=14> */
.L_x_1120:
        /* <DEDUP_REMOVED lines=18> */
.L_x_1121:
[----:B------:R-:W2:Y:S01]  /*1680*/  LDL R0, [R1+0x8] ;  /* 0x0000080001007983 */ /* 0x000ea20000100800 */
[----:B------:R-:W-:-:S03]  /*1690*/  ULDC.64 UR14, c[0x0][0x370] ;  /* 0x0000dc00000e7ab9 */ /* 0x000fc60000000a00 */
[----:B------:R-:W3:Y:S04]  /*16a0*/  LDL R5, [R1+0xc] ;  /* 0x00000c0001057983 */ /* 0x000ee80000100800 */
[----:B------:R-:W4:Y:S04]  /*16b0*/  LDL R4, [R1+0x18] ;  /* 0x0000180001047983 */ /* 0x000f280000100800 */
[----:B------:R-:W2:Y:S01]  /*16c0*/  LDL R2, [R1+0x14] ;  /* 0x0000140001027983 */ /* 0x000ea20000100800 */
[----:B------:R-:W-:-:S04]  /*16d0*/  @UP3 UIMAD.WIDE.U32 UR12, UR4, UR14, URZ ;  /* 0x0000000e040c32a5 */ /* 0x000fc8000f8e003f */
[----:B------:R-:W-:-:S03]  /*16e0*/  @UP3 UIMAD UR44, UR4, UR15, UR13 ;  /* 0x0000000f042c32a4 */ /* 0x000fc6000f8e020d */
[----:B------:R-:W-:Y:S02]  /*16f0*/  @UP3 UMOV UR41, UR12 ;  /* 0x0000000c00293c82 */ /* 0x000fe40008000000 */
[----:B------:R-:W-:Y:S02]  /*1700*/  ULDC.64 UR12, c[0x0][0x368] ;  /* 0x0000da00000c7ab9 */ /* 0x000fe40000000a00 */
[----:B------:R-:W-:Y:S02]  /*1710*/  @!UP3 UIMAD UR7, UR55, UR12, URZ ;  /* 0x0000000c3707b2a4 */ /* 0x000fe4000f8e023f */
[----:B------:R-:W-:Y:S02]  /*1720*/  ULDC UR16, c[0x0][0x224] ;  /* 0x0000890000107ab9 */ /* 0x000fe40000000800 */
[----:B------:R-:W-:Y:S02]  /*1730*/  @!UP3 UIMAD UR7, UR48, UR13, UR7 ;  /* 0x0000000d3007b2a4 */ /* 0x000fe4000f8e0207 */
[----:B------:R-:W-:-:S02]  /*1740*/  @!UP3 UIMAD.WIDE.U32 UR12, UR48, UR12, URZ ;  /* 0x0000000c300cb2a5 */ /* 0x000fc4000f8e003f */
[----:B------:R-:W-:Y:S02]  /*1750*/  UIMAD.WIDE.U32 UR34, UR48, UR16, URZ ;  /* 0x00000010302272a5 */ /* 0x000fe4000f8e003f */
[----:B------:R-:W-:Y:S01]  /*1760*/  @!UP3 UIADD3 UR44, UR13, UR7, URZ ;  /* 0x000000070d2cb290 */ /* 0x000fe2000fffe03f */
[----:B------:R-:W-:Y:S01]  /*1770*/  IABS R6, c[0x0][0x1c8] ;  /* 0x0000720000067a13 */ /* 0x000fe20000000000 */
[----:B------:R-:W-:Y:S02]  /*1780*/  ULDC.64 UR14, c[0x0][0x3d8] ;  /* 0x0000f600000e7ab9 */ /* 0x000fe40000000a00 */
[----:B------:R-:W-:Y:S02]  /*1790*/  @!UP3 UMOV UR41, UR12 ;  /* 0x0000000c0029bc82 */ /* 0x000fe40008000000 */
[----:B------:R-:W-:-:S04]  /*17a0*/  UIMAD.WIDE.U32 UR12, UR52, UR4, URZ ;  /* 0x00000004340c72a5 */ /* 0x000fc8000f8e003f */
[----:B------:R-:W-:Y:S01]  /*17b0*/  USEL UR34, UR58, UR12, !UP3 ;  /* 0x0000000c3a227287 */ /* 0x000fe2000d800000 */
[----:B--2---:R1:W2:Y:S02]  /*17c0*/  R2UR UR11, R0 ;  /* 0x00000000000b73c2 */ /* 0x0042a400000e0000 */
[----:B-1----:R-:W5:Y:S06]  /*17d0*/  LDL R0, [R1+0x4] ;  /* 0x0000040001007983 */ /* 0x002f6c0000100800 */
[----:B---3--:R-:W1:Y:S02]  /*17e0*/  R2UR UR18, R5 ;  /* 0x00000000051273c2 */ /* 0x008e6400000e0000 */
[----:B-1----:R-:W-:-:S04]  /*17f0*/  UIMAD UR7, UR55, UR16, UR18 ;  /* 0x00000010370772a4 */ /* 0x002fc8000f8e0212 */
[----:B------:R-:W-:-:S04]  /*1800*/  UIADD3 UR7, UR35, UR7, URZ ;  /* 0x0000000723077290 */ /* 0x000fc8000fffe03f */
[----:B--2---:R-:W-:Y:S01]  /*1810*/  UIMAD UR7, UR52, UR7, UR11 ;  /* 0x00000007340772a4 */ /* 0x004fe2000f8e020b */
[----:B------:R-:W1:Y:S03]  /*1820*/  S2UR UR11, SR_CTAID.X ;  /* 0x00000000000b79c3 */ /* 0x000e660000002500 */
[----:B------:R-:W-:Y:S02]  /*1830*/  UIADD3 UR16, UR59, UR7, URZ ;  /* 0x000000073b107290 */ /* 0x000fe4000fffe03f */
[----:B------:R-:W-:-:S04]  /*1840*/  UIMAD UR7, UR53, UR4, URZ ;  /* 0x00000004350772a4 */ /* 0x000fc8000f8e023f */
[----:B------:R-:W-:Y:S02]  /*1850*/  @UP3 UIADD3 UR16, UR13, UR7, URZ ;  /* 0x000000070d103290 */ /* 0x000fe4000fffe03f */
[----:B-1----:R-:W-:Y:S01]  /*1860*/  UIMAD.WIDE.U32 UR12, UR11, UR14, URZ ;  /* 0x0000000e0b0c72a5 */ /* 0x002fe2000f8e003f */
[----:B----4-:R1:W2:Y:S02]  /*1870*/  R2UR UR14, R4 ;  /* 0x00000000040e73c2 */ /* 0x0102a400000e0000 */
[----:B-1----:R-:W1:Y:S08]  /*1880*/  I2F.RP R4, R6 ;  /* 0x0000000600047306 */ /* 0x002e700000209400 */
[----:B-1----:R-:W1:Y:S02]  /*1890*/  MUFU.RCP R4, R4 ;  /* 0x0000000400047308 */ /* 0x002e640000001000 */
[----:B-1----:R-:W-:-:S06]  /*18a0*/  IADD3 R4, R4, 0xffffffe, RZ ;  /* 0x0ffffffe04047810 */ /* 0x002fcc0007ffe0ff */
[----:B------:R1:W3:Y:S01]  /*18b0*/  F2I.FTZ.U32.TRUNC.NTZ R5, R4 ;  /* 0x0000000400057305 */ /* 0x0002e2000021f000 */
[----:B------:R-:W-:Y:S01]  /*18c0*/  UIMAD UR15, UR11, UR15, UR13 ;  /* 0x0000000f0b0f72a4 */ /* 0x000fe2000f8e020d */
[----:B------:R4:W2:Y:S01]  /*18d0*/  R2UR UR35, R2 ;  /* 0x00000000022373c2 */ /* 0x0008a200000e0000 */
[----:B-1----:R-:W-:Y:S01]  /*18e0*/  IMAD.MOV.U32 R4, RZ, RZ, RZ ;  /* 0x000000ffff047224 */ /* 0x002fe200078e00ff */
[----:B----4-:R-:W-:Y:S01]  /*18f0*/  IABS R2, UR51 ;  /* 0x0000003300027c13 */ /* 0x010fe20008000000 */
[----:B------:R-:W-:Y:S02]  /*1900*/  USHF.L.U32 UR11, UR48, 0x7, URZ ;  /* 0x00000007300b7899 */ /* 0x000fe4000800063f */
[----:B------:R-:W-:Y:S02]  /*1910*/  USEL UR18, UR12, URZ, UP6 ;  /* 0x0000003f0c127287 */ /* 0x000fe4000b000000 */
[----:B------:R-:W-:Y:S02]  /*1920*/  USHF.L.U64.HI UR7, UR48, 0x7, UR55 ;  /* 0x0000000730077899 */ /* 0x000fe40008010237 */
[----:B------:R-:W-:-:S02]  /*1930*/  USEL UR12, UR11, URZ, UP1 ;  /* 0x0000003f0b0c7287 */ /* 0x000fc40008800000 */
[----:B------:R-:W-:Y:S02]  /*1940*/  USEL UR7, UR7, URZ, UP1 ;  /* 0x0000003f07077287 */ /* 0x000fe40008800000 */
[----:B------:R-:W-:-:S04]  /*1950*/  UIADD3 UR12, UP1, UR6, UR12, URZ ;  /* 0x0000000c060c7290 */ /* 0x000fc8000ff3e03f */
[----:B------:R-:W-:Y:S02]  /*1960*/  UIADD3.X UR11, UR43, UR7, URZ, UP1, !UPT ;  /* 0x000000072b0b7290 */ /* 0x000fe40008ffe43f */
[----:B------:R-:W-:Y:S01]  /*1970*/  UIMAD UR7, UR53, UR12, URZ ;  /* 0x0000000c350772a4 */ /* 0x000fe2000f8e023f */
[----:B------:R-:W-:-:S03]  /*1980*/  ISETP.NE.AND P2, PT, RZ, c[0x0][0x1c8], PT ;  /* 0x00007200ff007a0c */ /* 0x000fc60003f45270 */
[----:B------:R-:W-:Y:S02]  /*1990*/  UIMAD UR11, UR52, UR11, UR7 ;  /* 0x0000000b340b72a4 */ /* 0x000fe4000f8e0207 */
[----:B--2---:R-:W-:Y:S02]  /*19a0*/  @UP5 USEL UR7, UR35, UR4, !UP3 ;  /* 0x0000000423075287 */ /* 0x004fe4000d800000 */
[----:B------:R-:W-:Y:S02]  /*19b0*/  USEL UR15, UR15, URZ, UP6 ;  /* 0x0000003f0f0f7287 */ /* 0x000fe4000b000000 */
[----:B------:R-:W-:Y:S01]  /*19c0*/  USHF.R.S32.HI UR36, URZ, 0x1f, UR17 ;  /* 0x0000001f3f247899 */ /* 0x000fe20008011411 */
[----:B-----5:R3:W1:Y:S02]  /*19d0*/  R2UR UR13, R0 ;  /* 0x00000000000d73c2 */ /* 0x02066400000e0000 */
[----:B---3--:R-:W-:-:S04]  /*19e0*/  IMAD.MOV R0, RZ, RZ, -R5 ;  /* 0x000000ffff007224 */ /* 0x008fc800078e0a05 */
[----:B------:R-:W-:-:S04]  /*19f0*/  IMAD R0, R0, R6, RZ ;  /* 0x0000000600007224 */ /* 0x000fc800078e02ff */
[----:B------:R-:W-:-:S06]  /*1a00*/  IMAD.HI.U32 R0, R5, R0, R4 ;  /* 0x0000000005007227 */ /* 0x000fcc00078e0004 */
[----:B------:R-:W-:-:S04]  /*1a10*/  IMAD.HI.U32 R0, R0, R2, RZ ;  /* 0x0000000200007227 */ /* 0x000fc800078e00ff */
[----:B------:R-:W-:-:S04]  /*1a20*/  IMAD.MOV R4, RZ, RZ, -R0 ;  /* 0x000000ffff047224 */ /* 0x000fc800078e0a00 */
[----:B------:R-:W-:-:S05]  /*1a30*/  IMAD R2, R6, R4, R2 ;  /* 0x0000000406027224 */ /* 0x000fca00078e0202 */
[----:B------:R-:W-:-:S13]  /*1a40*/  ISETP.GT.U32.AND P0, PT, R6, R2, PT ;  /* 0x000000020600720c */ /* 0x000fda0003f04070 */
[----:B------:R-:W-:-:S05]  /*1a50*/  @!P0 IMAD.IADD R2, R2, 0x1, -R6 ;  /* 0x0000000102028824 */ /* 0x000fca00078e0a06 */
[----:B------:R-:W-:Y:S02]  /*1a60*/  ISETP.GE.U32.AND P3, PT, R2, R6, PT ;  /* 0x000000060200720c */ /* 0x000fe40003f66070 */
[----:B------:R-:W-:Y:S02]  /*1a70*/  @!P0 IADD3 R0, R0, 0x1, RZ ;  /* 0x0000000100008810 */ /* 0x000fe40007ffe0ff */
[----:B------:R-:W-:Y:S01]  /*1a80*/  ISETP.LE.AND P0, PT, RZ, UR14, PT ;  /* 0x0000000eff007c0c */ /* 0x000fe2000bf03270 */
[----:B------:R-:W-:-:S08]  /*1a90*/  ULDC UR14, c[0x0][0x234] ;  /* 0x00008d00000e7ab9 */ /* 0x000fd00000000800 */
[----:B------:R-:W-:-:S05]  /*1aa0*/  @P3 IADD3 R0, R0, 0x1, RZ ;  /* 0x0000000100003810 */ /* 0x000fca0007ffe0ff */
[----:B------:R-:W-:Y:S01]  /*1ab0*/  IMAD.MOV.U32 R11, RZ, RZ, R0 ;  /* 0x000000ffff0b7224 */ /* 0x000fe200078e0000 */
[----:B------:R-:W-:-:S03]  /*1ac0*/  @UP5 UIMAD UR7, UR51, UR14, UR7 ;  /* 0x0000000e330752a4 */ /* 0x000fc6000f8e0207 */
[----:B------:R-:W-:Y:S01]  /*1ad0*/  @!P0 IMAD.MOV R11, RZ, RZ, -R11 ;  /* 0x000000ffff0b8224 */ /* 0x000fe200078e0a0b */
[----:B------:R-:W-:-:S03]  /*1ae0*/  PLOP3.LUT P0, PT, PT, PT, UP5, 0x80, 0x0 ;  /* 0x000000000000781c */ /* 0x000fc60003f0f058 */
[----:B-1----:R-:W-:Y:S02]  /*1af0*/  @!UP5 UMOV UR7, UR13 ;  /* 0x0000000d0007dc82 */ /* 0x002fe40008000000 */
[----:B------:R-:W-:Y:S01]  /*1b00*/  UIMAD.WIDE.U32 UR12, UR52, UR12, URZ ;  /* 0x0000000c340c72a5 */ /* 0x000fe2000f8e003f */
[----:B------:R-:W-:-:S03]  /*1b10*/  @!P2 LOP3.LUT R11, RZ, c[0x0][0x1c8], RZ, 0x33, !PT ;  /* 0x00007200ff0baa12 */ /* 0x000fc600078e33ff */
[----:B------:R-:W-:Y:S01]  /*1b20*/  UIADD3 UR14, UR13, UR11, URZ ;  /* 0x0000000b0d0e7290 */ /* 0x000fe2000fffe03f */
[----:B------:R-:W-:-:S03]  /*1b30*/  SHF.R.S32.HI R12, RZ, 0x1f, R11 ;  /* 0x0000001fff0c7819 */ /* 0x000fc6000001140b */
[----:B------:R-:W-:Y:S05]  /*1b40*/  @!P0 BRA `(.L_x_1122) ;  /* 0x0000007000008947 */ /* 0x000fea0003800000 */
[----:B------:R-:W2:Y:S01]  /*1b50*/  LDL R7, [R1+0x20] ;  /* 0x0000200001077983 */ /* 0x000ea20000100800 */
[----:B------:R-:W-:Y:S02]  /*1b60*/  ULDC UR35, c[0x0][0x224] ;  /* 0x0000890000237ab9 */ /* 0x000fe40000000800 */
[----:B------:R-:W-:-:S04]  /*1b70*/  @!UP3 UIMAD UR4, UR48, UR35, URZ ;  /* 0x000000233004b2a4 */ /* 0x000fc8000f8e023f */
[----:B------:R-:W-:Y:S01]  /*1b80*/  ULEA UR4, UR48, UR4, 0x7 ;  /* 0x0000000430047291 */ /* 0x000fe2000f8e383f */
[----:B--2---:R-:W1:Y:S03]  /*1b90*/  R2UR UR11, R7 ;  /* 0x00000000070b73c2 */ /* 0x004e6600000e0000 */
[----:B-1----:R-:W-:Y:S01]  /*1ba0*/  UIMAD UR11, UR11, UR51, UR4 ;  /* 0x000000330b0b72a4 */ /* 0x002fe2000f8e0204 */
[----:B------:R-:W-:Y:S05]  /*1bb0*/  BRA `(.L_x_1123) ;  /* 0x0000003000007947 */ /* 0x000fea0003800000 */
.L_x_1122:
[----:B------:R-:W2:Y:S02]  /*1bc0*/  LDL R0, [R1+0x10] ;  /* 0x0000100001007983 */ /* 0x000ea40000100800 */
[----:B--2---:R1:W2:Y:S01]  /*1bd0*/  R2UR UR11, R0 ;  /* 0x00000000000b73c2 */ /* 0x0042a200000e0000 */
[----:B------:R-:W-:-:S07]  /*1be0*/  DEPBAR.LE SB1, 0x0, {2} ;  /* 0x000090040000791a */ /* 0x000fce0000000000 */
.L_x_1123:
[----:B------:R-:W2:Y:S04]  /*1bf0*/  LDL R2, [R1+0x1c] ;  /* 0x00001c0001027983 */ /* 0x000ea80000100800 */
[----:B------:R-:W3:Y:S01]  /*1c00*/  LDL R0, [R1] ;  /* 0x0000000001007983 */ /* 0x000ee20000100800 */
[----:B------:R-:W-:Y:S01]  /*1c10*/  USHF.R.S32.HI UR4, URZ, 0x1f, UR60 ;  /* 0x0000001f3f047899 */ /* 0x000fe2000801143c */
[----:B------:R-:W-:Y:S01]  /*1c20*/  SHF.R.S32.HI R14, RZ, 0x1f, R238 ;  /* 0x0000001fff0e7819 */ /* 0x000fe200000114ee */
[----:B------:R-:W-:Y:S01]  /*1c30*/  IMAD.U32 R10, RZ, RZ, UR9 ;  /* 0x00000009ff0a7e24 */ /* 0x000fe2000f8e00ff */
[----:B------:R-:W1:Y:S01]  /*1c40*/  S2R R15, SR_TID.X ;  /* 0x00000000000f7919 */ /* 0x000e620000002100 */
[----:B------:R-:W-:Y:S01]  /*1c50*/  SHF.R.S32.HI R233, RZ, 0x1f, R232 ;  /* 0x0000001fffe97819 */ /* 0x000fe200000114e8 */
[----:B------:R-:W-:Y:S01]  /*1c60*/  IMAD.U32 R9, RZ, RZ, UR8 ;  /* 0x00000008ff097e24 */ /* 0x000fe2000f8e00ff */
[----:B------:R-:W-:Y:S01]  /*1c70*/  ULDC.64 UR8, c[0x0][0x200] ;  /* 0x0000800000087ab9 */ /* 0x000fe20000000a00 */
[----:B------:R-:W-:Y:S01]  /*1c80*/  IMAD.U32 R8, RZ, RZ, UR6 ;  /* 0x00000006ff087e24 */ /* 0x000fe2000f8e00ff */
[----:B------:R-:W-:Y:S01]  /*1c90*/  BSSY B1, `(.L_x_1119) ;  /* 0x0000752000017945 */ /* 0x000fe20003800000 */
[----:B-1----:R-:W-:Y:S01]  /*1ca0*/  SHF.R.S32.HI R16, RZ, 0x1f, R15 ;  /* 0x0000001fff107819 */ /* 0x002fe2000001140f */
[----:B--2---:R-:W1:Y:S08]  /*1cb0*/  R2UR UR35, R2 ;  /* 0x00000000022373c2 */ /* 0x004e7000000e0000 */
[----:B---3--:R2:W3:Y:S01]  /*1cc0*/  R2UR UR38, R0 ;  /* 0x00000000002673c2 */ /* 0x0084e200000e0000 */
[----:B-1----:R-:W-:-:S02]  /*1cd0*/  UIADD3 UR12, UP4, UP3, UR12, UR60, UR35 ;  /* 0x0000003c0c0c7290 */ /* 0x002fc4000fb9e023 */
[----:B------:R-:W-:Y:S02]  /*1ce0*/  USHF.R.S32.HI UR35, URZ, 0x1f, UR51 ;  /* 0x0000001f3f237899 */ /* 0x000fe40008011433 */
[----:B------:R-:W-:-:S03]  /*1cf0*/  UIADD3 UR45, UP2, UP1, UR18, UR12, UR34 ;  /* 0x0000000c122d7290 */ /* 0x000fc6000f95e022 */
[----:B------:R-:W-:Y:S01]  /*1d00*/  ULDC.64 UR12, c[0x0][0x1a8] ;  /* 0x00006a00000c7ab9 */ /* 0x000fe20000000a00 */
[----:B--2---:R-:W-:Y:S01]  /*1d10*/  IADD3 R0, P0, R238, UR6, RZ ;  /* 0x00000006ee007c10 */ /* 0x004fe2000ff1e0ff */
[----:B---3--:R-:W-:Y:S02]  /*1d20*/  UIADD3.X UR4, UR14, UR4, UR38, UP4, UP3 ;  /* 0x000000040e047290 */ /* 0x008fe4000a7e6426 */
[----:B------:R-:W-:Y:S01]  /*1d30*/  UMOV UR18, 0x4 ;  /* 0x0000000400127882 */ /* 0x000fe20000000000 */
[----:B------:R-:W-:Y:S01]  /*1d40*/  IADD3.X R2, R14, UR43, RZ, P0, !PT ;  /* 0x0000002b0e027c10 */ /* 0x000fe200087fe4ff */
[----:B------:R-:W-:Y:S01]  /*1d50*/  UIADD3.X UR40, UR15, UR4, UR16, UP2, UP1 ;  /* 0x000000040f287290 */ /* 0x000fe200097e2410 */
[----:B------:R-:W-:Y:S01]  /*1d60*/  IMAD.WIDE.U32 R4, R0, c[0x0][0x190], R232 ;  /* 0x0000640000047a25 */ /* 0x000fe200078e00e8 */
[----:B------:R-:W-:-:S03]  /*1d70*/  UIMAD UR4, UR35, UR12, URZ ;  /* 0x0000000c230472a4 */ /* 0x000fc6000f8e023f */
[----:B------:R-:W-:Y:S01]  /*1d80*/  IMAD R2, R2, c[0x0][0x190], RZ ;  /* 0x0000640002027a24 */ /* 0x000fe200078e02ff */
[----:B------:R-:W-:Y:S01]  /*1d90*/  UIMAD UR38, UR51, UR13, UR4 ;  /* 0x0000000d332672a4 */ /* 0x000fe2000f8e0204 */
[----:B------:R-:W-:Y:S02]  /*1da0*/  IADD3 R6, P0, R4, UR54, RZ ;  /* 0x0000003604067c10 */ /* 0x000fe4000ff1e0ff */
[----:B------:R-:W-:Y:S01]  /*1db0*/  ULDC.64 UR12, c[0x0][0x378] ;  /* 0x0000de00000c7ab9 */ /* 0x000fe20000000a00 */
[----:B------:R-:W-:Y:S01]  /*1dc0*/  IMAD R0, R0, c[0x0][0x194], R2 ;  /* 0x0000650000007a24 */ /* 0x000fe200078e0202 */
[----:B------:R-:W-:Y:S01]  /*1dd0*/  UIMAD UR4, UR35, UR12, URZ ;  /* 0x0000000c230472a4 */ /* 0x000fe2000f8e023f */
[----:B------:R-:W-:-:S03]  /*1de0*/  LEA.HI R2, R16, R15, RZ, 0x5 ;  /* 0x0000000f10027211 */ /* 0x000fc600078f28ff */
[----:B------:R-:W-:Y:S01]  /*1df0*/  UIMAD UR35, UR51, UR13, UR4 ;  /* 0x0000000d332372a4 */ /* 0x000fe2000f8e0204 */
[----:B------:R-:W-:Y:S02]  /*1e00*/  IADD3.X R7, R5, UR50, R0, P0, !PT ;  /* 0x0000003205077c10 */ /* 0x000fe400087fe400 */
[----:B------:R-:W-:Y:S01]  /*1e10*/  ULDC.64 UR12, c[0x0][0x370] ;  /* 0x0000dc00000c7ab9 */ /* 0x000fe20000000a00 */
[----:B------:R-:W-:Y:S01]  /*1e20*/  LOP3.LUT R0, R2, 0xffffffe0, RZ, 0xc0, !PT ;  /* 0xffffffe002007812 */ /* 0x000fe200078ec0ff */
[----:B------:R-:W-:Y:S01]  /*1e30*/  UIMAD UR4, UR43, UR12, URZ ;  /* 0x0000000c2b0472a4 */ /* 0x000fe2000f8e023f */
[----:B------:R-:W-:Y:S01]  /*1e40*/  IADD3 R4, P0, R232, UR41, RZ ;  /* 0x00000029e8047c10 */ /* 0x000fe2000ff1e0ff */
[----:B------:R-:W-:Y:S01]  /*1e50*/  UIADD3 UR12, UR6, UR7, URZ ;  /* 0x00000007060c7290 */ /* 0x000fe2000fffe03f */
[----:B------:R-:W-:Y:S01]  /*1e60*/  SHF.R.S32.HI R2, RZ, 0x5, R2 ;  /* 0x00000005ff027819 */ /* 0x000fe20000011402 */
[----:B------:R-:W-:Y:S01]  /*1e70*/  UIMAD UR34, UR6, UR13, UR4 ;  /* 0x0000000d062272a4 */ /* 0x000fe2000f8e0204 */
[----:B------:R-:W-:Y:S01]  /*1e80*/  IMAD.IADD R0, R15, 0x1, -R0 ;  /* 0x000000010f007824 */ /* 0x000fe200078e0a00 */
[----:B------:R-:W-:Y:S01]  /*1e90*/  UIADD3 UR7, UR6, UR11, URZ ;  /* 0x0000000b06077290 */ /* 0x000fe2000fffe03f */
[----:B------:R-:W-:Y:S01]  /*1ea0*/  IADD3.X R5, R233, UR44, RZ, P0, !PT ;  /* 0x0000002ce9057c10 */ /* 0x000fe200087fe4ff */
[----:B------:R-:W-:Y:S01]  /*1eb0*/  UIMAD.WIDE UR12, UR12, UR18, UR8 ;  /* 0x000000120c0c72a5 */ /* 0x000fe2000f8e0208 */
[----:B------:R-:W-:Y:S01]  /*1ec0*/  IMAD R0, R2, UR61, R0 ;  /* 0x0000003d02007c24 */ /* 0x000fe2000f8e0200 */
[----:B------:R-:W-:-:S02]  /*1ed0*/  UIADD3 UR4, -UR5, UR10, UR17 ;  /* 0x0000000a05047290 */ /* 0x000fc4000fffe111 */
[----:B------:R-:W-:Y:S01]  /*1ee0*/  ULDC.64 UR8, c[0x0][0x3c8] ;  /* 0x0000f20000087ab9 */ /* 0x000fe20000000a00 */
[----:B------:R-:W-:Y:S01]  /*1ef0*/  IMAD.WIDE.U32 R4, R8, c[0x0][0x370], R4 ;  /* 0x0000dc0008047a25 */ /* 0x000fe200078e0004 */
[----:B------:R-:W-:Y:S01]  /*1f00*/  UIMAD.WIDE UR6, UR7, UR18, UR8 ;  /* 0x00000012070672a5 */ /* 0x000fe2000f8e0208 */
[C---:B------:R-:W-:Y:S01]  /*1f10*/  IADD3 R2, P0, R0.reuse, UR45, RZ ;  /* 0x0000002d00027c10 */ /* 0x040fe2000ff1e0ff */
[----:B------:R-:W-:Y:S01]  /*1f20*/  UMOV UR14, UR12 ;  /* 0x0000000c000e7c82 */ /* 0x000fe20008000000 */
[----:B------:R1:W2:Y:S01]  /*1f30*/  R2UR UR9, R10 ;  /* 0x000000000a0973c2 */ /* 0x0002a200000e0000 */
[----:B------:R-:W-:Y:S01]  /*1f40*/  ULDC UR18, c[0x0][0x2e8] ;  /* 0x0000ba0000127ab9 */ /* 0x000fe20000000800 */
[----:B------:R-:W-:Y:S01]  /*1f50*/  IADD3 R5, R5, UR34, RZ ;  /* 0x0000002205057c10 */ /* 0x000fe2000fffe0ff */
[----:B------:R-:W-:Y:S01]  /*1f60*/  UIADD3 UR4, UR4, -UR18, URZ ;  /* 0x8000001204047290 */ /* 0x000fe2000fffe03f */
[----:B------:R-:W-:Y:S01]  /*1f70*/  LEA.HI.X.SX32 R189, R0, UR40, 0x1, P0 ;  /* 0x0000002800bd7c11 */ /* 0x000fe200080f0eff */
[----:B------:R-:W-:Y:S01]  /*1f80*/  IMAD.U32 R0, RZ, RZ, UR51 ;  /* 0x00000033ff007e24 */ /* 0x000fe2000f8e00ff */
[----:B------:R-:W-:Y:S01]  /*1f90*/  UMOV UR16, UR6 ;  /* 0x0000000600107c82 */ /* 0x000fe20008000000 */
[----:B------:R-:W-:Y:S01]  /*1fa0*/  LEA R190, P2, R2, c[0x0][0x350], 0x2 ;  /* 0x0000d40002be7a11 */ /* 0x000fe200078410ff */
[----:B------:R-:W-:Y:S01]  /*1fb0*/  USHF.R.S32.HI UR18, URZ, 0x1f, UR4 ;  /* 0x0000001f3f127899 */ /* 0x000fe20008011404 */
[----:B------:R-:W-:Y:S01]  /*1fc0*/  IMAD.WIDE.U32 R4, R0, c[0x0][0x378], R4 ;  /* 0x0000de0000047a25 */ /* 0x000fe200078e0004 */
[----:B------:R1:W3:Y:S01]  /*1fd0*/  R2UR UR8, R9 ;  /* 0x00000000090873c2 */ /* 0x0002e200000e0000 */
[----:B------:R-:W-:Y:S01]  /*1fe0*/  UMOV UR15, UR7 ;  /* 0x00000007000f7c82 */ /* 0x000fe20008000000 */
[----:B------:R-:W-:Y:S01]  /*1ff0*/  LEA.HI.X R189, R2, c[0x0][0x354], R189, 0x2, P2 ;  /* 0x0000d50002bd7a11 */ /* 0x000fe200010f14bd */
[----:B------:R-:W-:Y:S01]  /*2000*/  ULEA.HI UR18, UR18, UR4, URZ, 0x6 ;  /* 0x0000000412127291 */ /* 0x000fe2000f8f303f */
[----:B------:R-:W-:Y:S01]  /*2010*/  IADD3 R5, R5, UR35, RZ ;  /* 0x0000002305057c10 */ /* 0x000fe2000fffe0ff */
[----:B------:R-:W-:Y:S01]  /*2020*/  IMAD.WIDE.U32 R6, R0, c[0x0][0x1a8], R6 ;  /* 0x00006a0000067a25 */ /* 0x000fe200078e0006 */
[----:B------:R-:W-:-:S02]  /*2030*/  UIADD3 UR6, UR46, -0x1, URZ ;  /* 0xffffffff2e067890 */ /* 0x000fc4000fffe03f */
[----:B------:R-:W-:Y:S01]  /*2040*/  USHF.R.S32.HI UR18, URZ, 0x6, UR18 ;  /* 0x000000063f127899 */ /* 0x000fe20008011412 */
[----:B------:R-:W-:Y:S01]  /*2050*/  IMAD R0, R14, c[0x0][0x370], RZ ;  /* 0x0000dc000e007a24 */ /* 0x000fe200078e02ff */
[----:B------:R-:W-:Y:S01]  /*2060*/  IADD3 R7, R7, UR38, RZ ;  /* 0x0000002607077c10 */ /* 0x000fe2000fffe0ff */
[----:B------:R-:W-:Y:S01]  /*2070*/  IMAD.WIDE.U32 R4, R238, c[0x0][0x370], R4 ;  /* 0x0000dc00ee047a25 */ /* 0x000fe200078e0004 */
[----:B------:R-:W-:Y:S01]  /*2080*/  UISETP.LT.AND UP1, UPT, URZ, UR18, UPT ;  /* 0x000000123f00728c */ /* 0x000fe2000bf21270 */
[----:B------:R-:W-:Y:S02]  /*2090*/  LEA R200, P4, R6, c[0x0][0x160], 0x1 ;  /* 0x0000580006c87a11 */ /* 0x000fe400078808ff */
[----:B------:R-:W-:Y:S01]  /*20a0*/  IMAD R0, R238, c[0x0][0x374], R0 ;  /* 0x0000dd00ee007a24 */ /* 0x000fe200078e0200 */
[----:B------:R-:W-:Y:S01]  /*20b0*/  USEL UR18, URZ, UR18, !UP1 ;  /* 0x000000123f127287 */ /* 0x000fe2000c800000 */
[----:B------:R-:W-:Y:S02]  /*20c0*/  LEA R198, P3, R4, c[0x0][0x330], 0x1 ;  /* 0x0000cc0004c67a11 */ /* 0x000fe400078608ff */
[----:B------:R-:W-:Y:S01]  /*20d0*/  IMAD.IADD R0, R5, 0x1, R0 ;  /* 0x0000000105007824 */ /* 0x000fe200078e0200 */
[----:B------:R-:W-:Y:S01]  /*20e0*/  UISETP.GT.AND UP1, UPT, UR46, UR18, UPT ;  /* 0x000000122e00728c */ /* 0x000fe2000bf24270 */
[----:B------:R-:W-:-:S03]  /*20f0*/  LEA.HI.X R201, R6, c[0x0][0x164], R7, 0x1, P4 ;  /* 0x0000590006c97a11 */ /* 0x000fc600020f0c07 */
[----:B------:R-:W-:Y:S02]  /*2100*/  LEA.HI.X R199, R4, c[0x0][0x334], R0, 0x1, P3 ;  /* 0x0000cd0004c77a11 */ /* 0x000fe400018f0c00 */
[----:B------:R-:W-:-:S13]  /*2110*/  PLOP3.LUT P0, PT, PT, PT, UP1, 0x80, 0x0 ;  /* 0x000000000000781c */ /* 0x000fda0003f0f018 */
[----:B-123--:R-:W-:Y:S05]  /*2120*/  @P0 BRA `(.L_x_1124) ;  /* 0x00000b2000000947 */ /* 0x00efea0003800000 */
        /* <DEDUP_REMOVED lines=18> */
.L_x_1125:
[----:B------:R-:W-:Y:S02]  /*2250*/  @UP0 UIADD3 UR4, UR32, UR37, URZ ;  /* 0x0000002520040290 */ /* 0x000fe4000fffe03f */
[----:B------:R-:W-:Y:S02]  /*2260*/  ULDC.64 UR10, c[0x0][0x3a8] ;  /* 0x0000ea00000a7ab9 */ /* 0x000fe40000000a00 */
[----:B------:R-:W-:-:S04]  /*2270*/  @UP0 UIMAD.WIDE.U32 UR6, UR4, UR10, URZ ;  /* 0x0000000a040602a5 */ /* 0x000fc8000f8e003f */
[----:B------:R-:W-:Y:S01]  /*2280*/  @UP0 UIMAD UR4, UR4, UR11, UR7 ;  /* 0x0000000b040402a4 */ /* 0x000fe2000f8e0207 */
        /* <DEDUP_REMOVED lines=11> */
[----:B------:R-:W-:Y:S02]  /*2340*/  UIADD3 UR4, UR7, UR4, URZ ;  /* 0x0000000407047290 */ /* 0x000fe4000fffe03f */
.L_x_1126:
        /* <DEDUP_REMOVED lines=8> */
[----:B------:R-:W-:Y:S02]  /*23d0*/  USHF.R.S32.HI UR12, URZ, 0x1f, UR51 ;  /* 0x0000001f3f0c7899 */ /* 0x000fe40008011433 */
        /* <DEDUP_REMOVED lines=20> */
.L_x_1128:
[----:B------:R-:W-:Y:S05]  /*2520*/  BSYNC B0 ;  /* 0x0000000000007941 */ /* 0x000fea0003800000 */
.L_x_1127:
[----:B------:R-:W-:Y:S01]  /*2530*/  IADD3 R0, R238, 0x20, RZ ;  /* 0x00000020ee007810 */ /* 0x000fe20007ffe0ff */
[----:B------:R-:W-:Y:S03]  /*2540*/  BSSY B0, `(.L_x_1129) ;  /* 0x000000e000007945 */ /* 0x000fe60003800000 */
[----:B------:R-:W-:-:S13]  /*2550*/  ISETP.GE.OR P2, PT, R0, UR5, P4 ;  /* 0x0000000500007c0c */ /* 0x000fda000a746670 */
        /* <DEDUP_REMOVED lines=12> */
.L_x_1130:
[----:B------:R-:W-:Y:S05]  /*2620*/  BSYNC B0 ;  /* 0x0000000000007941 */ /* 0x000fea0003800000 */
.L_x_1129:
        /* <DEDUP_REMOVED lines=15> */
.L_x_1132:
[----:B------:R-:W-:Y:S05]  /*2720*/  BSYNC B0 ;  /* 0x0000000000007941 */ /* 0x000fea0003800000 */
.L_x_1131:
[----:B------:R-:W-:Y:S01]  /*2730*/  IADD3 R0, R238, 0x60, RZ ;  /* 0x00000060ee007810 */ /* 0x000fe20007ffe0ff */
[----:B------:R-:W-:Y:S03]  /*2740*/  BSSY B0, `(.L_x_1133) ;  /* 0x000000d000007945 */ /* 0x000fe60003800000 */
[----:B------:R-:W-:-:S13]  /*2750*/  ISETP.GE.OR P0, PT, R0, UR5, P4 ;  /* 0x0000000500007c0c */ /* 0x000fda000a706670 */
        /* <DEDUP_REMOVED lines=11> */
.L_x_1134:
[----:B------:R-:W-:Y:S05]  /*2810*/  BSYNC B0 ;  /* 0x0000000000007941 */ /* 0x000fea0003800000 */
.L_x_1133:
[----:B------:R-:W-:Y:S01]  /*2820*/  ULDC.64 UR10, c[0x0][0x3a8] ;  /* 0x0000ea00000a7ab9 */ /* 0x000fe20000000a00 */
[----:B--2---:R-:W-:Y:S01]  /*2830*/  IMAD.U32 R4, RZ, RZ, UR17 ;  /* 0x00000011ff047e24 */ /* 0x004fe2000f8e00ff */
[----:B------:R-:W-:Y:S01]  /*2840*/  UIMAD UR5, UR36, UR10, URZ ;  /* 0x0000000a240572a4 */ /* 0x000fe2000f8e023f */
[----:B------:R-:W-:Y:S01]  /*2850*/  BSSY B0, `(.L_x_1135) ;  /* 0x0000017000007945 */ /* 0x000fe20003800000 */
[----:B------:R-:W-:Y:S01]  /*2860*/  USHF.R.S32.HI UR12, URZ, 0x1f, UR51 ;  /* 0x0000001f3f0c7899 */ /* 0x000fe20008011433 */
[----:B------:R-:W-:Y:S01]  /*2870*/  IMAD.WIDE.U32 R4, R4, c[0x0][0x3a8], R232 ;  /* 0x0000ea0004047a25 */ /* 0x000fe200078e00e8 */
[----:B------:R-:W-:-:S04]  /*2880*/  UIMAD UR5, UR17, UR11, UR5 ;  /* 0x0000000b110572a4 */ /* 0x000fc8000f8e0205 */
[----:B------:R-:W-:Y:S01]  /*2890*/  IADD3 R4, P4, R4, UR6, RZ ;  /* 0x0000000604047c10 */ /* 0x000fe2000ff9e0ff */
[----:B------:R-:W-:Y:S01]  /*28a0*/  ULDC.64 UR6, c[0x0][0x3c0] ;  /* 0x0000f00000067ab9 */ /* 0x000fe20000000a00 */
[----:B------:R-:W-:Y:S01]  /*28b0*/  MOV R0, UR5 ;  /* 0x0000000500007c02 */ /* 0x000fe20008000f00 */
        /* <DEDUP_REMOVED lines=16> */
.L_x_1136:
[----:B------:R-:W-:Y:S05]  /*29c0*/  BSYNC B0 ;  /* 0x0000000000007941 */ /* 0x000fea0003800000 */
.L_x_1135:
        /* <DEDUP_REMOVED lines=13> */
.L_x_1138:
[----:B------:R-:W-:Y:S05]  /*2aa0*/  BSYNC B0 ;  /* 0x0000000000007941 */ /* 0x000fea0003800000 */
.L_x_1137:
        /* <DEDUP_REMOVED lines=13> */
.L_x_1140:
[----:B------:R-:W-:Y:S05]  /*2b80*/  BSYNC B0 ;  /* 0x0000000000007941 */ /* 0x000fea0003800000 */
.L_x_1139:
        /* <DEDUP_REMOVED lines=12> */
.L_x_1124:
[----:B------:R-:W-:Y:S01]  /*2c50*/  ULDC.64 UR34, c[0x0][0x1a0] ;  /* 0x0000680000227ab9 */ /* 0x000fe20000000a00 */
[----:B------:R-:W-:Y:S01]  /*2c60*/  IMAD.U32 R4, RZ, RZ, UR17 ;  /* 0x00000011ff047e24 */ /* 0x000fe2000f8e00ff */
[----:B------:R-:W-:Y:S01]  /*2c70*/  UIMAD UR4, UR36, UR34, URZ ;  /* 0x00000022240472a4 */ /* 0x000fe2000f8e023f */
[----:B------:R-:W-:Y:S01]  /*2c80*/  IMAD R2, R12, c[0x0][0x1b8], RZ ;  /* 0x00006e000c027a24 */ /* 0x000fe200078e02ff */
[----:B------:R-:W-:Y:S01]  /*2c90*/  BSSY B0, `(.L_x_1142) ;  /* 0x0000023000007945 */ /* 0x000fe20003800000 */
[----:B------:R-:W-:Y:S01]  /*2ca0*/  IMAD.WIDE.U32 R4, R4, c[0x0][0x1a0], R232 ;  /* 0x0000680004047a25 */ /* 0x000fe200078e00e8 */
[----:B------:R-:W-:-:S03]  /*2cb0*/  UIMAD UR4, UR17, UR35, UR4 ;  /* 0x00000023110472a4 */ /* 0x000fc6000f8e0204 */
[----:B------:R-:W-:Y:S01]  /*2cc0*/  IMAD R2, R11, c[0x0][0x1bc], R2 ;  /* 0x00006f000b027a24 */ /* 0x000fe200078e0202 */
[----:B------:R-:W-:Y:S02]  /*2cd0*/  IADD3 R4, P0, R4, UR47, RZ ;  /* 0x0000002f04047c10 */ /* 0x000fe4000ff1e0ff */
[----:B------:R-:W-:Y:S01]  /*2ce0*/  IMAD.U32 R0, RZ, RZ, UR4 ;  /* 0x00000004ff007e24 */ /* 0x000fe2000f8e00ff */
[----:B------:R-:W-:-:S04]  /*2cf0*/  ULEA.HI UR4, UR6, UR6, URZ, 0x1 ;  /* 0x0000000606047291 */ /* 0x000fc8000f8f083f */
[----:B------:R-:W-:Y:S01]  /*2d00*/  IADD3.X R5, R5, UR49, R0, P0, !PT ;  /* 0x0000003105057c10 */ /* 0x000fe200087fe400 */
[----:B------:R-:W-:Y:S01]  /*2d10*/  ULOP3.LUT UR4, UR4, 0xfffffffe, URZ, 0xc0, !UPT ;  /* 0xfffffffe04047892 */ /* 0x000fe2000f8ec03f */
[----:B------:R-:W-:Y:S02]  /*2d20*/  PLOP3.LUT P0, PT, PT, PT, UP6, 0x80, 0x0 ;  /* 0x000000000000781c */ /* 0x000fe40003f0f068 */
[----:B------:R-:W-:Y:S01]  /*2d30*/  SHF.L.U32 R0, R242, 0x1, RZ ;  /* 0x00000001f2007819 */ /* 0x000fe200000006ff */
[----:B------:R-:W-:Y:S01]  /*2d40*/  UIADD3 UR4, UR6, -UR4, URZ ;  /* 0x8000000406047290 */ /* 0x000fe2000fffe03f */
[----:B------:R-:W-:-:S03]  /*2d50*/  IMAD.WIDE.U32 R4, R11, c[0x0][0x1b8], R4 ;  /* 0x00006e000b047a25 */ /* 0x000fc600078e0004 */
[----:B------:R-:W-:Y:S02]  /*2d60*/  UISETP.NE.AND UP0, UPT, UR4, 0x1, UPT ;  /* 0x000000010400788c */ /* 0x000fe4000bf05270 */
[----:B------:R-:W-:Y:S01]  /*2d70*/  UIMAD UR4, UR33, -0x80, UR5 ;  /* 0xffffff80210478a4 */ /* 0x000fe2000f8e0205 */
[----:B------:R-:W-:-:S03]  /*2d80*/  IADD3 R10, R5, R2, RZ ;  /* 0x00000002050a7210 */ /* 0x000fc60007ffe0ff */
[----:B------:R-:W-:Y:S02]  /*2d90*/  @P0 BAR.SYNC.DEFER_BLOCKING 0x0 ;  /* 0x0000000000000b1d */ /* 0x000fe40000010000 */
        /* <DEDUP_REMOVED lines=18> */
.L_x_1143:
[----:B------:R-:W-:Y:S05]  /*2ec0*/  BSYNC B0 ;  /* 0x0000000000007941 */ /* 0x000fea0003800000 */
.L_x_1142:
        /* <DEDUP_REMOVED lines=8> */
[----:B------:R-:W-:Y:S02]  /*2f50*/  IADD3 R2, P0, R238, 0x20, RZ ;  /* 0x00000020ee027810 */ /* 0x000fe40007f1e0ff */
[----:B------:R-:W-:-:S03]  /*2f60*/  MOV R7, R10 ;  /* 0x0000000a00077202 */ /* 0x000fc60000000f00 */
[----:B------:R-:W-:-:S04]  /*2f70*/  IMAD.X R6, RZ, RZ, R14, P0 ;  /* 0x000000ffff067224 */ /* 0x000fc800000e060e */
[----:B---3--:R-:W-:Y:S02]  /*2f80*/  IMAD R8, R6, c[0x0][0x1a0], RZ ;  /* 0x0000680006087a24 */ /* 0x008fe400078e02ff */
[----:B------:R-:W-:-:S04]  /*2f90*/  IMAD.MOV.U32 R6, RZ, RZ, R4 ;  /* 0x000000ffff067224 */ /* 0x000fc800078e0004 */
        /* <DEDUP_REMOVED lines=9> */
.L_x_1145:
[----:B------:R-:W-:Y:S05]  /*3030*/  BSYNC B0 ;  /* 0x0000000000007941 */ /* 0x000fea0003800000 */
.L_x_1144:
        /* <DEDUP_REMOVED lines=22> */
.L_x_1147:
[----:B------:R-:W-:Y:S05]  /*31a0*/  BSYNC B0 ;  /* 0x0000000000007941 */ /* 0x000fea0003800000 */
.L_x_1146:
        /* <DEDUP_REMOVED lines=21> */
.L_x_1149:
[----:B------:R-:W-:Y:S05]  /*3300*/  BSYNC B0 ;  /* 0x0000000000007941 */ /* 0x000fea0003800000 */
.L_x_1148:
        /* <DEDUP_REMOVED lines=13> */
.L_x_1151:
[----:B------:R-:W-:Y:S05]  /*33e0*/  BSYNC B0 ;  /* 0x0000000000007941 */ /* 0x000fea0003800000 */
.L_x_1150:
[----:B------:R-:W-:Y:S01]  /*33f0*/  ISETP.GE.AND P1, PT, R13, UR4, PT ;  /* 0x000000040d007c0c */ /* 0x000fe2000bf26270 */
[----:B------:R-:W-:-:S12]  /*3400*/  BSSY B0, `(.L_x_1152) ;  /* 0x000000e000007945 */ /* 0x000fd80003800000 */
[----:B------:R1:W-:Y:S01]  /*3410*/  @P1 STS.128 [R0+0x5000], RZ ;  /* 0x005000ff00001388 */ /* 0x0003e20000000c00 */
[----:B------:R-:W-:Y:S05]  /*3420*/  @P1 BRA `(.L_x_1153) ;  /* 0x000000b000001947 */ /* 0x000fea0003800000 */
[----:B------:R-:W-:-:S13]  /*3430*/  ISETP.GE.AND P0, PT, R232, c[0x0][0x220], PT ;  /* 0x00008800e8007a0c */ /* 0x000fda0003f06270 */
[----:B------:R1:W-:Y:S01]  /*3440*/  @P0 STS.128 [R0+0x5000], RZ ;  /* 0x005000ff00000388 */ /* 0x0003e20000000c00 */
[----:B------:R-:W-:Y:S05]  /*3450*/  @P0 BRA `(.L_x_1153) ;  /* 0x0000008000000947 */ /* 0x000fea0003800000 */
[----:B------:R-:W-:Y:S02]  /*3460*/  IMAD.MOV.U32 R2, RZ, RZ, c[0x0][0x370] ;  /* 0x0000dc00ff027624 */ /* 0x000fe400078e00ff */
[----:B---3--:R-:W-:-:S03]  /*3470*/  IMAD.MOV.U32 R5, RZ, RZ, c[0x0][0x374] ;  /* 0x0000dd00ff057624 */ /* 0x008fc600078e00ff */
[----:B------:R-:W-:-:S04]  /*3480*/  LEA R4, P0, R2, R198, 0x6 ;  /* 0x000000c602047211 */ /* 0x000fc800078030ff */
[----:B------:R-:W-:-:S05]  /*3490*/  LEA.HI.X R5, R2, R199, R5, 0x6, P0 ;  /* 0x000000c702057211 */ /* 0x000fca00000f3405 */
[----:B------:R-:W-:Y:S01]  /*34a0*/  @!PT LDS RZ, [RZ] ;  /* 0x00000000fffff984 */ /* 0x000fe20000000800 */
[----:B------:R-:W-:Y:S01]  /*34b0*/  @!PT LDS RZ, [RZ] ;  /* 0x00000000fffff984 */ /* 0x000fe20000000800 */
[----:B------:R-:W-:Y:S01]  /*34c0*/  @!PT LDS RZ, [RZ] ;  /* 0x00000000fffff984 */ /* 0x000fe20000000800 */
[----:B------:R3:W-:Y:S04]  /*34d0*/  LDGSTS.E.BYPASS.LTC128B.128 [R0+0x5000], [R4.64] ;  /* 0x0500000004007fae */ /* 0x0007e8000b901d48 */
.L_x_1153:
[----:B------:R-:W-:Y:S05]  /*34e0*/  BSYNC B0 ;  /* 0x0000000000007941 */ /* 0x000fea0003800000 */
.L_x_1152:
[----:B------:R-:W-:Y:S01]  /*34f0*/  PLOP3.LUT P0, PT, PT, PT, UP0, 0x40, 0x0 ;  /* 0x000000000000781c */ /* 0x000fe20003f0e808 */
[----:B------:R-:W-:Y:S01]  /*3500*/  BSSY B0, `(.L_x_1154) ;  /* 0x0000013000007945 */ /* 0x000fe20003800000 */
[----:B------:R-:W-:-:S04]  /*3510*/  IADD3 R2, R242, 0x1000, RZ ;  /* 0x00001000f2027810 */ /* 0x000fc80007ffe0ff */
        /* <DEDUP_REMOVED lines=17> */
.L_x_1155:
[----:B------:R-:W-:Y:S05]  /*3630*/  BSYNC B0 ;  /* 0x0000000000007941 */ /* 0x000fea0003800000 */
.L_x_1154:
        /* <DEDUP_REMOVED lines=20> */
.L_x_1157:
[----:B------:R-:W-:Y:S05]  /*3780*/  BSYNC B0 ;  /* 0x0000000000007941 */ /* 0x000fea0003800000 */
.L_x_1156:
[----:B------:R-:W-:Y:S01]  /*3790*/  ULDC.64 UR34, c[0x0][0x198] ;  /* 0x0000660000227ab9 */ /* 0x000fe20000000a00 */
[----:B---3--:R-:W-:Y:S01]  /*37a0*/  IMAD.U32 R4, RZ, RZ, UR17 ;  /* 0x00000011ff047e24 */ /* 0x008fe2000f8e00ff */
[----:B------:R-:W-:Y:S01]  /*37b0*/  UIMAD UR7, UR36, UR34, URZ ;  /* 0x00000022240772a4 */ /* 0x000fe2000f8e023f */
[C---:B------:R-:W-:Y:S01]  /*37c0*/  SHF.L.U64.HI R8, R239.reuse, 0x2, R252 ;  /* 0x00000002ef087819 */ /* 0x040fe200000102fc */
[----:B------:R-:W-:Y:S01]  /*37d0*/  IMAD.MOV.U32 R237, RZ, RZ, 0x7f800000 ;  /* 0x7f800000ffed7424 */ /* 0x000fe200078e00ff */
[----:B------:R-:W-:Y:S01]  /*37e0*/  ISETP.GE.AND P2, PT, R239, UR4, PT ;  /* 0x00000004ef007c0c */ /* 0x000fe2000bf46270 */
[----:B------:R-:W-:Y:S01]  /*37f0*/  UIMAD UR7, UR17, UR35, UR7 ;  /* 0x00000023110772a4 */ /* 0x000fe2000f8e0207 */
[----:B------:R-:W-:-:S05]  /*3800*/  IMAD.WIDE.U32 R4, R4, c[0x0][0x198], R232 ;  /* 0x0000660004047a25 */ /* 0x000fca00078e00e8 */
[----:B------:R-:W-:Y:S01]  /*3810*/  IMAD.U32 R2, RZ, RZ, UR7 ;  /* 0x00000007ff027e24 */ /* 0x000fe2000f8e00ff */
[----:B------:R-:W-:Y:S01]  /*3820*/  IADD3 R6, P0, R4, UR39, RZ ;  /* 0x0000002704067c10 */ /* 0x000fe2000ff1e0ff */
[----:B------:R-:W-:-:S03]  /*3830*/  IMAD.SHL.U32 R4, R239, 0x4, RZ ;  /* 0x00000004ef047824 */ /* 0x000fc600078e00ff */
[----:B------:R-:W-:Y:S02]  /*3840*/  IADD3.X R7, R5, UR42, R2, P0, !PT ;  /* 0x0000002a05077c10 */ /* 0x000fe400087fe402 */
[C---:B------:R-:W-:Y:S02]  /*3850*/  IADD3 R5, R239.reuse, 0x8, RZ ;  /* 0x00000008ef057810 */ /* 0x040fe40007ffe0ff */
[----:B------:R-:W-:Y:S02]  /*3860*/  IADD3 R4, P1, R4, UR14, RZ ;  /* 0x0000000e04047c10 */ /* 0x000fe4000ff3e0ff */
[----:B------:R-:W-:Y:S02]  /*3870*/  IADD3 R2, R239, 0x28, RZ ;  /* 0x00000028ef027810 */ /* 0x000fe40007ffe0ff */
[----:B------:R-:W-:Y:S02]  /*3880*/  ISETP.GE.AND P0, PT, R5, UR4, PT ;  /* 0x0000000405007c0c */ /* 0x000fe4000bf06270 */
[----:B------:R-:W-:-:S02]  /*3890*/  IADD3.X R5, R8, UR13, RZ, P1, !PT ;  /* 0x0000000d08057c10 */ /* 0x000fc40008ffe4ff */
[----:B------:R-:W-:Y:S01]  /*38a0*/  ISETP.GE.AND P1, PT, R2, UR4, PT ;  /* 0x0000000402007c0c */ /* 0x000fe2000bf26270 */
[----:B------:R-:W-:Y:S01]  /*38b0*/  IMAD.MOV.U32 R236, RZ, RZ, 0x7f800000 ;  /* 0x7f800000ffec7424 */ /* 0x000fe200078e00ff */
[----:B------:R-:W-:Y:S01]  /*38c0*/  IADD3 R8, R239, 0x20, RZ ;  /* 0x00000020ef087810 */ /* 0x000fe20007ffe0ff */
[----:B------:R3:W5:Y:S01]  /*38d0*/  @!P2 LDG.E R237, [R4.64] ;  /* 0x0000000804eda981 */ /* 0x000762000c1e1900 */
[----:B------:R-:W-:Y:S02]  /*38e0*/  SHF.R.S32.HI R9, RZ, 0x1f, R2 ;  /* 0x0000001fff097819 */ /* 0x000fe40000011402 */
[----:B------:R-:W-:-:S03]  /*38f0*/  ISETP.GE.AND P2, PT, R8, UR4, PT ;  /* 0x0000000408007c0c */ /* 0x000fc6000bf46270 */
[----:B------:R3:W5:Y:S01]  /*3900*/  @!P0 LDG.E R236, [R4.64+0x20] ;  /* 0x0000200804ec8981 */ /* 0x000762000c1e1900 */
[----:B------:R-:W-:Y:S02]  /*3910*/  IMAD.MOV.U32 R234, RZ, RZ, 0x7f800000 ;  /* 0x7f800000ffea7424 */ /* 0x000fe400078e00ff */
[----:B------:R-:W-:Y:S01]  /*3920*/  IMAD.MOV.U32 R235, RZ, RZ, 0x7f800000 ;  /* 0x7f800000ffeb7424 */ /* 0x000fe200078e00ff */
[----:B------:R-:W-:-:S04]  /*3930*/  @!P1 LEA R8, P0, R2, UR14, 0x2 ;  /* 0x0000000e02089c11 */ /* 0x000fc8000f8010ff */
[----:B------:R-:W-:Y:S01]  /*3940*/  @!P1 LEA.HI.X R9, R2, UR13, R9, 0x2, P0 ;  /* 0x0000000d02099c11 */ /* 0x000fe200080f1409 */
[----:B------:R1:W-:Y:S04]  /*3950*/  @P6 STS.128 [R0+0x6000], RZ ;  /* 0x006000ff00006388 */ /* 0x0003e80000000c00 */
[----:B------:R1:W5:Y:S01]  /*3960*/  @!P1 LDG.E R234, [R8.64] ;  /* 0x0000000808ea9981 */ /* 0x000362000c1e1900 */
[----:B------:R-:W-:Y:S01]  /*3970*/  IMAD R2, R12, c[0x0][0x1b0], RZ ;  /* 0x00006c000c027a24 */ /* 0x000fe200078e02ff */
[----:B------:R-:W-:Y:S02]  /*3980*/  BSSY B0, `(.L_x_1158) ;  /* 0x0000015000007945 */ /* 0x000fe40003800000 */
[----:B------:R3:W5:Y:S01]  /*3990*/  @!P2 LDG.E R235, [R4.64+0x80] ;  /* 0x0000800804eba981 */ /* 0x000762000c1e1900 */
[----:B------:R-:W-:-:S02]  /*39a0*/  IMAD R2, R11, c[0x0][0x1b4], R2 ;  /* 0x00006d000b027a24 */ /* 0x000fc400078e0202 */
[----:B---3--:R-:W-:-:S04]  /*39b0*/  IMAD.WIDE.U32 R4, R11, c[0x0][0x1b0], R6 ;  /* 0x00006c000b047a25 */ /* 0x008fc800078e0006 */
        /* <DEDUP_REMOVED lines=17> */
.L_x_1159:
[----:B-1----:R-:W-:Y:S05]  /*3ad0*/  BSYNC B0 ;  /* 0x0000000000007941 */ /* 0x002fea0003800000 */
.L_x_1158:
[----:B------:R1:W-:Y:S01]  /*3ae0*/  @P5 STS.128 [R0+0x7000], RZ ;  /* 0x007000ff00005388 */ /* 0x0003e20000000c00 */
[----:B------:R-:W-:Y:S01]  /*3af0*/  BSSY B0, `(.L_x_1160) ;  /* 0x0000013000007945 */ /* 0x000fe20003800000 */
        /* <DEDUP_REMOVED lines=18> */
.L_x_1161:
[----:B------:R-:W-:Y:S05]  /*3c20*/  BSYNC B0 ;  /* 0x0000000000007941 */ /* 0x000fea0003800000 */
.L_x_1160:
        /* <DEDUP_REMOVED lines=20> */
.L_x_1163:
[----:B------:R-:W-:Y:S05]  /*3d70*/  BSYNC B0 ;  /* 0x0000000000007941 */ /* 0x000fea0003800000 */
.L_x_1162:
        /* <DEDUP_REMOVED lines=19> */
.L_x_1165:
[----:B------:R-:W-:Y:S05]  /*3eb0*/  BSYNC B0 ;  /* 0x0000000000007941 */ /* 0x000fea0003800000 */
.L_x_1164:
[----:B------:R-:W0:Y:S01]  /*3ec0*/  LDGDEPBAR ;  /* 0x00000000000079af */ /* 0x000e220000000000 */
[----:B-1234-:R-:W-:Y:S01]  /*3ed0*/  LEA.HI R0, R16, R15, RZ, 0x4 ;  /* 0x0000000f10007211 */ /* 0x01efe200078f20ff */
[----:B------:R-:W-:Y:S01]  /*3ee0*/  IMAD.MOV.U32 R180, RZ, RZ, 0x20 ;  /* 0x00000020ffb47424 */ /* 0x000fe200078e00ff */
[----:B------:R-:W-:Y:S01]  /*3ef0*/  PLOP3.LUT P3, PT, PT, PT, UP0, 0x40, 0x0 ;  /* 0x000000000000781c */ /* 0x000fe20003f6e808 */
[----:B------:R-:W-:Y:S01]  /*3f00*/  IMAD.MOV.U32 R128, RZ, RZ, 0x40 ;  /* 0x00000040ff807424 */ /* 0x000fe200078e00ff */
[----:B------:R-:W-:Y:S01]  /*3f10*/  LOP3.LUT R0, R0, 0xfffffff0, RZ, 0xc0, !PT ;  /* 0xfffffff000007812 */ /* 0x000fe200078ec0ff */
[----:B------:R-:W-:Y:S01]  /*3f20*/  UIADD3 UR4, UR17, UR10, URZ ;  /* 0x0000000a11047290 */ /* 0x000fe2000fffe03f */
[----:B------:R-:W-:Y:S01]  /*3f30*/  PLOP3.LUT P2, PT, PT, PT, UP0, 0x40, 0x0 ;  /* 0x000000000000781c */ /* 0x000fe20003f4e808 */
[----:B------:R-:W-:Y:S01]  /*3f40*/  IMAD.MOV.U32 R219, RZ, RZ, R187 ;  /* 0x000000ffffdb7224 */ /* 0x000fe200078e00bb */
[----:B------:R-:W-:Y:S01]  /*3f50*/  CS2R R94, SRZ ;  /* 0x00000000005e7805 */ /* 0x000fe2000001ff00 */
[----:B------:R-:W-:Y:S01]  /*3f60*/  IMAD.IADD R0, R15, 0x1, -R0 ;  /* 0x000000010f007824 */ /* 0x000fe200078e0a00 */
[----:B------:R-:W-:Y:S01]  /*3f70*/  UIADD3 UR4, -UR5, 0x80, UR4 ;  /* 0x0000008005047890 */ /* 0x000fe2000fffe104 */
        /* <DEDUP_REMOVED lines=12> */
[----:B------:R-:W-:-:S04]  /*4040*/  DEPBAR.LE SB0, 0x1 ;  /* 0x000080400000791a */ /* 0x000fc80000000000 */
[----:B------:R-:W-:Y:S01]  /*4050*/  BAR.SYNC.DEFER_BLOCKING 0x0 ;  /* 0x0000000000007b1d */ /* 0x000fe20000010000 */
        /* <DEDUP_REMOVED lines=42> */
[----:B------:R-:W-:Y:S01]  /*4300*/  ULDC UR7, c[0x0][0x2e8] ;  /* 0x0000ba0000077ab9 */ /* 0x000fe20000000800 */
[----:B------:R1:W1:Y:S01]  /*4310*/  LDSM.16.M88.4 R160, [R177+0xa800] ;  /* 0x00a80000b1a0783b */ /* 0x0002620000000200 */
[----:B------:R-:W-:-:S02]  /*4320*/  UIADD3 UR34, UR4, -UR7, URZ ;  /* 0x8000000704227290 */ /* 0x000fc4000fffe03f */
[----:B------:R-:W-:Y:S01]  /*4330*/  UIADD3 UR35, UR17, 0x80, URZ ;  /* 0x0000008011237890 */ /* 0x000fe2000fffe03f */
[----:B------:R1:W1:Y:S01]  /*4340*/  LDSM.16.M88.4 R164, [R178+0xa000] ;  /* 0x00a00000b2a4783b */ /* 0x0002620000000200 */
[----:B------:R-:W-:-:S03]  /*4350*/  ULDC UR12, c[0x0][0x2e4] ;  /* 0x0000b900000c7ab9 */ /* 0x000fc60000000800 */
[----:B------:R1:W1:Y:S04]  /*4360*/  LDSM.16.M88.4 R168, [R178+0xa800] ;  /* 0x00a80000b2a8783b */ /* 0x0002680000000200 */
.L_x_1170:
[----:B------:R-:W0:Y:S01]  /*4370*/  LDGDEPBAR ;  /* 0x00000000000079af */ /* 0x000e220000000000 */
[----:B------:R-:W-:Y:S01]  /*4380*/  IADD3 R8, P0, R241, UR16, RZ ;  /* 0x00000010f1087c10 */ /* 0x000fe2000ff1e0ff */
[----:B------:R-:W-:Y:S01]  /*4390*/  USHF.L.U32 UR4, UR6, 0x6, URZ ;  /* 0x0000000606047899 */ /* 0x000fe2000800063f */
[C---:B------:R-:W-:Y:S01]  /*43a0*/  IADD3 R0, R173.reuse, R180, RZ ;  /* 0x000000b4ad007210 */ /* 0x040fe20007ffe0ff */
[----:B------:R-:W-:Y:S01]  /*43b0*/  ULDC UR7, c[0x0][0x2e4] ;  /* 0x0000b90000077ab9 */ /* 0x000fe20000000800 */
[----:B------:R-:W-:Y:S01]  /*43c0*/  IADD3.X R9, R240, UR15, RZ, P0, !PT ;  /* 0x0000000ff0097c10 */ /* 0x000fe200087fe4ff */
[----:B------:R-:W-:Y:S01]  /*43d0*/  UISETP.GE.AND UP0, UPT, UR4, UR34, UPT ;  /* 0x000000220400728c */ /* 0x000fe2000bf06270 */
[----:B------:R-:W-:Y:S02]  /*43e0*/  IADD3 R2, R173, R128, RZ ;  /* 0x00000080ad027210 */ /* 0x000fe40007ffe0ff */
[----:B------:R-:W-:Y:S02]  /*43f0*/  MOV R210, R190 ;  /* 0x000000be00d27202 */ /* 0x000fe40000000f00 */
[----:B------:R-:W-:Y:S02]  /*4400*/  MOV R211, R189 ;  /* 0x000000bd00d37202 */ /* 0x000fe40000000f00 */
[----:B------:R-:W-:Y:S01]  /*4410*/  PLOP3.LUT P0, PT, PT, PT, UP0, 0x80, 0x0 ;  /* 0x000000000000781c */ /* 0x000fe20003f0f008 */
[----:B------:R-:W-:Y:S04]  /*4420*/  DEPBAR.LE SB0, 0x0 ;  /* 0x000080000000791a */ /* 0x000fe80000000000 */
[----:B------:R-:W-:Y:S08]  /*4430*/  BAR.SYNC.DEFER_BLOCKING 0x0 ;  /* 0x0000000000007b1d */ /* 0x000ff00000010000 */
[----:B------:R-:W-:Y:S08]  /*4440*/  LDSM.16.M88.4 R32, [R173] ;  /* 0x00000000ad20783b */ /* 0x000ff00000000200 */
[----:B------:R-:W4:Y:S08]  /*4450*/  LDSM.16.M88.4 R16, [R176+0x6000] ;  /* 0x00600000b010783b */ /* 0x000f300000000200 */
[----:B------:R-:W3:Y:S08]  /*4460*/  LDSM.16.M88.4 R28, [R173+0x1000] ;  /* 0x00100000ad1c783b */ /* 0x000ef00000000200 */
[----:B-----5:R3:W5:Y:S04]  /*4470*/  LDG.E R185, [R8.64] ;  /* 0x0000000808b97981 */ /* 0x020768000c1e1900 */
[----:B------:R3:W5:Y:S04]  /*4480*/  LDG.E R186, [R8.64+0x20] ;  /* 0x0000200808ba7981 */ /* 0x000768000c1e1900 */
[----:B------:R3:W5:Y:S04]  /*4490*/  LDG.E R184, [R8.64+0x80] ;  /* 0x0000800808b87981 */ /* 0x000768000c1e1900 */
[----:B------:R3:W5:Y:S04]  /*44a0*/  LDG.E R183, [R8.64+0xa0] ;  /* 0x0000a00808b77981 */ /* 0x000768000c1e1900 */
[----:B------:R-:W2:Y:S01]  /*44b0*/  LDSM.16.M88.4 R100, [R176+0x6800] ;  /* 0x00680000b064783b */ /* 0x000ea20000000200 */
[-C--:B----4-:R-:W-:Y:S07]  /*44c0*/  HMMA.16816.F32.BF16 R4, R32, R16.reuse, RZ ;  /* 0x000000102004723c */ /* 0x090fee00000418ff */
[----:B------:R-:W-:Y:S08]  /*44d0*/  LDSM.16.M88.4 R104, [R0] ;  /* 0x000000000068783b */ /* 0x000ff00000000200 */
[----:B------:R-:W4:Y:S01]  /*44e0*/  LDSM.16.M88.4 R108, [R179+0x6000] ;  /* 0x00600000b36c783b */ /* 0x000f220000000200 */
[C---:B---3--:R-:W-:Y:S07]  /*44f0*/  HMMA.16816.F32.BF16 R8, R28.reuse, R16, RZ ;  /* 0x000000101c08723c */ /* 0x048fee00000418ff */
[----:B------:R3:W1:Y:S01]  /*4500*/  LDSM.16.M88.4 R112, [R0+0x1000] ;  /* 0x001000000070783b */ /* 0x0006620000000200 */
[-C--:B------:R-:W-:Y:S07]  /*4510*/  HMMA.16816.F32.BF16 R12, R28, R18.reuse, RZ ;  /* 0x000000121c0c723c */ /* 0x080fee00000418ff */
[----:B------:R-:W1:Y:S01]  /*4520*/  LDSM.16.M88.4 R116, [R179+0x6800] ;  /* 0x00680000b374783b */ /* 0x000e620000000200 */
[C---:B------:R-:W-:Y:S07]  /*4530*/  HMMA.16816.F32.BF16 R16, R32.reuse, R18, RZ ;  /* 0x000000122010723c */ /* 0x040fee00000418ff */
[----:B------:R-:W-:Y:S01]  /*4540*/  LDSM.16.M88.4 R120, [R2] ;  /* 0x000000000278783b */ /* 0x000fe20000000200 */
[-C--:B--2---:R-:W-:Y:S07]  /*4550*/  HMMA.16816.F32.BF16 R20, R32, R100.reuse, RZ ;  /* 0x000000642014723c */ /* 0x084fee00000418ff */
[----:B------:R-:W2:Y:S01]  /*4560*/  LDSM.16.M88.4 R124, [R177+0x6000] ;  /* 0x00600000b17c783b */ /* 0x000ea20000000200 */
[----:B---3--:R-:W-:Y:S01]  /*4570*/  IADD3 R0, R0, R128, RZ ;  /* 0x0000008000007210 */ /* 0x008fe20007ffe0ff */
[C---:B------:R-:W-:Y:S06]  /*4580*/  HMMA.16816.F32.BF16 R24, R28.reuse, R100, RZ ;  /* 0x000000641c18723c */ /* 0x040fec00000418ff */
[----:B------:R-:W-:Y:S02]  /*4590*/  LDSM.16.M88.4 R128, [R177+0x6800] ;  /* 0x00680000b180783b */ /* 0x000fe40000000200 */
[-C--:B------:R-:W-:Y:S06]  /*45a0*/  HMMA.16816.F32.BF16 R28, R28, R102.reuse, RZ ;  /* 0x000000661c1c723c */ /* 0x080fec00000418ff */
[----:B------:R-:W-:Y:S02]  /*45b0*/  LDSM.16.M88.4 R132, [R0] ;  /* 0x000000000084783b */ /* 0x000fe40000000200 */
[----:B------:R-:W-:Y:S06]  /*45c0*/  HMMA.16816.F32.BF16 R32, R32, R102, RZ ;  /* 0x000000662020723c */ /* 0x000fec00000418ff */
[----:B------:R-:W3:Y:S02]  /*45d0*/  LDSM.16.M88.4 R100, [R2+0x1000] ;  /* 0x001000000264783b */ /* 0x000ee40000000200 */
[-C--:B----4-:R-:W-:Y:S06]  /*45e0*/  HMMA.16816.F32.BF16 R4, R104, R108.reuse, R4 ;  /* 0x0000006c6804723c */ /* 0x090fec0000041804 */
[----:B------:R-:W4:Y:S02]  /*45f0*/  LDSM.16.M88.4 R136, [R178+0x6000] ;  /* 0x00600000b288783b */ /* 0x000f240000000200 */
[C---:B-1----:R-:W-:Y:S08]  /*4600*/  HMMA.16816.F32.BF16 R8, R112.reuse, R108, R8 ;  /* 0x0000006c7008723c */ /* 0x042ff00000041808 */
[-C--:B------:R-:W-:Y:S08]  /*4610*/  HMMA.16816.F32.BF16 R12, R112, R110.reuse, R12 ;  /* 0x0000006e700c723c */ /* 0x080ff0000004180c */
[C---:B------:R-:W-:Y:S08]  /*4620*/  HMMA.16816.F32.BF16 R16, R104.reuse, R110, R16 ;  /* 0x0000006e6810723c */ /* 0x040ff00000041810 */
[-C--:B------:R-:W-:Y:S08]  /*4630*/  HMMA.16816.F32.BF16 R20, R104, R116.reuse, R20 ;  /* 0x000000746814723c */ /* 0x080ff00000041814 */
[C---:B------:R-:W-:Y:S08]  /*4640*/  HMMA.16816.F32.BF16 R24, R112.reuse, R116, R24 ;  /* 0x000000747018723c */ /* 0x040ff00000041818 */
[-C--:B------:R-:W-:Y:S08]  /*4650*/  HMMA.16816.F32.BF16 R28, R112, R118.reuse, R28 ;  /* 0x00000076701c723c */ /* 0x080ff0000004181c */
[----:B------:R-:W-:Y:S01]  /*4660*/  HMMA.16816.F32.BF16 R32, R104, R118, R32 ;  /* 0x000000766820723c */ /* 0x000fe20000041820 */
[----:B------:R-:W1:Y:S07]  /*4670*/  LDSM.16.M88.4 R104, [R0+0x1000] ;  /* 0x001000000068783b */ /* 0x000e6e0000000200 */
[-C--:B--2---:R-:W-:Y:S08]  /*4680*/  HMMA.16816.F32.BF16 R4, R120, R124.reuse, R4 ;  /* 0x0000007c7804723c */ /* 0x084ff00000041804 */
[C---:B---3--:R-:W-:Y:S08]  /*4690*/  HMMA.16816.F32.BF16 R8, R100.reuse, R124, R8 ;  /* 0x0000007c6408723c */ /* 0x048ff00000041808 */
[-C--:B------:R-:W-:Y:S08]  /*46a0*/  HMMA.16816.F32.BF16 R12, R100, R126.reuse, R12 ;  /* 0x0000007e640c723c */ /* 0x080ff0000004180c */
[C---:B------:R-:W-:Y:S08]  /*46b0*/  HMMA.16816.F32.BF16 R16, R120.reuse, R126, R16 ;  /* 0x0000007e7810723c */ /* 0x040ff00000041810 */
[-C--:B------:R-:W-:Y:S08]  /*46c0*/  HMMA.16816.F32.BF16 R20, R120, R128.reuse, R20 ;  /* 0x000000807814723c */ /* 0x080ff00000041814 */
[C---:B------:R-:W-:Y:S08]  /*46d0*/  HMMA.16816.F32.BF16 R24, R100.reuse, R128, R24 ;  /* 0x000000806418723c */ /* 0x040ff00000041818 */
[-C--:B------:R-:W-:Y:S08]  /*46e0*/  HMMA.16816.F32.BF16 R28, R100, R130.reuse, R28 ;  /* 0x00000082641c723c */ /* 0x080ff0000004181c */
[----:B------:R-:W-:Y:S08]  /*46f0*/  HMMA.16816.F32.BF16 R32, R120, R130, R32 ;  /* 0x000000827820723c */ /* 0x000ff00000041820 */
[-C--:B----4-:R-:W-:Y:S08]  /*4700*/  HMMA.16816.F32.BF16 R4, R132, R136.reuse, R4 ;  /* 0x000000888404723c */ /* 0x090ff00000041804 */
        /* <DEDUP_REMOVED lines=9> */
[----:B------:R-:W2:Y:S01]  /*47a0*/  MUFU.TANH R110, R5 ;  /* 0x00000005006e7308 */ /* 0x000ea20000002400 */
        /* <DEDUP_REMOVED lines=8> */
[----:B------:R-:W-:Y:S02]  /*4830*/  FMUL.FTZ R16, R16, c[0x0][0x2ec] ;  /* 0x0000bb0010107a20 */ /* 0x000fe40000410000 */
[----:B------:R-:W-:Y:S02]  /*4840*/  FMUL.FTZ R17, R17, c[0x0][0x2ec] ;  /* 0x0000bb0011117a20 */ /* 0x000fe40000410000 */
[----:B------:R-:W-:Y:S01]  /*4850*/  FMUL.FTZ R18, R18, c[0x0][0x2ec] ;  /* 0x0000bb0012127a20 */ /* 0x000fe20000410000 */
[----:B------:R4:W1:Y:S01]  /*4860*/  MUFU.TANH R108, R7 ;  /* 0x00000007006c7308 */ /* 0x0008620000002400 */
[----:B------:R-:W-:Y:S09]  /*4870*/  FMUL.FTZ R19, R19, c[0x0][0x2ec] ;  /* 0x0000bb0013137a20 */ /* 0x000ff20000410000 */
[----:B------:R1:W1:Y:S10]  /*4880*/  MUFU.TANH R119, R8 ;  /* 0x0000000800777308 */ /* 0x0002740000002400 */
[----:B------:R1:W1:Y:S01]  /*4890*/  MUFU.TANH R114, R9 ;  /* 0x0000000900727308 */ /* 0x0002620000002400 */
[----:B----4-:R-:W4:Y:S09]  /*48a0*/  LDSM.16.M88.4 R4, [R178+0x6800] ;  /* 0x00680000b204783b */ /* 0x010f320000000200 */
[----:B------:R1:W1:Y:S10]  /*48b0*/  MUFU.TANH R113, R10 ;  /* 0x0000000a00717308 */ /* 0x0002740000002400 */
[----:B------:R1:W1:Y:S10]  /*48c0*/  MUFU.TANH R112, R11 ;  /* 0x0000000b00707308 */ /* 0x0002740000002400 */
[----:B------:R1:W1:Y:S10]  /*48d0*/  MUFU.TANH R118, R12 ;  /* 0x0000000c00767308 */ /* 0x0002740000002400 */
[----:B------:R1:W1:Y:S01]  /*48e0*/  MUFU.TANH R117, R13 ;  /* 0x0000000d00757308 */ /* 0x0002620000002400 */
[-C--:B----4-:R-:W-:Y:S09]  /*48f0*/  HMMA.16816.F32.BF16 R20, R132, R4.reuse, R20 ;  /* 0x000000048414723c */ /* 0x090ff20000041814 */
[----:B------:R4:W1:Y:S01]  /*4900*/  MUFU.TANH R116, R14 ;  /* 0x0000000e00747308 */ /* 0x0008620000002400 */
[C---:B------:R-:W-:Y:S09]  /*4910*/  HMMA.16816.F32.BF16 R24, R104.reuse, R4, R24 ;  /* 0x000000046818723c */ /* 0x040ff20000041818 */
[----:B------:R4:W1:Y:S01]  /*4920*/  MUFU.TANH R115, R15 ;  /* 0x0000000f00737308 */ /* 0x0008620000002400 */
[-C--:B------:R-:W-:Y:S04]  /*4930*/  HMMA.16816.F32.BF16 R28, R104, R6.reuse, R28 ;  /* 0x00000006681c723c */ /* 0x080fe8000004181c */
[----:B------:R-:W-:Y:S04]  /*4940*/  FMUL.FTZ R20, R20, c[0x0][0x2ec] ;  /* 0x0000bb0014147a20 */ /* 0x000fe80000410000 */
[----:B------:R-:W-:Y:S01]  /*4950*/  HMMA.16816.F32.BF16 R32, R132, R6, R32 ;  /* 0x000000068420723c */ /* 0x000fe20000041820 */
[----:B------:R4:W1:Y:S03]  /*4960*/  MUFU.TANH R123, R16 ;  /* 0x00000010007b7308 */ /* 0x0008660000002400 */
[----:B------:R-:W-:Y:S02]  /*4970*/  FMUL.FTZ R21, R21, c[0x0][0x2ec] ;  /* 0x0000bb0015157a20 */ /* 0x000fe40000410000 */
[----:B------:R-:W-:Y:S02]  /*4980*/  FMUL.FTZ R22, R22, c[0x0][0x2ec] ;  /* 0x0000bb0016167a20 */ /* 0x000fe40000410000 */
[----:B------:R-:W-:Y:S03]  /*4990*/  FMUL.FTZ R23, R23, c[0x0][0x2ec] ;  /* 0x0000bb0017177a20 */ /* 0x000fe60000410000 */
[----:B------:R4:W1:Y:S01]  /*49a0*/  MUFU.TANH R122, R17 ;  /* 0x00000011007a7308 */ /* 0x0008620000002400 */
[----:B------:R-:W-:Y:S02]  /*49b0*/  FMUL.FTZ R24, R24, c[0x0][0x2ec] ;  /* 0x0000bb0018187a20 */ /* 0x000fe40000410000 */
[----:B------:R-:W-:Y:S02]  /*49c0*/  FMUL.FTZ R25, R25, c[0x0][0x2ec] ;  /* 0x0000bb0019197a20 */ /* 0x000fe40000410000 */
[----:B------:R-:W-:Y:S02]  /*49d0*/  FMUL.FTZ R26, R26, c[0x0][0x2ec] ;  /* 0x0000bb001a1a7a20 */ /* 0x000fe40000410000 */
[----:B------:R-:W-:Y:S02]  /*49e0*/  FMUL.FTZ R27, R27, c[0x0][0x2ec] ;  /* 0x0000bb001b1b7a20 */ /* 0x000fe40000410000 */
[----:B------:R-:W-:Y:S01]  /*49f0*/  FMUL.FTZ R28, R28, c[0x0][0x2ec] ;  /* 0x0000bb001c1c7a20 */ /* 0x000fe20000410000 */
        /* <DEDUP_REMOVED lines=8> */
[----:B------:R-:W-:Y:S07]  /*4a80*/  FMUL.FTZ R35, R35, c[0x0][0x2ec] ;  /* 0x0000bb0023237a20 */ /* 0x000fee0000410000 */
[----:B------:R4:W1:Y:S10]  /*4a90*/  MUFU.TANH R127, R20 ;  /* 0x00000014007f7308 */ /* 0x0008740000002400 */
        /* <DEDUP_REMOVED lines=14> */
[----:B------:R4:W1:Y:S01]  /*4b80*/  MUFU.TANH R133, R35 ;  /* 0x0000002300857308 */ /* 0x0008620000002400 */
[----:B------:R-:W-:-:S05]  /*4b90*/  @!P0 BRA `(.L_x_1166) ;  /* 0x000002a000008947 */ /* 0x000fca0003800000 */
[----:B-123--:R-:W-:Y:S01]  /*4ba0*/  MOV R11, R129 ;  /* 0x00000081000b7202 */ /* 0x00efe20000000f00 */
[----:B------:R-:W-:Y:S01]  /*4bb0*/  UIADD3 UR7, UR17, UR10, URZ ;  /* 0x0000000a11077290 */ /* 0x000fe2000fffe03f */
[----:B----4-:R-:W-:Y:S01]  /*4bc0*/  MOV R17, R131 ;  /* 0x0000008300117202 */ /* 0x010fe20000000f00 */
[----:B------:R-:W-:Y:S01]  /*4bd0*/  IMAD.U32 R0, RZ, RZ, UR35 ;  /* 0x00000023ff007e24 */ /* 0x000fe2000f8e00ff */
[----:B------:R-:W-:Y:S01]  /*4be0*/  MOV R31, R133 ;  /* 0x00000085001f7202 */ /* 0x000fe20000000f00 */
[----:B------:R-:W-:Y:S01]  /*4bf0*/  IMAD.MOV.U32 R10, RZ, RZ, R130 ;  /* 0x000000ffff0a7224 */ /* 0x000fe200078e0082 */
[----:B------:R-:W-:Y:S01]  /*4c00*/  MOV R101, R135 ;  /* 0x0000008700657202 */ /* 0x000fe20000000f00 */
[----:B------:R-:W-:Y:S01]  /*4c10*/  IMAD.MOV.U32 R16, RZ, RZ, R132 ;  /* 0x000000ffff107224 */ /* 0x000fe200078e0084 */
[----:B------:R-:W-:Y:S01]  /*4c20*/  ISETP.LT.AND P0, PT, R0, UR5, PT ;  /* 0x0000000500007c0c */ /* 0x000fe2000bf01270 */
[----:B------:R-:W-:Y:S01]  /*4c30*/  IMAD.MOV.U32 R30, RZ, RZ, R134 ;  /* 0x000000ffff1e7224 */ /* 0x000fe200078e0086 */
[----:B------:R-:W-:Y:S01]  /*4c40*/  MOV R9, R136 ;  /* 0x0000008800097202 */ /* 0x000fe20000000f00 */
        /* <DEDUP_REMOVED lines=17> */
[----:B------:R-:W-:Y:S01]  /*4d60*/  UIADD3 UR11, UR12, UR7, -UR5 ;  /* 0x000000070c0b7290 */ /* 0x000fe2000fffe805 */
[----:B------:R-:W-:Y:S01]  /*4d70*/  MOV R21, R114 ;  /* 0x0000007200157202 */ /* 0x000fe20000000f00 */
[----:B------:R-:W-:Y:S01]  /*4d80*/  IMAD.MOV.U32 R12, RZ, RZ, R113 ;  /* 0x000000ffff0c7224 */ /* 0x000fe200078e0071 */
[----:B------:R-:W-:Y:S01]  /*4d90*/  UIADD3 UR7, UR4, 0x40, URZ ;  /* 0x0000004004077890 */ /* 0x000fe2000fffe03f */
[----:B------:R-:W-:Y:S01]  /*4da0*/  MOV R25, R108 ;  /* 0x0000006c00197202 */ /* 0x000fe20000000f00 */
[----:B------:R-:W-:Y:S01]  /*4db0*/  IMAD.MOV.U32 R20, RZ, RZ, R119 ;  /* 0x000000ffff147224 */ /* 0x000fe200078e0077 */
[----:B------:R-:W-:Y:S01]  /*4dc0*/  MOV R33, R110 ;  /* 0x0000006e00217202 */ /* 0x000fe20000000f00 */
[----:B------:R-:W-:Y:S01]  /*4dd0*/  UISETP.GE.AND UP0, UPT, UR7, UR11, UPT ;  /* 0x0000000b0700728c */ /* 0x000fe2000bf06270 */
[----:B------:R-:W-:Y:S02]  /*4de0*/  IMAD.MOV.U32 R24, RZ, RZ, R109 ;  /* 0x000000ffff187224 */ /* 0x000fe400078e006d */
[----:B------:R-:W-:Y:S01]  /*4df0*/  UMOV UR7, UR12 ;  /* 0x0000000c00077c82 */ /* 0x000fe20008000000 */
[----:B------:R-:W-:Y:S02]  /*4e00*/  IMAD.MOV.U32 R32, RZ, RZ, R111 ;  /* 0x000000ffff207224 */ /* 0x000fe400078e006f */
[----:B------:R-:W-:Y:S11]  /*4e10*/  PLOP3.LUT P2, PT, PT, PT, UP0, 0x80, 0x0 ;  /* 0x000000000000781c */ /* 0x000ff60003f4f008 */
[----:B------:R-:W-:Y:S02]  /*4e20*/  @!UPT UIADD3 URZ, URZ, URZ, URZ ;  /* 0x0000003f3f3ff290 */ /* 0x000fe4000fffe03f */
[----:B------:R-:W-:-:S05]  /*4e30*/  @!P2 BRA P0, `(.L_x_1167) ;  /* 0x000008100000a947 */ /* 0x000fca0000000000 */
.L_x_1166:
[----:B--23--:R-:W-:Y:S01]  /*4e40*/  IADD3 R0, R239, UR4, RZ ;  /* 0x00000004ef007c10 */ /* 0x00cfe2000fffe0ff */
[----:B------:R-:W-:Y:S02]  /*4e50*/  UIADD3 UR4, -UR7, UR5, -UR10 ;  /* 0x0000000507047290 */ /* 0x000fe4000fffe90a */
[----:B------:R-:W-:Y:S01]  /*4e60*/  UMOV UR12, UR7 ;  /* 0x00000007000c7c82 */ /* 0x000fe20008000000 */
[C---:B------:R-:W-:Y:S02]  /*4e70*/  IADD3 R5, R0.reuse, 0x8, RZ ;  /* 0x0000000800057810 */ /* 0x040fe40007ffe0ff */
[C---:B------:R-:W-:Y:S02]  /*4e80*/  IADD3 R4, R0.reuse, 0x20, RZ ;  /* 0x0000002000047810 */ /* 0x040fe40007ffe0ff */
[C---:B------:R-:W-:Y:S02]  /*4e90*/  IADD3 R2, R0.reuse, 0x28, RZ ;  /* 0x0000002800027810 */ /* 0x040fe40007ffe0ff */
[----:B------:R-:W-:Y:S02]  /*4ea0*/  IADD3 R6, R0, UR4, RZ ;  /* 0x0000000400067c10 */ /* 0x000fe4000fffe0ff */
[----:B----4-:R-:W-:Y:S02]  /*4eb0*/  IADD3 R14, R5, UR4, RZ ;  /* 0x00000004050e7c10 */ /* 0x010fe4000fffe0ff */
[----:B------:R-:W-:Y:S02]  /*4ec0*/  IADD3 R16, R4, UR4, RZ ;  /* 0x0000000404107c10 */ /* 0x000fe4000fffe0ff */
[----:B------:R-:W-:Y:S01]  /*4ed0*/  IADD3 R22, R2, UR4, RZ ;  /* 0x0000000402167c10 */ /* 0x000fe2000fffe0ff */
[----:B------:R-:W-:Y:S04]  /*4ee0*/  UIADD3 UR4, UR5, 0x1, -UR10 ;  /* 0x0000000105047890 */ /* 0x000fe8000fffe80a */
[----:B------:R-:W-:Y:S06]  /*4ef0*/  UIADD3 UR4, UR4, UR57, URZ ;  /* 0x0000003904047290 */ /* 0x000fec000fffe03f */
[----:B-1----:R-:W-:Y:S01]  /*4f00*/  IADD3 R13, R0, UR4, RZ ;  /* 0x00000004000d7c10 */ /* 0x002fe2000fffe0ff */
[----:B------:R-:W-:Y:S01]  /*4f10*/  IMAD.U32 R0, RZ, RZ, UR33 ;  /* 0x00000021ff007e24 */ /* 0x000fe2000f8e00ff */
[----:B------:R-:W-:Y:S02]  /*4f20*/  IADD3 R17, R2, UR4, RZ ;  /* 0x0000000402117c10 */ /* 0x000fe4000fffe0ff */
[----:B------:R-:W-:Y:S01]  /*4f30*/  IMNMX R2, RZ, R6, !PT ;  /* 0x00000006ff027217 */ /* 0x000fe20007800200 */
[----:B------:R-:W-:Y:S01]  /*4f40*/  IMAD R0, R0, 0x80, R245 ;  /* 0x0000008000007824 */ /* 0x000fe200078e02f5 */
[----:B------:R-:W-:Y:S02]  /*4f50*/  IADD3 R15, R4, UR4, RZ ;  /* 0x00000004040f7c10 */ /* 0x000fe4000fffe0ff */
[----:B------:R-:W-:Y:S02]  /*4f60*/  IMNMX R4, R13, UR5, PT ;  /* 0x000000050d047c17 */ /* 0x000fe4000b800200 */
        /* <DEDUP_REMOVED lines=13> */
[----:B------:R-:W-:Y:S02]  /*5040*/  IADD3 R5, R5, UR4, RZ ;  /* 0x0000000405057c10 */ /* 0x000fe4000fffe0ff */
        /* <DEDUP_REMOVED lines=96> */
.L_x_1167:
[C---:B------:R-:W-:Y:S01]  /*5650*/  FMUL.FTZ R5, R237.reuse, 1.4426950216293334961 ;  /* 0x3fb8aa3bed057820 */ /* 0x040fe20000410000 */
[----:B------:R-:W-:Y:S01]  /*5660*/  FSETP.NEU.FTZ.AND P0, PT, R237, -INF , PT ;  /* 0xff800000ed00780b */ /* 0x000fe20003f1d000 */
[----:B------:R-:W-:Y:S01]  /*5670*/  FMUL.FTZ R4, R236, 1.4426950216293334961 ;  /* 0x3fb8aa3bec047820 */ /* 0x000fe20000410000 */
[----:B------:R-:W-:Y:S01]  /*5680*/  MOV R128, 0x40 ;  /* 0x0000004000807802 */ /* 0x000fe20000000f00 */
[----:B------:R-:W-:Y:S01]  /*5690*/  FMUL.FTZ R2, R235, 1.4426950216293334961 ;  /* 0x3fb8aa3beb027820 */ /* 0x000fe20000410000 */
[----:B------:R-:W-:Y:S01]  /*56a0*/  FSEL R5, R5, RZ, P0 ;  /* 0x000000ff05057208 */ /* 0x000fe20000000000 */
[----:B------:R-:W-:Y:S01]  /*56b0*/  UISETP.GT.AND UP3, UPT, UR6, UR18, UPT ;  /* 0x000000120600728c */ /* 0x000fe2000bf64270 */
[----:B------:R-:W-:Y:S02]  /*56c0*/  SEL R128, R128, 0xffffffc0, !P1 ;  /* 0xffffffc080807807 */ /* 0x000fe40004800000 */
[----:B------:R-:W-:Y:S01]  /*56d0*/  FSETP.NEU.FTZ.AND P0, PT, R236, -INF , PT ;  /* 0xff800000ec00780b */ /* 0x000fe20003f1d000 */
[--C-:B------:R-:W-:Y:S02]  /*56e0*/  FFMA.FTZ R0, R32, c[0x0][0x23c], -R5.reuse ;  /* 0x00008f0020007a23 */ /* 0x100fe40000010805 */
[----:B------:R-:W-:Y:S02]  /*56f0*/  PLOP3.LUT P2, PT, PT, PT, UP3, 0x80, 0x0 ;  /* 0x000000000000781c */ /* 0x000fe40003f4f038 */
[----:B------:R1:W-:Y:S01]  /*5700*/  MUFU.EX2 R189, R0 ;  /* 0x0000000000bd7308 */ /* 0x0003e20000000800 */
[----:B------:R-:W-:Y:S02]  /*5710*/  FSEL R4, R4, RZ, P0 ;  /* 0x000000ff04047208 */ /* 0x000fe40000000000 */
[----:B------:R-:W-:Y:S04]  /*5720*/  FSETP.NEU.FTZ.AND P0, PT, R235, -INF , PT ;  /* 0xff800000eb00780b */ /* 0x000fe80003f1d000 */
[----:B------:R-:W-:Y:S02]  /*5730*/  FSEL R2, R2, RZ, P0 ;  /* 0x000000ff02027208 */ /* 0x000fe40000000000 */
[----:B------:R-:W-:Y:S01]  /*5740*/  FSETP.NEU.FTZ.AND P0, PT, R234, -INF , PT ;  /* 0xff800000ea00780b */ /* 0x000fe20003f1d000 */
[--C-:B-1----:R-:W-:Y:S04]  /*5750*/  FFMA.FTZ R0, R33, c[0x0][0x23c], -R5.reuse ;  /* 0x00008f0021007a23 */ /* 0x102fe80000010805 */
[----:B------:R1:W-:Y:S02]  /*5760*/  MUFU.EX2 R202, R0 ;  /* 0x0000000000ca7308 */ /* 0x0003e40000000800 */
[--C-:B-1----:R-:W-:Y:S08]  /*5770*/  FFMA.FTZ R0, R24, c[0x0][0x23c], -R4.reuse ;  /* 0x00008f0018007a23 */ /* 0x102ff00000010804 */
[----:B------:R1:W-:Y:S02]  /*5780*/  MUFU.EX2 R204, R0 ;  /* 0x0000000000cc7308 */ /* 0x0003e40000000800 */
[--C-:B-1----:R-:W-:Y:S08]  /*5790*/  FFMA.FTZ R0, R25, c[0x0][0x23c], -R4.reuse ;  /* 0x00008f0019007a23 */ /* 0x102ff00000010804 */
[----:B------:R1:W-:Y:S02]  /*57a0*/  MUFU.EX2 R203, R0 ;  /* 0x0000000000cb7308 */ /* 0x0003e40000000800 */
[--C-:B-1----:R-:W-:Y:S08]  /*57b0*/  FFMA.FTZ R0, R26, c[0x0][0x23c], -R5.reuse ;  /* 0x00008f001a007a23 */ /* 0x102ff00000010805 */
[----:B------:R1:W-:Y:S02]  /*57c0*/  MUFU.EX2 R216, R0 ;  /* 0x0000000000d87308 */ /* 0x0003e40000000800 */
[--C-:B-1----:R-:W-:Y:S08]  /*57d0*/  FFMA.FTZ R0, R27, c[0x0][0x23c], -R5.reuse ;  /* 0x00008f001b007a23 */ /* 0x102ff00000010805 */
[----:B------:R1:W-:Y:S02]  /*57e0*/  MUFU.EX2 R214, R0 ;  /* 0x0000000000d67308 */ /* 0x0003e40000000800 */
[--C-:B-1----:R-:W-:Y:S02]  /*57f0*/  FFMA.FTZ R0, R18, c[0x0][0x23c], -R4.reuse ;  /* 0x00008f0012007a23 */ /* 0x102fe40000010804 */
[----:B------:R-:W-:Y:S06]  /*5800*/  FMUL.FTZ R18, R234, 1.4426950216293334961 ;  /* 0x3fb8aa3bea127820 */ /* 0x000fec0000410000 */
[----:B------:R1:W-:Y:S02]  /*5810*/  MUFU.EX2 R212, R0 ;  /* 0x0000000000d47308 */ /* 0x0003e40000000800 */
[----:B-1----:R-:W-:Y:S08]  /*5820*/  FFMA.FTZ R0, R19, c[0x0][0x23c], -R4 ;  /* 0x00008f0013007a23 */ /* 0x002ff00000010804 */
[----:B------:R1:W-:Y:S02]  /*5830*/  MUFU.EX2 R209, R0 ;  /* 0x0000000000d17308 */ /* 0x0003e40000000800 */
[--C-:B-1----:R-:W-:Y:S08]  /*5840*/  FFMA.FTZ R0, R20, c[0x0][0x23c], -R2.reuse ;  /* 0x00008f0014007a23 */ /* 0x102ff00000010802 */
[----:B------:R1:W-:Y:S02]  /*5850*/  MUFU.EX2 R192, R0 ;  /* 0x0000000000c07308 */ /* 0x0003e40000000800 */
[----:B-1----:R-:W-:Y:S08]  /*5860*/  FFMA.FTZ R0, R21, c[0x0][0x23c], -R2 ;  /* 0x00008f0015007a23 */ /* 0x002ff00000010802 */
[----:B------:R1:W2:Y:S02]  /*5870*/  MUFU.EX2 R193, R0 ;  /* 0x0000000000c17308 */ /* 0x0002a40000000800 */
[----:B-1----:R-:W-:Y:S05]  /*5880*/  FSEL R0, R18, RZ, P0 ;  /* 0x000000ff12007208 */ /* 0x002fea0000000000 */
[--C-:B------:R-:W-:Y:S02]  /*5890*/  FFMA.FTZ R6, R6, c[0x0][0x23c], -R0.reuse ;  /* 0x00008f0006067a23 */ /* 0x100fe40000010800 */
[--C-:B------:R-:W-:Y:S02]  /*58a0*/  FFMA.FTZ R12, R12, c[0x0][0x23c], -R0.reuse ;  /* 0x00008f000c0c7a23 */ /* 0x100fe40000010800 */
[----:B------:R1:W-:Y:S10]  /*58b0*/  MUFU.EX2 R206, R6 ;  /* 0x0000000600ce7308 */ /* 0x0003f40000000800 */
[----:B------:R3:W-:Y:S01]  /*58c0*/  MUFU.EX2 R191, R12 ;  /* 0x0000000c00bf7308 */ /* 0x0007e20000000800 */
[--C-:B-1----:R-:W-:Y:S09]  /*58d0*/  FFMA.FTZ R6, R7, c[0x0][0x23c], -R0.reuse ;  /* 0x00008f0007067a23 */ /* 0x102ff20000010800 */
[----:B------:R1:W-:Y:S01]  /*58e0*/  MUFU.EX2 R205, R6 ;  /* 0x0000000600cd7308 */ /* 0x0003e20000000800 */
[----:B---3--:R-:W-:Y:S09]  /*58f0*/  FFMA.FTZ R12, R13, c[0x0][0x23c], -R0 ;  /* 0x00008f000d0c7a23 */ /* 0x008ff20000010800 */
[----:B------:R3:W4:Y:S01]  /*5900*/  MUFU.EX2 R190, R12 ;  /* 0x0000000c00be7308 */ /* 0x0007220000000800 */
[--C-:B-1----:R-:W-:Y:S09]  /*5910*/  FFMA.FTZ R6, R34, c[0x0][0x23c], -R5.reuse ;  /* 0x00008f0022067a23 */ /* 0x102ff20000010805 */
[----:B------:R1:W-:Y:S01]  /*5920*/  MUFU.EX2 R218, R6 ;  /* 0x0000000600da7308 */ /* 0x0003e20000000800 */
[--C-:B---3--:R-:W-:Y:S09]  /*5930*/  FFMA.FTZ R12, R22, c[0x0][0x23c], -R2.reuse ;  /* 0x00008f00160c7a23 */ /* 0x108ff20000010802 */
[----:B------:R3:W-:Y:S01]  /*5940*/  MUFU.EX2 R208, R12 ;  /* 0x0000000c00d07308 */ /* 0x0007e20000000800 */
[--C-:B-1----:R-:W-:Y:S09]  /*5950*/  FFMA.FTZ R6, R35, c[0x0][0x23c], -R5.reuse ;  /* 0x00008f0023067a23 */ /* 0x102ff20000010805 */
[----:B------:R1:W-:Y:S01]  /*5960*/  MUFU.EX2 R217, R6 ;  /* 0x0000000600d97308 */ /* 0x0003e20000000800 */
[----:B---3--:R-:W-:Y:S09]  /*5970*/  FFMA.FTZ R12, R23, c[0x0][0x23c], -R2 ;  /* 0x00008f00170c7a23 */ /* 0x008ff20000010802 */
[----:B------:R-:W3:Y:S01]  /*5980*/  MUFU.EX2 R207, R12 ;  /* 0x0000000c00cf7308 */ /* 0x000ee20000000800 */
[--C-:B-1----:R-:W-:Y:S09]  /*5990*/  FFMA.FTZ R6, R28, c[0x0][0x23c], -R4.reuse ;  /* 0x00008f001c067a23 */ /* 0x102ff20000010804 */
[----:B------:R1:W-:Y:S02]  /*59a0*/  MUFU.EX2 R215, R6 ;  /* 0x0000000600d77308 */ /* 0x0003e40000000800 */
[----:B-1----:R-:W-:Y:S08]  /*59b0*/  FFMA.FTZ R6, R29, c[0x0][0x23c], -R4 ;  /* 0x00008f001d067a23 */ /* 0x002ff00000010804 */
[----:B------:R1:W1:Y:S02]  /*59c0*/  MUFU.EX2 R213, R6 ;  /* 0x0000000600d57308 */ /* 0x0002640000000800 */
[--C-:B-1----:R-:W-:Y:S02]  /*59d0*/  FFMA.FTZ R6, R100, c[0x0][0x23c], -R5.reuse ;  /* 0x00008f0064067a23 */ /* 0x102fe40000010805 */
[----:B------:R-:W-:Y:S06]  /*59e0*/  FFMA.FTZ R5, R101, c[0x0][0x23c], -R5 ;  /* 0x00008f0065057a23 */ /* 0x000fec0000010805 */
[----:B------:R1:W-:Y:S10]  /*59f0*/  MUFU.EX2 R231, R6 ;  /* 0x0000000600e77308 */ /* 0x0003f40000000800 */
[----:B------:R2:W2:Y:S01]  /*5a00*/  MUFU.EX2 R230, R5 ;  /* 0x0000000500e67308 */ /* 0x0004a20000000800 */
[----:B-1----:R-:W-:Y:S09]  /*5a10*/  FFMA.FTZ R6, R14, c[0x0][0x23c], -R2 ;  /* 0x00008f000e067a23 */ /* 0x002ff20000010802 */
[----:B------:R-:W-:Y:S01]  /*5a20*/  MUFU.EX2 R223, R6 ;  /* 0x0000000600df7308 */ /* 0x000fe20000000800 */
[--C-:B--2---:R-:W-:Y:S02]  /*5a30*/  FFMA.FTZ R5, R30, c[0x0][0x23c], -R4.reuse ;  /* 0x00008f001e057a23 */ /* 0x104fe40000010804 */
[----:B------:R-:W-:Y:S07]  /*5a40*/  FFMA.FTZ R4, R31, c[0x0][0x23c], -R4 ;  /* 0x00008f001f047a23 */ /* 0x000fee0000010804 */
[----:B------:R-:W-:Y:S10]  /*5a50*/  MUFU.EX2 R229, R5 ;  /* 0x0000000500e57308 */ /* 0x000ff40000000800 */
[----:B------:R1:W2:Y:S02]  /*5a60*/  MUFU.EX2 R228, R4 ;  /* 0x0000000400e47308 */ /* 0x0002a40000000800 */
[----:B-1----:R-:W-:Y:S01]  /*5a70*/  FFMA.FTZ R4, R15, c[0x0][0x23c], -R2 ;  /* 0x00008f000f047a23 */ /* 0x002fe20000010802 */
[----:B------:R-:W-:Y:S02]  /*5a80*/  F2FP.BF16.PACK_AB R6, R193, R192 ;  /* 0x000000c0c106723e */ /* 0x000fe400000010ff */
[----:B----4-:R-:W-:Y:S05]  /*5a90*/  F2FP.BF16.PACK_AB R5, R190, R191 ;  /* 0x000000bfbe05723e */ /* 0x010fea00000010ff */
[----:B------:R1:W4:Y:S02]  /*5aa0*/  MUFU.EX2 R222, R4 ;  /* 0x0000000400de7308 */ /* 0x0003240000000800 */
[--C-:B-1----:R-:W-:Y:S08]  /*5ab0*/  FFMA.FTZ R4, R8, c[0x0][0x23c], -R0.reuse ;  /* 0x00008f0008047a23 */ /* 0x102ff00000010800 */
[----:B------:R1:W-:Y:S02]  /*5ac0*/  MUFU.EX2 R221, R4 ;  /* 0x0000000400dd7308 */ /* 0x0003e40000000800 */
[----:B-1----:R-:W-:Y:S08]  /*5ad0*/  FFMA.FTZ R4, R9, c[0x0][0x23c], -R0 ;  /* 0x00008f0009047a23 */ /* 0x002ff00000010800 */
[----:B------:R1:W1:Y:S02]  /*5ae0*/  MUFU.EX2 R220, R4 ;  /* 0x0000000400dc7308 */ /* 0x0002640000000800 */
[--C-:B-1----:R-:W-:Y:S02]  /*5af0*/  FFMA.FTZ R4, R16, c[0x0][0x23c], -R2.reuse ;  /* 0x00008f0010047a23 */ /* 0x102fe40000010802 */
[----:B------:R-:W-:Y:S06]  /*5b00*/  FFMA.FTZ R2, R17, c[0x0][0x23c], -R2 ;  /* 0x00008f0011027a23 */ /* 0x000fec0000010802 */
[----:B------:R1:W-:Y:S10]  /*5b10*/  MUFU.EX2 R227, R4 ;  /* 0x0000000400e37308 */ /* 0x0003f40000000800 */
[----:B------:R2:W2:Y:S01]  /*5b20*/  MUFU.EX2 R226, R2 ;  /* 0x0000000200e27308 */ /* 0x0004a20000000800 */
[----:B-1----:R-:W-:Y:S05]  /*5b30*/  F2FP.BF16.PACK_AB R4, R202, R189 ;  /* 0x000000bdca04723e */ /* 0x002fea00000010ff */
[----:B------:R1:W-:Y:S01]  /*5b40*/  STS [R196+0xe000], R4 ;  /* 0x00e00004c4007388 */ /* 0x0003e20000000800 */
[--C-:B--2---:R-:W-:Y:S02]  /*5b50*/  FFMA.FTZ R2, R10, c[0x0][0x23c], -R0.reuse ;  /* 0x00008f000a027a23 */ /* 0x104fe40000010800 */
[----:B------:R-:W-:Y:S02]  /*5b60*/  FFMA.FTZ R0, R11, c[0x0][0x23c], -R0 ;  /* 0x00008f000b007a23 */ /* 0x000fe40000010800 */
[----:B------:R2:W-:Y:S10]  /*5b70*/  MUFU.EX2 R225, R2 ;  /* 0x0000000200e17308 */ /* 0x0005f40000000800 */
[----:B------:R3:W3:Y:S01]  /*5b80*/  MUFU.EX2 R224, R0 ;  /* 0x0000000000e07308 */ /* 0x0006e20000000800 */
[----:B-1----:R-:W-:Y:S02]  /*5b90*/  F2FP.BF16.PACK_AB R4, R214, R216 ;  /* 0x000000d8d604723e */ /* 0x002fe400000010ff */
[----:B--2---:R-:W-:Y:S05]  /*5ba0*/  F2FP.BF16.PACK_AB R2, R203, R204 ;  /* 0x000000cccb02723e */ /* 0x004fea00000010ff */
[----:B------:R1:W-:Y:S04]  /*5bb0*/  STS [R196+0xe400], R2 ;  /* 0x00e40002c4007388 */ /* 0x0003e80000000800 */
[----:B------:R2:W-:Y:S01]  /*5bc0*/  STS [R197+0xe000], R4 ;  /* 0x00e00004c5007388 */ /* 0x0005e20000000800 */
[----:B---3--:R-:W-:Y:S02]  /*5bd0*/  F2FP.BF16.PACK_AB R0, R207, R208 ;  /* 0x000000d0cf00723e */ /* 0x008fe400000010ff */
[----:B-1----:R-:W-:Y:S02]  /*5be0*/  F2FP.BF16.PACK_AB R2, R209, R212 ;  /* 0x000000d4d102723e */ /* 0x002fe400000010ff */
[----:B--2---:R-:W-:Y:S03]  /*5bf0*/  F2FP.BF16.PACK_AB R4, R213, R215 ;  /* 0x000000d7d504723e */ /* 0x004fe600000010ff */
[----:B------:R1:W-:Y:S04]  /*5c00*/  STS [R197+0xe400], R2 ;  /* 0x00e40002c5007388 */ /* 0x0003e80000000800 */
[----:B------:R2:W-:Y:S04]  /*5c10*/  STS [R196+0xf000], R6 ;  /* 0x00f00006c4007388 */ /* 0x0005e80000000800 */
[----:B------:R3:W-:Y:S04]  /*5c20*/  STS [R196+0xf400], R5 ;  /* 0x00f40005c4007388 */ /* 0x0007e80000000800 */
[----:B------:R4:W-:Y:S01]  /*5c30*/  STS [R197+0xf000], R0 ;  /* 0x00f00000c5007388 */ /* 0x0009e20000000800 */
[----:B-1----:R-:W-:Y:S02]  /*5c40*/  F2FP.BF16.PACK_AB R2, R230, R231 ;  /* 0x000000e7e602723e */ /* 0x002fe400000010ff */
[----:B--2---:R-:W-:Y:S02]  /*5c50*/  F2FP.BF16.PACK_AB R6, R205, R206 ;  /* 0x000000cecd06723e */ /* 0x004fe400000010ff */
[----:B---3--:R-:W-:Y:S03]  /*5c60*/  F2FP.BF16.PACK_AB R5, R217, R218 ;  /* 0x000000dad905723e */ /* 0x008fe600000010ff */
[----:B------:R1:W-:Y:S01]  /*5c70*/  STS [R197+0xf400], R6 ;  /* 0x00f40006c5007388 */ /* 0x0003e20000000800 */
[----:B----4-:R-:W-:Y:S03]  /*5c80*/  F2FP.BF16.PACK_AB R0, R228, R229 ;  /* 0x000000e5e400723e */ /* 0x010fe600000010ff */
        /* <DEDUP_REMOVED lines=36> */
[----:B------:R1:W2:Y:S03]  /*5ed0*/  LDSM.16.M88.4 R100, [R0+0x4000] ;  /* 0x004000000064783b */ /* 0x0002a60000000200 */
[----:B-1----:R-:W-:Y:S04]  /*5ee0*/  FFMA.FTZ R0, -R111, R111, 1 ;  /* 0x3f8000006f007423 */ /* 0x002fe8000001016f */
[-C--:B--2---:R-:W-:Y:S08]  /*5ef0*/  HMMA.16816.F32.BF16 R4, R100, R156.reuse, R4 ;  /* 0x0000009c6404723c */ /* 0x084ff00000041804 */
[C---:B------:R-:W-:Y:S08]  /*5f00*/  HMMA.16816.F32.BF16 R8, R104.reuse, R156, R8 ;  /* 0x0000009c6808723c */ /* 0x040ff00000041808 */
[-C--:B------:R-:W-:Y:S08]  /*5f10*/  HMMA.16816.F32.BF16 R12, R104, R158.reuse, R12 ;  /* 0x0000009e680c723c */ /* 0x080ff0000004180c */
[C---:B------:R-:W-:Y:S08]  /*5f20*/  HMMA.16816.F32.BF16 R16, R100.reuse, R158, R16 ;  /* 0x0000009e6410723c */ /* 0x040ff00000041810 */
[-C--:B------:R-:W-:Y:S08]  /*5f30*/  HMMA.16816.F32.BF16 R20, R100, R160.reuse, R20 ;  /* 0x000000a06414723c */ /* 0x080ff00000041814 */
[C---:B------:R-:W-:Y:S08]  /*5f40*/  HMMA.16816.F32.BF16 R24, R104.reuse, R160, R24 ;  /* 0x000000a06818723c */ /* 0x040ff00000041818 */
[-C--:B------:R-:W-:Y:S07]  /*5f50*/  HMMA.16816.F32.BF16 R28, R104, R162.reuse, R28 ;  /* 0x000000a2681c723c */ /* 0x080fee000004181c */
[----:B------:R-:W-:Y:S01]  /*5f60*/  IADD3 R104, R128, R2, RZ ;  /* 0x0000000280687210 */ /* 0x000fe20007ffe0ff */
[----:B------:R-:W-:Y:S01]  /*5f70*/  FFMA.FTZ R2, -R109, R109, 1 ;  /* 0x3f8000006d027423 */ /* 0x000fe2000001016d */
[----:B------:R-:W-:Y:S03]  /*5f80*/  HMMA.16816.F32.BF16 R32, R100, R162, R32 ;  /* 0x000000a26420723c */ /* 0x000fe60000041820 */
[----:B------:R-:W1:Y:S01]  /*5f90*/  LDSM.16.M88.4 R100, [R104+0x4000] ;  /* 0x004000006864783b */ /* 0x000e620000000200 */
[----:B------:R-:W-:Y:S07]  /*5fa0*/  FMUL.FTZ R2, R2, c[0x0][0x2ec] ;  /* 0x0000bb0002027a20 */ /* 0x000fee0000410000 */
[----:B------:R-:W2:Y:S01]  /*5fb0*/  LDSM.16.M88.4 R104, [R104+0x5000] ;  /* 0x005000006868783b */ /* 0x000ea20000000200 */
[-C--:B-1----:R-:W-:Y:S08]  /*5fc0*/  HMMA.16816.F32.BF16 R4, R100, R164.reuse, R4 ;  /* 0x000000a46404723c */ /* 0x082ff00000041804 */
[C---:B--2---:R-:W-:Y:S08]  /*5fd0*/  HMMA.16816.F32.BF16 R8, R104.reuse, R164, R8 ;  /* 0x000000a46808723c */ /* 0x044ff00000041808 */
[-C--:B------:R-:W-:Y:S08]  /*5fe0*/  HMMA.16816.F32.BF16 R12, R104, R166.reuse, R12 ;  /* 0x000000a6680c723c */ /* 0x080ff0000004180c */
[C---:B-----5:R-:W-:Y:S01]  /*5ff0*/  FADD.FTZ R4, -R185.reuse, R4 ;  /* 0x00000004b9047221 */ /* 0x060fe20000010100 */
[C---:B------:R-:W-:Y:S04]  /*6000*/  HMMA.16816.F32.BF16 R16, R100.reuse, R166, R16 ;  /* 0x000000a66410723c */ /* 0x040fe80000041810 */
[----:B------:R-:W-:Y:S02]  /*6010*/  FADD.FTZ R7, -R186, R7 ;  /* 0x00000007ba077221 */ /* 0x000fe40000010100 */
[----:B------:R-:W-:Y:S02]  /*6020*/  FADD.FTZ R5, -R185, R5 ;  /* 0x00000005b9057221 */ /* 0x000fe40000010100 */
[----:B------:R-:W-:Y:S01]  /*6030*/  FADD.FTZ R8, -R184, R8 ;  /* 0x00000008b8087221 */ /* 0x000fe20000010100 */
[-C--:B------:R-:W-:Y:S03]  /*6040*/  HMMA.16816.F32.BF16 R20, R100, R168.reuse, R20 ;  /* 0x000000a86414723c */ /* 0x080fe60000041814 */
[----:B------:R-:W-:Y:S02]  /*6050*/  FMUL.FTZ R192, R192, R8 ;  /* 0x00000008c0c07220 */ /* 0x000fe40000410000 */
[----:B------:R-:W-:Y:S02]  /*6060*/  FMUL.FTZ R8, R0, c[0x0][0x2ec] ;  /* 0x0000bb0000087a20 */ /* 0x000fe40000410000 */
[----:B------:R-:W-:Y:S01]  /*6070*/  FFMA.FTZ R0, -R108, R108, 1 ;  /* 0x3f8000006c007423 */ /* 0x000fe2000001016c */
[C---:B------:R-:W-:Y:S04]  /*6080*/  HMMA.16816.F32.BF16 R24, R104.reuse, R168, R24 ;  /* 0x000000a86818723c */ /* 0x040fe80000041818 */
[----:B------:R-:W-:Y:S02]  /*6090*/  FADD.FTZ R6, -R186, R6 ;  /* 0x00000006ba067221 */ /* 0x000fe40000010100 */
[----:B------:R-:W-:Y:S02]  /*60a0*/  FMUL.FTZ R189, R189, R4 ;  /* 0x00000004bdbd7220 */ /* 0x000fe40000410000 */
[----:B------:R-:W-:Y:S01]  /*60b0*/  FMUL.FTZ R7, R203, R7 ;  /* 0x00000007cb077220 */ /* 0x000fe20000410000 */
[-C--:B------:R-:W-:Y:S03]  /*60c0*/  HMMA.16816.F32.BF16 R28, R104, R170.reuse, R28 ;  /* 0x000000aa681c723c */ /* 0x080fe6000004181c */
[----:B------:R-:W-:Y:S02]  /*60d0*/  FADD.FTZ R9, -R184, R9 ;  /* 0x00000009b8097221 */ /* 0x000fe40000010100 */
[----:B------:R-:W-:Y:S02]  /*60e0*/  FFMA.FTZ R4, -R110, R110, 1 ;  /* 0x3f8000006e047423 */ /* 0x000fe4000001016e */
[----:B------:R-:W-:Y:S01]  /*60f0*/  FMUL.FTZ R0, R0, c[0x0][0x2ec] ;  /* 0x0000bb0000007a20 */ /* 0x000fe20000410000 */
[----:B------:R-:W-:Y:S04]  /*6100*/  HMMA.16816.F32.BF16 R32, R100, R170, R32 ;  /* 0x000000aa6420723c */ /* 0x000fe80000041820 */
[----:B------:R-:W-:Y:S02]  /*6110*/  FMUL.FTZ R5, R202, R5 ;  /* 0x00000005ca057220 */ /* 0x000fe40000410000 */
[----:B------:R-:W-:Y:S02]  /*6120*/  FMUL.FTZ R6, R204, R6 ;  /* 0x00000006cc067220 */ /* 0x000fe40000410000 */
[C---:B------:R-:W-:Y:S04]  /*6130*/  FADD.FTZ R10, -R183.reuse, R10 ;  /* 0x0000000ab70a7221 */ /* 0x040fe80000010100 */
[----:B------:R-:W-:Y:S02]  /*6140*/  FADD.FTZ R11, -R183, R11 ;  /* 0x0000000bb70b7221 */ /* 0x000fe40000010100 */
[----:B------:R-:W-:Y:S02]  /*6150*/  FMUL.FTZ R9, R193, R9 ;  /* 0x00000009c1097220 */ /* 0x000fe40000410000 */
[----:B------:R-:W-:Y:S02]  /*6160*/  FMUL.FTZ R4, R4, c[0x0][0x2ec] ;  /* 0x0000bb0004047a20 */ /* 0x000fe40000410000 */
[----:B------:R-:W-:Y:S02]  /*6170*/  FMUL.FTZ R193, R189, R8 ;  /* 0x00000008bdc17220 */ /* 0x000fe40000410000 */
[----:B------:R-:W-:Y:S02]  /*6180*/  FMUL.FTZ R189, R7, R0 ;  /* 0x0000000007bd7220 */ /* 0x000fe40000410000 */
[----:B------:R-:W-:Y:S02]  /*6190*/  FFMA.FTZ R0, -R119, R119, 1 ;  /* 0x3f80000077007423 */ /* 0x000fe40000010177 */
[----:B------:R-:W-:Y:S02]  /*61a0*/  FMUL.FTZ R10, R191, R10 ;  /* 0x0000000abf0a7220 */ /* 0x000fe40000410000 */
[----:B------:R-:W-:Y:S02]  /*61b0*/  FMUL.FTZ R11, R190, R11 ;  /* 0x0000000bbe0b7220 */ /* 0x000fe40000410000 */
[----:B------:R-:W-:Y:S02]  /*61c0*/  FMUL.FTZ R191, R5, R4 ;  /* 0x0000000405bf7220 */ /* 0x000fe40000410000 */
[----:B------:R-:W-:Y:S02]  /*61d0*/  FMUL.FTZ R190, R6, R2 ;  /* 0x0000000206be7220 */ /* 0x000fe40000410000 */
[----:B------:R-:W-:Y:S02]  /*61e0*/  FFMA.FTZ R4, -R114, R114, 1 ;  /* 0x3f80000072047423 */ /* 0x000fe40000010172 */
[----:B------:R-:W-:Y:S02]  /*61f0*/  FFMA.FTZ R2, -R113, R113, 1 ;  /* 0x3f80000071027423 */ /* 0x000fe40000010171 */
[----:B------:R-:W-:Y:S02]  /*6200*/  FMUL.FTZ R119, R0, c[0x0][0x2ec] ;  /* 0x0000bb0000777a20 */ /* 0x000fe40000410000 */
[----:B------:R-:W-:Y:S02]  /*6210*/  FFMA.FTZ R0, -R112, R112, 1 ;  /* 0x3f80000070007423 */ /* 0x000fe40000010170 */
[----:B------:R-:W-:Y:S02]  /*6220*/  FMUL.FTZ R4, R4, c[0x0][0x2ec] ;  /* 0x0000bb0004047a20 */ /* 0x000fe40000410000 */
[----:B------:R-:W-:Y:S02]  /*6230*/  FMUL.FTZ R2, R2, c[0x0][0x2ec] ;  /* 0x0000bb0002027a20 */ /* 0x000fe40000410000 */
[----:B------:R-:W-:Y:S02]  /*6240*/  FMUL.FTZ R0, R0, c[0x0][0x2ec] ;  /* 0x0000bb0000007a20 */ /* 0x000fe40000410000 */
[C---:B------:R-:W-:Y:S02]  /*6250*/  FADD.FTZ R12, -R184.reuse, R12 ;  /* 0x0000000cb80c7221 */ /* 0x040fe40000010100 */
[----:B------:R-:W-:Y:S02]  /*6260*/  FADD.FTZ R13, -R184, R13 ;  /* 0x0000000db80d7221 */ /* 0x000fe40000010100 */
[C---:B------:R-:W-:Y:S02]  /*6270*/  FADD.FTZ R14, -R183.reuse, R14 ;  /* 0x0000000eb70e7221 */ /* 0x040fe40000010100 */
[----:B------:R-:W-:Y:S02]  /*6280*/  FADD.FTZ R15, -R183, R15 ;  /* 0x0000000fb70f7221 */ /* 0x000fe40000010100 */
[----:B------:R-:W-:Y:S02]  /*6290*/  FMUL.FTZ R113, R9, R4 ;  /* 0x0000000409717220 */ /* 0x000fe40000410000 */
[----:B------:R-:W-:Y:S02]  /*62a0*/  FMUL.FTZ R114, R10, R2 ;  /* 0x000000020a727220 */ /* 0x000fe40000410000 */
[----:B------:R-:W-:Y:S02]  /*62b0*/  FMUL.FTZ R112, R11, R0 ;  /* 0x000000000b707220 */ /* 0x000fe40000410000 */
        /* <DEDUP_REMOVED lines=151> */
.L_x_1168:
        /* <DEDUP_REMOVED lines=109> */
.L_x_1169:
        /* <DEDUP_REMOVED lines=8> */
[----:B------:R-:W3:Y:S01]  /*7380*/  LDSM.16.MT88.4 R20, [R2+0x6000] ;  /* 0x006000000214783b */ /* 0x000ee20000004200 */
[----:B------:R-:W-:Y:S02]  /*7390*/  UISETP.GT.AND UP2, UPT, UR6, UR18, UPT ;  /* 0x000000120600728c */ /* 0x000fe4000bf44270 */
[----:B------:R-:W-:Y:S01]  /*73a0*/  UISETP.NE.U32.AND UP0, UPT, UR4, 0x1, UPT ;  /* 0x000000010400788c */ /* 0x000fe2000bf05070 */
[----:B------:R-:W-:Y:S01]  /*73b0*/  LDSM.16.M88.4 R24, [R175] ;  /* 0x00000000af18783b */ /* 0x000fe20000000200 */
[----:B------:R-:W-:Y:S03]  /*73c0*/  UIADD3 UR6, UR6, -0x1, URZ ;  /* 0xffffffff06067890 */ /* 0x000fe6000fffe03f */
        /* <DEDUP_REMOVED lines=133> */
[----:B------:R-:W-:Y:S02]  /*7c20*/  PLOP3.LUT P0, PT, PT, PT, UP2, 0x80, 0x0 ;  /* 0x000000000000781c */ /* 0x000fe40003f0f028 */
[----:B------:R-:W-:Y:S01]  /*7c30*/  @UP3 UIADD3.X UR15, UR15, -0x1, URZ, UP0, !UPT ;  /* 0xffffffff0f0f3890 */ /* 0x000fe200087fe43f */
        /* <DEDUP_REMOVED lines=170> */
.L_x_1171:
        /* <DEDUP_REMOVED lines=12> */
[----:B------:R-:W-:Y:S02]  /*87a0*/  UIMAD UR4, UR15, UR10, URZ ;  /* 0x0000000a0f0472a4 */ /* 0x000fe4000f8e023f */
[----:B------:R-:W-:Y:S02]  /*87b0*/  UIADD3 UR7, UR7, UR12, URZ ;  /* 0x0000000c07077290 */ /* 0x000fe4000fffe03f */
[----:B------:R-:W-:Y:S02]  /*87c0*/  UIMAD UR4, UR48, UR11, UR4 ;  /* 0x0000000b300472a4 */ /* 0x000fe4000f8e0204 */
[----:B------:R-:W-:-:S04]  /*87d0*/  UIMAD.WIDE.U32 UR6, UR48, UR10, UR6 ;  /* 0x0000000a300672a5 */ /* 0x000fc8000f8e0006 */
[----:B------:R-:W-:Y:S02]  /*87e0*/  UIADD3 UR7, UR7, UR4, URZ ;  /* 0x0000000407077290 */ /* 0x000fe4000fffe03f */
.L_x_1172:
[----:B------:R-:W-:Y:S01]  /*87f0*/  BAR.SYNC.DEFER_BLOCKING 0x0 ;  /* 0x0000000000007b1d */ /* 0x000fe20000010000 */
[----:B------:R-:W-:Y:S01]  /*8800*/  USHF.R.S32.HI UR4, URZ, 0x1f, UR17 ;  /* 0x0000001f3f047899 */ /* 0x000fe20008011411 */
[--C-:B-1----:R-:W-:Y:S01]  /*8810*/  SHF.R.S32.HI R7, RZ, 0x1f, R232.reuse ;  /* 0x0000001fff077819 */ /* 0x102fe200000114e8 */
[----:B------:R-:W-:Y:S01]  /*8820*/  IMAD.U32 R4, RZ, RZ, UR17 ;  /* 0x00000011ff047e24 */ /* 0x000fe2000f8e00ff */
[----:B------:R-:W-:Y:S01]  /*8830*/  UIMAD UR5, UR33, -0x80, UR5 ;  /* 0xffffff80210578a4 */ /* 0x000fe2000f8e0205 */
[----:B------:R-:W-:Y:S01]  /*8840*/  IMAD.MOV.U32 R6, RZ, RZ, R232 ;  /* 0x000000ffff067224 */ /* 0x000fe200078e00e8 */
[----:B------:R-:W-:Y:S01]  /*8850*/  ULDC.64 UR10, c[0x0][0x3a0] ;  /* 0x0000e800000a7ab9 */ /* 0x000fe20000000a00 */
[----:B------:R-:W-:Y:S01]  /*8860*/  ISETP.GE.AND P1, PT, R232, c[0x0][0x220], PT ;  /* 0x00008800e8007a0c */ /* 0x000fe20003f26270 */
[----:B------:R-:W-:Y:S01]  /*8870*/  UIMAD UR10, UR4, UR10, URZ ;  /* 0x0000000a040a72a4 */ /* 0x000fe2000f8e023f */
[----:B------:R-:W-:Y:S01]  /*8880*/  IMAD.WIDE.U32 R4, R4, c[0x0][0x3a0], R6 ;  /* 0x0000e80004047a25 */ /* 0x000fe200078e0006 */
[----:B------:R-:W-:Y:S01]  /*8890*/  USHF.R.S32.HI UR12, URZ, 0x1f, UR51 ;  /* 0x0000001f3f0c7899 */ /* 0x000fe20008011433 */
[----:B------:R-:W-:Y:S01]  /*88a0*/  ISETP.GE.OR P4, PT, R238, UR5, P1 ;  /* 0x00000005ee007c0c */ /* 0x000fe20008f86670 */
[----:B------:R-:W-:Y:S01]  /*88b0*/  UIMAD UR10, UR17, UR11, UR10 ;  /* 0x0000000b110a72a4 */ /* 0x000fe2000f8e020a */
[----:B------:R-:W-:Y:S01]  /*88c0*/  BSSY B0, `(.L_x_1173) ;  /* 0x000001d000007945 */ /* 0x000fe20003800000 */
[----:B------:R-:W-:-:S02]  /*88d0*/  IADD3 R4, P0, R4, UR13, RZ ;  /* 0x0000000d04047c10 */ /* 0x000fc4000ff1e0ff */
[----:B------:R-:W-:Y:S02]  /*88e0*/  SHF.R.S32.HI R13, RZ, 0x1f, R238 ;  /* 0x0000001fff0d7819 */ /* 0x000fe400000114ee */
[----:B------:R-:W-:Y:S01]  /*88f0*/  IMAD.U32 R0, RZ, RZ, UR10 ;  /* 0x0000000aff007e24 */ /* 0x000fe2000f8e00ff */
[----:B------:R-:W-:Y:S02]  /*8900*/  ULDC.64 UR10, c[0x0][0x3b8] ;  /* 0x0000ee00000a7ab9 */ /* 0x000fe40000000a00 */
[----:B------:R-:W-:Y:S02]  /*8910*/  UIMAD UR10, UR12, UR10, URZ ;  /* 0x0000000a0c0a72a4 */ /* 0x000fe4000f8e023f */
[----:B------:R-:W-:Y:S01]  /*8920*/  IADD3.X R5, R5, UR14, R0, P0, !PT ;  /* 0x0000000e05057c10 */ /* 0x000fe200087fe400 */
[----:B------:R1:W2:Y:S01]  /*8930*/  LDS.128 R16, [R114+0x7000] ;  /* 0x0070000072107984 */ /* 0x0002a20000000c00 */
[----:B------:R-:W-:Y:S01]  /*8940*/  IMAD.U32 R0, RZ, RZ, UR51 ;  /* 0x00000033ff007e24 */ /* 0x000fe2000f8e00ff */
[----:B------:R-:W-:-:S02]  /*8950*/  UIMAD UR10, UR51, UR11, UR10 ;  /* 0x0000000b330a72a4 */ /* 0x000fc4000f8e020a */
[----:B------:R1:W3:Y:S01]  /*8960*/  LDS.128 R20, [R114+0x8000] ;  /* 0x0080000072147984 */ /* 0x0002e20000000c00 */
[----:B------:R-:W-:-:S03]  /*8970*/  IMAD.WIDE.U32 R4, R0, c[0x0][0x3b8], R4 ;  /* 0x0000ee0000047a25 */ /* 0x000fc600078e0004 */
[----:B------:R1:W4:Y:S02]  /*8980*/  LDS.128 R24, [R114+0x9000] ;  /* 0x0090000072187984 */ /* 0x0003240000000c00 */
[----:B------:R-:W-:Y:S02]  /*8990*/  IADD3 R12, R5, UR10, RZ ;  /* 0x0000000a050c7c10 */ /* 0x000fe4000fffe0ff */
        /* <DEDUP_REMOVED lines=15> */
.L_x_1174:
[----:B------:R-:W-:Y:S05]  /*8a90*/  BSYNC B0 ;  /* 0x0000000000007941 */ /* 0x000fea0003800000 */
.L_x_1173:
        /* <DEDUP_REMOVED lines=14> */
[----:B--2---:R1:W-:Y:S02]  /*8b80*/  STG.E.128 [R10.64], R16 ;  /* 0x000000100a007986 */ /* 0x0043e4000c101d08 */
.L_x_1176:
[----:B------:R-:W-:Y:S05]  /*8b90*/  BSYNC B0 ;  /* 0x0000000000007941 */ /* 0x000fea0003800000 */
.L_x_1175:
        /* <DEDUP_REMOVED lines=14> */
[----:B---3--:R1:W-:Y:S02]  /*8c80*/  STG.E.128 [R10.64], R20 ;  /* 0x000000140a007986 */ /* 0x0083e4000c101d08 */
.L_x_1178:
[----:B------:R-:W-:Y:S05]  /*8c90*/  BSYNC B0 ;  /* 0x0000000000007941 */ /* 0x000fea0003800000 */
.L_x_1177:
        /* <DEDUP_REMOVED lines=13> */
[----:B----4-:R4:W-:Y:S02]  /*8d70*/  STG.E.128 [R4.64], R24 ;  /* 0x0000001804007986 */ /* 0x0109e4000c101d08 */
.L_x_1180:
[----:B------:R-:W-:Y:S05]  /*8d80*/  BSYNC B0 ;  /* 0x0000000000007941 */ /* 0x000fea0003800000 */
.L_x_1179:
[----:B------:R-:W-:Y:S01]  /*8d90*/  ULDC.64 UR10, c[0x0][0x3a8] ;  /* 0x0000ea00000a7ab9 */ /* 0x000fe20000000a00 */
[----:B------:R-:W-:Y:S01]  /*8da0*/  IMAD.U32 R0, RZ, RZ, UR17 ;  /* 0x00000011ff007e24 */ /* 0x000fe2000f8e00ff */
[----:B------:R-:W-:Y:S01]  /*8db0*/  UIMAD UR4, UR4, UR10, URZ ;  /* 0x0000000a040472a4 */ /* 0x000fe2000f8e023f */
[----:B------:R-:W-:Y:S01]  /*8dc0*/  BSSY B0, `(.L_x_1181) ;  /* 0x0000017000007945 */ /* 0x000fe20003800000 */
[----:B------:R-:W-:Y:S01]  /*8dd0*/  USHF.R.S32.HI UR12, URZ, 0x1f, UR51 ;  /* 0x0000001f3f0c7899 */ /* 0x000fe20008011433 */
[----:B------:R-:W-:Y:S01]  /*8de0*/  IMAD.WIDE.U32 R6, R0, c[0x0][0x3a8], R6 ;  /* 0x0000ea0000067a25 */ /* 0x000fe200078e0006 */
[----:B------:R-:W-:-:S04]  /*8df0*/  UIMAD UR4, UR17, UR11, UR4 ;  /* 0x0000000b110472a4 */ /* 0x000fc8000f8e0204 */
[----:B----4-:R-:W-:Y:S02]  /*8e00*/  IADD3 R4, P0, R6, UR6, RZ ;  /* 0x0000000606047c10 */ /* 0x010fe4000ff1e0ff */
[----:B------:R-:W-:Y:S01]  /*8e10*/  MOV R0, UR4 ;  /* 0x0000000400007c02 */ /* 0x000fe20008000f00 */
[----:B------:R-:W-:Y:S02]  /*8e20*/  ULDC.64 UR4, c[0x0][0x3c0] ;  /* 0x0000f00000047ab9 */ /* 0x000fe40000000a00 */
[----:B------:R-:W-:Y:S01]  /*8e30*/  UIMAD UR4, UR12, UR4, URZ ;  /* 0x000000040c0472a4 */ /* 0x000fe2000f8e023f */
[----:B------:R-:W-:Y:S01]  /*8e40*/  IADD3.X R5, R7, UR7, R0, P0, !PT ;  /* 0x0000000707057c10 */ /* 0x000fe200087fe400 */
[----:B------:R-:W-:Y:S02]  /*8e50*/  IMAD.U32 R0, RZ, RZ, UR51 ;  /* 0x00000033ff007e24 */ /* 0x000fe4000f8e00ff */
[----:B------:R-:W-:Y:S02]  /*8e60*/  UIMAD UR4, UR51, UR5, UR4 ;  /* 0x00000005330472a4 */ /* 0x000fe4000f8e0204 */
        /* <DEDUP_REMOVED lines=12> */
.L_x_1182:
[----:B------:R-:W-:Y:S05]  /*8f30*/  BSYNC B0 ;  /* 0x0000000000007941 */ /* 0x000fea0003800000 */
.L_x_1181:
        /* <DEDUP_REMOVED lines=13> */
.L_x_1184:
[----:B------:R-:W-:Y:S05]  /*9010*/  BSYNC B0 ;  /* 0x0000000000007941 */ /* 0x000fea0003800000 */
.L_x_1183:
        /* <DEDUP_REMOVED lines=13> */
.L_x_1186:
[----:B------:R-:W-:Y:S05]  /*90f0*/  BSYNC B0 ;  /* 0x0000000000007941 */ /* 0x000fea0003800000 */
.L_x_1185:
        /* <DEDUP_REMOVED lines=11> */
.L_x_1141:
[----:B------:R-:W-:Y:S05]  /*91b0*/  BSYNC B1 ;  /* 0x0000000000017941 */ /* 0x000fea0003800000 */
.L_x_1119:
        /* <DEDUP_REMOVED lines=11> */
.L_x_1187:
[----:B------:R-:W-:Y:S05]  /*9270*/  EXIT ;  /* 0x000000000000794d */ /* 0x000fea0003800000 */
.L_x_1189:
        /* <DEDUP_REMOVED lines=16> */
.L_x_2471:


//--------------------- .text._ZN5flash44flash_bwd_dq_dk_dv_loop_seqk_parallel_kernelI23Flash_bwd_kernel_traitsILi64ELi64ELi128ELi8ELi2ELi4ELi4ELb1ELb0EN7cutlass10bfloat16_tE19Flash_kernel_traitsILi64ELi64ELi128ELi8ES3_EELb1ELb0ELb0ELb0ELb1ELb1ELb0EEEvNS_16Flash_bwd_paramsE --------------------------
	.section	.text._ZN5flash44flash_bwd_dq_dk_dv_loop_seqk_parallel_kernelI23Flash_bwd_kernel_traitsILi64ELi64ELi128ELi8ELi2ELi4ELi4ELb1ELb0EN7cutlass10bfloat16_tE19Flash_kernel_traitsILi64ELi64ELi128ELi8ES3_EELb1ELb0ELb0ELb0ELb1ELb1ELb0EEEvNS_16Flash_bwd_paramsE,"ax",@progbits
	.sectioninfo	@"SHI_REGISTERS=255"
	.align	128
        .global         _ZN5flash44flash_bwd_dq_dk_dv_loop_seqk_parallel_kernelI23Flash_bwd_kernel_traitsILi64ELi64ELi128ELi8ELi2ELi4ELi4ELb1ELb0EN7cutlass10bfloat16_tE19Flash_kernel_traitsILi64ELi64ELi128ELi8ES3_EELb1ELb0ELb0ELb0ELb1ELb1ELb0EEEvNS_16Flash_bwd_paramsE
        .type           _ZN5flash44flash_bwd_dq_dk_dv_loop_seqk_parallel_kernelI23Flash_bwd_kernel_traitsILi64ELi64ELi128ELi8ELi2ELi4ELi4ELb1ELb0EN7cutlass10bfloat16_tE19Flash_kernel_traitsILi64ELi64ELi128ELi8ES3_EELb1ELb0ELb0ELb0ELb1ELb1ELb0EEEvNS_16Flash_bwd_paramsE,@function
        .size           _ZN5flash44flash_bwd_dq_dk_dv_loop_seqk_parallel_kernelI23Flash_bwd_kernel_traitsILi64ELi64ELi128ELi8ELi2ELi4ELi4ELb1ELb0EN7cutlass10bfloat16_tE19Flash_kernel_traitsILi64ELi64ELi128ELi8ES3_EELb1ELb0ELb0ELb0ELb1ELb1ELb0EEEvNS_16Flash_bwd_paramsE,(.L_x_2472 - _ZN5flash44flash_bwd_dq_dk_dv_loop_seqk_parallel_kernelI23Flash_bwd_kernel_traitsILi64ELi64ELi128ELi8ELi2ELi4ELi4ELb1ELb0EN7cutlass10bfloat16_tE19Flash_kernel_traitsILi64ELi64ELi128ELi8ES3_EELb1ELb0ELb0ELb0ELb1ELb1ELb0EEEvNS_16Flash_bwd_paramsE)
        .other          _ZN5flash44flash_bwd_dq_dk_dv_loop_seqk_parallel_kernelI23Flash_bwd_kernel_traitsILi64ELi64ELi128ELi8ELi2ELi4ELi4ELb1ELb0EN7cutlass10bfloat16_tE19Flash_kernel_traitsILi64ELi64ELi128ELi8ES3_EELb1ELb0ELb0ELb0ELb1ELb1ELb0EEEvNS_16Flash_bwd_paramsE,@"STO_CUDA_ENTRY STV_DEFAULT"
_ZN5flash44flash_bwd_dq_dk_dv_loop_seqk_parallel_kernelI23Flash_bwd_kernel_traitsILi64ELi64ELi128ELi8ELi2ELi4ELi4ELb1ELb0EN7cutlass10bfloat16_tE19Flash_kernel_traitsILi64ELi64ELi128ELi8ES3_EELb1ELb0ELb0ELb0ELb1ELb1ELb0EEEvNS_16Flash_bwd_paramsE:
.text._ZN5flash44flash_bwd_dq_dk_dv_loop_seqk_parallel_kernelI23Flash_bwd_kernel_traitsILi64ELi64ELi128ELi8ELi2ELi4ELi4ELb1ELb0EN7cutlass10bfloat16_tE19Flash_kernel_traitsILi64ELi64ELi128ELi8ES3_EELb1ELb0ELb0ELb0ELb1ELb1ELb0EEEvNS_16Flash_bwd_paramsE:
        /* <DEDUP_REMOVED lines=11> */
[----:B------:R-:W-:Y:S01]  /*00b0*/  ULDC UR4, c[0x0][0x22c] ;  /* 0x00008b0000047ab9 */ /* 0x000fe20000000800 */
[----:B------:R-:W-:Y:S01]  /*00c0*/  IMAD.MOV.U32 R200, RZ, RZ, 0x20 ;  /* 0x00000020ffc87424 */ /* 0x000fe200078e00ff */
[----:B------:R-:W-:Y:S01]  /*00d0*/  ULDC UR5, c[0x0][0x1c0] ;  /* 0x0000700000057ab9 */ /* 0x000fe20000000800 */
[----:B------:R-:W-:Y:S01]  /*00e0*/  IMAD.MOV.U32 R211, RZ, RZ, -0x10 ;  /* 0xfffffff0ffd37424 */ /* 0x000fe200078e00ff */
[----:B------:R-:W-:Y:S02]  /*00f0*/  UIMAD UR25, UR4, UR5, URZ ;  /* 0x00000005041972a4 */ /* 0x000fe4000f8e023f */
[----:B------:R-:W-:Y:S02]  /*0100*/  UMOV UR9, 0x80 ;  /* 0x0000008000097882 */ /* 0x000fe40000000000 */
[----:B------:R-:W-:Y:S02]  /*0110*/  USHF.L.U32 UR22, UR25, 0x4, URZ ;  /* 0x0000000419167899 */ /* 0x000fe4000800063f */
[----:B------:R-:W-:-:S02]  /*0120*/  USHF.L.U32 UR23, UR25, 0x3, URZ ;  /* 0x0000000319177899 */ /* 0x000fc4000800063f */
[----:B------:R-:W-:Y:S02]  /*0130*/  UIADD3 UR16, UR22, 0x20, URZ ;  /* 0x0000002016107890 */ /* 0x000fe4000fffe03f */
[----:B------:R-:W-:Y:S02]  /*0140*/  ULDC UR10, c[0x0][0x210] ;  /* 0x00008400000a7ab9 */ /* 0x000fe40000000800 */
[----:B------:R-:W-:Y:S02]  /*0150*/  UIADD3 UR15, UR23, UR16, URZ ;  /* 0x00000010170f7290 */ /* 0x000fe4000fffe03f */
[----:B------:R-:W-:Y:S02]  /*0160*/  ULDC UR27, c[0x0][0x234] ;  /* 0x00008d00001b7ab9 */ /* 0x000fe40000000800 */
[----:B------:R-:W-:Y:S02]  /*0170*/  ULDC UR26, c[0x0][0x224] ;  /* 0x00008900001a7ab9 */ /* 0x000fe40000000800 */
[----:B------:R-:W-:Y:S01]  /*0180*/  UIMAD UR27, UR9, UR10, UR27 ;  /* 0x0000000a091b72a4 */ /* 0x000fe2000f8e021b */
[----:B-1----:R-:W-:Y:S01]  /*0190*/  SHF.R.S32.HI R8, RZ, 0x1f, R3 ;  /* 0x0000001fff087819 */ /* 0x002fe20000011403 */
[----:B------:R-:W-:-:S02]  /*01a0*/  UIADD3 UR26, UR9, UR26, URZ ;  /* 0x0000001a091a7290 */ /* 0x000fc4000fffe03f */
[----:B------:R-:W-:Y:S01]  /*01b0*/  USHF.R.S32.HI UR9, URZ, 0x1f, UR4 ;  /* 0x0000001f3f097899 */ /* 0x000fe20008011404 */
[CC--:B------:R-:W-:Y:S01]  /*01c0*/  LEA.HI R6, R8.reuse, R3.reuse, RZ, 0x5 ;  /* 0x0000000308067211 */ /* 0x0c0fe200078f28ff */
[----:B------:R-:W-:Y:S01]  /*01d0*/  UIADD3 UR14, UR23, UR15, URZ ;  /* 0x0000000f170e7290 */ /* 0x000fe2000fffe03f */
[CC--:B------:R-:W-:Y:S01]  /*01e0*/  LEA.HI R14, R8.reuse, R3.reuse, RZ, 0x2 ;  /* 0x00000003080e7211 */ /* 0x0c0fe200078f10ff */
[----:B------:R-:W-:Y:S01]  /*01f0*/  ULDC UR6, c[0x0][0x1c0] ;  /* 0x0000700000067ab9 */ /* 0x000fe20000000800 */
[CC--:B------:R-:W-:Y:S01]  /*0200*/  LEA.HI R11, R8.reuse, R3.reuse, RZ, 0x3 ;  /* 0x00000003080b7211 */ /* 0x0c0fe200078f18ff */
[----:B------:R-:W-:Y:S01]  /*0210*/  UIMAD.WIDE.U32 UR30, UR4, UR5, URZ ;  /* 0x00000005041e72a5 */ /* 0x000fe2000f8e003f */
[----:B------:R-:W-:Y:S01]  /*0220*/  LEA.HI R0, R8, R3, RZ, 0x4 ;  /* 0x0000000308007211 */ /* 0x000fe200078f20ff */
[----:B------:R-:W-:Y:S01]  /*0230*/  USHF.R.S32.HI UR6, URZ, 0x1f, UR6 ;  /* 0x0000001f3f067899 */ /* 0x000fe20008011406 */
[--C-:B------:R-:W-:Y:S01]  /*0240*/  SHF.R.S32.HI R5, RZ, 0x5, R6.reuse ;  /* 0x00000005ff057819 */ /* 0x100fe20000011406 */
[----:B------:R-:W-:Y:S01]  /*0250*/  UIMAD UR5, UR9, UR5, URZ ;  /* 0x00000005090572a4 */ /* 0x000fe2000f8e023f */
[----:B------:R-:W-:Y:S01]  /*0260*/  SHF.R.S32.HI R4, RZ, 0x1f, R6 ;  /* 0x0000001fff047819 */ /* 0x000fe20000011406 */
[----:B------:R-:W-:Y:S01]  /*0270*/  UIADD3 UR13, UR23, UR14, URZ ;  /* 0x0000000e170d7290 */ /* 0x000fe2000fffe03f */
[--C-:B------:R-:W-:Y:S01]  /*0280*/  SHF.R.S32.HI R189, RZ, 0x2, R14.reuse ;  /* 0x00000002ffbd7819 */ /* 0x100fe2000001140e */
[----:B------:R-:W-:Y:S01]  /*0290*/  USHF.L.U32 UR24, UR25, 0x6, URZ ;  /* 0x0000000619187899 */ /* 0x000fe2000800063f */
[----:B------:R-:W-:Y:S01]  /*02a0*/  SHF.R.S32.HI R2, RZ, 0x1f, R14 ;  /* 0x0000001fff027819 */ /* 0x000fe2000001140e */
[----:B------:R-:W-:Y:S01]  /*02b0*/  UIMAD UR5, UR6, UR4, UR5 ;  /* 0x00000004060572a4 */ /* 0x000fe2000f8e0205 */
[----:B------:R-:W-:Y:S01]  /*02c0*/  LOP3.LUT R14, R14, 0x7ffffffc, RZ, 0xc0, !PT ;  /* 0x7ffffffc0e0e7812 */ /* 0x000fe200078ec0ff */
[----:B------:R-:W-:Y:S01]  /*02d0*/  UIADD3 UR12, UR23, UR13, URZ ;  /* 0x0000000d170c7290 */ /* 0x000fe2000fffe03f */
[----:B------:R-:W-:Y:S01]  /*02e0*/  LOP3.LUT R16, R6, 0xffffffe0, RZ, 0xc0, !PT ;  /* 0xffffffe006107812 */ /* 0x000fe200078ec0ff */
[----:B------:R-:W-:Y:S01]  /*02f0*/  ULDC.64 UR32, c[0x0][0x118] ;  /* 0x0000460000207ab9 */ /* 0x000fe20000000a00 */
[----:B------:R-:W-:Y:S01]  /*0300*/  LOP3.LUT R10, R11, 0xfffffff8, RZ, 0xc0, !PT ;  /* 0xfffffff80b0a7812 */ /* 0x000fe200078ec0ff */
[C---:B------:R-:W-:Y:S01]  /*0310*/  IMAD.IADD R9, R3.reuse, 0x1, -R14 ;  /* 0x0000000103097824 */ /* 0x040fe200078e0a0e */
[----:B------:R-:W-:Y:S01]  /*0320*/  LOP3.LUT R12, R0, 0xfffffff0, RZ, 0xc0, !PT ;  /* 0xfffffff0000c7812 */ /* 0x000fe200078ec0ff */
[C---:B------:R-:W-:Y:S01]  /*0330*/  IMAD.IADD R13, R3.reuse, 0x1, -R16 ;  /* 0x00000001030d7824 */ /* 0x040fe200078e0a10 */
[-C--:B------:R-:W-:Y:S01]  /*0340*/  LEA.HI R6, R6, R5.reuse, RZ, 0x1 ;  /* 0x0000000506067211 */ /* 0x080fe200078f08ff */
[----:B------:R-:W-:Y:S01]  /*0350*/  IMAD.IADD R10, R3, 0x1, -R10 ;  /* 0x00000001030a7824 */ /* 0x000fe200078e0a0a */
[----:B------:R-:W-:Y:S01]  /*0360*/  LEA.HI R4, R4, R5, RZ, 0x2 ;  /* 0x0000000504047211 */ /* 0x000fe200078f10ff */
[----:B------:R-:W-:Y:S01]  /*0370*/  IMAD.SHL.U32 R9, R9, 0x2, RZ ;  /* 0x0000000209097824 */ /* 0x000fe200078e00ff */
[-C--:B------:R-:W-:Y:S01]  /*0380*/  LEA.HI R187, R8, R3.reuse, RZ, 0x6 ;  /* 0x0000000308bb7211 */ /* 0x080fe200078f30ff */
[----:B------:R-:W-:Y:S01]  /*0390*/  IMAD.SHL.U32 R190, R10, 0x8, RZ ;  /* 0x000000080abe7824 */ /* 0x000fe200078e00ff */
[----:B------:R-:W-:Y:S01]  /*03a0*/  LEA.HI R8, R8, R3, RZ, 0x7 ;  /* 0x0000000308087211 */ /* 0x000fe200078f38ff */
[----:B------:R-:W-:Y:S01]  /*03b0*/  IMAD.IADD R3, R3, 0x1, -R12 ;  /* 0x0000000103037824 */ /* 0x000fe200078e0a0c */
[----:B------:R-:W-:Y:S01]  /*03c0*/  LOP3.LUT R6, R6, 0xfffffffe, RZ, 0xc0, !PT ;  /* 0xfffffffe06067812 */ /* 0x000fe200078ec0ff */
[----:B------:R-:W-:Y:S01]  /*03d0*/  ULDC.U8 UR8, c[0x0][0x3d0] ;  /* 0x0000f40000087ab9 */ /* 0x000fe20000000000 */
[----:B------:R-:W-:Y:S01]  /*03e0*/  LOP3.LUT R4, R4, 0xfffffffc, RZ, 0xc0, !PT ;  /* 0xfffffffc04047812 */ /* 0x000fe200078ec0ff */
[----:B------:R-:W-:Y:S01]  /*03f0*/  UMOV UR7, 0x6 ;  /* 0x0000000600077882 */ /* 0x000fe20000000000 */
[----:B------:R-:W-:Y:S01]  /*0400*/  LEA.HI R2, R2, R189, RZ, 0x3 ;  /* 0x000000bd02027211 */ /* 0x000fe200078f18ff */
[C---:B------:R-:W-:Y:S01]  /*0410*/  IMAD.IADD R185, R5.reuse, 0x1, -R6 ;  /* 0x0000000105b97824 */ /* 0x040fe200078e0a06 */
[----:B------:R-:W-:Y:S01]  /*0420*/  SHF.R.S32.HI R6, RZ, 0x1f, R3 ;  /* 0x0000001fff067819 */ /* 0x000fe20000011403 */
[----:B------:R-:W-:Y:S01]  /*0430*/  IMAD.IADD R4, R5, 0x1, -R4 ;  /* 0x0000000105047824 */ /* 0x000fe200078e0a04 */
[----:B------:R-:W-:Y:S01]  /*0440*/  SHF.R.S32.HI R5, RZ, 0x4, R0 ;  /* 0x00000004ff057819 */ /* 0x000fe20000011400 */
[----:B------:R-:W-:Y:S01]  /*0450*/  UIMAD UR21, UR25, 0x18, URZ ;  /* 0x00000018191578a4 */ /* 0x000fe2000f8e023f */
[----:B------:R-:W-:Y:S01]  /*0460*/  LEA.HI R6, R6, R3, RZ, 0x3 ;  /* 0x0000000306067211 */ /* 0x000fe200078f18ff */
[----:B------:R-:W-:Y:S01]  /*0470*/  USHF.L.U32 UR20, UR25, 0x5, URZ ;  /* 0x0000000519147899 */ /* 0x000fe2000800063f */
[----:B------:R-:W-:Y:S01]  /*0480*/  LOP3.LUT R2, R2, 0xfffffff8, RZ, 0xc0, !PT ;  /* 0xfffffff802027812 */ /* 0x000fe200078ec0ff */
[----:B------:R-:W-:Y:S01]  /*0490*/  UIMAD UR19, UR25, 0x28, URZ ;  /* 0x00000028191378a4 */ /* 0x000fe2000f8e023f */
[----:B------:R-:W-:Y:S01]  /*04a0*/  LEA.HI R0, R0, R5, RZ, 0x1 ;  /* 0x0000000500007211 */ /* 0x000fe200078f08ff */
[----:B------:R-:W-:Y:S01]  /*04b0*/  UIMAD UR18, UR25, 0x30, URZ ;  /* 0x00000030191278a4 */ /* 0x000fe2000f8e023f */
[----:B------:R-:W-:Y:S01]  /*04c0*/  SHF.R.S32.HI R188, RZ, 0x3, R11 ;  /* 0x00000003ffbc7819 */ /* 0x000fe2000001140b */
[----:B------:R-:W-:Y:S01]  /*04d0*/  IMAD.IADD R189, R189, 0x1, -R2 ;  /* 0x00000001bdbd7824 */ /* 0x000fe200078e0a02 */
[C---:B------:R-:W-:Y:S01]  /*04e0*/  LOP3.LUT R184, R6.reuse, 0xfffffff8, RZ, 0xc0, !PT ;  /* 0xfffffff806b87812 */ /* 0x040fe200078ec0ff */
[----:B------:R-:W-:Y:S01]  /*04f0*/  IMAD.SHL.U32 R6, R6, 0x40, RZ ;  /* 0x0000004006067824 */ /* 0x000fe200078e00ff */
[----:B------:R-:W-:Y:S01]  /*0500*/  LOP3.LUT R0, R0, 0xfffffffe, RZ, 0xc0, !PT ;  /* 0xfffffffe00007812 */ /* 0x000fe200078ec0ff */
[----:B------:R-:W-:Y:S01]  /*0510*/  IMAD.SHL.U32 R7, R188, 0x40, RZ ;  /* 0x00000040bc077824 */ /* 0x000fe200078e00ff */
[C---:B------:R-:W-:Y:S01]  /*0520*/  LOP3.LUT P4, RZ, R10.reuse, 0x2, RZ, 0xc0, !PT ;  /* 0x000000020aff7812 */ /* 0x040fe2000788c0ff */
[----:B------:R-:W-:Y:S01]  /*0530*/  IMAD.IADD R184, R3, 0x1, -R184 ;  /* 0x0000000103b87824 */ /* 0x000fe200078e0ab8 */
[C---:B------:R-:W-:Y:S01]  /*0540*/  LOP3.LUT P3, RZ, R10.reuse, 0x4, RZ, 0xc0, !PT ;  /* 0x000000040aff7812 */ /* 0x040fe2000786c0ff */
[----:B------:R-:W-:Y:S01]  /*0550*/  IMAD.SHL.U32 R10, R10, 0x40, RZ ;  /* 0x000000400a0a7824 */ /* 0x000fe200078e00ff */
[----:B------:R-:W-:Y:S01]  /*0560*/  LOP3.LUT R7, R7, 0x1c0, RZ, 0xc0, !PT ;  /* 0x000001c007077812 */ /* 0x000fe200078ec0ff */
[----:B------:R-:W-:Y:S01]  /*0570*/  IMAD.IADD R5, R5, 0x1, -R0 ;  /* 0x0000000105057824 */ /* 0x000fe200078e0a00 */
[----:B------:R-:W-:Y:S01]  /*0580*/  LOP3.LUT R0, R189, 0x1, RZ, 0xc0, !PT ;  /* 0x00000001bd007812 */ /* 0x000fe200078ec0ff */
[----:B------:R-:W-:Y:S01]  /*0590*/  IMAD.SHL.U32 R3, R4, 0x10, RZ ;  /* 0x0000001004037824 */ /* 0x000fe200078e00ff */
[----:B------:R-:W-:Y:S01]  /*05a0*/  LOP3.LUT R10, R10, 0x1c0, RZ, 0xc0, !PT ;  /* 0x000001c00a0a7812 */ /* 0x000fe200078ec0ff */
[----:B------:R-:W-:Y:S01]  /*05b0*/  UIMAD UR17, UR25, 0x38, URZ ;  /* 0x00000038191178a4 */ /* 0x000fe2000f8e023f */
[----:B------:R-:W-:Y:S01]  /*05c0*/  ISETP.NE.U32.AND P0, PT, R0, 0x1, PT ;  /* 0x000000010000780c */ /* 0x000fe20003f05070 */
[----:B------:R-:W-:Y:S01]  /*05d0*/  USHF.R.S32.HI UR10, URZ, 0x1f, UR24 ;  /* 0x0000001f3f0a7899 */ /* 0x000fe20008011418 */
[C---:B------:R-:W-:Y:S01]  /*05e0*/  LOP3.LUT R176, R10.reuse, 0x30, R3, 0xf8, !PT ;  /* 0x000000300ab07812 */ /* 0x040fe200078ef803 */
[----:B------:R-:W-:Y:S01]  /*05f0*/  UIADD3 UR9, UR31, UR5, URZ ;  /* 0x000000051f097290 */ /* 0x000fe2000fffe03f */
[----:B------:R-:W-:Y:S01]  /*0600*/  SHF.R.U32.HI R186, RZ, 0x3, R7 ;  /* 0x00000003ffba7819 */ /* 0x000fe20000011607 */
[----:B------:R-:W-:Y:S01]  /*0610*/  UIADD3 UR11, UR23, UR12, URZ ;  /* 0x0000000c170b7290 */ /* 0x000fe2000fffe03f */
[----:B------:R-:W-:Y:S01]  /*0620*/  LOP3.LUT R12, R10, 0x8, R11, 0xf8, !PT ;  /* 0x000000080a0c7812 */ /* 0x000fe200078ef80b */
[----:B------:R-:W-:Y:S01]  /*0630*/  UMOV UR6, 0x6 ;  /* 0x0000000600067882 */ /* 0x000fe20000000000 */
[----:B------:R-:W-:Y:S01]  /*0640*/  SHF.R.U32.HI R3, RZ, 0x3, R10 ;  /* 0x00000003ff037819 */ /* 0x000fe2000001160a */
[----:B------:R-:W-:Y:S01]  /*0650*/  IMAD.SHL.U32 R10, R5, 0x200, RZ ;  /* 0x00000200050a7824 */ /* 0x000fe200078e00ff */
[----:B------:R-:W-:-:S02]  /*0660*/  LOP3.LUT R7, R7, 0x38, R190, 0xf8, !PT ;  /* 0x0000003807077812 */ /* 0x000fc400078ef8be */
[----:B------:R-:W-:Y:S02]  /*0670*/  SHF.R.S32.HI R187, RZ, 0x6, R187 ;  /* 0x00000006ffbb7819 */ /* 0x000fe400000114bb */
[----:B------:R-:W-:Y:S02]  /*0680*/  LOP3.LUT R176, R176, 0x8, R11, 0xf8, !PT ;  /* 0x00000008b0b07812 */ /* 0x000fe400078ef80b */
[----:B------:R-:W-:Y:S02]  /*0690*/  SHF.R.S32.HI R8, RZ, 0x7, R8 ;  /* 0x00000007ff087819 */ /* 0x000fe40000011408 */
[C---:B------:R-:W-:Y:S01]  /*06a0*/  R2P PR, R189.reuse, 0x6 ;  /* 0x00000006bd007804 */ /* 0x040fe20000000000 */
[----:B------:R-:W-:Y:S01]  /*06b0*/  IMAD.SHL.U32 R189, R189, 0x40, RZ ;  /* 0x00000040bdbd7824 */ /* 0x000fe200078e00ff */
[----:B------:R-:W-:Y:S01]  /*06c0*/  LOP3.LUT R186, R7, R186, RZ, 0x3c, !PT ;  /* 0x000000ba07ba7212 */ /* 0x000fe200078e3cff */
[C---:B------:R-:W-:Y:S01]  /*06d0*/  IMAD R7, R187.reuse, 0x800, R10 ;  /* 0x00000800bb077824 */ /* 0x040fe200078e020a */
[----:B------:R-:W-:Y:S01]  /*06e0*/  LOP3.LUT R0, R12, R3, RZ, 0x3c, !PT ;  /* 0x000000030c007212 */ /* 0x000fe200078e3cff */
[----:B------:R-:W-:Y:S01]  /*06f0*/  IMAD.SHL.U32 R12, R8, 0x8, RZ ;  /* 0x00000008080c7824 */ /* 0x000fe200078e00ff */
[----:B------:R-:W-:Y:S01]  /*0700*/  LOP3.LUT R176, R10, R176, R3, 0xf6, !PT ;  /* 0x000000b00ab07212 */ /* 0x000fe200078ef603 */
[----:B------:R-:W-:Y:S01]  /*0710*/  IMAD.SHL.U32 R10, R187, 0x20, RZ ;  /* 0x00000020bb0a7824 */ /* 0x000fe200078e00ff */
[----:B------:R-:W-:Y:S01]  /*0720*/  LOP3.LUT R189, R189, 0x1c0, RZ, 0xc0, !PT ;  /* 0x000001c0bdbd7812 */ /* 0x000fe200078ec0ff */
[----:B------:R-:W-:Y:S01]  /*0730*/  IMAD.IADD R0, R7, 0x1, R0 ;  /* 0x0000000107007824 */ /* 0x000fe200078e0200 */
[----:B------:R-:W-:Y:S01]  /*0740*/  LOP3.LUT R12, R12, 0x8, RZ, 0xc0, !PT ;  /* 0x000000080c0c7812 */ /* 0x000fe200078ec0ff */
[----:B------:R-:W-:Y:S01]  /*0750*/  IMAD.SHL.U32 R3, R5, 0x10, RZ ;  /* 0x0000001005037824 */ /* 0x000fe200078e00ff */
[----:B------:R-:W-:Y:S01]  /*0760*/  SHF.R.U32.HI R7, RZ, 0x3, R189 ;  /* 0x00000003ff077819 */ /* 0x000fe200000116bd */
[--C-:B------:R-:W-:Y:S01]  /*0770*/  IMAD R192, R8, 0x1000, R9.reuse ;  /* 0x0000100008c07824 */ /* 0x100fe200078e0209 */
[----:B------:R-:W-:Y:S01]  /*0780*/  LOP3.LUT R10, R189, 0x20, R10, 0xf8, !PT ;  /* 0x00000020bd0a7812 */ /* 0x000fe200078ef80a */
[----:B------:R-:W-:Y:S01]  /*0790*/  IMAD R8, R4, 0x400, R9 ;  /* 0x0000040004087824 */ /* 0x000fe200078e0209 */
[----:B------:R-:W-:Y:S01]  /*07a0*/  LOP3.LUT R189, R7, R189, R12, 0x1e, !PT ;  /* 0x000000bd07bd7212 */ /* 0x000fe200078e1e0c */
[----:B------:R-:W-:Y:S01]  /*07b0*/  IMAD R192, R185, 0x400, R192 ;  /* 0x00000400b9c07824 */ /* 0x000fe200078e02c0 */
[----:B------:R-:W-:Y:S01]  /*07c0*/  LOP3.LUT R11, R10, R7, RZ, 0x3c, !PT ;  /* 0x000000070a0b7212 */ /* 0x000fe200078e3cff */
[----:B------:R-:W-:Y:S01]  /*07d0*/  IMAD.SHL.U32 R7, R184, 0x40, RZ ;  /* 0x00000040b8077824 */ /* 0x000fe200078e00ff */
[----:B------:R-:W-:Y:S01]  /*07e0*/  LOP3.LUT R3, R12, 0x10, R3, 0xf8, !PT ;  /* 0x000000100c037812 */ /* 0x000fe200078ef803 */
[----:B------:R-:W-:Y:S01]  /*07f0*/  IMAD.IADD R189, R8, 0x1, R189 ;  /* 0x0000000108bd7824 */ /* 0x000fe200078e02bd */
[----:B------:R-:W-:Y:S01]  /*0800*/  LOP3.LUT R6, R6, 0xfffffe00, RZ, 0xc0, !PT ;  /* 0xfffffe0006067812 */ /* 0x000fe200078ec0ff */
[----:B------:R-:W-:Y:S01]  /*0810*/  IMAD.IADD R192, R11, 0x1, R192 ;  /* 0x000000010bc07824 */ /* 0x000fe200078e02c0 */
[----:B------:R-:W-:Y:S01]  /*0820*/  LOP3.LUT R10, R7, 0x1c0, RZ, 0xc0, !PT ;  /* 0x000001c0070a7812 */ /* 0x000fe200078ec0ff */
[----:B------:R-:W-:Y:S01]  /*0830*/  IMAD.SHL.U32 R7, R5, 0x8, RZ ;  /* 0x0000000805077824 */ /* 0x000fe200078e00ff */
[----:B------:R-:W-:Y:S01]  /*0840*/  SHF.R.S32.HI R2, RZ, 0x1f, R13 ;  /* 0x0000001fff027819 */ /* 0x000fe2000001140d */
[----:B------:R-:W-:Y:S01]  /*0850*/  IMAD R4, R4, 0x400, R6 ;  /* 0x0000040004047824 */ /* 0x000fe200078e0206 */
[----:B------:R-:W-:Y:S01]  /*0860*/  SHF.R.U32.HI R5, RZ, 0x3, R10 ;  /* 0x00000003ff057819 */ /* 0x000fe2000001160a */
[----:B------:R-:W-:Y:S01]  /*0870*/  IMAD.SHL.U32 R192, R192, 0x2, RZ ;  /* 0x00000002c0c07824 */ /* 0x000fe200078e00ff */
[----:B------:R-:W-:Y:S01]  /*0880*/  LOP3.LUT R8, R10, 0x8, R7, 0xf8, !PT ;  /* 0x000000080a087812 */ /* 0x000fe200078ef807 */
[----:B------:R-:W-:Y:S01]  /*0890*/  IMAD R180, R185, 0x400, R6 ;  /* 0x00000400b9b47824 */ /* 0x000fe200078e0206 */
[----:B------:R-:W-:Y:S01]  /*08a0*/  LOP3.LUT R3, R5, R3, R10, 0x1e, !PT ;  /* 0x0000000305037212 */ /* 0x000fe200078e1e0a */
[----:B------:R-:W-:Y:S01]  /*08b0*/  IMAD R186, R187, 0x200, R186 ;  /* 0x00000200bbba7824 */ /* 0x000fe200078e02ba */
[----:B------:R-:W-:Y:S01]  /*08c0*/  LOP3.LUT R5, R8, R5, RZ, 0x3c, !PT ;  /* 0x0000000508057212 */ /* 0x000fe200078e3cff */
[----:B------:R-:W-:Y:S01]  /*08d0*/  IMAD.SHL.U32 R178, R0, 0x2, RZ ;  /* 0x0000000200b27824 */ /* 0x000fe200078e00ff */
[----:B------:R-:W-:Y:S01]  /*08e0*/  LOP3.LUT R179, R3, R6, RZ, 0xfc, !PT ;  /* 0x0000000603b37212 */ /* 0x000fe200078efcff */
[----:B------:R-:W-:Y:S01]  /*08f0*/  IMAD.MOV.U32 R3, RZ, RZ, 0x40 ;  /* 0x00000040ff037424 */ /* 0x000fe200078e00ff */
[----:B------:R-:W-:Y:S01]  /*0900*/  SEL R167, R200, 0xffffffe0, !P4 ;  /* 0xffffffe0c8a77807 */ /* 0x000fe20006000000 */
[----:B------:R-:W-:Y:S01]  /*0910*/  IMAD.IADD R177, R5, 0x1, R4 ;  /* 0x0000000105b17824 */ /* 0x000fe200078e0204 */
[----:B------:R-:W-:Y:S01]  /*0920*/  LEA R189, R189, 0x6000, 0x1 ;  /* 0x00006000bdbd7811 */ /* 0x000fe200078e08ff */
[----:B------:R-:W-:Y:S01]  /*0930*/  IMAD.IADD R180, R180, 0x1, R5 ;  /* 0x00000001b4b47824 */ /* 0x000fe200078e0205 */
[----:B------:R-:W-:Y:S01]  /*0940*/  LEA.HI R2, R2, R13, RZ, 0x2 ;  /* 0x0000000d02027211 */ /* 0x000fe200078f10ff */
[----:B------:R-:W-:Y:S01]  /*0950*/  IMAD R169, R0, 0x2, R167 ;  /* 0x0000000200a97824 */ /* 0x000fe200078e02a7 */
[----:B------:R-:W-:Y:S01]  /*0960*/  SEL R3, R3, 0xffffffc0, !P3 ;  /* 0xffffffc003037807 */ /* 0x000fe20005800000 */
[----:B------:R-:W-:Y:S01]  /*0970*/  IMAD.SHL.U32 R176, R176, 0x2, RZ ;  /* 0x00000002b0b07824 */ /* 0x000fe200078e00ff */
[----:B------:R-:W-:Y:S01]  /*0980*/  SEL R200, R200, 0xffffffe0, !P1 ;  /* 0xffffffe0c8c87807 */ /* 0x000fe20004800000 */
[----:B------:R-:W-:Y:S01]  /*0990*/  IMAD.SHL.U32 R175, R179, 0x2, RZ ;  /* 0x00000002b3af7824 */ /* 0x000fe200078e00ff */
[----:B------:R-:W-:Y:S01]  /*09a0*/  SEL R211, R211, 0x10, !P0 ;  /* 0x00000010d3d37807 */ /* 0x000fe20004000000 */
[----:B------:R-:W-:Y:S01]  /*09b0*/  IMAD R168, R0, 0x2, R3 ;  /* 0x0000000200a87824 */ /* 0x000fe200078e0203 */
[C---:B------:R-:W-:Y:S01]  /*09c0*/  IADD3 R193, R189.reuse, 0x40, RZ ;  /* 0x00000040bdc17810 */ /* 0x040fe20007ffe0ff */
[C---:B------:R-:W-:Y:S01]  /*09d0*/  IMAD.IADD R196, R192.reuse, 0x1, R200 ;  /* 0x00000001c0c47824 */ /* 0x040fe200078e02c8 */
[----:B------:R-:W-:Y:S01]  /*09e0*/  SHF.R.S32.HI R2, RZ, 0x2, R2 ;  /* 0x00000002ff027819 */ /* 0x000fe20000011402 */
[----:B------:R-:W-:Y:S01]  /*09f0*/  IMAD.IADD R197, R192, 0x1, R211 ;  /* 0x00000001c0c57824 */ /* 0x000fe200078e02d3 */
[C---:B------:R-:W-:Y:S01]  /*0a00*/  @P2 IADD3 R193, R189.reuse, -0x40, RZ ;  /* 0xffffffc0bdc12810 */ /* 0x040fe20007ffe0ff */
        /* <DEDUP_REMOVED lines=8> */
.L_x_1198:
        /* <DEDUP_REMOVED lines=11> */
[----:B------:R-:W2:Y:S04]  /*0b40*/  @P0 LDG.E R199, [R4.64] ;  /* 0x0000002004c70981 */ /* 0x000ea8000c1e1900 */
        /* <DEDUP_REMOVED lines=14> */
[----:B------:R-:W-:Y:S02]  /*0c30*/  SHF.R.S32.HI R198, RZ, 0x1f, R199 ;  /* 0x0000001fffc67819 */ /* 0x000fe400000114c7 */
[----:B------:R-:W-:-:S05]  /*0c40*/  ISETP.NE.AND.EX P1, PT, RZ, c[0x0][0x244], PT, P1 ;  /* 0x00009100ff007a0c */ /* 0x000fca0003f25310 */
[----:B--2---:R-:W2:Y:S01]  /*0c50*/  MUFU.RCP R6, R5 ;  /* 0x0000000500067308 */ /* 0x004ea20000001000 */
[----:B-1----:R-:W-:Y:S02]  /*0c60*/  IABS R4, R0 ;  /* 0x0000000000047213 */ /* 0x002fe40000000000 */
[----:B------:R-:W-:Y:S02]  /*0c70*/  SHF.R.S32.HI R12, RZ, 0x1f, R0 ;  /* 0x0000001fff0c7819 */ /* 0x000fe40000011400 */
[----:B--2---:R-:W-:Y:S01]  /*0c80*/  IADD3 R6, R6, 0xffffffe, RZ ;  /* 0x0ffffffe06067810 */ /* 0x004fe20007ffe0ff */
[----:B------:R-:W1:Y:S03]  /*0c90*/  S2R R5, SR_CTAID.Y ;  /* 0x0000000000057919 */ /* 0x000e660000002600 */
[----:B------:R-:W2:Y:S02]  /*0ca0*/  F2I.FTZ.U32.TRUNC.NTZ R7, R6 ;  /* 0x0000000600077305 */ /* 0x000ea4000021f000 */
[----:B--2---:R-:W-:-:S02]  /*0cb0*/  IMAD.MOV R3, RZ, RZ, -R7 ;  /* 0x000000ffff037224 */ /* 0x004fc400078e0a07 */
[----:B------:R-:W-:Y:S02]  /*0cc0*/  IMAD.MOV.U32 R6, RZ, RZ, RZ ;  /* 0x000000ffff067224 */ /* 0x000fe400078e00ff */
[----:B------:R-:W-:Y:S01]  /*0cd0*/  IMAD R3, R3, R2, RZ ;  /* 0x0000000203037224 */ /* 0x000fe200078e02ff */
[----:B-1----:R-:W-:Y:S01]  /*0ce0*/  SHF.R.S32.HI R14, RZ, 0x1f, R5 ;  /* 0x0000001fff0e7819 */ /* 0x002fe20000011405 */
[----:B------:R-:W-:-:S04]  /*0cf0*/  IMAD.WIDE R8, R5, 0x80, RZ ;  /* 0x0000008005087825 */ /* 0x000fc800078e02ff */
[----:B------:R-:W-:Y:S02]  /*0d00*/  IMAD.HI.U32 R3, R7, R3, R6 ;  /* 0x0000000307037227 */ /* 0x000fe400078e0006 */
[----:B------:R-:W1:Y:S04]  /*0d10*/  S2R R6, SR_CTAID.X ;  /* 0x0000000000067919 */ /* 0x000e680000002500 */
[----:B------:R-:W-:Y:S02]  /*0d20*/  IMAD.HI.U32 R16, R3, R4, RZ ;  /* 0x0000000403107227 */ /* 0x000fe400078e00ff */
[----:B------:R-:W2:Y:S02]  /*0d30*/  LDC.U8 R3, c[0x0][0x328] ;  /* 0x0000ca00ff037b82 */ /* 0x000ea40000000000 */
[----:B------:R-:W-:-:S04]  /*0d40*/  IMAD.MOV R7, RZ, RZ, -R16 ;  /* 0x000000ffff077224 */ /* 0x000fc800078e0a10 */
[----:B------:R-:W-:Y:S01]  /*0d50*/  IMAD R7, R2, R7, R4 ;  /* 0x0000000702077224 */ /* 0x000fe200078e0204 */
[----:B------:R-:W-:-:S04]  /*0d60*/  SEL R4, R8, RZ, P1 ;  /* 0x000000ff08047207 */ /* 0x000fc80000800000 */
[----:B------:R-:W-:Y:S01]  /*0d70*/  ISETP.GT.U32.AND P3, PT, R2, R7, PT ;  /* 0x000000070200720c */ /* 0x000fe20003f64070 */
[----:B-1----:R-:W-:-:S04]  /*0d80*/  IMAD.WIDE.U32 R10, R6, c[0x0][0x3d8], RZ ;  /* 0x0000f600060a7a25 */ /* 0x002fc800078e00ff */
[----:B------:R-:W-:-:S08]  /*0d90*/  IMAD R6, R6, c[0x0][0x3dc], R11 ;  /* 0x0000f70006067a24 */ /* 0x000fd000078e020b */
[----:B------:R-:W-:Y:S01]  /*0da0*/  @!P3 IMAD.IADD R7, R7, 0x1, -R2 ;  /* 0x000000010707b824 */ /* 0x000fe200078e0a02 */
[----:B--2---:R-:W-:Y:S02]  /*0db0*/  ISETP.NE.AND P0, PT, R3, RZ, PT ;  /* 0x000000ff0300720c */ /* 0x004fe40003f05270 */
[----:B------:R-:W-:Y:S02]  /*0dc0*/  SEL R3, R9, RZ, P1 ;  /* 0x000000ff09037207 */ /* 0x000fe40000800000 */
[----:B------:R-:W-:Y:S01]  /*0dd0*/  ISETP.GE.U32.AND P4, PT, R7, R2, PT ;  /* 0x000000020700720c */ /* 0x000fe20003f86070 */
[----:B------:R-:W-:Y:S01]  /*0de0*/  IMAD.MOV.U32 R2, RZ, RZ, c[0x0][0x214] ;  /* 0x00008500ff027624 */ /* 0x000fe200078e00ff */
[----:B------:R-:W-:Y:S02]  /*0df0*/  LOP3.LUT R7, R0, c[0x0][0x1c8], RZ, 0x3c, !PT ;  /* 0x0000720000077a12 */ /* 0x000fe400078e3cff */
[----:B------:R-:W-:Y:S02]  /*0e00*/  @!P3 IADD3 R16, R16, 0x1, RZ ;  /* 0x000000011010b810 */ /* 0x000fe40007ffe0ff */
[----:B------:R-:W-:-:S02]  /*0e10*/  IADD3 R9, R2, 0x3f, RZ ;  /* 0x0000003f02097810 */ /* 0x000fc40007ffe0ff */
[----:B------:R-:W-:Y:S01]  /*0e20*/  ISETP.GE.AND P2, PT, R7, RZ, PT ;  /* 0x000000ff0700720c */ /* 0x000fe20003f46270 */
[C---:B------:R-:W-:Y:S01]  /*0e30*/  @P0 IMAD R13, R5.reuse, c[0x0][0x214], RZ ;  /* 0x00008500050d0a24 */ /* 0x040fe200078e02ff */
[----:B------:R-:W-:Y:S01]  /*0e40*/  ISETP.NE.AND P3, PT, RZ, c[0x0][0x1c8], PT ;  /* 0x00007200ff007a0c */ /* 0x000fe20003f65270 */
[----:B------:R-:W-:Y:S01]  /*0e50*/  @!P0 IMAD R8, R5, c[0x0][0x1c0], R0 ;  /* 0x0000700005088a24 */ /* 0x000fe200078e0200 */
[----:B------:R-:W-:Y:S01]  /*0e60*/  SHF.R.S32.HI R212, RZ, 0x1f, R9 ;  /* 0x0000001fffd47819 */ /* 0x000fe20000011409 */
[----:B------:R-:W-:Y:S01]  /*0e70*/  @P0 IMAD R13, R0, c[0x0][0x234], R13 ;  /* 0x00008d00000d0a24 */ /* 0x000fe200078e020d */
[----:B------:R-:W-:Y:S01]  /*0e80*/  ISETP.NE.AND P1, PT, RZ, UR8, PT ;  /* 0x00000008ff007c0c */ /* 0x000fe2000bf25270 */
[----:B------:R-:W-:Y:S01]  /*0e90*/  @!P0 IMAD R13, R8, c[0x0][0x214], RZ ;  /* 0x00008500080d8a24 */ /* 0x000fe200078e02ff */
[----:B------:R-:W-:Y:S01]  /*0ea0*/  LEA.HI R212, R212, R9, RZ, 0x6 ;  /* 0x00000009d4d47211 */ /* 0x000fe200078f30ff */
[----:B------:R-:W-:Y:S01]  /*0eb0*/  IMAD R9, R0, c[0x0][0x22c], RZ ;  /* 0x00008b0000097a24 */ /* 0x000fe200078e02ff */
[----:B------:R-:W-:-:S02]  /*0ec0*/  @P4 IADD3 R16, R16, 0x1, RZ ;  /* 0x0000000110104810 */ /* 0x000fc40007ffe0ff */
[----:B------:R-:W-:Y:S02]  /*0ed0*/  SEL R7, R10, RZ, P1 ;  /* 0x000000ff0a077207 */ /* 0x000fe40000800000 */
[----:B------:R-:W-:Y:S01]  /*0ee0*/  LOP3.LUT R10, R212, 0xffffffc0, RZ, 0xc0, !PT ;  /* 0xffffffc0d40a7812 */ /* 0x000fe200078ec0ff */
[----:B------:R-:W-:Y:S01]  /*0ef0*/  @!P2 IMAD.MOV R16, RZ, RZ, -R16 ;  /* 0x000000ffff10a224 */ /* 0x000fe200078e0a10 */
[----:B------:R-:W-:Y:S02]  /*0f00*/  @!P3 LOP3.LUT R16, RZ, c[0x0][0x1c8], RZ, 0x33, !PT ;  /* 0x00007200ff10ba12 */ /* 0x000fe400078e33ff */
[----:B------:R-:W-:Y:S02]  /*0f10*/  IADD3 R10, R10, -0x40, RZ ;  /* 0xffffffc00a0a7810 */ /* 0x000fe40007ffe0ff */
[----:B------:R-:W-:Y:S02]  /*0f20*/  SHF.R.S32.HI R8, RZ, 0x1f, R9 ;  /* 0x0000001fff087819 */ /* 0x000fe40000011409 */
[----:B------:R-:W-:-:S02]  /*0f30*/  SHF.R.S32.HI R11, RZ, 0x1f, R10 ;  /* 0x0000001fff0b7819 */ /* 0x000fc4000001140a */
[----:B------:R-:W-:Y:S02]  /*0f40*/  SEL R6, R6, RZ, P1 ;  /* 0x000000ff06067207 */ /* 0x000fe40000800000 */
[----:B------:R-:W-:Y:S01]  /*0f50*/  SHF.R.S32.HI R15, RZ, 0x1f, R16 ;  /* 0x0000001fff0f7819 */ /* 0x000fe20000011410 */
[----:B------:R-:W-:Y:S05]  /*0f60*/  @!P0 BRA `(.L_x_1191) ;  /* 0x0000003000008947 */ /* 0x000fea0003800000 */
[----:B------:R-:W-:-:S04]  /*0f70*/  IMAD R203, R5, UR26, RZ ;  /* 0x0000001a05cb7c24 */ /* 0x000fc8000f8e02ff */
[----:B------:R-:W-:Y:S01]  /*0f80*/  IMAD R203, R0, UR27, R203 ;  /* 0x0000001b00cb7c24 */ /* 0x000fe2000f8e02cb */
[----:B------:R-:W-:Y:S05]  /*0f90*/  BRA `(.L_x_1192) ;  /* 0x0000002000007947 */ /* 0x000fea0003800000 */
.L_x_1191:
[----:B------:R-:W-:-:S04]  /*0fa0*/  IMAD R203, R5, c[0x0][0x1c0], R0 ;  /* 0x0000700005cb7a24 */ /* 0x000fc800078e0200 */
[----:B------:R-:W-:Y:S02]  /*0fb0*/  IMAD R203, R203, c[0x0][0x224], RZ ;  /* 0x00008900cbcb7a24 */ /* 0x000fe400078e02ff */
.L_x_1192:
[----:B------:R-:W-:Y:S01]  /*0fc0*/  SHF.R.S32.HI R191, RZ, 0x1f, R190 ;  /* 0x0000001fffbf7819 */ /* 0x000fe200000114be */
[C---:B------:R-:W-:Y:S01]  /*0fd0*/  IMAD R26, R14.reuse, c[0x0][0x188], RZ ;  /* 0x000062000e1a7a24 */ /* 0x040fe200078e02ff */
[----:B------:R-:W-:Y:S01]  /*0fe0*/  SHF.R.S32.HI R25, RZ, 0x1f, R188 ;  /* 0x0000001fff197819 */ /* 0x000fe200000114bc */
[----:B------:R-:W-:Y:S01]  /*0ff0*/  IMAD R28, R14, c[0x0][0x368], RZ ;  /* 0x0000da000e1c7a24 */ /* 0x000fe200078e02ff */
[----:B------:R-:W-:Y:S01]  /*1000*/  IADD3 R17, P0, R188, R10, RZ ;  /* 0x0000000abc117210 */ /* 0x000fe20007f1e0ff */
[----:B------:R-:W-:Y:S01]  /*1010*/  IMAD R26, R5, c[0x0][0x18c], R26 ;  /* 0x00006300051a7a24 */ /* 0x000fe200078e021a */
[----:B------:R-:W-:Y:S01]  /*1020*/  IADD3 R199, P2, R199, UR5, RZ ;  /* 0x00000005c7c77c10 */ /* 0x000fe2000ff5e0ff */
[C---:B------:R-:W-:Y:S01]  /*1030*/  IMAD.WIDE.U32 R18, R5.reuse, c[0x0][0x188], R190 ;  /* 0x0000620005127a25 */ /* 0x040fe200078e00be */
[----:B------:R-:W-:Y:S01]  /*1040*/  LEA.HI.SX32 R212, R212, 0xffffffff, 0x1a ;  /* 0xffffffffd4d47811 */ /* 0x000fe200078fd2ff */
[----:B------:R-:W-:Y:S01]  /*1050*/  @P1 BAR.SYNC.DEFER_BLOCKING 0x0 ;  /* 0x0000000000001b1d */ /* 0x000fe20000010000 */
[----:B------:R-:W-:Y:S01]  /*1060*/  IADD3.X R198, R198, UR4, RZ, P2, !PT ;  /* 0x00000004c6c67c10 */ /* 0x000fe200097fe4ff */
[----:B------:R-:W-:Y:S01]  /*1070*/  IMAD R28, R5, c[0x0][0x36c], R28 ;  /* 0x0000db00051c7a24 */ /* 0x000fe200078e021c */
[----:B------:R-:W-:Y:S01]  /*1080*/  IADD3 R27, R19, R26, RZ ;  /* 0x0000001a131b7210 */ /* 0x000fe20007ffe0ff */
[----:B------:R-:W-:Y:S01]  /*1090*/  IMAD.WIDE.U32 R20, R5, c[0x0][0x368], R190 ;  /* 0x0000da0005147a25 */ /* 0x000fe200078e00be */
[----:B------:R-:W-:Y:S01]  /*10a0*/  MOV R26, R18 ;  /* 0x00000012001a7202 */ /* 0x000fe20000000f00 */
[----:B------:R-:W-:Y:S01]  /*10b0*/  ULDC.64 UR4, c[0x0][0x1a0] ;  /* 0x0000680000047ab9 */ /* 0x000fe20000000a00 */
[----:B------:R-:W-:Y:S01]  /*10c0*/  LEA.HI R23, R212, R212, RZ, 0x1 ;  /* 0x000000d4d4177211 */ /* 0x000fe200078f08ff */
[----:B------:R-:W-:Y:S01]  /*10d0*/  IMAD R31, R25, c[0x0][0x1a0], RZ ;  /* 0x00006800191f7a24 */ /* 0x000fe200078e02ff */
[----:B------:R-:W-:Y:S01]  /*10e0*/  USHF.L.U32 UR34, UR4, 0x6, URZ ;  /* 0x0000000604227899 */ /* 0x000fe2000800063f */
[----:B------:R-:W-:Y:S01]  /*10f0*/  IMAD.IADD R29, R21, 0x1, R28 ;  /* 0x00000001151d7824 */ /* 0x000fe200078e021c */
[----:B------:R-:W-:Y:S01]  /*1100*/  USHF.L.U64.HI UR29, UR4, UR7, UR5 ;  /* 0x00000007041d7299 */ /* 0x000fe20008010205 */
[----:B------:R-:W-:Y:S01]  /*1110*/  IMAD R18, R14, c[0x0][0x180], RZ ;  /* 0x000060000e127a24 */ /* 0x000fe200078e02ff */
[----:B------:R-:W-:Y:S01]  /*1120*/  LOP3.LUT R23, R23, 0xfffffffe, RZ, 0xc0, !PT ;  /* 0xfffffffe17177812 */ /* 0x000fe200078ec0ff */
[C---:B------:R-:W-:Y:S01]  /*1130*/  IMAD.X R21, R25.reuse, 0x1, R11, P0 ;  /* 0x0000000119157824 */ /* 0x040fe200000e060b */
[----:B------:R-:W-:Y:S01]  /*1140*/  ULDC.64 UR4, c[0x0][0x198] ;  /* 0x0000660000047ab9 */ /* 0x000fe20000000a00 */
[----:B------:R-:W-:Y:S01]  /*1150*/  IMAD.MOV.U32 R28, RZ, RZ, R20 ;  /* 0x000000ffff1c7224 */ /* 0x000fe200078e0014 */
[----:B------:R-:W-:Y:S01]  /*1160*/  IADD3 R13, R10, R13, RZ ;  /* 0x0000000d0a0d7210 */ /* 0x000fe20007ffe0ff */
[----:B------:R-:W-:Y:S01]  /*1170*/  IMAD R25, R25, c[0x0][0x198], RZ ;  /* 0x0000660019197a24 */ /* 0x000fe200078e02ff */
[----:B------:R-:W-:Y:S01]  /*1180*/  USHF.L.U64.HI UR5, UR4, UR7, UR5 ;  /* 0x0000000704057299 */ /* 0x000fe20008010205 */
[----:B------:R-:W-:Y:S01]  /*1190*/  IMAD R20, R188, c[0x0][0x1a4], R31 ;  /* 0x00006900bc147a24 */ /* 0x000fe200078e021f */
[----:B------:R-:W-:Y:S01]  /*11a0*/  SHF.L.U32 R210, R186, 0x1, RZ ;  /* 0x00000001bad27819 */ /* 0x000fe200000006ff */
[----:B------:R-:W-:-:S04]  /*11b0*/  IMAD.WIDE.U32 R34, R188, c[0x0][0x1a0], RZ ;  /* 0x00006800bc227a25 */ /* 0x000fc800078e00ff */
[----:B------:R-:W-:Y:S01]  /*11c0*/  IMAD R19, R5, c[0x0][0x184], R18 ;  /* 0x0000610005137a24 */ /* 0x000fe200078e0212 */
[----:B------:R-:W-:Y:S01]  /*11d0*/  IADD3 R35, R35, R20, RZ ;  /* 0x0000001423237210 */ /* 0x000fe20007ffe0ff */
[----:B------:R-:W-:-:S04]  /*11e0*/  IMAD.WIDE.U32 R30, R5, c[0x0][0x180], R190 ;  /* 0x00006000051e7a25 */ /* 0x000fc800078e00be */
[----:B------:R-:W-:Y:S01]  /*11f0*/  IMAD R22, R21, c[0x0][0x190], RZ ;  /* 0x0000640015167a24 */ /* 0x000fe200078e02ff */
[----:B------:R-:W-:Y:S01]  /*1200*/  IADD3 R31, R31, R19, RZ ;  /* 0x000000131f1f7210 */ /* 0x000fe20007ffe0ff */
[----:B------:R-:W-:-:S04]  /*1210*/  IMAD.WIDE.U32 R32, R188, c[0x0][0x198], RZ ;  /* 0x00006600bc207a25 */ /* 0x000fc800078e00ff */
[----:B------:R-:W-:Y:S02]  /*1220*/  IMAD R18, R188, c[0x0][0x19c], R25 ;  /* 0x00006700bc127a24 */ /* 0x000fe400078e0219 */
[----:B------:R-:W-:-:S04]  /*1230*/  IMAD.WIDE.U32 R36, R17, c[0x0][0x190], R190 ;  /* 0x0000640011247a25 */ /* 0x000fc800078e00be */
[----:B------:R-:W-:Y:S02]  /*1240*/  IMAD R22, R17, c[0x0][0x194], R22 ;  /* 0x0000650011167a24 */ /* 0x000fe400078e0216 */
[----:B------:R-:W-:Y:S02]  /*1250*/  IMAD R19, R15, c[0x0][0x1b8], RZ ;  /* 0x00006e000f137a24 */ /* 0x000fe400078e02ff */
[----:B------:R-:W-:Y:S01]  /*1260*/  IMAD.IADD R33, R33, 0x1, R18 ;  /* 0x0000000121217824 */ /* 0x000fe200078e0212 */
[----:B------:R-:W-:Y:S01]  /*1270*/  IADD3 R37, R37, R22, RZ ;  /* 0x0000001625257210 */ /* 0x000fe20007ffe0ff */
[----:B------:R-:W-:Y:S02]  /*1280*/  IMAD R15, R15, c[0x0][0x1b0], RZ ;  /* 0x00006c000f0f7a24 */ /* 0x000fe400078e02ff */
[----:B------:R-:W-:-:S04]  /*1290*/  IMAD.WIDE.U32 R26, R16, c[0x0][0x1b8], R26 ;  /* 0x00006e00101a7a25 */ /* 0x000fc800078e001a */
[----:B------:R-:W-:-:S04]  /*12a0*/  IMAD.WIDE.U32 R34, R199, c[0x0][0x1a0], R34 ;  /* 0x00006800c7227a25 */ /* 0x000fc800078e0022 */
[C---:B------:R-:W-:Y:S02]  /*12b0*/  IMAD R15, R16.reuse, c[0x0][0x1b4], R15 ;  /* 0x00006d00100f7a24 */ /* 0x040fe400078e020f */
[----:B------:R-:W-:-:S04]  /*12c0*/  IMAD.WIDE.U32 R30, R16, c[0x0][0x1b0], R30 ;  /* 0x00006c00101e7a25 */ /* 0x000fc800078e001e */
[----:B------:R-:W-:Y:S01]  /*12d0*/  IMAD.WIDE.U32 R32, R199, c[0x0][0x198], R32 ;  /* 0x00006600c7207a25 */ /* 0x000fe200078e0020 */
[----:B------:R-:W-:-:S03]  /*12e0*/  IADD3 R15, R31, R15, RZ ;  /* 0x0000000f1f0f7210 */ /* 0x000fc60007ffe0ff */
[----:B------:R-:W-:Y:S01]  /*12f0*/  IMAD R24, R14, c[0x0][0x178], RZ ;  /* 0x00005e000e187a24 */ /* 0x000fe200078e02ff */
[----:B------:R-:W-:Y:S01]  /*1300*/  IADD3 R14, P2, R30, R32, RZ ;  /* 0x000000201e0e7210 */ /* 0x000fe20007f5e0ff */
[----:B------:R-:W-:Y:S02]  /*1310*/  IMAD R20, R198, c[0x0][0x198], RZ ;  /* 0x00006600c6147a24 */ /* 0x000fe400078e02ff */
[----:B------:R-:W-:Y:S01]  /*1320*/  IMAD R19, R16, c[0x0][0x1bc], R19 ;  /* 0x00006f0010137a24 */ /* 0x000fe200078e0213 */
[----:B------:R-:W-:Y:S01]  /*1330*/  IADD3 R16, P3, R26, R34, RZ ;  /* 0x000000221a107210 */ /* 0x000fe20007f7e0ff */
[----:B------:R-:W-:Y:S02]  /*1340*/  IMAD R22, R198, c[0x0][0x1a0], RZ ;  /* 0x00006800c6167a24 */ /* 0x000fe400078e02ff */
[----:B------:R-:W-:Y:S02]  /*1350*/  IMAD R18, R21, c[0x0][0x370], RZ ;  /* 0x0000dc0015127a24 */ /* 0x000fe400078e02ff */
[----:B------:R-:W-:-:S02]  /*1360*/  IMAD R20, R199, c[0x0][0x19c], R20 ;  /* 0x00006700c7147a24 */ /* 0x000fc400078e0214 */
[C---:B------:R-:W-:Y:S02]  /*1370*/  IMAD R24, R5.reuse, c[0x0][0x17c], R24 ;  /* 0x00005f0005187a24 */ /* 0x040fe400078e0218 */
[----:B------:R-:W-:Y:S01]  /*1380*/  IMAD.WIDE.U32 R36, R5, c[0x0][0x178], R36 ;  /* 0x00005e0005247a25 */ /* 0x000fe200078e0024 */
[----:B------:R-:W-:-:S03]  /*1390*/  IADD3.X R15, R15, R33, R20, P2, !PT ;  /* 0x000000210f0f7210 */ /* 0x000fc600017fe414 */
[----:B------:R-:W-:Y:S01]  /*13a0*/  IMAD.IADD R19, R27, 0x1, R19 ;  /* 0x000000011b137824 */ /* 0x000fe200078e0213 */
[----:B------:R-:W-:Y:S01]  /*13b0*/  IADD3 R37, R37, R24, RZ ;  /* 0x0000001825257210 */ /* 0x000fe20007ffe0ff */
[----:B------:R-:W-:Y:S01]  /*13c0*/  IMAD R34, R199, c[0x0][0x1a4], R22 ;  /* 0x00006900c7227a24 */ /* 0x000fe200078e0216 */
[----:B------:R-:W-:Y:S01]  /*13d0*/  LEA R24, P2, R16, c[0x0][0x170], 0x1 ;  /* 0x00005c0010187a11 */ /* 0x000fe200078408ff */
[C---:B------:R-:W-:Y:S02]  /*13e0*/  IMAD R18, R17.reuse, c[0x0][0x374], R18 ;  /* 0x0000dd0011127a24 */ /* 0x040fe400078e0212 */
[----:B------:R-:W-:Y:S01]  /*13f0*/  IMAD.WIDE.U32 R28, R17, c[0x0][0x370], R28 ;  /* 0x0000dc00111c7a25 */ /* 0x000fe200078e001c */
[----:B------:R-:W-:-:S03]  /*1400*/  IADD3.X R19, R19, R35, R34, P3, !PT ;  /* 0x0000002313137210 */ /* 0x000fc60001ffe422 */
[----:B------:R-:W-:Y:S01]  /*1410*/  IMAD.IADD R29, R29, 0x1, R18 ;  /* 0x000000011d1d7824 */ /* 0x000fe200078e0212 */
[----:B------:R-:W-:Y:S01]  /*1420*/  LEA.HI.X R25, R16, c[0x0][0x174], R19, 0x1, P2 ;  /* 0x00005d0010197a11 */ /* 0x000fe200010f0c13 */
[----:B------:R-:W-:Y:S01]  /*1430*/  IMAD R17, R12, c[0x0][0x378], RZ ;  /* 0x0000de000c117a24 */ /* 0x000fe200078e02ff */
[----:B------:R-:W-:Y:S01]  /*1440*/  LEA R16, P2, R14, c[0x0][0x168], 0x1 ;  /* 0x00005a000e107a11 */ /* 0x000fe200078408ff */
[C---:B------:R-:W-:Y:S02]  /*1450*/  IMAD.WIDE.U32 R28, R0.reuse, c[0x0][0x378], R28 ;  /* 0x0000de00001c7a25 */ /* 0x040fe400078e001c */
[----:B------:R-:W-:Y:S01]  /*1460*/  @!PT LDS RZ, [RZ] ;  /* 0x00000000fffff984 */ /* 0x000fe20000000800 */
[----:B------:R-:W-:Y:S01]  /*1470*/  @!PT LDS RZ, [RZ] ;  /* 0x00000000fffff984 */ /* 0x000fe20000000800 */
[----:B------:R-:W-:Y:S01]  /*1480*/  @!PT LDS RZ, [RZ] ;  /* 0x00000000fffff984 */ /* 0x000fe20000000800 */
[----:B------:R1:W-:Y:S02]  /*1490*/  LDGSTS.E.BYPASS.LTC128B.128 [R210+0xa000], [R24.64] ;  /* 0x0a00000018d27fae */ /* 0x0003e4000b901d60 */
[----:B------:R-:W-:Y:S01]  /*14a0*/  IMAD R17, R0, c[0x0][0x37c], R17 ;  /* 0x0000df0000117a24 */ /* 0x000fe200078e0211 */
[----:B------:R-:W-:Y:S01]  /*14b0*/  LEA R218, P3, R28, c[0x0][0x330], 0x1 ;  /* 0x0000cc001cda7a11 */ /* 0x000fe200078608ff */
[----:B------:R-:W-:-:S02]  /*14c0*/  IMAD R19, R12, c[0x0][0x1a8], RZ ;  /* 0x00006a000c137a24 */ /* 0x000fc400078e02ff */
[----:B------:R-:W-:Y:S01]  /*14d0*/  IMAD.IADD R18, R29, 0x1, R17 ;  /* 0x000000011d127824 */ /* 0x000fe200078e0211 */
[----:B------:R-:W-:Y:S01]  /*14e0*/  LEA.HI.X R17, R14, c[0x0][0x16c], R15, 0x1, P2 ;  /* 0x00005b000e117a11 */ /* 0x000fe200010f0c0f */
[----:B------:R-:W-:Y:S01]  /*14f0*/  IMAD R19, R0, c[0x0][0x1ac], R19 ;  /* 0x00006b0000137a24 */ /* 0x000fe200078e0213 */
[----:B------:R-:W-:Y:S01]  /*1500*/  IADD3 R30, P2, R24, UR34, RZ ;  /* 0x00000022181e7c10 */ /* 0x000fe2000ff5e0ff */
[----:B------:R-:W-:Y:S01]  /*1510*/  IMAD.WIDE.U32 R36, R0, c[0x0][0x1a8], R36 ;  /* 0x00006a0000247a25 */ /* 0x000fe200078e0024 */
[----:B------:R-:W-:Y:S02]  /*1520*/  LEA.HI.X R219, R28, c[0x0][0x334], R18, 0x1, P3 ;  /* 0x0000cd001cdb7a11 */ /* 0x000fe400018f0c12 */
[----:B------:R-:W-:Y:S01]  /*1530*/  IADD3.X R31, R25, UR29, RZ, P2, !PT ;  /* 0x0000001d191f7c10 */ /* 0x000fe200097fe4ff */
[----:B------:R-:W-:Y:S01]  /*1540*/  IMAD.IADD R19, R37, 0x1, R19 ;  /* 0x0000000125137824 */ /* 0x000fe200078e0213 */
[----:B------:R-:W-:Y:S01]  /*1550*/  IADD3 R26, P1, R30, UR34, RZ ;  /* 0x000000221e1a7c10 */ /* 0x000fe2000ff3e0ff */
[----:B------:R-:W-:Y:S01]  /*1560*/  IMAD.IADD R23, R212, 0x1, -R23 ;  /* 0x00000001d4177824 */ /* 0x000fe200078e0a17 */
[C---:B------:R-:W-:Y:S01]  /*1570*/  LEA R220, P2, R36.reuse, c[0x0][0x160], 0x1 ;  /* 0x0000580024dc7a11 */ /* 0x040fe200078408ff */
[----:B------:R-:W-:Y:S01]  /*1580*/  IMAD.MOV.U32 R202, RZ, RZ, 0x4 ;  /* 0x00000004ffca7424 */ /* 0x000fe200078e00ff */
[----:B------:R-:W-:Y:S01]  /*1590*/  IADD3.X R27, R31, UR29, RZ, P1, !PT ;  /* 0x0000001d1f1b7c10 */ /* 0x000fe20008ffe4ff */
[----:B------:R-:W-:Y:S01]  /*15a0*/  IMAD.MOV.U32 R15, RZ, RZ, c[0x0][0x194] ;  /* 0x00006500ff0f7624 */ /* 0x000fe200078e00ff */
[----:B------:R-:W-:Y:S01]  /*15b0*/  LEA.HI.X R221, R36, c[0x0][0x164], R19, 0x1, P2 ;  /* 0x0000590024dd7a11 */ /* 0x000fe200010f0c13 */
[----:B------:R-:W-:Y:S01]  /*15c0*/  IMAD.WIDE R222, R13, R202, c[0x0][0x200] ;  /* 0x000080000dde7625 */ /* 0x000fe200078e02ca */
[----:B------:R-:W-:Y:S01]  /*15d0*/  IADD3 R28, P1, R26, UR34, RZ ;  /* 0x000000221a1c7c10 */ /* 0x000fe2000ff3e0ff */
[----:B------:R-:W-:Y:S01]  /*15e0*/  USHF.L.U32 UR34, UR4, 0x6, URZ ;  /* 0x0000000604227899 */ /* 0x000fe2000800063f */
[----:B------:R-:W-:Y:S01]  /*15f0*/  MOV R19, c[0x0][0x190] ;  /* 0x0000640000137a02 */ /* 0x000fe20000000f00 */
[----:B------:R-:W-:Y:S01]  /*1600*/  IMAD.MOV.U32 R21, RZ, RZ, c[0x0][0x374] ;  /* 0x0000dd00ff157624 */ /* 0x000fe200078e00ff */
[----:B------:R-:W-:Y:S01]  /*1610*/  ISETP.NE.AND P0, PT, R23, 0x1, PT ;  /* 0x000000011700780c */ /* 0x000fe20003f05270 */
[----:B------:R-:W2:Y:S01]  /*1620*/  S2R R13, SR_TID.X ;  /* 0x00000000000d7919 */ /* 0x000ea20000002100 */
[----:B------:R-:W-:Y:S01]  /*1630*/  IADD3.X R29, R27, UR29, RZ, P1, !PT ;  /* 0x0000001d1b1d7c10 */ /* 0x000fe20008ffe4ff */
[----:B-1----:R-:W-:Y:S01]  /*1640*/  IMAD.WIDE R24, R183, 0x4, R222 ;  /* 0x00000004b7187825 */ /* 0x002fe200078e02de */
[----:B------:R-:W-:Y:S01]  /*1650*/  MOV R23, c[0x0][0x370] ;  /* 0x0000dc0000177a02 */ /* 0x000fe20000000f00 */
[----:B------:R1:W-:Y:S01]  /*1660*/  LDGSTS.E.BYPASS.LTC128B.128 [R210+0xb000], [R30.64] ;  /* 0x0b0000001ed27fae */ /* 0x0003e2000b901d60 */
[----:B------:R-:W-:-:S02]  /*1670*/  LEA R14, P1, R19, R220, 0x6 ;  /* 0x000000dc130e7211 */ /* 0x000fc400078230ff */
[----:B------:R-:W-:Y:S01]  /*1680*/  LEA R20, P2, R23, R218, 0x6 ;  /* 0x000000da17147211 */ /* 0x000fe200078430ff */
[----:B------:R3:W-:Y:S01]  /*1690*/  LDGSTS.E.BYPASS.LTC128B.128 [R210+0xc000], [R26.64] ;  /* 0x0c0000001ad27fae */ /* 0x0007e2000b901d60 */
[----:B------:R-:W-:Y:S02]  /*16a0*/  LEA.HI.X R15, R19, R221, R15, 0x6, P1 ;  /* 0x000000dd130f7211 */ /* 0x000fe400008f340f */
[----:B------:R-:W-:Y:S01]  /*16b0*/  IADD3 R19, R186, 0x1000, RZ ;  /* 0x00001000ba137810 */ /* 0x000fe20007ffe0ff */
[----:B------:R1:W-:Y:S01]  /*16c0*/  LDGSTS.E.BYPASS.LTC128B.128 [R210+0xd000], [R28.64] ;  /* 0x0d0000001cd27fae */ /* 0x0003e2000b901d60 */
[----:B------:R-:W-:Y:S02]  /*16d0*/  IADD3 R22, P1, R16, UR34, RZ ;  /* 0x0000002210167c10 */ /* 0x000fe4000ff3e0ff */
[----:B------:R-:W-:Y:S01]  /*16e0*/  LEA.HI.X R21, R23, R219, R21, 0x6, P2 ;  /* 0x000000db17157211 */ /* 0x000fe200010f3415 */
[----:B------:R-:W0:Y:S01]  /*16f0*/  LDGDEPBAR ;  /* 0x00000000000079af */ /* 0x000e220000000000 */
[----:B------:R-:W-:-:S02]  /*1700*/  SEL R19, R19, R186, !P0 ;  /* 0x000000ba13137207 */ /* 0x000fc40004000000 */
[----:B------:R-:W-:Y:S01]  /*1710*/  IADD3.X R23, R17, UR5, RZ, P1, !PT ;  /* 0x0000000511177c10 */ /* 0x000fe20008ffe4ff */
[----:B------:R1:W-:Y:S01]  /*1720*/  LDGSTS.E.BYPASS.LTC128B.128 [R210+0x4000], [R218.64] ;  /* 0x04000000dad27fae */ /* 0x0003e2000b901d60 */
[----:B------:R-:W-:Y:S02]  /*1730*/  IADD3 R18, P1, R22, UR34, RZ ;  /* 0x0000002216127c10 */ /* 0x000fe4000ff3e0ff */
[----:B------:R-:W-:Y:S01]  /*1740*/  SHF.L.U32 R209, R19, 0x1, RZ ;  /* 0x0000000113d17819 */ /* 0x000fe200000006ff */
[----:B------:R1:W-:Y:S01]  /*1750*/  LDGSTS.E.BYPASS.LTC128B.128 [R210+0x5000], [R20.64] ;  /* 0x0500000014d27fae */ /* 0x0003e2000b901d60 */
[----:B------:R-:W-:-:S03]  /*1760*/  IADD3.X R19, R23, UR5, RZ, P1, !PT ;  /* 0x0000000517137c10 */ /* 0x000fc60008ffe4ff */
[----:B------:R1:W-:Y:S04]  /*1770*/  LDGSTS.E.BYPASS.LTC128B.128 [R209], [R220.64] ;  /* 0x00000000dcd17fae */ /* 0x0003e8000b901d60 */
[----:B------:R4:W-:Y:S01]  /*1780*/  LDGSTS.E.BYPASS.LTC128B.128 [R209+0x1000], [R14.64] ;  /* 0x010000000ed17fae */ /* 0x0009e2000b901d60 */
[----:B---3--:R-:W-:-:S03]  /*1790*/  IADD3 R26, P1, R18, UR34, RZ ;  /* 0x00000022121a7c10 */ /* 0x008fc6000ff3e0ff */
[----:B------:R3:W-:Y:S01]  /*17a0*/  LDGSTS.E.BYPASS.LTC128B.128 [R210+0x6000], [R16.64] ;  /* 0x0600000010d27fae */ /* 0x0007e2000b901d60 */
[----:B------:R-:W-:-:S03]  /*17b0*/  IADD3.X R27, R19, UR5, RZ, P1, !PT ;  /* 0x00000005131b7c10 */ /* 0x000fc60008ffe4ff */
[----:B------:R1:W-:Y:S04]  /*17c0*/  LDGSTS.E.BYPASS.LTC128B.128 [R210+0x7000], [R22.64] ;  /* 0x0700000016d27fae */ /* 0x0003e8000b901d60 */
[----:B------:R1:W-:Y:S04]  /*17d0*/  LDGSTS.E.BYPASS.LTC128B.128 [R210+0x8000], [R18.64] ;  /* 0x0800000012d27fae */ /* 0x0003e8000b901d60 */
[----:B------:R1:W-:Y:S04]  /*17e0*/  LDGSTS.E.BYPASS.LTC128B.128 [R210+0x9000], [R26.64] ;  /* 0x090000001ad27fae */ /* 0x0003e8000b901d60 */
[----:B------:R-:W0:Y:S01]  /*17f0*/  LDGDEPBAR ;  /* 0x00000000000079af */ /* 0x000e220000000000 */
[----:B--2---:R-:W-:-:S03]  /*1800*/  SHF.R.S32.HI R12, RZ, 0x1f, R13 ;  /* 0x0000001fff0c7819 */ /* 0x004fc6000001140d */
[----:B------:R1:W5:Y:S01]  /*1810*/  LDG.E R208, [R24.64] ;  /* 0x0000002018d07981 */ /* 0x000362000c1e1900 */
[----:B------:R-:W-:-:S03]  /*1820*/  LEA.HI R12, R12, R13, RZ, 0x5 ;  /* 0x0000000d0c0c7211 */ /* 0x000fc600078f28ff */
[----:B------:R1:W5:Y:S01]  /*1830*/  LDG.E R207, [R24.64+0x20] ;  /* 0x0000202018cf7981 */ /* 0x000362000c1e1900 */
[----:B------:R-:W-:-:S03]  /*1840*/  LOP3.LUT R214, R12, 0xffffffe0, RZ, 0xc0, !PT ;  /* 0xffffffe00cd67812 */ /* 0x000fc600078ec0ff */
[----:B------:R1:W5:Y:S02]  /*1850*/  LDG.E R206, [R24.64+0x80] ;  /* 0x0000802018ce7981 */ /* 0x000364000c1e1900 */
[----:B------:R-:W-:Y:S01]  /*1860*/  IMAD.IADD R214, R13, 0x1, -R214 ;  /* 0x000000010dd67824 */ /* 0x000fe200078e0ad6 */
[----:B------:R-:W-:Y:S01]  /*1870*/  SHF.R.S32.HI R13, RZ, 0x5, R12 ;  /* 0x00000005ff0d7819 */ /* 0x000fe2000001140c */
[----:B------:R1:W5:Y:S01]  /*1880*/  LDG.E R205, [R24.64+0xa0] ;  /* 0x0000a02018cd7981 */ /* 0x000362000c1e1900 */
[----:B---3--:R-:W-:Y:S01]  /*1890*/  IMAD.WIDE R16, R5, c[0x0][0x224], R10 ;  /* 0x0000890005107a25 */ /* 0x008fe200078e020a */
[----:B------:R-:W-:Y:S01]  /*18a0*/  CS2R R94, SRZ ;  /* 0x00000000005e7805 */ /* 0x000fe2000001ff00 */
[----:B------:R-:W-:Y:S01]  /*18b0*/  CS2R R92, SRZ ;  /* 0x00000000005c7805 */ /* 0x000fe2000001ff00 */
[----:B------:R-:W-:Y:S01]  /*18c0*/  CS2R R98, SRZ ;  /* 0x0000000000627805 */ /* 0x000fe2000001ff00 */
[----:B------:R-:W-:Y:S01]  /*18d0*/  IMAD R12, R13, UR25, R214 ;  /* 0x000000190d0c7c24 */ /* 0x000fe2000f8e02d6 */
[----:B------:R-:W-:Y:S01]  /*18e0*/  CS2R R96, SRZ ;  /* 0x0000000000607805 */ /* 0x000fe2000001ff00 */
[----:B------:R-:W-:Y:S01]  /*18f0*/  IMAD.IADD R203, R10, 0x1, R203 ;  /* 0x000000010acb7824 */ /* 0x000fe200078e02cb */
[----:B------:R-:W-:-:S04]  /*1900*/  DEPBAR.LE SB0, 0x1 ;  /* 0x000080400000791a */ /* 0x000fc80000000000 */
[----:B------:R-:W-:Y:S01]  /*1910*/  BAR.SYNC.DEFER_BLOCKING 0x0 ;  /* 0x0000000000007b1d */ /* 0x000fe20000010000 */
[----:B----4-:R-:W-:Y:S01]  /*1920*/  IADD3 R14, P2, P1, R12, UR24, R9 ;  /* 0x000000180c0e7c10 */ /* 0x010fe2000f95e009 */
[----:B------:R-:W-:Y:S01]  /*1930*/  CS2R R90, SRZ ;  /* 0x00000000005a7805 */ /* 0x000fe2000001ff00 */
[----:B------:R-:W-:Y:S01]  /*1940*/  SHF.R.S32.HI R9, RZ, 0x1f, R12 ;  /* 0x0000001fff097819 */ /* 0x000fe2000001140c */
[----:B------:R-:W-:Y:S01]  /*1950*/  CS2R R88, SRZ ;  /* 0x0000000000587805 */ /* 0x000fe2000001ff00 */
[----:B------:R-:W-:Y:S01]  /*1960*/  CS2R R86, SRZ ;  /* 0x0000000000567805 */ /* 0x000fe2000001ff00 */
[----:B------:R-:W-:Y:S01]  /*1970*/  CS2R R84, SRZ ;  /* 0x0000000000547805 */ /* 0x000fe2000001ff00 */
[----:B------:R-:W-:Y:S01]  /*1980*/  IADD3.X R9, R9, UR10, R8, P2, P1 ;  /* 0x0000000a09097c10 */ /* 0x000fe200097e2408 */
[----:B------:R-:W-:Y:S01]  /*1990*/  CS2R R78, SRZ ;  /* 0x00000000004e7805 */ /* 0x000fe2000001ff00 */
[----:B------:R-:W-:Y:S01]  /*19a0*/  IADD3 R4, P2, R16, R4, RZ ;  /* 0x0000000410047210 */ /* 0x000fe20007f5e0ff */
[----:B------:R-:W-:Y:S01]  /*19b0*/  CS2R R76, SRZ ;  /* 0x00000000004c7805 */ /* 0x000fe2000001ff00 */
[----:B------:R-:W-:Y:S01]  /*19c0*/  IADD3 R14, P1, R14, R7, RZ ;  /* 0x000000070e0e7210 */ /* 0x000fe20007f3e0ff */
[----:B------:R-:W-:Y:S01]  /*19d0*/  CS2R R82, SRZ ;  /* 0x0000000000527805 */ /* 0x000fe2000001ff00 */
[----:B------:R-:W-:Y:S01]  /*19e0*/  IADD3.X R3, R17, R3, RZ, P2, !PT ;  /* 0x0000000311037210 */ /* 0x000fe200017fe4ff */
[----:B------:R-:W-:Y:S01]  /*19f0*/  CS2R R80, SRZ ;  /* 0x0000000000507805 */ /* 0x000fe2000001ff00 */
[----:B------:R-:W-:Y:S01]  /*1a00*/  ISETP.GE.AND P2, PT, R2, 0x1, PT ;  /* 0x000000010200780c */ /* 0x000fe20003f46270 */
[----:B------:R-:W-:Y:S01]  /*1a10*/  IMAD.X R15, R9, 0x1, R6, P1 ;  /* 0x00000001090f7824 */ /* 0x000fe200008e0606 */
[----:B------:R-:W-:Y:S01]  /*1a20*/  CS2R R74, SRZ ;  /* 0x00000000004a7805 */ /* 0x000fe2000001ff00 */
[C---:B------:R-:W-:Y:S01]  /*1a30*/  IMAD R6, R4.reuse, UR9, RZ ;  /* 0x0000000904067c24 */ /* 0x040fe2000f8e02ff */
[----:B------:R-:W-:Y:S01]  /*1a40*/  CS2R R72, SRZ ;  /* 0x0000000000487805 */ /* 0x000fe2000001ff00 */
[----:B------:R-:W-:Y:S01]  /*1a50*/  IMAD.WIDE.U32 R14, R4, UR30, R14 ;  /* 0x0000001e040e7c25 */ /* 0x000fe2000f8e000e */
[----:B------:R-:W-:Y:S01]  /*1a60*/  CS2R R70, SRZ ;  /* 0x0000000000467805 */ /* 0x000fe2000001ff00 */
[----:B------:R-:W-:Y:S01]  /*1a70*/  CS2R R68, SRZ ;  /* 0x0000000000447805 */ /* 0x000fe2000001ff00 */
[----:B------:R-:W-:Y:S01]  /*1a80*/  CS2R R62, SRZ ;  /* 0x00000000003e7805 */ /* 0x000fe2000001ff00 */
[----:B------:R-:W-:Y:S01]  /*1a90*/  IMAD R3, R3, UR30, R6 ;  /* 0x0000001e03037c24 */ /* 0x000fe2000f8e0206 */
[C---:B------:R-:W-:Y:S01]  /*1aa0*/  LEA R216, P1, R14.reuse, c[0x0][0x350], 0x2 ;  /* 0x0000d4000ed87a11 */ /* 0x040fe200078210ff */
[----:B------:R1:W2:Y:S01]  /*1ab0*/  LDSM.16.M88.4 R132, [R178+0xa000] ;  /* 0x00a00000b284783b */ /* 0x0002a20000000200 */
[----:B------:R-:W-:Y:S01]  /*1ac0*/  CS2R R60, SRZ ;  /* 0x00000000003c7805 */ /* 0x000fe2000001ff00 */
[----:B------:R-:W-:Y:S01]  /*1ad0*/  CS2R R66, SRZ ;  /* 0x0000000000427805 */ /* 0x000fe2000001ff00 */
[----:B------:R-:W-:Y:S01]  /*1ae0*/  IADD3 R3, R15, R3, RZ ;  /* 0x000000030f037210 */ /* 0x000fe20007ffe0ff */
[----:B------:R1:W3:Y:S01]  /*1af0*/  LDSM.16.M88.4 R136, [R178+0xa800] ;  /* 0x00a80000b288783b */ /* 0x0002e20000000200 */
[----:B------:R-:W-:Y:S01]  /*1b00*/  CS2R R64, SRZ ;  /* 0x0000000000407805 */ /* 0x000fe2000001ff00 */
[----:B------:R-:W-:Y:S01]  /*1b10*/  CS2R R58, SRZ ;  /* 0x00000000003a7805 */ /* 0x000fe2000001ff00 */
[----:B------:R-:W-:Y:S01]  /*1b20*/  LEA.HI.X R217, R14, c[0x0][0x354], R3, 0x2, P1 ;  /* 0x0000d5000ed97a11 */ /* 0x000fe200008f1403 */
        /* <DEDUP_REMOVED lines=16> */
[----:B------:R1:W1:Y:S04]  /*1c30*/  LDSM.16.M88.4 R156, [R167+0xa000] ;  /* 0x00a00000a79c783b */ /* 0x0002680000000200 */
[----:B------:R1:W1:Y:S01]  /*1c40*/  LDSM.16.M88.4 R160, [R167+0xa800] ;  /* 0x00a80000a7a0783b */ /* 0x0002620000000200 */
[----:B------:R-:W-:Y:S05]  /*1c50*/  @!P2 BRA `(.L_x_1193) ;  /* 0x000036f00000a947 */ /* 0x000fea0003800000 */
[----:B------:R-:W-:Y:S02]  /*1c60*/  IMAD.MOV.U32 R8, RZ, RZ, c[0x0][0x308] ;  /* 0x0000c200ff087624 */ /* 0x000fe400078e00ff */
[----:B------:R-:W-:-:S05]  /*1c70*/  IMAD.MOV.U32 R9, RZ, RZ, c[0x0][0x30c] ;  /* 0x0000c300ff097624 */ /* 0x000fca00078e00ff */
[----:B----4-:R-:W4:Y:S04]  /*1c80*/  LDG.E.64 R2, [R8.64] ;  /* 0x0000002008027981 */ /* 0x010f28000c1e1b00 */
[----:B---3--:R-:W3:Y:S01]  /*1c90*/  LDG.E.64 R6, [R8.64+0x8] ;  /* 0x0000082008067981 */ /* 0x008ee2000c1e1b00 */
[----:B------:R-:W-:Y:S01]  /*1ca0*/  IMAD R5, R5, c[0x0][0x1c0], R0 ;  /* 0x0000700005057a24 */ /* 0x000fe200078e0200 */
[----:B------:R-:W-:Y:S01]  /*1cb0*/  SHF.R.S32.HI R204, RZ, 0x1f, R214 ;  /* 0x0000001fffcc7819 */ /* 0x000fe200000114d6 */
[----:B------:R-:W-:Y:S01]  /*1cc0*/  IMAD.U32 R0, RZ, RZ, UR28 ;  /* 0x0000001cff007e24 */ /* 0x000fe2000f8e00ff */
[----:B------:R-:W-:Y:S01]  /*1cd0*/  IADD3 R174, R179, 0x1000, RZ ;  /* 0x00001000b3ae7810 */ /* 0x000fe20007ffe0ff */
[----:B------:R-:W-:Y:S01]  /*1ce0*/  IMAD.SHL.U32 R5, R5, 0x20, RZ ;  /* 0x0000002005057824 */ /* 0x000fe200078e00ff */
[----:B------:R-:W-:Y:S01]  /*1cf0*/  IADD3 R173, R180, 0x1000, RZ ;  /* 0x00001000b4ad7810 */ /* 0x000fe20007ffe0ff */
[----:B------:R-:W-:Y:S01]  /*1d00*/  IMAD.MOV.U32 R201, RZ, RZ, R203 ;  /* 0x000000ffffc97224 */ /* 0x000fe200078e00cb */
[----:B------:R-:W-:Y:S01]  /*1d10*/  SEL R174, R174, R179, !P0 ;  /* 0x000000b3aeae7207 */ /* 0x000fe20004000000 */
[----:B------:R-:W-:Y:S01]  /*1d20*/  IMAD.MOV.U32 R95, RZ, RZ, RZ ;  /* 0x000000ffff5f7224 */ /* 0x000fe200078e00ff */
[----:B------:R-:W-:-:S03]  /*1d30*/  SEL R173, R173, R180, !P0 ;  /* 0x000000b4adad7207 */ /* 0x000fc60004000000 */
[----:B------:R-:W-:Y:S02]  /*1d40*/  IMAD.SHL.U32 R174, R174, 0x2, RZ ;  /* 0x00000002aeae7824 */ /* 0x000fe400078e00ff */
[----:B------:R-:W-:Y:S01]  /*1d50*/  IMAD.SHL.U32 R173, R173, 0x2, RZ ;  /* 0x00000002adad7824 */ /* 0x000fe200078e00ff */
[----:B----4-:R4:W2:Y:S01]  /*1d60*/  R2UR UR35, R3 ;  /* 0x00000000032373c2 */ /* 0x0108a200000e0000 */
[----:B---3--:R-:W-:Y:S02]  /*1d70*/  IADD3 R214, P2, P1, R5, R6, R214 ;  /* 0x0000000605d67210 */ /* 0x008fe4000795e0d6 */
[----:B------:R-:W-:-:S05]  /*1d80*/  SHF.R.S32.HI R5, RZ, 0x1f, R5 ;  /* 0x0000001fff057819 */ /* 0x000fca0000011405 */
[----:B------:R-:W3:Y:S01]  /*1d90*/  R2UR UR36, R2 ;  /* 0x00000000022473c2 */ /* 0x000ee200000e0000 */
[----:B------:R-:W-:Y:S01]  /*1da0*/  IADD3.X R204, R5, R7, R204, P2, P1 ;  /* 0x0000000705cc7210 */ /* 0x000fe200017e24cc */
[----:B----4-:R-:W-:-:S05]  /*1db0*/  IMAD R3, R0, 0x4, R187 ;  /* 0x0000000400037824 */ /* 0x010fca00078e02bb */
[----:B--2---:R-:W-:Y:S02]  /*1dc0*/  LOP3.LUT R3, R3, UR35, RZ, 0x3c, !PT ;  /* 0x0000002303037c12 */ /* 0x004fe4000f8e3cff */
[----:B---3--:R-:W-:Y:S02]  /*1dd0*/  LOP3.LUT R204, R204, UR36, RZ, 0x3c, !PT ;  /* 0x00000024cccc7c12 */ /* 0x008fe4000f8e3cff */
[----:B------:R-:W-:Y:S01]  /*1de0*/  LOP3.LUT P0, RZ, R184, 0x2, RZ, 0xc0, !PT ;  /* 0x00000002b8ff7812 */ /* 0x000fe2000780c0ff */
[----:B------:R-:W-:Y:S01]  /*1df0*/  IMAD.WIDE.U32 R214, R214, -0x2daee0ad, RZ ;  /* 0xd2511f53d6d67825 */ /* 0x000fe200078e00ff */
[----:B------:R-:W-:Y:S02]  /*1e00*/  MOV R171, 0x20 ;  /* 0x0000002000ab7802 */ /* 0x000fe40000000f00 */
[----:B------:R-:W-:Y:S01]  /*1e10*/  LOP3.LUT P1, RZ, R184, 0x4, RZ, 0xc0, !PT ;  /* 0x00000004b8ff7812 */ /* 0x000fe2000782c0ff */
[----:B------:R-:W-:Y:S01]  /*1e20*/  IMAD.MOV.U32 R170, RZ, RZ, 0x40 ;  /* 0x00000040ffaa7424 */ /* 0x000fe200078e00ff */
[----:B------:R-:W-:Y:S01]  /*1e30*/  SEL R171, R171, 0xffffffe0, !P0 ;  /* 0xffffffe0abab7807 */ /* 0x000fe20004000000 */
[----:B------:R-:W-:Y:S01]  /*1e40*/  IMAD.MOV.U32 R213, RZ, RZ, c[0x0][0x22c] ;  /* 0x00008b00ffd57624 */ /* 0x000fe200078e00ff */
[----:B------:R-:W-:-:S02]  /*1e50*/  SHF.L.U32 R172, R180, 0x1, RZ ;  /* 0x00000001b4ac7819 */ /* 0x000fc400000006ff */
[----:B------:R-:W-:Y:S01]  /*1e60*/  LOP3.LUT R224, R215, R3, RZ, 0x3c, !PT ;  /* 0x00000003d7e07212 */ /* 0x000fe200078e3cff */
[----:B------:R-:W-:Y:S01]  /*1e70*/  IMAD R213, R213, c[0x0][0x1c0], RZ ;  /* 0x00007000d5d57a24 */ /* 0x000fe200078e02ff */
[----:B------:R-:W-:Y:S02]  /*1e80*/  SEL R170, R170, 0xffffffc0, !P1 ;  /* 0xffffffc0aaaa7807 */ /* 0x000fe40004800000 */
[-C--:B------:R-:W-:Y:S01]  /*1e90*/  IADD3 R3, R177, R171.reuse, RZ ;  /* 0x000000abb1037210 */ /* 0x080fe20007ffe0ff */
[----:B------:R-:W-:Y:S01]  /*1ea0*/  IMAD.U32 R213, R213, -0x40, RZ ;  /* 0xffffffc0d5d57824 */ /* 0x000fe200078e00ff */
[C---:B------:R-:W-:Y:S01]  /*1eb0*/  IADD3 R166, R172.reuse, R171, RZ ;  /* 0x000000abaca67210 */ /* 0x040fe20007ffe0ff */
[----:B------:R-:W-:Y:S02]  /*1ec0*/  IMAD.IADD R165, R172, 0x1, R170 ;  /* 0x00000001aca57824 */ /* 0x000fe400078e02aa */
[----:B------:R-:W-:Y:S01]  /*1ed0*/  IMAD.WIDE.U32 R224, R224, -0x326172a9, RZ ;  /* 0xcd9e8d57e0e07825 */ /* 0x000fe200078e00ff */
[----:B------:R-:W-:-:S03]  /*1ee0*/  IADD3 R164, R170, R166, RZ ;  /* 0x000000a6aaa47210 */ /* 0x000fc60007ffe0ff */
[----:B------:R-:W-:Y:S02]  /*1ef0*/  IMAD.IADD R2, R177, 0x1, R170 ;  /* 0x00000001b1027824 */ /* 0x000fe400078e02aa */
[----:B------:R-:W-:Y:S02]  /*1f00*/  IMAD.IADD R0, R170, 0x1, R3 ;  /* 0x00000001aa007824 */ /* 0x000fe400078e0203 */
.L_x_1196:
[----:B------:R-:W0:Y:S01]  /*1f10*/  LDGDEPBAR ;  /* 0x00000000000079af */ /* 0x000e220000000000 */
[C---:B------:R-:W-:Y:S01]  /*1f20*/  IMAD.IADD R181, R173.reuse, 0x1, R171 ;  /* 0x00000001adb57824 */ /* 0x040fe200078e02ab */
[C---:B-----5:R-:W-:Y:S01]  /*1f30*/  FSETP.NEU.FTZ.AND P0, PT, R208.reuse, -INF , PT ;  /* 0xff800000d000780b */ /* 0x060fe20003f1d000 */
[----:B------:R-:W-:Y:S01]  /*1f40*/  IMAD.IADD R182, R173, 0x1, R170 ;  /* 0x00000001adb67824 */ /* 0x000fe200078e02aa */
[----:B------:R-:W-:Y:S01]  /*1f50*/  UIADD3 UR5, UR35, -0x4498517b, URZ ;  /* 0xbb67ae8523057890 */ /* 0x000fe2000fffe03f */
[----:B------:R-:W-:Y:S01]  /*1f60*/  FMUL.FTZ R203, R208, 1.4426950216293334961 ;  /* 0x3fb8aa3bd0cb7820 */ /* 0x000fe20000410000 */
[----:B------:R-:W-:Y:S02]  /*1f70*/  UIADD3 UR4, UR36, -0x61c88647, URZ ;  /* 0x9e3779b924047890 */ /* 0x000fe4000fffe03f */
[----:B------:R-:W-:Y:S02]  /*1f80*/  UIADD3 UR29, UR35, 0x76cf5d0a, URZ ;  /* 0x76cf5d0a231d7890 */ /* 0x000fe4000fffe03f */
[----:B------:R-:W-:Y:S01]  /*1f90*/  UIADD3 UR34, UR35, 0x646e171e, URZ ;  /* 0x646e171e23227890 */ /* 0x000fe2000fffe03f */
[----:B------:R-:W-:Y:S04]  /*1fa0*/  DEPBAR.LE SB0, 0x0 ;  /* 0x000080000000791a */ /* 0x000fe80000000000 */
[----:B------:R-:W-:Y:S08]  /*1fb0*/  BAR.SYNC.DEFER_BLOCKING 0x0 ;  /* 0x0000000000007b1d */ /* 0x000ff00000010000 */
[----:B------:R-:W-:Y:S08]  /*1fc0*/  LDSM.16.M88.4 R100, [R173] ;  /* 0x00000000ad64783b */ /* 0x000ff00000000200 */
[----:B------:R-:W2:Y:S08]  /*1fd0*/  LDSM.16.M88.4 R104, [R178+0x6000] ;  /* 0x00600000b268783b */ /* 0x000eb00000000200 */
[----:B------:R-:W3:Y:S08]  /*1fe0*/  LDSM.16.M88.4 R108, [R173+0x1000] ;  /* 0x00100000ad6c783b */ /* 0x000ef00000000200 */
[----:B------:R-:W4:Y:S08]  /*1ff0*/  LDSM.16.M88.4 R112, [R178+0x6800] ;  /* 0x00680000b270783b */ /* 0x000f300000000200 */
[----:B------:R-:W-:Y:S08]  /*2000*/  LDSM.16.M88.4 R116, [R181] ;  /* 0x00000000b574783b */ /* 0x000ff00000000200 */
[----:B------:R-:W1:Y:S01]  /*2010*/  LDSM.16.M88.4 R120, [R169+0x6000] ;  /* 0x00600000a978783b */ /* 0x000e620000000200 */
[-C--:B--2---:R-:W-:Y:S07]  /*2020*/  HMMA.16816.F32.BF16 R4, R100, R104.reuse, RZ ;  /* 0x000000686404723c */ /* 0x084fee00000418ff */
[----:B------:R-:W2:Y:S01]  /*2030*/  LDSM.16.M88.4 R124, [R181+0x1000] ;  /* 0x00100000b57c783b */ /* 0x000ea20000000200 */
[C---:B---3--:R-:W-:Y:S07]  /*2040*/  HMMA.16816.F32.BF16 R8, R108.reuse, R104, RZ ;  /* 0x000000686c08723c */ /* 0x048fee00000418ff */
[----:B------:R-:W3:Y:S01]  /*2050*/  LDSM.16.M88.4 R128, [R169+0x6800] ;  /* 0x00680000a980783b */ /* 0x000ee20000000200 */
[-C--:B------:R-:W-:Y:S08]  /*2060*/  HMMA.16816.F32.BF16 R12, R108, R106.reuse, RZ ;  /* 0x0000006a6c0c723c */ /* 0x080ff000000418ff */
[C---:B-1----:R-:W-:Y:S01]  /*2070*/  HMMA.16816.F32.BF16 R16, R100.reuse, R106, RZ ;  /* 0x0000006a6410723c */ /* 0x042fe200000418ff */
[----:B------:R-:W-:Y:S07]  /*2080*/  LDSM.16.M88.4 R104, [R168+0x6000] ;  /* 0x00600000a868783b */ /* 0x000fee0000000200 */
[-C--:B----4-:R-:W-:Y:S08]  /*2090*/  HMMA.16816.F32.BF16 R20, R100, R112.reuse, RZ ;  /* 0x000000706414723c */ /* 0x090ff000000418ff */
[C---:B------:R-:W-:Y:S08]  /*20a0*/  HMMA.16816.F32.BF16 R24, R108.reuse, R112, RZ ;  /* 0x000000706c18723c */ /* 0x040ff000000418ff */
[-C--:B------:R-:W-:Y:S01]  /*20b0*/  HMMA.16816.F32.BF16 R28, R108, R114.reuse, RZ ;  /* 0x000000726c1c723c */ /* 0x080fe200000418ff */
[----:B------:R-:W-:Y:S07]  /*20c0*/  LDSM.16.M88.4 R108, [R182+0x1000] ;  /* 0x00100000b66c783b */ /* 0x000fee0000000200 */
[----:B------:R-:W-:Y:S01]  /*20d0*/  HMMA.16816.F32.BF16 R32, R100, R114, RZ ;  /* 0x000000726420723c */ /* 0x000fe200000418ff */
[----:B------:R-:W1:Y:S07]  /*20e0*/  LDSM.16.M88.4 R100, [R182] ;  /* 0x00000000b664783b */ /* 0x000e6e0000000200 */
[-C--:B------:R-:W-:Y:S01]  /*20f0*/  HMMA.16816.F32.BF16 R4, R116, R120.reuse, R4 ;  /* 0x000000787404723c */ /* 0x080fe20000041804 */
[----:B------:R-:W4:Y:S07]  /*2100*/  LDSM.16.M88.4 R112, [R168+0x6800] ;  /* 0x00680000a870783b */ /* 0x000f2e0000000200 */
[C---:B--2---:R-:W-:Y:S08]  /*2110*/  HMMA.16816.F32.BF16 R8, R124.reuse, R120, R8 ;  /* 0x000000787c08723c */ /* 0x044ff00000041808 */
[-C--:B------:R-:W-:Y:S08]  /*2120*/  HMMA.16816.F32.BF16 R12, R124, R122.reuse, R12 ;  /* 0x0000007a7c0c723c */ /* 0x080ff0000004180c */
[C---:B------:R-:W-:Y:S08]  /*2130*/  HMMA.16816.F32.BF16 R16, R116.reuse, R122, R16 ;  /* 0x0000007a7410723c */ /* 0x040ff00000041810 */
[-C--:B---3--:R-:W-:Y:S08]  /*2140*/  HMMA.16816.F32.BF16 R20, R116, R128.reuse, R20 ;  /* 0x000000807414723c */ /* 0x088ff00000041814 */
[C---:B------:R-:W-:Y:S07]  /*2150*/  HMMA.16816.F32.BF16 R24, R124.reuse, R128, R24 ;  /* 0x000000807c18723c */ /* 0x040fee0000041818 */
[----:B------:R-:W-:Y:S01]  /*2160*/  IMAD.IADD R128, R170, 0x1, R181 ;  /* 0x00000001aa807824 */ /* 0x000fe200078e02b5 */
[-C--:B------:R-:W-:Y:S01]  /*2170*/  HMMA.16816.F32.BF16 R28, R124, R130.reuse, R28 ;  /* 0x000000827c1c723c */ /* 0x080fe2000004181c */
[----:B------:R-:W-:Y:S07]  /*2180*/  LDSM.16.M88.4 R124, [R167+0x6000] ;  /* 0x00600000a77c783b */ /* 0x000fee0000000200 */
[----:B------:R-:W-:Y:S01]  /*2190*/  HMMA.16816.F32.BF16 R32, R116, R130, R32 ;  /* 0x000000827420723c */ /* 0x000fe20000041820 */
[----:B------:R-:W2:Y:S07]  /*21a0*/  LDSM.16.M88.4 R120, [R128] ;  /* 0x000000008078783b */ /* 0x000eae0000000200 */
[-C--:B-1----:R-:W-:Y:S08]  /*21b0*/  HMMA.16816.F32.BF16 R4, R100, R104.reuse, R4 ;  /* 0x000000686404723c */ /* 0x082ff00000041804 */
[C---:B------:R-:W-:Y:S08]  /*21c0*/  HMMA.16816.F32.BF16 R8, R108.reuse, R104, R8 ;  /* 0x000000686c08723c */ /* 0x040ff00000041808 */
[-C--:B------:R-:W-:Y:S08]  /*21d0*/  HMMA.16816.F32.BF16 R12, R108, R106.reuse, R12 ;  /* 0x0000006a6c0c723c */ /* 0x080ff0000004180c */
[C---:B------:R-:W-:Y:S01]  /*21e0*/  HMMA.16816.F32.BF16 R16, R100.reuse, R106, R16 ;  /* 0x0000006a6410723c */ /* 0x040fe20000041810 */
[----:B------:R-:W-:Y:S07]  /*21f0*/  LDSM.16.M88.4 R104, [R167+0x6800] ;  /* 0x00680000a768783b */ /* 0x000fee0000000200 */
[-C--:B----4-:R-:W-:Y:S08]  /*2200*/  HMMA.16816.F32.BF16 R20, R100, R112.reuse, R20 ;  /* 0x000000706414723c */ /* 0x090ff00000041814 */
[C---:B------:R-:W-:Y:S07]  /*2210*/  HMMA.16816.F32.BF16 R24, R108.reuse, R112, R24 ;  /* 0x000000706c18723c */ /* 0x040fee0000041818 */
[----:B------:R-:W-:Y:S01]  /*2220*/  FSEL R113, R203, RZ, P0 ;  /* 0x000000ffcb717208 */ /* 0x000fe20000000000 */
[-C--:B------:R-:W-:Y:S01]  /*2230*/  HMMA.16816.F32.BF16 R28, R108, R114.reuse, R28 ;  /* 0x000000726c1c723c */ /* 0x080fe2000004181c */
[C---:B------:R-:W-:Y:S03]  /*2240*/  FSETP.NEU.FTZ.AND P0, PT, R207.reuse, -INF , PT ;  /* 0xff800000cf00780b */ /* 0x040fe60003f1d000 */
[----:B------:R-:W-:Y:S04]  /*2250*/  FMUL.FTZ R203, R207, 1.4426950216293334961 ;  /* 0x3fb8aa3bcfcb7820 */ /* 0x000fe80000410000 */
[----:B------:R-:W-:Y:S01]  /*2260*/  HMMA.16816.F32.BF16 R32, R100, R114, R32 ;  /* 0x000000726420723c */ /* 0x000fe20000041820 */
[----:B------:R-:W1:Y:S07]  /*2270*/  LDSM.16.M88.4 R100, [R128+0x1000] ;  /* 0x001000008064783b */ /* 0x000e6e0000000200 */
[-C--:B--2---:R-:W-:Y:S11]  /*2280*/  HMMA.16816.F32.BF16 R4, R120, R124.reuse, R4 ;  /* 0x0000007c7804723c */ /* 0x084ff60000041804 */
[----:B------:R-:W-:Y:S11]  /*2290*/  @!UPT UIADD3 URZ, URZ, URZ, URZ ;  /* 0x0000003f3f3ff290 */ /* 0x000ff6000fffe03f */
[----:B------:R-:W-:Y:S02]  /*22a0*/  @!UPT UIADD3 URZ, URZ, URZ, URZ ;  /* 0x0000003f3f3ff290 */ /* 0x000fe4000fffe03f */
[--C-:B------:R-:W-:Y:S01]  /*22b0*/  FFMA.FTZ R227, R5, c[0x0][0x23c], -R113.reuse ;  /* 0x00008f0005e37a23 */ /* 0x100fe20000010871 */
[----:B------:R-:W-:Y:S01]  /*22c0*/  FSEL R5, R203, RZ, P0 ;  /* 0x000000ffcb057208 */ /* 0x000fe20000000000 */
[C---:B------:R-:W-:Y:S01]  /*22d0*/  FMUL.FTZ R203, R206.reuse, 1.4426950216293334961 ;  /* 0x3fb8aa3bcecb7820 */ /* 0x040fe20000410000 */
[----:B------:R-:W-:Y:S01]  /*22e0*/  FSETP.NEU.FTZ.AND P0, PT, R206, -INF , PT ;  /* 0xff800000ce00780b */ /* 0x000fe20003f1d000 */
[----:B------:R-:W-:Y:S02]  /*22f0*/  FFMA.FTZ R226, R4, c[0x0][0x23c], -R113 ;  /* 0x00008f0004e27a23 */ /* 0x000fe40000010871 */
[--C-:B------:R-:W-:Y:S01]  /*2300*/  FFMA.FTZ R228, R6, c[0x0][0x23c], -R5.reuse ;  /* 0x00008f0006e47a23 */ /* 0x100fe20000010805 */
[----:B------:R-:W-:Y:S01]  /*2310*/  FSEL R130, R203, RZ, P0 ;  /* 0x000000ffcb827208 */ /* 0x000fe20000000000 */
[C---:B------:R-:W-:Y:S01]  /*2320*/  FMUL.FTZ R203, R205.reuse, 1.4426950216293334961 ;  /* 0x3fb8aa3bcdcb7820 */ /* 0x040fe20000410000 */
[----:B------:R-:W-:Y:S01]  /*2330*/  FSETP.NEU.FTZ.AND P0, PT, R205, -INF , PT ;  /* 0xff800000cd00780b */ /* 0x000fe20003f1d000 */
[C---:B-1----:R-:W-:Y:S01]  /*2340*/  HMMA.16816.F32.BF16 R8, R100.reuse, R124, R8 ;  /* 0x0000007c6408723c */ /* 0x042fe20000041808 */
[----:B------:R-:W-:Y:S01]  /*2350*/  FFMA.FTZ R229, R7, c[0x0][0x23c], -R5 ;  /* 0x00008f0007e57a23 */ /* 0x000fe20000010805 */
[----:B------:R-:W1:Y:S01]  /*2360*/  MUFU.EX2 R226, R226 ;  /* 0x000000e200e27308 */ /* 0x000e620000000800 */
[----:B------:R-:W-:Y:S01]  /*2370*/  FSEL R6, R203, RZ, P0 ;  /* 0x000000ffcb067208 */ /* 0x000fe20000000000 */
[----:B------:R-:W-:Y:S04]  /*2380*/  IMAD R203, R212, 0x4, R185 ;  /* 0x00000004d4cb7824 */ /* 0x000fe800078e02b9 */
[-C--:B------:R-:W-:Y:S01]  /*2390*/  HMMA.16816.F32.BF16 R12, R100, R126.reuse, R12 ;  /* 0x0000007e640c723c */ /* 0x080fe2000004180c */
[C---:B------:R-:W-:Y:S03]  /*23a0*/  IMAD.WIDE.U32 R238, R203.reuse, -0x326172a9, RZ ;  /* 0xcd9e8d57cbee7825 */ /* 0x040fe600078e00ff */
[----:B------:R-:W-:Y:S01]  /*23b0*/  IADD3 R203, R203, 0x2, RZ ;  /* 0x00000002cbcb7810 */ /* 0x000fe20007ffe0ff */
[----:B------:R-:W2:Y:S01]  /*23c0*/  MUFU.EX2 R227, R227 ;  /* 0x000000e300e37308 */ /* 0x000ea20000000800 */
[-C--:B------:R-:W-:Y:S02]  /*23d0*/  LOP3.LUT R234, R239, R204.reuse, RZ, 0x3c, !PT ;  /* 0x000000ccefea7212 */ /* 0x080fe400078e3cff */
[----:B------:R-:W-:Y:S01]  /*23e0*/  LOP3.LUT R238, R225, UR4, R238, 0x96, !PT ;  /* 0x00000004e1ee7c12 */ /* 0x000fe2000f8e96ee */
[----:B------:R-:W-:Y:S01]  /*23f0*/  IMAD.WIDE.U32 R244, R203, -0x326172a9, RZ ;  /* 0xcd9e8d57cbf47825 */ /* 0x000fe200078e00ff */
[C---:B------:R-:W-:Y:S02]  /*2400*/  HMMA.16816.F32.BF16 R16, R120.reuse, R126, R16 ;  /* 0x0000007e7810723c */ /* 0x040fe40000041810 */
[----:B------:R-:W-:Y:S01]  /*2410*/  LOP3.LUT R203, R214, UR5, RZ, 0x3c, !PT ;  /* 0x00000005d6cb7c12 */ /* 0x000fe2000f8e3cff */
[----:B------:R-:W-:Y:S01]  /*2420*/  IMAD.WIDE.U32 R242, R234, -0x2daee0ad, RZ ;  /* 0xd2511f53eaf27825 */ /* 0x000fe200078e00ff */
[----:B------:R-:W-:Y:S01]  /*2430*/  LOP3.LUT R236, R245, R204, RZ, 0x3c, !PT ;  /* 0x000000ccf5ec7212 */ /* 0x000fe200078e3cff */
[----:B------:R-:W-:Y:S01]  /*2440*/  UIADD3 UR5, UR36, 0x3c6ef372, URZ ;  /* 0x3c6ef37224057890 */ /* 0x000fe2000fffe03f */
[----:B------:R-:W-:Y:S01]  /*2450*/  LOP3.LUT R244, R225, UR4, R244, 0x96, !PT ;  /* 0x00000004e1f47c12 */ /* 0x000fe2000f8e96f4 */
[----:B------:R-:W-:Y:S01]  /*2460*/  FFMA.FTZ R230, R8, c[0x0][0x23c], -R130 ;  /* 0x00008f0008e67a23 */ /* 0x000fe20000010882 */
[----:B------:R-:W-:Y:S01]  /*2470*/  LOP3.LUT R235, R203, R243, RZ, 0x3c, !PT ;  /* 0x000000f3cbeb7212 */ /* 0x000fe200078e3cff */
[----:B------:R-:W-:Y:S01]  /*2480*/  IMAD.WIDE.U32 R238, R238, -0x2daee0ad, RZ ;  /* 0xd2511f53eeee7825 */ /* 0x000fe200078e00ff */
[-C--:B------:R-:W-:Y:S01]  /*2490*/  HMMA.16816.F32.BF16 R20, R120, R104.reuse, R20 ;  /* 0x000000687814723c */ /* 0x080fe20000041814 */
[----:B------:R-:W-:Y:S01]  /*24a0*/  UIADD3 UR4, UR36, -0x255992d5, URZ ;  /* 0xdaa66d2b24047890 */ /* 0x000fe2000fffe03f */
[----:B------:R-:W-:Y:S01]  /*24b0*/  LOP3.LUT R237, R224, UR5, RZ, 0x3c, !PT ;  /* 0x00000005e0ed7c12 */ /* 0x000fe2000f8e3cff */
[----:B------:R-:W-:Y:S01]  /*24c0*/  IMAD.WIDE.U32 R250, R235, -0x326172a9, RZ ;  /* 0xcd9e8d57ebfa7825 */ /* 0x000fe200078e00ff */
[----:B------:R-:W-:Y:S01]  /*24d0*/  LOP3.LUT R242, R239, UR29, R242, 0x96, !PT ;  /* 0x0000001deff27c12 */ /* 0x000fe2000f8e96f2 */
[----:B------:R-:W-:Y:S01]  /*24e0*/  UIADD3 UR5, UR35, 0x32370b8f, URZ ;  /* 0x32370b8f23057890 */ /* 0x000fe2000fffe03f */
[----:B------:R-:W3:Y:S01]  /*24f0*/  MUFU.EX2 R229, R229 ;  /* 0x000000e500e57308 */ /* 0x000ee20000000800 */
[----:B------:R-:W-:Y:S01]  /*2500*/  FFMA.FTZ R241, R13, c[0x0][0x23c], -R130 ;  /* 0x00008f000df17a23 */ /* 0x000fe20000010882 */
[----:B------:R-:W-:Y:S01]  /*2510*/  LOP3.LUT R239, R237, R251, RZ, 0x3c, !PT ;  /* 0x000000fbedef7212 */ /* 0x000fe200078e3cff */
[----:B------:R-:W-:Y:S01]  /*2520*/  IMAD.WIDE.U32 R246, R236, -0x2daee0ad, RZ ;  /* 0xd2511f53ecf67825 */ /* 0x000fe200078e00ff */
[C---:B------:R-:W-:Y:S03]  /*2530*/  HMMA.16816.F32.BF16 R24, R100.reuse, R104, R24 ;  /* 0x000000686418723c */ /* 0x040fe60000041818 */
[----:B------:R-:W-:Y:S01]  /*2540*/  IMAD.WIDE.U32 R244, R244, -0x2daee0ad, RZ ;  /* 0xd2511f53f4f47825 */ /* 0x000fe200078e00ff */
[----:B------:R-:W-:Y:S02]  /*2550*/  LOP3.LUT R203, R203, R247, RZ, 0x3c, !PT ;  /* 0x000000f7cbcb7212 */ /* 0x000fe400078e3cff */
[----:B------:R4:W-:Y:S01]  /*2560*/  MUFU.EX2 R235, R241 ;  /* 0x000000f100eb7308 */ /* 0x0009e20000000800 */
[----:B------:R-:W-:Y:S01]  /*2570*/  IMAD.WIDE.U32 R248, R239, -0x2daee0ad, RZ ;  /* 0xd2511f53eff87825 */ /* 0x000fe200078e00ff */
[----:B------:R-:W-:Y:S01]  /*2580*/  LOP3.LUT R240, R245, UR29, R246, 0x96, !PT ;  /* 0x0000001df5f07c12 */ /* 0x000fe2000f8e96f6 */
[----:B------:R-:W-:Y:S01]  /*2590*/  UIADD3 UR29, UR35, -0x126145ec, URZ ;  /* 0xed9eba14231d7890 */ /* 0x000fe2000fffe03f */
[-C--:B------:R-:W-:Y:S02]  /*25a0*/  HMMA.16816.F32.BF16 R28, R100, R106.reuse, R28 ;  /* 0x0000006a641c723c */ /* 0x080fe4000004181c */
[----:B------:R-:W-:Y:S04]  /*25b0*/  IMAD.WIDE.U32 R242, R242, -0x326172a9, RZ ;  /* 0xcd9e8d57f2f27825 */ /* 0x000fe800078e00ff */
[----:B------:R-:W-:Y:S01]  /*25c0*/  IMAD.WIDE.U32 R246, R203, -0x326172a9, RZ ;  /* 0xcd9e8d57cbf67825 */ /* 0x000fe200078e00ff */
[----:B------:R-:W-:Y:S01]  /*25d0*/  LOP3.LUT R250, R243, UR4, R250, 0x96, !PT ;  /* 0x00000004f3fa7c12 */ /* 0x000fe2000f8e96fa */
[----:B------:R-:W-:Y:S01]  /*25e0*/  HMMA.16816.F32.BF16 R32, R120, R106, R32 ;  /* 0x0000006a7820723c */ /* 0x000fe20000041820 */
[----:B------:R-:W1:Y:S03]  /*25f0*/  MUFU.EX2 R228, R228 ;  /* 0x000000e400e47308 */ /* 0x000e660000000800 */
[----:B------:R-:W-:Y:S01]  /*2600*/  LOP3.LUT R237, R237, R247, RZ, 0x3c, !PT ;  /* 0x000000f7eded7212 */ /* 0x000fe200078e3cff */
[----:B------:R-:W-:Y:S04]  /*2610*/  IMAD.WIDE.U32 R128, R240, -0x326172a9, RZ ;  /* 0xcd9e8d57f0807825 */ /* 0x000fe800078e00ff */
[----:B------:R-:W-:Y:S02]  /*2620*/  IMAD.MOV.U32 R203, RZ, RZ, R201 ;  /* 0x000000ffffcb7224 */ /* 0x000fe400078e00c9 */
[----:B------:R-:W1:Y:S01]  /*2630*/  MUFU.EX2 R230, R230 ;  /* 0x000000e600e67308 */ /* 0x000e620000000800 */
[----:B------:R-:W-:Y:S01]  /*2640*/  LOP3.LUT R246, R129, UR4, R246, 0x96, !PT ;  /* 0x0000000481f67c12 */ /* 0x000fe2000f8e96f6 */
[--C-:B------:R-:W-:Y:S01]  /*2650*/  FFMA.FTZ R232, R10, c[0x0][0x23c], -R6.reuse ;  /* 0x00008f000ae87a23 */ /* 0x100fe20000010806 */
[----:B------:R-:W-:Y:S01]  /*2660*/  LEA R10, P0, R183, R202, 0x2 ;  /* 0x000000cab70a7211 */ /* 0x000fe200078010ff */
[----:B------:R-:W-:Y:S01]  /*2670*/  IMAD.WIDE.U32 R250, R250, -0x2daee0ad, RZ ;  /* 0xd2511f53fafa7825 */ /* 0x000fe200078e00ff */
[----:B------:R-:W-:Y:S03]  /*2680*/  UIADD3 UR4, UR36, 0x78dde6e4, URZ ;  /* 0x78dde6e424047890 */ /* 0x000fe6000fffe03f */
[----:B------:R-:W-:Y:S01]  /*2690*/  FFMA.FTZ R233, R11, c[0x0][0x23c], -R6 ;  /* 0x00008f000be97a23 */ /* 0x000fe20000010806 */
[----:B------:R-:W-:Y:S01]  /*26a0*/  LOP3.LUT R248, R251, UR29, R248, 0x96, !PT ;  /* 0x0000001dfbf87c12 */ /* 0x000fe2000f8e96f8 */
[----:B----4-:R-:W-:Y:S01]  /*26b0*/  FFMA.FTZ R241, R15, c[0x0][0x23c], -R6 ;  /* 0x00008f000ff17a23 */ /* 0x010fe20000010806 */
[----:B------:R-:W-:Y:S01]  /*26c0*/  LEA.HI.X.SX32 R11, R183, R203, 0x2, P0 ;  /* 0x000000cbb70b7211 */ /* 0x000fe200000f16ff */
[----:B------:R-:W-:Y:S01]  /*26d0*/  FFMA.FTZ R240, R16, c[0x0][0x23c], -R113 ;  /* 0x00008f0010f07a23 */ /* 0x000fe20000010871 */
[----:B------:R-:W-:Y:S01]  /*26e0*/  LOP3.LUT R203, R249, UR5, R238, 0x96, !PT ;  /* 0x00000005f9cb7c12 */ /* 0x000fe2000f8e96ee */
[----:B------:R-:W-:Y:S01]  /*26f0*/  FFMA.FTZ R236, R14, c[0x0][0x23c], -R6 ;  /* 0x00008f000eec7a23 */ /* 0x000fe20000010806 */
[----:B------:R-:W-:Y:S01]  /*2700*/  MUFU.EX2 R232, R232 ;  /* 0x000000e800e87308 */ /* 0x000fe20000000800 */
[----:B------:R-:W-:Y:S01]  /*2710*/  IMAD.WIDE.U32 R14, R237, -0x2daee0ad, RZ ;  /* 0xd2511f53ed0e7825 */ /* 0x000fe200078e00ff */
[----:B------:R4:W4:Y:S03]  /*2720*/  LDG.E R239, [R10.64] ;  /* 0x000000200aef7981 */ /* 0x000926000c1e1900 */
[----:B------:R-:W-:Y:S01]  /*2730*/  IMAD.WIDE.U32 R246, R246, -0x2daee0ad, RZ ;  /* 0xd2511f53f6f67825 */ /* 0x000fe200078e00ff */
[----:B------:R-:W-:Y:S01]  /*2740*/  LOP3.LUT R243, R15, UR5, R244, 0x96, !PT ;  /* 0x000000050ff37c12 */ /* 0x000fe2000f8e96f4 */
[----:B------:R-:W-:Y:S02]  /*2750*/  UIADD3 UR5, UR36, 0x1715609d, URZ ;  /* 0x1715609d24057890 */ /* 0x000fe4000fffe03f */
[----:B------:R-:W-:Y:S01]  /*2760*/  IMAD.WIDE.U32 R114, R203, -0x326172a9, RZ ;  /* 0xcd9e8d57cb727825 */ /* 0x000fe200078e00ff */
[----:B------:R-:W-:Y:S01]  /*2770*/  LOP3.LUT R245, R247, UR29, R14, 0x96, !PT ;  /* 0x0000001df7f57c12 */ /* 0x000fe2000f8e960e */
[----:B------:R1:W-:Y:S01]  /*2780*/  MUFU.EX2 R237, R241 ;  /* 0x000000f100ed7308 */ /* 0x0003e20000000800 */
[----:B------:R-:W-:Y:S01]  /*2790*/  UIADD3 UR29, UR35, -0x56f99767, URZ ;  /* 0xa9066899231d7890 */ /* 0x000fe2000fffe03f */
[----:B------:R-:W-:Y:S01]  /*27a0*/  IMAD.WIDE.U32 R248, R248, -0x326172a9, RZ ;  /* 0xcd9e8d57f8f87825 */ /* 0x000fe200078e00ff */
[----:B------:R-:W-:Y:S03]  /*27b0*/  LOP3.LUT R242, R115, UR4, R242, 0x96, !PT ;  /* 0x0000000473f27c12 */ /* 0x000fe6000f8e96f2 */
[--C-:B------:R-:W-:Y:S01]  /*27c0*/  FFMA.FTZ R251, R18, c[0x0][0x23c], -R5.reuse ;  /* 0x00008f0012fb7a23 */ /* 0x100fe20000010805 */
[----:B------:R-:W-:Y:S01]  /*27d0*/  LOP3.LUT R244, R249, UR5, R114, 0x96, !PT ;  /* 0x00000005f9f47c12 */ /* 0x000fe2000f8e9672 */
[----:B------:R-:W-:Y:S02]  /*27e0*/  IMAD.WIDE.U32 R118, R243, -0x326172a9, RZ ;  /* 0xcd9e8d57f3767825 */ /* 0x000fe400078e00ff */
[----:B------:R4:W4:Y:S01]  /*27f0*/  LDG.E R243, [R10.64+0xa0] ;  /* 0x0000a0200af37981 */ /* 0x000922000c1e1900 */
[----:B------:R2:W-:Y:S01]  /*2800*/  MUFU.EX2 R203, R240 ;  /* 0x000000f000cb7308 */ /* 0x0005e20000000800 */
[----:B------:R-:W-:Y:S01]  /*2810*/  IMAD.WIDE.U32 R114, R245, -0x326172a9, RZ ;  /* 0xcd9e8d57f5727825 */ /* 0x000fe200078e00ff */
[----:B------:R-:W-:Y:S01]  /*2820*/  LOP3.LUT R247, R119, UR4, R128, 0x96, !PT ;  /* 0x0000000477f77c12 */ /* 0x000fe2000f8e9680 */
[----:B------:R-:W-:Y:S02]  /*2830*/  ULDC.U8 UR4, c[0x0][0x2d8] ;  /* 0x0000b60000047ab9 */ /* 0x000fe40000000000 */
[----:B------:R-:W-:Y:S04]  /*2840*/  IMAD.WIDE.U32 R126, R242, -0x2daee0ad, RZ ;  /* 0xd2511f53f27e7825 */ /* 0x000fe800078e00ff */
[----:B------:R-:W-:Y:S01]  /*2850*/  IMAD.WIDE.U32 R14, R244, -0x2daee0ad, RZ ;  /* 0xd2511f53f40e7825 */ /* 0x000fe200078e00ff */
[----:B------:R-:W-:Y:S01]  /*2860*/  LOP3.LUT R244, R115, UR5, R118, 0x96, !PT ;  /* 0x0000000573f47c12 */ /* 0x000fe2000f8e9676 */
[----:B------:R3:W-:Y:S01]  /*2870*/  MUFU.EX2 R242, R251 ;  /* 0x000000fb00f27308 */ /* 0x0007e20000000800 */
[----:B------:R-:W-:Y:S01]  /*2880*/  LOP3.LUT R249, R127, UR29, R250, 0x96, !PT ;  /* 0x0000001d7ff97c12 */ /* 0x000fe2000f8e96fa */
[----:B------:R-:W-:Y:S01]  /*2890*/  FFMA.FTZ R245, R19, c[0x0][0x23c], -R5 ;  /* 0x00008f0013f57a23 */ /* 0x000fe20000010805 */
[----:B------:R-:W-:Y:S01]  /*28a0*/  LOP3.LUT R131, R15, UR34, R126, 0x96, !PT ;  /* 0x000000220f837c12 */ /* 0x000fe2000f8e967e */
[----:B------:R-:W-:Y:S01]  /*28b0*/  IMAD.WIDE.U32 R18, R244, -0x2daee0ad, RZ ;  /* 0xd2511f53f4127825 */ /* 0x000fe200078e00ff */
[----:B------:R-:W-:Y:S01]  /*28c0*/  UIADD3 UR5, UR36, -0x4ab325aa, URZ ;  /* 0xb54cda5624057890 */ /* 0x000fe2000fffe03f */
[----:B-1----:R4:W4:Y:S02]  /*28d0*/  LDG.E R241, [R10.64+0x20] ;  /* 0x000020200af17981 */ /* 0x002924000c1e1900 */
[----:B------:R-:W-:Y:S01]  /*28e0*/  IMAD.WIDE.U32 R128, R247, -0x2daee0ad, RZ ;  /* 0xd2511f53f7807825 */ /* 0x000fe200078e00ff */
[----:B------:R-:W-:Y:S01]  /*28f0*/  LOP3.LUT R247, R14, 0xff, RZ, 0xc0, !PT ;  /* 0x000000ff0ef77812 */ /* 0x000fe200078ec0ff */
[----:B------:R-:W-:Y:S01]  /*2900*/  MUFU.EX2 R236, R236 ;  /* 0x000000ec00ec7308 */ /* 0x000fe20000000800 */
[----:B------:R-:W-:Y:S01]  /*2910*/  LOP3.LUT R7, R18, 0xffff, RZ, 0xc0, !PT ;  /* 0x0000ffff12077812 */ /* 0x000fe200078ec0ff */
[--C-:B------:R-:W-:Y:S01]  /*2920*/  FFMA.FTZ R252, R21, c[0x0][0x23c], -R113.reuse ;  /* 0x00008f0015fc7a23 */ /* 0x100fe20000010871 */
[----:B------:R-:W-:Y:S01]  /*2930*/  LOP3.LUT R246, R129, UR29, R246, 0x96, !PT ;  /* 0x0000001d81f67c12 */ /* 0x000fe2000f8e96f6 */
[----:B------:R-:W-:Y:S01]  /*2940*/  FFMA.FTZ R231, R9, c[0x0][0x23c], -R130 ;  /* 0x00008f0009e77a23 */ /* 0x000fe20000010882 */
[----:B------:R-:W-:Y:S01]  /*2950*/  LOP3.LUT R9, R14, 0xffff, RZ, 0xc0, !PT ;  /* 0x0000ffff0e097812 */ /* 0x000fe200078ec0ff */
[----:B--2---:R4:W2:Y:S01]  /*2960*/  LDG.E R240, [R10.64+0x80] ;  /* 0x000080200af07981 */ /* 0x0048a2000c1e1900 */
[----:B------:R-:W-:Y:S01]  /*2970*/  LOP3.LUT R15, R19, UR34, R128, 0x96, !PT ;  /* 0x00000022130f7c12 */ /* 0x000fe2000f8e9680 */
[----:B------:R-:W-:Y:S01]  /*2980*/  IMAD.WIDE.U32 R128, R249, -0x326172a9, RZ ;  /* 0xcd9e8d57f9807825 */ /* 0x000fe200078e00ff */
[----:B------:R-:W-:Y:S01]  /*2990*/  ISETP.LE.U32.AND P2, PT, R247, UR4, PT ;  /* 0x00000004f7007c0c */ /* 0x000fe2000bf43070 */
[----:B------:R-:W1:Y:S01]  /*29a0*/  MUFU.EX2 R231, R231 ;  /* 0x000000e700e77308 */ /* 0x000e620000000800 */
[----:B------:R-:W-:Y:S01]  /*29b0*/  LOP3.LUT R13, R18, 0xff, RZ, 0xc0, !PT ;  /* 0x000000ff120d7812 */ /* 0x000fe200078ec0ff */
[----:B------:R-:W-:Y:S01]  /*29c0*/  FFMA.FTZ R244, R20, c[0x0][0x23c], -R113 ;  /* 0x00008f0014f47a23 */ /* 0x000fe20000010871 */
[----:B------:R-:W-:Y:S01]  /*29d0*/  LOP3.LUT R248, R129, UR5, R248, 0x96, !PT ;  /* 0x0000000581f87c12 */ /* 0x000fe2000f8e96f8 */
[----:B------:R-:W-:Y:S01]  /*29e0*/  IMAD.WIDE.U32 R20, R246, -0x326172a9, RZ ;  /* 0xcd9e8d57f6147825 */ /* 0x000fe200078e00ff */
[----:B---3--:R-:W-:Y:S02]  /*29f0*/  SHF.R.U32.HI R251, RZ, 0x18, R14 ;  /* 0x00000018fffb7819 */ /* 0x008fe4000001160e */
[----:B------:R-:W-:Y:S01]  /*2a00*/  LOP3.LUT R249, R248, 0xffff, RZ, 0xc0, !PT ;  /* 0x0000fffff8f97812 */ /* 0x000fe200078ec0ff */
[----:B------:R-:W-:Y:S01]  /*2a10*/  FFMA.FTZ R234, R12, c[0x0][0x23c], -R130 ;  /* 0x00008f000cea7a23 */ /* 0x000fe20000010882 */
[----:B------:R-:W-:Y:S01]  /*2a20*/  LOP3.LUT R250, R248, 0xff, RZ, 0xc0, !PT ;  /* 0x000000fff8fa7812 */ /* 0x000fe200078ec0ff */
[----:B------:R3:W-:Y:S01]  /*2a30*/  MUFU.EX2 R247, R252 ;  /* 0x000000fc00f77308 */ /* 0x0007e20000000800 */
[----:B------:R-:W-:Y:S01]  /*2a40*/  SHF.R.U32.HI R249, RZ, 0x8, R249 ;  /* 0x00000008fff97819 */ /* 0x000fe200000116f9 */
[----:B------:R-:W-:Y:S01]  /*2a50*/  FFMA.FTZ R238, R17, c[0x0][0x23c], -R113 ;  /* 0x00008f0011ee7a23 */ /* 0x000fe20000010871 */
[----:B------:R-:W-:Y:S01]  /*2a60*/  ISETP.LE.U32.AND P6, PT, R250, UR4, PT ;  /* 0x00000004fa007c0c */ /* 0x000fe2000bfc3070 */
[--C-:B------:R-:W-:Y:S01]  /*2a70*/  FFMA.FTZ R34, R34, c[0x0][0x23c], -R5.reuse ;  /* 0x00008f0022227a23 */ /* 0x100fe20000010805 */
[----:B------:R-:W-:Y:S01]  /*2a80*/  ISETP.LE.U32.AND P5, PT, R251, UR4, PT ;  /* 0x00000004fb007c0c */ /* 0x000fe2000bfa3070 */
[----:B------:R-:W-:Y:S01]  /*2a90*/  FFMA.FTZ R27, R27, c[0x0][0x23c], -R6 ;  /* 0x00008f001b1b7a23 */ /* 0x000fe20000010806 */
[----:B------:R-:W-:Y:S01]  /*2aa0*/  SHF.R.U32.HI R251, RZ, 0x10, R248 ;  /* 0x00000010fffb7819 */ /* 0x000fe200000116f8 */
[----:B------:R-:W-:Y:S01]  /*2ab0*/  FFMA.FTZ R30, R30, c[0x0][0x23c], -R6 ;  /* 0x00008f001e1e7a23 */ /* 0x000fe20000010806 */
[----:B------:R-:W-:Y:S01]  /*2ac0*/  LOP3.LUT R249, R249, 0xffff, RZ, 0xc0, !PT ;  /* 0x0000fffff9f97812 */ /* 0x000fe200078ec0ff */
[----:B------:R-:W-:Y:S01]  /*2ad0*/  MUFU.EX2 R123, R34 ;  /* 0x00000022007b7308 */ /* 0x000fe20000000800 */
[----:B------:R-:W-:Y:S01]  /*2ae0*/  SHF.R.U32.HI R248, RZ, 0x18, R248 ;  /* 0x00000018fff87819 */ /* 0x000fe200000116f8 */
[--C-:B------:R-:W-:Y:S01]  /*2af0*/  FFMA.FTZ R246, R22, c[0x0][0x23c], -R5.reuse ;  /* 0x00008f0016f67a23 */ /* 0x100fe20000010805 */
[----:B------:R-:W-:Y:S02]  /*2b00*/  LOP3.LUT R250, R21, UR5, R114, 0x96, !PT ;  /* 0x0000000515fa7c12 */ /* 0x000fe4000f8e9672 */
[----:B------:R-:W-:Y:S01]  /*2b10*/  LOP3.LUT R251, R251, 0xff, RZ, 0xc0, !PT ;  /* 0x000000fffbfb7812 */ /* 0x000fe200078ec0ff */
[----:B------:R-:W-:Y:S01]  /*2b20*/  @!P6 FADD.FTZ R226, -R226, -RZ ;  /* 0x800000ffe2e2e221 */ /* 0x000fe20000010100 */
[----:B------:R-:W-:Y:S01]  /*2b30*/  ISETP.LE.U32.AND P4, PT, R249, UR4, PT ;  /* 0x00000004f9007c0c */ /* 0x000fe2000bf83070 */
[--C-:B------:R-:W-:Y:S01]  /*2b40*/  FFMA.FTZ R249, R23, c[0x0][0x23c], -R5.reuse ;  /* 0x00008f0017f97a23 */ /* 0x100fe20000010805 */
[----:B------:R-:W-:Y:S01]  /*2b50*/  ISETP.LE.U32.AND P3, PT, R248, UR4, PT ;  /* 0x00000004f8007c0c */ /* 0x000fe2000bf63070 */
[----:B------:R-:W-:Y:S01]  /*2b60*/  FFMA.FTZ R5, R35, c[0x0][0x23c], -R5 ;  /* 0x00008f0023057a23 */ /* 0x000fe20000010805 */
[C---:B------:R-:W-:Y:S01]  /*2b70*/  LOP3.LUT R248, R250.reuse, 0xffff, RZ, 0xc0, !PT ;  /* 0x0000fffffaf87812 */ /* 0x040fe200078ec0ff */
[----:B------:R-:W1:Y:S01]  /*2b80*/  MUFU.EX2 R234, R234 ;  /* 0x000000ea00ea7308 */ /* 0x000e620000000800 */
[----:B------:R-:W-:Y:S02]  /*2b90*/  ISETP.LE.U32.AND P0, PT, R251, UR4, PT ;  /* 0x00000004fb007c0c */ /* 0x000fe4000bf03070 */
[----:B------:R-:W-:Y:S02]  /*2ba0*/  LOP3.LUT R251, R250, 0xff, RZ, 0xc0, !PT ;  /* 0x000000fffafb7812 */ /* 0x000fe400078ec0ff */
[----:B------:R-:W-:Y:S02]  /*2bb0*/  SHF.R.U32.HI R248, RZ, 0x8, R248 ;  /* 0x00000008fff87819 */ /* 0x000fe400000116f8 */
[----:B------:R-:W-:Y:S01]  /*2bc0*/  ISETP.LE.U32.AND P6, PT, R251, UR4, PT ;  /* 0x00000004fb007c0c */ /* 0x000fe2000bfc3070 */
[----:B------:R-:W-:Y:S01]  /*2bd0*/  @!P4 FADD.FTZ R227, -R227, -RZ ;  /* 0x800000ffe3e3c221 */ /* 0x000fe20000010100 */
[----:B------:R-:W-:Y:S01]  /*2be0*/  SHF.R.U32.HI R251, RZ, 0x10, R250 ;  /* 0x00000010fffb7819 */ /* 0x000fe200000116fa */
[----:B------:R-:W-:Y:S01]  /*2bf0*/  @!P3 FADD.FTZ R229, -R229, -RZ ;  /* 0x800000ffe5e5b221 */ /* 0x000fe20000010100 */
[----:B---3--:R-:W-:Y:S01]  /*2c00*/  LOP3.LUT R252, R248, 0xffff, RZ, 0xc0, !PT ;  /* 0x0000fffff8fc7812 */ /* 0x008fe200078ec0ff */
[--C-:B------:R-:W-:Y:S01]  /*2c10*/  FFMA.FTZ R248, R24, c[0x0][0x23c], -R130.reuse ;  /* 0x00008f0018f87a23 */ /* 0x100fe20000010882 */
[----:B------:R-:W-:Y:S01]  /*2c20*/  LOP3.LUT R251, R251, 0xff, RZ, 0xc0, !PT ;  /* 0x000000fffbfb7812 */ /* 0x000fe200078ec0ff */
[----:B------:R-:W-:Y:S01]  /*2c30*/  @!P0 FADD.FTZ R228, -R228, -RZ ;  /* 0x800000ffe4e48221 */ /* 0x000fe20000010100 */
[----:B------:R-:W-:Y:S01]  /*2c40*/  ISETP.LE.U32.AND P4, PT, R252, UR4, PT ;  /* 0x00000004fc007c0c */ /* 0x000fe2000bf83070 */
[----:B------:R-:W-:Y:S01]  /*2c50*/  MUFU.EX2 R126, R5 ;  /* 0x00000005007e7308 */ /* 0x000fe20000000800 */
[----:B------:R-:W-:Y:S02]  /*2c60*/  LOP3.LUT R252, R20, 0xff, RZ, 0xc0, !PT ;  /* 0x000000ff14fc7812 */ /* 0x000fe400078ec0ff */
[----:B------:R-:W-:Y:S01]  /*2c70*/  ISETP.LE.U32.AND P3, PT, R251, UR4, PT ;  /* 0x00000004fb007c0c */ /* 0x000fe2000bf63070 */
[----:B------:R-:W-:Y:S01]  /*2c80*/  @!P6 FADD.FTZ R230, -R230, -RZ ;  /* 0x800000ffe6e6e221 */ /* 0x000fe20000010100 */
[----:B------:R-:W-:Y:S01]  /*2c90*/  ISETP.LE.U32.AND P0, PT, R252, UR4, PT ;  /* 0x00000004fc007c0c */ /* 0x000fe2000bf03070 */
[----:B------:R-:W-:Y:S01]  /*2ca0*/  FFMA.FTZ R251, R25, c[0x0][0x23c], -R130 ;  /* 0x00008f0019fb7a23 */ /* 0x000fe20000010882 */
[----:B------:R-:W-:Y:S02]  /*2cb0*/  LOP3.LUT R252, R20, 0xffff, RZ, 0xc0, !PT ;  /* 0x0000ffff14fc7812 */ /* 0x000fe400078ec0ff */
[----:B------:R-:W-:Y:S01]  /*2cc0*/  SHF.R.U32.HI R25, RZ, 0x10, R20 ;  /* 0x00000010ff197819 */ /* 0x000fe20000011614 */
[----:B------:R-:W3:Y:S01]  /*2cd0*/  MUFU.EX2 R233, R233 ;  /* 0x000000e900e97308 */ /* 0x000ee20000000800 */
[----:B------:R-:W-:Y:S01]  /*2ce0*/  SHF.R.U32.HI R252, RZ, 0x8, R252 ;  /* 0x00000008fffc7819 */ /* 0x000fe200000116fc */
[----:B-1----:R-:W-:Y:S01]  /*2cf0*/  @!P4 FADD.FTZ R231, -R231, -RZ ;  /* 0x800000ffe7e7c221 */ /* 0x002fe20000010100 */
[----:B------:R-:W-:Y:S02]  /*2d00*/  LOP3.LUT R25, R25, 0xff, RZ, 0xc0, !PT ;  /* 0x000000ff19197812 */ /* 0x000fe400078ec0ff */
[----:B------:R-:W-:Y:S01]  /*2d10*/  LOP3.LUT R252, R252, 0xffff, RZ, 0xc0, !PT ;  /* 0x0000fffffcfc7812 */ /* 0x000fe200078ec0ff */
[----:B------:R-:W-:Y:S01]  /*2d20*/  @!P3 FADD.FTZ R232, -R232, -RZ ;  /* 0x800000ffe8e8b221 */ /* 0x000fe20000010100 */
[----:B------:R-:W-:Y:S01]  /*2d30*/  ISETP.LE.U32.AND P3, PT, R25, UR4, PT ;  /* 0x0000000419007c0c */ /* 0x000fe2000bf63070 */
[----:B------:R-:W-:Y:S01]  /*2d40*/  @!P0 FADD.FTZ R234, -R234, -RZ ;  /* 0x800000ffeaea8221 */ /* 0x000fe20000010100 */
[----:B------:R-:W-:Y:S01]  /*2d50*/  SHF.R.U32.HI R250, RZ, 0x18, R250 ;  /* 0x00000018fffa7819 */ /* 0x000fe200000116fa */
[----:B------:R-:W1:Y:S01]  /*2d60*/  MUFU.EX2 R238, R238 ;  /* 0x000000ee00ee7308 */ /* 0x000e620000000800 */
[----:B------:R-:W-:Y:S02]  /*2d70*/  ISETP.LE.U32.AND P4, PT, R252, UR4, PT ;  /* 0x00000004fc007c0c */ /* 0x000fe4000bf83070 */
[----:B------:R-:W-:Y:S01]  /*2d80*/  LOP3.LUT R252, R128, 0xffff, RZ, 0xc0, !PT ;  /* 0x0000ffff80fc7812 */ /* 0x000fe200078ec0ff */
[----:B------:R-:W-:Y:S01]  /*2d90*/  FFMA.FTZ R129, R28, c[0x0][0x23c], -R130 ;  /* 0x00008f001c817a23 */ /* 0x000fe20000010882 */
[----:B------:R-:W-:Y:S01]  /*2da0*/  SHF.R.U32.HI R25, RZ, 0x18, R20 ;  /* 0x00000018ff197819 */ /* 0x000fe20000011614 */
[----:B------:R-:W-:Y:S01]  /*2db0*/  FFMA.FTZ R130, R29, c[0x0][0x23c], -R130 ;  /* 0x00008f001d827a23 */ /* 0x000fe20000010882 */
[----:B------:R-:W-:Y:S01]  /*2dc0*/  ISETP.LE.U32.AND P6, PT, R250, UR4, PT ;  /* 0x00000004fa007c0c */ /* 0x000fe2000bfc3070 */
[----:B------:R-:W-:Y:S01]  /*2dd0*/  FFMA.FTZ R250, R26, c[0x0][0x23c], -R6 ;  /* 0x00008f001afa7a23 */ /* 0x000fe20000010806 */
[----:B------:R-:W-:Y:S01]  /*2de0*/  SHF.R.U32.HI R26, RZ, 0x8, R252 ;  /* 0x00000008ff1a7819 */ /* 0x000fe200000116fc */
[----:B------:R-:W1:Y:S01]  /*2df0*/  MUFU.EX2 R245, R245 ;  /* 0x000000f500f57308 */ /* 0x000e620000000800 */
[----:B------:R-:W-:Y:S01]  /*2e00*/  ISETP.LE.U32.AND P0, PT, R25, UR4, PT ;  /* 0x0000000419007c0c */ /* 0x000fe2000bf03070 */
[--C-:B------:R-:W-:Y:S01]  /*2e10*/  FFMA.FTZ R25, R32, c[0x0][0x23c], -R113.reuse ;  /* 0x00008f0020197a23 */ /* 0x100fe20000010871 */
[----:B------:R-:W-:Y:S01]  /*2e20*/  LOP3.LUT R26, R26, 0xffff, RZ, 0xc0, !PT ;  /* 0x0000ffff1a1a7812 */ /* 0x000fe200078ec0ff */
[----:B------:R-:W-:Y:S01]  /*2e30*/  @!P3 FADD.FTZ R236, -R236, -RZ ;  /* 0x800000ffececb221 */ /* 0x000fe20000010100 */
[--C-:B------:R-:W-:Y:S01]  /*2e40*/  SHF.R.U32.HI R22, RZ, 0x18, R128.reuse ;  /* 0x00000018ff167819 */ /* 0x100fe20000011680 */
[----:B------:R-:W-:Y:S01]  /*2e50*/  @!P4 FADD.FTZ R235, -R235, -RZ ;  /* 0x800000ffebebc221 */ /* 0x000fe20000010100 */
[----:B------:R-:W-:Y:S01]  /*2e60*/  ISETP.LE.U32.AND P3, PT, R26, UR4, PT ;  /* 0x000000041a007c0c */ /* 0x000fe2000bf63070 */
[----:B------:R-:W-:Y:S01]  /*2e70*/  FFMA.FTZ R113, R33, c[0x0][0x23c], -R113 ;  /* 0x00008f0021717a23 */ /* 0x000fe20000010871 */
[----:B------:R-:W-:Y:S01]  /*2e80*/  ISETP.LE.U32.AND P4, PT, R22, UR4, PT ;  /* 0x0000000416007c0c */ /* 0x000fe2000bf83070 */
[----:B------:R-:W1:Y:S01]  /*2e90*/  MUFU.EX2 R121, R25 ;  /* 0x0000001900797308 */ /* 0x000e620000000800 */
[----:B------:R-:W-:Y:S01]  /*2ea0*/  LOP3.LUT R22, R131, 0xffff, RZ, 0xc0, !PT ;  /* 0x0000ffff83167812 */ /* 0x000fe200078ec0ff */
[----:B---3--:R-:W-:Y:S01]  /*2eb0*/  @!P6 FADD.FTZ R233, -R233, -RZ ;  /* 0x800000ffe9e9e221 */ /* 0x008fe20000010100 */
[----:B------:R-:W-:Y:S01]  /*2ec0*/  LOP3.LUT R23, R128, 0xff, RZ, 0xc0, !PT ;  /* 0x000000ff80177812 */ /* 0x000fe200078ec0ff */
[----:B------:R-:W-:Y:S01]  /*2ed0*/  @!P0 FADD.FTZ R237, -R237, -RZ ;  /* 0x800000ffeded8221 */ /* 0x000fe20000010100 */
[----:B------:R-:W-:Y:S01]  /*2ee0*/  SHF.R.U32.HI R21, RZ, 0x10, R128 ;  /* 0x00000010ff157819 */ /* 0x000fe20000011680 */
[----:B------:R-:W-:Y:S01]  /*2ef0*/  FFMA.FTZ R6, R31, c[0x0][0x23c], -R6 ;  /* 0x00008f001f067a23 */ /* 0x000fe20000010806 */
[----:B------:R-:W-:Y:S01]  /*2f00*/  ISETP.LE.U32.AND P6, PT, R23, UR4, PT ;  /* 0x0000000417007c0c */ /* 0x000fe2000bfc3070 */
[----:B------:R-:W-:Y:S01]  /*2f10*/  @!P5 FADD.FTZ R126, -R126, -RZ ;  /* 0x800000ff7e7ed221 */ /* 0x000fe20000010100 */
[----:B------:R-:W-:Y:S01]  /*2f20*/  LOP3.LUT R21, R21, 0xff, RZ, 0xc0, !PT ;  /* 0x000000ff15157812 */ /* 0x000fe200078ec0ff */
[----:B------:R-:W3:Y:S01]  /*2f30*/  MUFU.EX2 R246, R246 ;  /* 0x000000f600f67308 */ /* 0x000ee20000000800 */
[----:B------:R-:W-:Y:S01]  /*2f40*/  SHF.R.U32.HI R23, RZ, 0x8, R22 ;  /* 0x00000008ff177819 */ /* 0x000fe20000011616 */
[----:B-1----:R-:W-:Y:S01]  /*2f50*/  @!P3 FADD.FTZ R238, -R238, -RZ ;  /* 0x800000ffeeeeb221 */ /* 0x002fe20000010100 */
[----:B------:R-:W-:Y:S01]  /*2f60*/  ISETP.LE.U32.AND P0, PT, R21, UR4, PT ;  /* 0x0000000415007c0c */ /* 0x000fe2000bf03070 */
[----:B------:R-:W-:Y:S01]  /*2f70*/  @!P4 FADD.FTZ R245, -R245, -RZ ;  /* 0x800000fff5f5c221 */ /* 0x000fe20000010100 */
[----:B------:R-:W-:Y:S02]  /*2f80*/  LOP3.LUT R21, R23, 0xffff, RZ, 0xc0, !PT ;  /* 0x0000ffff17157812 */ /* 0x000fe400078ec0ff */
[----:B------:R-:W-:Y:S02]  /*2f90*/  SHF.R.U32.HI R23, RZ, 0x10, R131 ;  /* 0x00000010ff177819 */ /* 0x000fe40000011683 */
[----:B------:R-:W-:Y:S01]  /*2fa0*/  ISETP.LE.U32.AND P3, PT, R21, UR4, PT ;  /* 0x0000000415007c0c */ /* 0x000fe2000bf63070 */
[----:B------:R-:W1:Y:S01]  /*2fb0*/  MUFU.EX2 R244, R244 ;  /* 0x000000f400f47308 */ /* 0x000e620000000800 */
[----:B------:R-:W-:Y:S01]  /*2fc0*/  LOP3.LUT R21, R15, 0xffff, RZ, 0xc0, !PT ;  /* 0x0000ffff0f157812 */ /* 0x000fe200078ec0ff */
[----:B------:R-:W-:Y:S01]  /*2fd0*/  @!P6 FADD.FTZ R203, -R203, -RZ ;  /* 0x800000ffcbcbe221 */ /* 0x000fe20000010100 */
[----:B------:R-:W-:Y:S01]  /*2fe0*/  LOP3.LUT R23, R23, 0xff, RZ, 0xc0, !PT ;  /* 0x000000ff17177812 */ /* 0x000fe200078ec0ff */
[----:B------:R-:W-:Y:S01]  /*2ff0*/  @!P2 FADD.FTZ R121, -R121, -RZ ;  /* 0x800000ff7979a221 */ /* 0x000fe20000010100 */
[----:B------:R-:W-:Y:S01]  /*3000*/  LOP3.LUT R22, R131, 0xff, RZ, 0xc0, !PT ;  /* 0x000000ff83167812 */ /* 0x000fe200078ec0ff */
[----:B------:R-:W-:Y:S01]  /*3010*/  @!P0 FADD.FTZ R242, -R242, -RZ ;  /* 0x800000fff2f28221 */ /* 0x000fe20000010100 */
[----:B------:R-:W-:Y:S02]  /*3020*/  ISETP.LE.U32.AND P4, PT, R23, UR4, PT ;  /* 0x0000000417007c0c */ /* 0x000fe4000bf83070 */
[----:B------:R-:W-:Y:S01]  /*3030*/  SHF.R.U32.HI R21, RZ, 0x8, R21 ;  /* 0x00000008ff157819 */ /* 0x000fe20000011615 */
[----:B------:R-:W1:Y:S01]  /*3040*/  MUFU.EX2 R251, R251 ;  /* 0x000000fb00fb7308 */ /* 0x000e620000000800 */
[----:B------:R-:W-:Y:S01]  /*3050*/  ISETP.LE.U32.AND P6, PT, R22, UR4, PT ;  /* 0x0000000416007c0c */ /* 0x000fe2000bfc3070 */
[----:B------:R-:W-:Y:S01]  /*3060*/  @!P3 FADD.FTZ R247, -R247, -RZ ;  /* 0x800000fff7f7b221 */ /* 0x000fe20000010100 */
[----:B------:R-:W-:Y:S02]  /*3070*/  SHF.R.U32.HI R22, RZ, 0x18, R131 ;  /* 0x00000018ff167819 */ /* 0x000fe40000011683 */
[----:B------:R-:W-:Y:S02]  /*3080*/  LOP3.LUT R21, R21, 0xffff, RZ, 0xc0, !PT ;  /* 0x0000ffff15157812 */ /* 0x000fe400078ec0ff */
[----:B------:R-:W-:Y:S02]  /*3090*/  F2FP.RELU.BF16.PACK_AB R25, R227, R226 ;  /* 0x000000e2e319723e */ /* 0x000fe400000018ff */
[----:B------:R-:W-:Y:S01]  /*30a0*/  ISETP.LE.U32.AND P0, PT, R22, UR4, PT ;  /* 0x0000000416007c0c */ /* 0x000fe2000bf03070 */
[----:B------:R-:W4:Y:S01]  /*30b0*/  MUFU.EX2 R249, R249 ;  /* 0x000000f900f97308 */ /* 0x000f220000000800 */
[----:B------:R-:W-:Y:S01]  /*30c0*/  SHF.R.U32.HI R22, RZ, 0x10, R15 ;  /* 0x00000010ff167819 */ /* 0x000fe2000001160f */
[----:B------:R4:W-:Y:S01]  /*30d0*/  STS [R192+0xe000], R25 ;  /* 0x00e00019c0007388 */ /* 0x0009e20000000800 */
[----:B------:R-:W-:Y:S01]  /*30e0*/  ISETP.LE.U32.AND P3, PT, R21, UR4, PT ;  /* 0x0000000415007c0c */ /* 0x000fe2000bf63070 */
[----:B---3--:R-:W-:Y:S01]  /*30f0*/  @!P4 FADD.FTZ R246, -R246, -RZ ;  /* 0x800000fff6f6c221 */ /* 0x008fe20000010100 */
[----:B------:R-:W-:Y:S01]  /*3100*/  LOP3.LUT R22, R22, 0xff, RZ, 0xc0, !PT ;  /* 0x000000ff16167812 */ /* 0x000fe200078ec0ff */
[----:B-1----:R-:W-:Y:S01]  /*3110*/  @!P6 FADD.FTZ R244, -R244, -RZ ;  /* 0x800000fff4f4e221 */ /* 0x002fe20000010100 */
[----:B------:R-:W-:Y:S02]  /*3120*/  LOP3.LUT R23, R15, 0xff, RZ, 0xc0, !PT ;  /* 0x000000ff0f177812 */ /* 0x000fe400078ec0ff */
[----:B------:R-:W-:Y:S01]  /*3130*/  ISETP.LE.U32.AND P4, PT, R22, UR4, PT ;  /* 0x0000000416007c0c */ /* 0x000fe2000bf83070 */
[----:B------:R1:W-:Y:S01]  /*3140*/  MUFU.EX2 R252, R27 ;  /* 0x0000001b00fc7308 */ /* 0x0003e20000000800 */
[----:B------:R-:W-:Y:S02]  /*3150*/  SHF.R.U32.HI R22, RZ, 0x8, R9 ;  /* 0x00000008ff167819 */ /* 0x000fe40000011609 */
[----:B------:R-:W-:Y:S02]  /*3160*/  ISETP.LE.U32.AND P6, PT, R23, UR4, PT ;  /* 0x0000000417007c0c */ /* 0x000fe4000bfc3070 */
[----:B------:R-:W-:Y:S01]  /*3170*/  LOP3.LUT R22, R22, 0xffff, RZ, 0xc0, !PT ;  /* 0x0000ffff16167812 */ /* 0x000fe200078ec0ff */
[----:B------:R-:W-:Y:S01]  /*3180*/  @!P3 FADD.FTZ R251, -R251, -RZ ;  /* 0x800000fffbfbb221 */ /* 0x000fe20000010100 */
[----:B------:R-:W-:Y:S02]  /*3190*/  F2FP.RELU.BF16.PACK_AB R31, R229, R228 ;  /* 0x000000e4e51f723e */ /* 0x000fe400000018ff */
[----:B------:R-:W-:Y:S01]  /*31a0*/  SHF.R.U32.HI R14, RZ, 0x10, R14 ;  /* 0x00000010ff0e7819 */ /* 0x000fe2000001160e */
[----:B------:R-:W3:Y:S01]  /*31b0*/  MUFU.EX2 R248, R248 ;  /* 0x000000f800f87308 */ /* 0x000ee20000000800 */
[----:B------:R-:W-:Y:S01]  /*31c0*/  SHF.R.U32.HI R21, RZ, 0x18, R15 ;  /* 0x00000018ff157819 */ /* 0x000fe2000001160f */
[----:B------:R-:W-:Y:S01]  /*31d0*/  STS [R192+0xe400], R31 ;  /* 0x00e4001fc0007388 */ /* 0x000fe20000000800 */
[----:B------:R-:W-:Y:S01]  /*31e0*/  ISETP.LE.U32.AND P3, PT, R22, UR4, PT ;  /* 0x0000000416007c0c */ /* 0x000fe2000bf63070 */
[----:B----4-:R-:W-:Y:S01]  /*31f0*/  @!P0 FADD.FTZ R249, -R249, -RZ ;  /* 0x800000fff9f98221 */ /* 0x010fe20000010100 */
[----:B------:R-:W-:Y:S02]  /*3200*/  F2FP.RELU.BF16.PACK_AB R23, R238, R203 ;  /* 0x000000cbee17723e */ /* 0x000fe400000018ff */
[----:B------:R-:W-:Y:S02]  /*3210*/  F2FP.RELU.BF16.PACK_AB R34, R245, R242 ;  /* 0x000000f2f522723e */ /* 0x000fe400000018ff */
[--C-:B------:R-:W-:Y:S01]  /*3220*/  SHF.R.U32.HI R11, RZ, 0x10, R18.reuse ;  /* 0x00000010ff0b7819 */ /* 0x100fe20000011612 */
[----:B------:R-:W4:Y:S01]  /*3230*/  MUFU.EX2 R122, R113 ;  /* 0x00000071007a7308 */ /* 0x000f220000000800 */
[----:B------:R-:W-:Y:S01]  /*3240*/  ISETP.LE.U32.AND P0, PT, R21, UR4, PT ;  /* 0x0000000415007c0c */ /* 0x000fe2000bf03070 */
[----:B------:R4:W-:Y:S01]  /*3250*/  STS [R197+0xe000], R23 ;  /* 0x00e00017c5007388 */ /* 0x0009e20000000800 */
[----:B------:R-:W-:Y:S02]  /*3260*/  LOP3.LUT R21, R14, 0xff, RZ, 0xc0, !PT ;  /* 0x000000ff0e157812 */ /* 0x000fe400078ec0ff */
[----:B------:R-:W-:Y:S01]  /*3270*/  F2FP.RELU.BF16.PACK_AB R29, R231, R230 ;  /* 0x000000e6e71d723e */ /* 0x000fe200000018ff */
[----:B------:R-:W-:Y:S01]  /*3280*/  STS [R197+0xe400], R34 ;  /* 0x00e40022c5007388 */ /* 0x000fe20000000800 */
[----:B-1----:R-:W-:Y:S02]  /*3290*/  F2FP.RELU.BF16.PACK_AB R27, R233, R232 ;  /* 0x000000e8e91b723e */ /* 0x002fe400000018ff */
[----:B------:R-:W-:Y:S01]  /*32a0*/  LOP3.LUT R22, R11, 0xff, RZ, 0xc0, !PT ;  /* 0x000000ff0b167812 */ /* 0x000fe200078ec0ff */
[----:B------:R1:W1:Y:S01]  /*32b0*/  MUFU.EX2 R131, R30 ;  /* 0x0000001e00837308 */ /* 0x0002620000000800 */
[----:B------:R-:W-:Y:S01]  /*32c0*/  F2FP.RELU.BF16.PACK_AB R26, R237, R236 ;  /* 0x000000eced1a723e */ /* 0x000fe200000018ff */
[----:B------:R-:W-:Y:S01]  /*32d0*/  STS [R192+0xf000], R29 ;  /* 0x00f0001dc0007388 */ /* 0x000fe20000000800 */
[----:B------:R-:W-:Y:S01]  /*32e0*/  ISETP.LE.U32.AND P2, PT, R22, UR4, PT ;  /* 0x0000000416007c0c */ /* 0x000fe2000bf43070 */
[----:B---3--:R-:W-:Y:S01]  /*32f0*/  @!P6 FADD.FTZ R248, -R248, -RZ ;  /* 0x800000fff8f8e221 */ /* 0x008fe20000010100 */
[----:B------:R-:W-:Y:S01]  /*3300*/  ISETP.LE.U32.AND P6, PT, R21, UR4, PT ;  /* 0x0000000415007c0c */ /* 0x000fe2000bfc3070 */
[----:B------:R-:W-:Y:S01]  /*3310*/  STS [R192+0xf400], R27 ;  /* 0x00f4001bc0007388 */ /* 0x000fe20000000800 */
[----:B------:R-:W-:Y:S01]  /*3320*/  SHF.R.U32.HI R21, RZ, 0x8, R7 ;  /* 0x00000008ff157819 */ /* 0x000fe20000011607 */
[----:B------:R-:W-:Y:S01]  /*3330*/  @!P0 FADD.FTZ R252, -R252, -RZ ;  /* 0x800000fffcfc8221 */ /* 0x000fe20000010100 */
[----:B------:R-:W-:Y:S01]  /*3340*/  F2FP.RELU.BF16.PACK_AB R22, R235, R234 ;  /* 0x000000eaeb16723e */ /* 0x000fe200000018ff */
[----:B------:R-:W3:Y:S01]  /*3350*/  MUFU.EX2 R250, R250 ;  /* 0x000000fa00fa7308 */ /* 0x000ee20000000800 */
[----:B------:R-:W-:Y:S01]  /*3360*/  LOP3.LUT R21, R21, 0xffff, RZ, 0xc0, !PT ;  /* 0x0000ffff15157812 */ /* 0x000fe200078ec0ff */
[----:B------:R-:W-:Y:S01]  /*3370*/  STS [R197+0xf400], R26 ;  /* 0x00f4001ac5007388 */ /* 0x000fe20000000800 */
[----:B------:R-:W-:Y:S01]  /*3380*/  F2FP.RELU.BF16.PACK_AB R25, R249, R246 ;  /* 0x000000f6f919723e */ /* 0x000fe200000018ff */
[----:B----4-:R-:W-:Y:S01]  /*3390*/  @!P3 FADD.FTZ R122, -R122, -RZ ;  /* 0x800000ff7a7ab221 */ /* 0x010fe20000010100 */
[----:B------:R-:W-:Y:S01]  /*33a0*/  ISETP.LE.U32.AND P3, PT, R21, UR4, PT ;  /* 0x0000000415007c0c */ /* 0x000fe2000bf63070 */
[----:B------:R4:W-:Y:S01]  /*33b0*/  STS [R197+0xf000], R22 ;  /* 0x00f00016c5007388 */ /* 0x0009e20000000800 */
[----:B------:R-:W-:Y:S01]  /*33c0*/  F2FP.RELU.BF16.PACK_AB R21, R247, R244 ;  /* 0x000000f4f715723e */ /* 0x000fe200000018ff */
[----:B------:R-:W-:Y:S01]  /*33d0*/  @!P6 FADD.FTZ R123, -R123, -RZ ;  /* 0x800000ff7b7be221 */ /* 0x000fe20000010100 */
[----:B------:R-:W-:Y:S01]  /*33e0*/  SHF.R.U32.HI R10, RZ, 0x18, R18 ;  /* 0x00000018ff0a7819 */ /* 0x000fe20000011612 */
[----:B------:R-:W-:Y:S01]  /*33f0*/  STS [R196+0xe400], R25 ;  /* 0x00e40019c4007388 */ /* 0x000fe20000000800 */
[----:B------:R-:W4:Y:S01]  /*3400*/  MUFU.EX2 R182, R6 ;  /* 0x0000000600b67308 */ /* 0x000f220000000800 */
[----:B------:R-:W-:Y:S02]  /*3410*/  F2FP.RELU.BF16.PACK_AB R23, R251, R248 ;  /* 0x000000f8fb17723e */ /* 0x000fe400000018ff */
[----:B-1----:R-:W-:Y:S01]  /*3420*/  F2FP.RELU.BF16.PACK_AB R30, R122, R121 ;  /* 0x000000797a1e723e */ /* 0x002fe200000018ff */
[----:B------:R1:W-:Y:S01]  /*3430*/  STS [R196+0xe000], R21 ;  /* 0x00e00015c4007388 */ /* 0x0003e20000000800 */
[----:B------:R-:W-:Y:S01]  /*3440*/  ISETP.LE.U32.AND P0, PT, R10, UR4, PT ;  /* 0x000000040a007c0c */ /* 0x000fe2000bf03070 */
[----:B------:R-:W-:Y:S01]  /*3450*/  @!P2 FADD.FTZ R131, -R131, -RZ ;  /* 0x800000ff8383a221 */ /* 0x000fe20000010100 */
[----:B------:R-:W-:Y:S01]  /*3460*/  FSETP.GE.FTZ.AND P5, PT, R226, RZ, PT ;  /* 0x000000ffe200720b */ /* 0x000fe20003fb6000 */
[----:B------:R4:W-:Y:S01]  /*3470*/  STS [R211+0xe000], R30 ;  /* 0x00e0001ed3007388 */ /* 0x0009e20000000800 */
[----:B------:R-:W-:Y:S01]  /*3480*/  FSETP.GE.FTZ.AND P2, PT, R238, RZ, PT ;  /* 0x000000ffee00720b */ /* 0x000fe20003f56000 */
[----:B------:R-:W4:Y:S01]  /*3490*/  MUFU.EX2 R129, R129 ;  /* 0x0000008100817308 */ /* 0x000f220000000800 */
[----:B---3--:R-:W-:Y:S01]  /*34a0*/  @!P4 FADD.FTZ R250, -R250, -RZ ;  /* 0x800000fffafac221 */ /* 0x008fe20000010100 */
[----:B------:R-:W-:Y:S08]  /*34b0*/  ISETP.LE.U32.AND P4, PT, R13, UR4, PT ;  /* 0x000000040d007c0c */ /* 0x000ff0000bf83070 */
[----:B------:R-:W3:Y:S01]  /*34c0*/  MUFU.EX2 R130, R130 ;  /* 0x0000008200827308 */ /* 0x000ee20000000800 */
[----:B----4-:R-:W-:Y:S01]  /*34d0*/  F2FP.RELU.BF16.PACK_AB R22, R126, R123 ;  /* 0x0000007b7e16723e */ /* 0x010fe200000018ff */
[----:B------:R-:W-:Y:S01]  /*34e0*/  @!P0 FADD.FTZ R182, -R182, -RZ ;  /* 0x800000ffb6b68221 */ /* 0x000fe20000010100 */
[C---:B------:R-:W-:Y:S03]  /*34f0*/  LEA R216, P0, R213.reuse, R216, 0x2 ;  /* 0x000000d8d5d87211 */ /* 0x040fe600078010ff */
[----:B------:R-:W-:Y:S01]  /*3500*/  STS [R211+0xe400], R22 ;  /* 0x00e40016d3007388 */ /* 0x000fe20000000800 */
[----:B-1----:R-:W-:Y:S03]  /*3510*/  F2FP.RELU.BF16.PACK_AB R21, R252, R250 ;  /* 0x000000fafc15723e */ /* 0x002fe600000018ff */
[----:B------:R-:W-:Y:S01]  /*3520*/  STS [R196+0xf000], R23 ;  /* 0x00f00017c4007388 */ /* 0x000fe20000000800 */
[----:B------:R-:W-:Y:S02]  /*3530*/  LEA.HI.X.SX32 R217, R213, R217, 0x2, P0 ;  /* 0x000000d9d5d97211 */ /* 0x000fe400000f16ff */
[----:B------:R-:W-:Y:S01]  /*3540*/  F2FP.RELU.BF16.PACK_AB R30, R182, R131 ;  /* 0x00000083b61e723e */ /* 0x000fe200000018ff */
[----:B------:R-:W-:Y:S01]  /*3550*/  @!P4 FADD.FTZ R129, -R129, -RZ ;  /* 0x800000ff8181c221 */ /* 0x000fe20000010100 */
[----:B------:R-:W-:Y:S01]  /*3560*/  STS [R196+0xf400], R21 ;  /* 0x00f40015c4007388 */ /* 0x000fe20000000800 */
[----:B------:R-:W-:Y:S02]  /*3570*/  FSETP.GE.FTZ.AND P4, PT, R227, RZ, PT ;  /* 0x000000ffe300720b */ /* 0x000fe40003f96000 */
[----:B------:R-:W-:Y:S01]  /*3580*/  FSETP.GE.FTZ.AND P0, PT, R244, RZ, PT ;  /* 0x000000fff400720b */ /* 0x000fe20003f16000 */
[----:B------:R-:W-:Y:S01]  /*3590*/  STS [R211+0xf400], R30 ;  /* 0x00f4001ed3007388 */ /* 0x000fe20000000800 */
[----:B---3--:R-:W-:Y:S01]  /*35a0*/  @!P3 FADD.FTZ R130, -R130, -RZ ;  /* 0x800000ff8282b221 */ /* 0x008fe20000010100 */
[----:B------:R-:W-:Y:S04]  /*35b0*/  FSETP.GE.FTZ.AND P3, PT, R203, RZ, PT ;  /* 0x000000ffcb00720b */ /* 0x000fe80003f76000 */
[----:B------:R-:W-:Y:S05]  /*35c0*/  F2FP.RELU.BF16.PACK_AB R26, R130, R129 ;  /* 0x00000081821a723e */ /* 0x000fea00000018ff */
[----:B------:R-:W-:Y:S04]  /*35d0*/  STS [R211+0xf000], R26 ;  /* 0x00f0001ad3007388 */ /* 0x000fe80000000800 */
[----:B------:R-:W1:Y:S08]  /*35e0*/  LDSM.16.M88.4 R100, [R172+0x4000] ;  /* 0x00400000ac64783b */ /* 0x000e700000000200 */
[----:B------:R-:W3:Y:S08]  /*35f0*/  LDSM.16.M88.4 R104, [R172+0x5000] ;  /* 0x00500000ac68783b */ /* 0x000ef00000000200 */
[----:B------:R-:W4:Y:S08]  /*3600*/  LDSM.16.M88.4 R108, [R166+0x4000] ;  /* 0x00400000a66c783b */ /* 0x000f300000000200 */
        /* <DEDUP_REMOVED lines=12> */
[-C--:B----4-:R-:W-:Y:S08]  /*36d0*/  HMMA.16816.F32.BF16 R4, R108, R140.reuse, R4 ;  /* 0x0000008c6c04723c */ /* 0x090ff00000041804 */
[C---:B--2---:R-:W-:Y:S08]  /*36e0*/  HMMA.16816.F32.BF16 R8, R112.reuse, R140, R8 ;  /* 0x0000008c7008723c */ /* 0x044ff00000041808 */
        /* <DEDUP_REMOVED lines=20> */
[----:B------:R-:W-:Y:S01]  /*3830*/  FADD.FTZ R6, -R241, R6 ;  /* 0x00000006f1067221 */ /* 0x000fe20000010100 */
[-C--:B------:R-:W-:Y:S02]  /*3840*/  FSEL R118, R118, R239.reuse, P4 ;  /* 0x000000ef76767208 */ /* 0x080fe40002000000 */
[----:B------:R-:W-:Y:S02]  /*3850*/  FSETP.GE.FTZ.AND P4, PT, R247, RZ, PT ;  /* 0x000000fff700720b */ /* 0x000fe40003f96000 */
[-C--:B------:R-:W-:Y:S01]  /*3860*/  HMMA.16816.F32.BF16 R20, R100, R160.reuse, R20 ;  /* 0x000000a06414723c */ /* 0x080fe20000041814 */
[----:B------:R-:W-:Y:S07]  /*3870*/  FMUL.FTZ R227, R227, R118 ;  /* 0x00000076e3e37220 */ /* 0x000fee0000410000 */
[C---:B------:R-:W-:Y:S08]  /*3880*/  HMMA.16816.F32.BF16 R24, R112.reuse, R160, R24 ;  /* 0x000000a07018723c */ /* 0x040ff00000041818 */
[C---:B------:R-:W-:Y:S01]  /*3890*/  FADD.FTZ R5, -R239.reuse, R16 ;  /* 0x00000010ef057221 */ /* 0x040fe20000010100 */
[-C--:B------:R-:W-:Y:S03]  /*38a0*/  HMMA.16816.F32.BF16 R28, R112, R162.reuse, R28 ;  /* 0x000000a2701c723c */ /* 0x080fe6000004181c */
[C---:B------:R-:W-:Y:S04]  /*38b0*/  FADD.FTZ R17, -R239.reuse, R17 ;  /* 0x00000011ef117221 */ /* 0x040fe80000010100 */
[C---:B------:R-:W-:Y:S01]  /*38c0*/  FADD.FTZ R114, -R239.reuse, R4 ;  /* 0x00000004ef727221 */ /* 0x040fe20000010100 */
[----:B------:R-:W-:Y:S01]  /*38d0*/  HMMA.16816.F32.BF16 R32, R100, R162, R32 ;  /* 0x000000a26420723c */ /* 0x000fe20000041820 */
[----:B------:R-:W-:Y:S03]  /*38e0*/  FADD.FTZ R21, -R239, R21 ;  /* 0x00000015ef157221 */ /* 0x000fe60000010100 */
[C---:B------:R-:W-:Y:S01]  /*38f0*/  FADD.FTZ R22, -R241.reuse, R22 ;  /* 0x00000016f1167221 */ /* 0x040fe20000010100 */
[-C--:B------:R-:W-:Y:S01]  /*3900*/  FSEL R113, R114, R239.reuse, P5 ;  /* 0x000000ef72717208 */ /* 0x080fe20002800000 */
[----:B------:R-:W-:Y:S01]  /*3910*/  FADD.FTZ R23, -R241, R23 ;  /* 0x00000017f1177221 */ /* 0x000fe20000010100 */
[-C--:B------:R-:W-:Y:S01]  /*3920*/  FSEL R114, R5, R239.reuse, P3 ;  /* 0x000000ef05727208 */ /* 0x080fe20001800000 */
[----:B------:R-:W-:Y:S01]  /*3930*/  FADD.FTZ R25, -R240, R25 ;  /* 0x00000019f0197221 */ /* 0x000fe20000010100 */
[-C--:B------:R-:W-:Y:S02]  /*3940*/  FSEL R17, R17, R239.reuse, P2 ;  /* 0x000000ef11117208 */ /* 0x080fe40001000000 */
[----:B------:R-:W-:Y:S01]  /*3950*/  FSETP.GE.FTZ.AND P2, PT, R122, RZ, PT ;  /* 0x000000ff7a00720b */ /* 0x000fe20003f56000 */
[----:B------:R-:W-:Y:S01]  /*3960*/  FMUL.FTZ R203, R203, R114 ;  /* 0x00000072cbcb7220 */ /* 0x000fe20000410000 */
[----:B------:R-:W-:Y:S01]  /*3970*/  FSETP.GE.FTZ.AND P3, PT, R121, RZ, PT ;  /* 0x000000ff7900720b */ /* 0x000fe20003f76000 */
[----:B------:R-:W-:Y:S01]  /*3980*/  FADD.FTZ R114, -R239, R20 ;  /* 0x00000014ef727221 */ /* 0x000fe20000010100 */
[-C--:B------:R-:W-:Y:S01]  /*3990*/  FSEL R21, R21, R239.reuse, P4 ;  /* 0x000000ef15157208 */ /* 0x080fe20002000000 */
[----:B------:R-:W-:Y:S01]  /*39a0*/  FADD.FTZ R26, -R243, R26 ;  /* 0x0000001af31a7221 */ /* 0x000fe20000010100 */
[----:B------:R-:W-:Y:S01]  /*39b0*/  FSETP.GE.FTZ.AND P5, PT, R249, RZ, PT ;  /* 0x000000fff900720b */ /* 0x000fe20003fb6000 */
[C---:B------:R-:W-:Y:S01]  /*39c0*/  FADD.FTZ R27, -R243.reuse, R27 ;  /* 0x0000001bf31b7221 */ /* 0x040fe20000010100 */
[----:B------:R-:W-:Y:S01]  /*39d0*/  FSEL R5, R114, R239, P0 ;  /* 0x000000ef72057208 */ /* 0x000fe20000000000 */
[----:B------:R-:W-:Y:S01]  /*39e0*/  FADD.FTZ R30, -R243, R30 ;  /* 0x0000001ef31e7221 */ /* 0x000fe20000010100 */
[----:B------:R-:W-:Y:S01]  /*39f0*/  FSETP.GE.FTZ.AND P0, PT, R228, RZ, PT ;  /* 0x000000ffe400720b */ /* 0x000fe20003f16000 */
[----:B------:R-:W-:Y:S01]  /*3a00*/  FMUL.FTZ R226, R226, R113 ;  /* 0x00000071e2e27220 */ /* 0x000fe20000410000 */
[----:B------:R-:W-:Y:S01]  /*3a10*/  FSEL R23, R23, R241, P5 ;  /* 0x000000f117177208 */ /* 0x000fe20002800000 */
[----:B------:R-:W-:Y:S01]  /*3a20*/  FADD.FTZ R118, -R239, R32 ;  /* 0x00000020ef767221 */ /* 0x000fe20000010100 */
[----:B------:R-:W-:Y:S01]  /*3a30*/  FSETP.GE.FTZ.AND P4, PT, R123, RZ, PT ;  /* 0x000000ff7b00720b */ /* 0x000fe20003f96000 */
[----:B------:R-:W-:Y:S01]  /*3a40*/  FADD.FTZ R34, -R241, R34 ;  /* 0x00000022f1227221 */ /* 0x000fe20000010100 */
[----:B------:R-:W-:Y:S01]  /*3a50*/  FSETP.GE.FTZ.AND P5, PT, R237, RZ, PT ;  /* 0x000000ffed00720b */ /* 0x000fe20003fb6000 */
[----:B------:R-:W-:Y:S01]  /*3a60*/  FMUL.FTZ R249, R249, R23 ;  /* 0x00000017f9f97220 */ /* 0x000fe20000410000 */
[----:B------:R-:W-:Y:S01]  /*3a70*/  FSEL R118, R118, R239, P3 ;  /* 0x000000ef76767208 */ /* 0x000fe20001800000 */
[----:B------:R-:W-:Y:S01]  /*3a80*/  @P2 FADD.FTZ R239, -R239, R33 ;  /* 0x00000021efef2221 */ /* 0x000fe20000010100 */
[----:B------:R-:W-:Y:S01]  /*3a90*/  FSEL R33, R6, R241, P0 ;  /* 0x000000f106217208 */ /* 0x000fe20000000000 */
[----:B------:R-:W-:Y:S01]  /*3aa0*/  FADD.FTZ R6, -R241, R7 ;  /* 0x00000007f1067221 */ /* 0x000fe20000010100 */
[----:B------:R-:W-:Y:S01]  /*3ab0*/  FSETP.GE.FTZ.AND P0, PT, R229, RZ, PT ;  /* 0x000000ffe500720b */ /* 0x000fe20003f16000 */
[----:B------:R-:W-:Y:S01]  /*3ac0*/  FADD.FTZ R23, -R240, R12 ;  /* 0x0000000cf0177221 */ /* 0x000fe20000010100 */
[----:B------:R-:W-:Y:S01]  /*3ad0*/  FSETP.GE.FTZ.AND P3, PT, R242, RZ, PT ;  /* 0x000000fff200720b */ /* 0x000fe20003f76000 */
[----:B------:R-:W-:Y:S01]  /*3ae0*/  FMUL.FTZ R228, R228, R33 ;  /* 0x00000021e4e47220 */ /* 0x000fe20000410000 */
[----:B------:R-:W-:Y:S01]  /*3af0*/  FSEL R6, R6, R241, P0 ;  /* 0x000000f106067208 */ /* 0x000fe20000000000 */
[C---:B------:R-:W-:Y:S01]  /*3b00*/  FADD.FTZ R33, -R241.reuse, R18 ;  /* 0x00000012f1217221 */ /* 0x040fe20000010100 */
[----:B------:R-:W-:Y:S01]  /*3b10*/  FSETP.GE.FTZ.AND P0, PT, R246, RZ, PT ;  /* 0x000000fff600720b */ /* 0x000fe20003f16000 */
[----:B------:R-:W-:Y:S01]  /*3b20*/  FADD.FTZ R18, -R241, R19 ;  /* 0x00000013f1127221 */ /* 0x000fe20000010100 */
[----:B------:R-:W-:Y:S01]  /*3b30*/  FSETP.GE.FTZ.AND P2, PT, R245, RZ, PT ;  /* 0x000000fff500720b */ /* 0x000fe20003f56000 */
[----:B------:R-:W-:Y:S01]  /*3b40*/  FMUL.FTZ R238, R238, R17 ;  /* 0x00000011eeee7220 */ /* 0x000fe20000410000 */
[----:B------:R-:W-:Y:S01]  /*3b50*/  FSEL R33, R33, R241, P3 ;  /* 0x000000f121217208 */ /* 0x000fe20001800000 */
[----:B------:R-:W-:Y:S01]  /*3b60*/  FMUL.FTZ R244, R244, R5 ;  /* 0x00000005f4f47220 */ /* 0x000fe20000410000 */
[----:B------:R-:W-:Y:S01]  /*3b70*/  FSEL R22, R22, R241, P0 ;  /* 0x000000f116167208 */ /* 0x000fe20000000000 */
[----:B------:R-:W-:Y:S01]  /*3b80*/  FMUL.FTZ R247, R247, R21 ;  /* 0x00000015f7f77220 */ /* 0x000fe20000410000 */
[----:B------:R-:W-:Y:S01]  /*3b90*/  FSEL R18, R18, R241, P2 ;  /* 0x000000f112127208 */ /* 0x000fe20001000000 */
[----:B------:R-:W-:Y:S01]  /*3ba0*/  FMUL.FTZ R242, R242, R33 ;  /* 0x00000021f2f27220 */ /* 0x000fe20000410000 */
        /* <DEDUP_REMOVED lines=10> */
[-C--:B------:R-:W-:Y:S01]  /*3c50*/  FSEL R22, R22, R240.reuse, P0 ;  /* 0x000000f016167208 */ /* 0x080fe20000000000 */
[----:B------:R-:W-:Y:S01]  /*3c60*/  FMUL.FTZ R230, R230, R33 ;  /* 0x00000021e6e67220 */ /* 0x000fe20000410000 */
[----:B------:R-:W-:Y:S01]  /*3c70*/  FSETP.GE.FTZ.AND P0, PT, R130, RZ, PT ;  /* 0x000000ff8200720b */ /* 0x000fe20003f16000 */
[----:B------:R-:W-:Y:S01]  /*3c80*/  FADD.FTZ R33, -R240, R13 ;  /* 0x0000000df0217221 */ /* 0x000fe20000010100 */
[----:B------:R-:W-:Y:S01]  /*3c90*/  FSEL R23, R23, R240, P2 ;  /* 0x000000f017177208 */ /* 0x000fe20001000000 */
[----:B------:R-:W-:Y:S01]  /*3ca0*/  FMUL.FTZ R231, R231, R22 ;  /* 0x00000016e7e77220 */ /* 0x000fe20000410000 */
[----:B------:R-:W-:Y:S01]  /*3cb0*/  FSEL R34, R34, R241, P4 ;  /* 0x000000f122227208 */ /* 0x000fe20002000000 */
[----:B------:R-:W-:Y:S01]  /*3cc0*/  @P3 FADD.FTZ R241, -R241, R35 ;  /* 0x00000023f1f13221 */ /* 0x000fe20000010100 */
[----:B------:R-:W-:Y:S01]  /*3cd0*/  FSETP.GE.FTZ.AND P4, PT, R235, RZ, PT ;  /* 0x000000ffeb00720b */ /* 0x000fe20003f96000 */
[----:B------:R-:W-:Y:S01]  /*3ce0*/  FADD.FTZ R35, -R240, R24 ;  /* 0x00000018f0237221 */ /* 0x000fe20000010100 */
        /* <DEDUP_REMOVED lines=14> */
[----:B------:R-:W-:Y:S01]  /*3dd0*/  FSETP.GE.FTZ.AND P0, PT, R236, RZ, PT ;  /* 0x000000ffec00720b */ /* 0x000fe20003f16000 */
[----:B------:R-:W-:Y:S01]  /*3de0*/  FADD.FTZ R29, -R243, R14 ;  /* 0x0000000ef31d7221 */ /* 0x000fe20000010100 */
[----:B------:R-:W-:Y:S01]  /*3df0*/  FSETP.GE.FTZ.AND P3, PT, R232, RZ, PT ;  /* 0x000000ffe800720b */ /* 0x000fe20003f76000 */
[----:B------:R-:W-:Y:S01]  /*3e00*/  FMUL.FTZ R240, R130, R240 ;  /* 0x000000f082f07220 */ /* 0x000fe20000410000 */
[----:B------:R-:W-:Y:S01]  /*3e10*/  FSETP.GE.FTZ.AND P2, PT, R233, RZ, PT ;  /* 0x000000ffe900720b */ /* 0x000fe20003f56000 */
[----:B------:R-:W-:Y:S01]  /*3e20*/  FADD.FTZ R130, -R243, R15 ;  /* 0x0000000ff3827221 */ /* 0x000fe20000010100 */
[-C--:B------:R-:W-:Y:S01]  /*3e30*/  FSEL R29, R29, R243.reuse, P0 ;  /* 0x000000f31d1d7208 */ /* 0x080fe20000000000 */
[C---:B------:R-:W-:Y:S01]  /*3e40*/  FADD.FTZ R23, -R243.reuse, R10 ;  /* 0x0000000af3177221 */ /* 0x040fe20000010100 */
[----:B------:R-:W-:Y:S01]  /*3e50*/  FSETP.GE.FTZ.AND P0, PT, R182, RZ, PT ;  /* 0x000000ffb600720b */ /* 0x000fe20003f16000 */
[----:B------:R-:W-:Y:S01]  /*3e60*/  FADD.FTZ R25, -R243, R11 ;  /* 0x0000000bf3197221 */ /* 0x000fe20000010100 */
[----:B------:R-:W-:Y:S01]  /*3e70*/  FSEL R130, R130, R243, P5 ;  /* 0x000000f382827208 */ /* 0x000fe20002800000 */
[----:B------:R-:W-:Y:S01]  /*3e80*/  FMUL.FTZ R34, R123, R34 ;  /* 0x000000227b227220 */ /* 0x000fe20000410000 */
[----:B------:R-:W-:Y:S01]  /*3e90*/  ISETP.GE.AND P5, PT, R212, 0x1, PT ;  /* 0x00000001d400780c */ /* 0x000fe20003fa6270 */
[----:B------:R-:W-:Y:S01]  /*3ea0*/  FMUL.FTZ R241, R126, R241 ;  /* 0x000000f17ef17220 */ /* 0x000fe20000410000 */
[----:B------:R-:W-:Y:S01]  /*3eb0*/  FSEL R23, R23, R243, P3 ;  /* 0x000000f317177208 */ /* 0x000fe20001800000 */
[----:B------:R-:W-:Y:S01]  /*3ec0*/  FMUL.FTZ R248, R248, R35 ;  /* 0x00000023f8f87220 */ /* 0x000fe20000410000 */
[----:B------:R-:W-:Y:S01]  /*3ed0*/  FSEL R25, R25, R243, P2 ;  /* 0x000000f319197208 */ /* 0x000fe20001000000 */
[----:B------:R-:W-:Y:S01]  /*3ee0*/  FMUL.FTZ R22, R129, R22 ;  /* 0x0000001681167220 */ /* 0x000fe20000410000 */
[----:B------:R-:W-:Y:S01]  /*3ef0*/  FSETP.GE.FTZ.AND P4, PT, R250, RZ, PT ;  /* 0x000000fffa00720b */ /* 0x000fe20003f96000 */
[----:B------:R-:W-:Y:S01]  /*3f00*/  FMUL.FTZ R232, R232, R23 ;  /* 0x00000017e8e87220 */ /* 0x000fe20000410000 */
[----:B------:R-:W-:Y:S01]  /*3f10*/  FSETP.GE.FTZ.AND P3, PT, R252, RZ, PT ;  /* 0x000000fffc00720b */ /* 0x000fe20003f76000 */
[----:B------:R-:W-:Y:S01]  /*3f20*/  FMUL.FTZ R233, R233, R25 ;  /* 0x00000019e9e97220 */ /* 0x000fe20000410000 */
[----:B------:R-:W-:Y:S01]  /*3f30*/  FSETP.GE.FTZ.AND P2, PT, R131, RZ, PT ;  /* 0x000000ff8300720b */ /* 0x000fe20003f56000 */
[----:B------:R-:W-:Y:S01]  /*3f40*/  FMUL.FTZ R236, R236, R29 ;  /* 0x0000001decec7220 */ /* 0x000fe20000410000 */
[-C--:B------:R-:W-:Y:S01]  /*3f50*/  FSEL R23, R26, R243.reuse, P4 ;  /* 0x000000f31a177208 */ /* 0x080fe20002000000 */
[----:B------:R-:W-:Y:S01]  /*3f60*/  FMUL.FTZ R237, R237, R130 ;  /* 0x00000082eded7220 */ /* 0x000fe20000410000 */
        /* <DEDUP_REMOVED lines=15> */
[----:B------:R-:W-:Y:S03]  /*4060*/  LEA R220, P0, R7, R220, 0x1 ;  /* 0x000000dc07dc7211 */ /* 0x000fe600078008ff */
        /* <DEDUP_REMOVED lines=11> */
.L_x_1194:
        /* <DEDUP_REMOVED lines=97> */
.L_x_1195:
        /* <DEDUP_REMOVED lines=8> */
[----:B------:R-:W-:Y:S04]  /*47b0*/  LDSM.16.M88.4 R108, [R0] ;  /* 0x00000000006c783b */ /* 0x000fe80000000200 */
        /* <DEDUP_REMOVED lines=8> */
[----:B------:R-:W-:Y:S07]  /*4840*/  LDSM.16.M88.4 R28, [R177+0x2000] ;  /* 0x00200000b11c783b */ /* 0x000fee0000000200 */
[C---:B----4-:R-:W-:Y:S08]  /*4850*/  HMMA.16816.F32.BF16 R12, R24.reuse, R32, R12 ;  /* 0x00000020180c723c */ /* 0x050ff0000004180c */
        /* <DEDUP_REMOVED lines=24> */
[C---:B----4-:R-:W-:Y:S08]  /*49e0*/  HMMA.16816.F32.BF16 R4, R100.reuse, R104, R4 ;  /* 0x000000686404723c */ /* 0x050ff00000041804 */
[C---:B------:R-:W-:Y:S08]  /*49f0*/  HMMA.16816.F32.BF16 R8, R100.reuse, R106, R8 ;  /* 0x0000006a6408723c */ /* 0x040ff00000041808 */
[C---:B--2---:R-:W-:Y:S08]  /*4a00*/  HMMA.16816.F32.BF16 R12, R100.reuse, R24, R12 ;  /* 0x00000018640c723c */ /* 0x044ff0000004180c */
[----:B------:R-:W-:Y:S01]  /*4a10*/  HMMA.16816.F32.BF16 R16, R100, R26, R16 ;  /* 0x0000001a6410723c */ /* 0x000fe20000041810 */
[----:B------:R-:W2:Y:S06]  /*4a20*/  LDSM.16.MT88.4 R24, [R116+0x9800] ;  /* 0x009800007418783b */ /* 0x000eac0000004200 */
[----:B------:R-:W-:Y:S01]  /*4a30*/  IMAD.U32 R101, RZ, RZ, UR23 ;  /* 0x00000017ff657e24 */ /* 0x000fe2000f8e00ff */
[C---:B------:R-:W-:Y:S08]  /*4a40*/  HMMA.16816.F32.BF16 R4, R108.reuse, R112, R4 ;  /* 0x000000706c04723c */ /* 0x040ff00000041804 */
[C---:B------:R-:W-:Y:S08]  /*4a50*/  HMMA.16816.F32.BF16 R8, R108.reuse, R114, R8 ;  /* 0x000000726c08723c */ /* 0x040ff00000041808 */
[C---:B-1----:R-:W-:Y:S08]  /*4a60*/  HMMA.16816.F32.BF16 R12, R108.reuse, R20, R12 ;  /* 0x000000146c0c723c */ /* 0x042ff0000004180c */
[----:B------:R-:W-:Y:S08]  /*4a70*/  HMMA.16816.F32.BF16 R16, R108, R22, R16 ;  /* 0x000000166c10723c */ /* 0x000ff00000041810 */
[C---:B---3--:R-:W-:Y:S07]  /*4a80*/  HMMA.16816.F32.BF16 R4, R28.reuse, R32, R4 ;  /* 0x000000201c04723c */ /* 0x048fee0000041804 */
[----:B------:R-:W-:Y:S01]  /*4a90*/  @P5 IADD3 R33, R183, -0x40, RZ ;  /* 0xffffffc0b7215810 */ /* 0x000fe20007ffe0ff */
[C---:B------:R-:W-:Y:S07]  /*4aa0*/  HMMA.16816.F32.BF16 R8, R28.reuse, R34, R8 ;  /* 0x000000221c08723c */ /* 0x040fee0000041808 */
[----:B------:R-:W-:Y:S01]  /*4ab0*/  @P5 IMAD.WIDE R34, R33, 0x4, R222 ;  /* 0x0000000421225825 */ /* 0x000fe200078e02de */
[C---:B--2---:R-:W-:Y:S04]  /*4ac0*/  HMMA.16816.F32.BF16 R12, R28.reuse, R24, R12 ;  /* 0x000000181c0c723c */ /* 0x044fe8000004180c */
[----:B------:R-:W-:Y:S01]  /*4ad0*/  IMAD.U32 R33, RZ, RZ, UR22 ;  /* 0x00000016ff217e24 */ /* 0x000fe2000f8e00ff */
[----:B------:R1:W5:Y:S02]  /*4ae0*/  @P5 LDG.E R208, [R34.64] ;  /* 0x0000002022d05981 */ /* 0x000364000c1e1900 */
[----:B------:R-:W-:Y:S01]  /*4af0*/  IMAD.U32 R25, RZ, RZ, UR23 ;  /* 0x00000017ff197e24 */ /* 0x000fe2000f8e00ff */
[----:B------:R-:W-:Y:S01]  /*4b00*/  HMMA.16816.F32.BF16 R16, R28, R26, R16 ;  /* 0x0000001a1c10723c */ /* 0x000fe20000041810 */
[----:B------:R1:W5:Y:S03]  /*4b10*/  @P5 LDG.E R207, [R34.64+0x20] ;  /* 0x0000202022cf5981 */ /* 0x000366000c1e1900 */
[-C--:B------:R-:W-:Y:S01]  /*4b20*/  LEA R32, P0, R25, R216.reuse, 0x2 ;  /* 0x000000d819207211 */ /* 0x080fe200078010ff */
[----:B------:R1:W5:Y:S01]  /*4b30*/  @P5 LDG.E R206, [R34.64+0x80] ;  /* 0x0000802022ce5981 */ /* 0x000362000c1e1900 */
[-C--:B------:R-:W-:Y:S01]  /*4b40*/  LEA R102, P3, R33, R216.reuse, 0x2 ;  /* 0x000000d821667211 */ /* 0x080fe200078610ff */
[----:B------:R-:W-:Y:S01]  /*4b50*/  IMAD.U32 R29, RZ, RZ, UR21 ;  /* 0x00000015ff1d7e24 */ /* 0x000fe2000f8e00ff */
[-C--:B------:R-:W-:Y:S01]  /*4b60*/  LEA.HI.X.SX32 R33, R101, R217.reuse, 0x2, P0 ;  /* 0x000000d965217211 */ /* 0x080fe200000f16ff */
[----:B------:R1:W5:Y:S03]  /*4b70*/  @P5 LDG.E R205, [R34.64+0xa0] ;  /* 0x0000a02022cd5981 */ /* 0x000366000c1e1900 */
[----:B------:R-:W-:Y:S01]  /*4b80*/  IMAD.U32 R31, RZ, RZ, UR22 ;  /* 0x00000016ff1f7e24 */ /* 0x000fe2000f8e00ff */
[----:B------:R-:W-:Y:S01]  /*4b90*/  RED.E.ADD.F32.FTZ.RN.STRONG.GPU [R216.64], R4 ;  /* 0x00000004d800798e */ /* 0x000fe2000c10e7a0 */
[----:B------:R-:W-:Y:S01]  /*4ba0*/  IMAD.U32 R25, RZ, RZ, UR21 ;  /* 0x00000015ff197e24 */ /* 0x000fe2000f8e00ff */
[-C--:B------:R-:W-:Y:S01]  /*4bb0*/  LEA R104, P2, R29, R216.reuse, 0x2 ;  /* 0x000000d81d687211 */ /* 0x080fe200078410ff */
[----:B------:R-:W-:Y:S01]  /*4bc0*/  IMAD.U32 R27, RZ, RZ, UR20 ;  /* 0x00000014ff1b7e24 */ /* 0x000fe2000f8e00ff */
[----:B------:R2:W-:Y:S01]  /*4bd0*/  RED.E.ADD.F32.FTZ.RN.STRONG.GPU [R32.64], R5 ;  /* 0x000000052000798e */ /* 0x0005e2000c10e7a0 */
[-C--:B------:R-:W-:Y:S01]  /*4be0*/  LEA.HI.X.SX32 R103, R31, R217.reuse, 0x2, P3 ;  /* 0x000000d91f677211 */ /* 0x080fe200018f16ff */
[----:B------:R-:W-:Y:S01]  /*4bf0*/  IMAD.U32 R29, RZ, RZ, UR20 ;  /* 0x00000014ff1d7e24 */ /* 0x000fe2000f8e00ff */
[-C--:B------:R-:W-:Y:S01]  /*4c00*/  LEA.HI.X.SX32 R105, R25, R217.reuse, 0x2, P2 ;  /* 0x000000d919697211 */ /* 0x080fe200010f16ff */
[----:B------:R-:W-:Y:S01]  /*4c10*/  IMAD.U32 R25, RZ, RZ, UR19 ;  /* 0x00000013ff197e24 */ /* 0x000fe2000f8e00ff */
[-C--:B------:R-:W-:Y:S01]  /*4c20*/  LEA R106, P0, R27, R216.reuse, 0x2 ;  /* 0x000000d81b6a7211 */ /* 0x080fe200078010ff */
[----:B------:R3:W-:Y:S01]  /*4c30*/  RED.E.ADD.F32.FTZ.RN.STRONG.GPU [R102.64], R6 ;  /* 0x000000066600798e */ /* 0x0007e2000c10e7a0 */
[----:B------:R-:W-:Y:S02]  /*4c40*/  IMAD.U32 R101, RZ, RZ, UR19 ;  /* 0x00000013ff657e24 */ /* 0x000fe4000f8e00ff */
[-C--:B------:R-:W-:Y:S01]  /*4c50*/  LEA.HI.X.SX32 R107, R29, R217.reuse, 0x2, P0 ;  /* 0x000000d91d6b7211 */ /* 0x080fe200000f16ff */
[----:B------:R4:W-:Y:S01]  /*4c60*/  RED.E.ADD.F32.FTZ.RN.STRONG.GPU [R104.64], R7 ;  /* 0x000000076800798e */ /* 0x0009e2000c10e7a0 */
[-C--:B------:R-:W-:Y:S01]  /*4c70*/  LEA R24, P3, R25, R216.reuse, 0x2 ;  /* 0x000000d819187211 */ /* 0x080fe200078610ff */
[----:B------:R-:W-:Y:S02]  /*4c80*/  IMAD.U32 R29, RZ, RZ, UR17 ;  /* 0x00000011ff1d7e24 */ /* 0x000fe4000f8e00ff */
[----:B------:R-:W-:Y:S01]  /*4c90*/  IMAD.U32 R31, RZ, RZ, UR18 ;  /* 0x00000012ff1f7e24 */ /* 0x000fe2000f8e00ff */
[-C--:B------:R-:W-:Y:S01]  /*4ca0*/  LEA.HI.X.SX32 R25, R101, R217.reuse, 0x2, P3 ;  /* 0x000000d965197211 */ /* 0x080fe200018f16ff */
[----:B------:R-:W-:Y:S01]  /*4cb0*/  RED.E.ADD.F32.FTZ.RN.STRONG.GPU [R106.64], R8 ;  /* 0x000000086a00798e */ /* 0x000fe2000c10e7a0 */
[----:B-1----:R-:W-:Y:S01]  /*4cc0*/  IMAD.U32 R35, RZ, RZ, UR18 ;  /* 0x00000012ff237e24 */ /* 0x002fe2000f8e00ff */
[-C--:B------:R-:W-:Y:S01]  /*4cd0*/  LEA R100, P0, R29, R216.reuse, 0x2 ;  /* 0x000000d81d647211 */ /* 0x080fe200078010ff */
[----:B------:R-:W-:Y:S01]  /*4ce0*/  IMAD.U32 R27, RZ, RZ, UR16 ;  /* 0x00000010ff1b7e24 */ /* 0x000fe2000f8e00ff */
[----:B------:R1:W-:Y:S02]  /*4cf0*/  RED.E.ADD.F32.FTZ.RN.STRONG.GPU [R24.64], R9 ;  /* 0x000000091800798e */ /* 0x0003e4000c10e7a0 */
[-C--:B------:R-:W-:Y:S01]  /*4d00*/  LEA R28, P2, R35, R216.reuse, 0x2 ;  /* 0x000000d8231c7211 */ /* 0x080fe200078410ff */
[----:B------:R-:W-:Y:S03]  /*4d10*/  IMAD.U32 R35, RZ, RZ, UR15 ;  /* 0x0000000fff237e24 */ /* 0x000fe6000f8e00ff */
[-C--:B------:R-:W-:Y:S01]  /*4d20*/  LEA.HI.X.SX32 R29, R31, R217.reuse, 0x2, P2 ;  /* 0x000000d91f1d7211 */ /* 0x080fe200010f16ff */
[----:B--2---:R-:W-:Y:S02]  /*4d30*/  IMAD.U32 R5, RZ, RZ, UR17 ;  /* 0x00000011ff057e24 */ /* 0x004fe4000f8e00ff */
[----:B------:R-:W-:Y:S02]  /*4d40*/  IMAD.U32 R31, RZ, RZ, UR14 ;  /* 0x0000000eff1f7e24 */ /* 0x000fe4000f8e00ff */
[----:B------:R2:W-:Y:S01]  /*4d50*/  RED.E.ADD.F32.FTZ.RN.STRONG.GPU [R28.64], R10 ;  /* 0x0000000a1c00798e */ /* 0x0005e2000c10e7a0 */
[-C--:B------:R-:W-:Y:S01]  /*4d60*/  LEA.HI.X.SX32 R101, R5, R217.reuse, 0x2, P0 ;  /* 0x000000d905657211 */ /* 0x080fe200000f16ff */
[----:B------:R-:W-:Y:S01]  /*4d70*/  IMAD.U32 R5, RZ, RZ, UR15 ;  /* 0x0000000fff057e24 */ /* 0x000fe2000f8e00ff */
[-C--:B---3--:R-:W-:Y:S01]  /*4d80*/  LEA R102, P2, R27, R216.reuse, 0x2 ;  /* 0x000000d81b667211 */ /* 0x088fe200078410ff */
[----:B------:R-:W-:Y:S02]  /*4d90*/  IMAD.U32 R27, RZ, RZ, UR13 ;  /* 0x0000000dff1b7e24 */ /* 0x000fe4000f8e00ff */
[----:B------:R3:W-:Y:S01]  /*4da0*/  RED.E.ADD.F32.FTZ.RN.STRONG.GPU [R100.64], R11 ;  /* 0x0000000b6400798e */ /* 0x0007e2000c10e7a0 */
[----:B----4-:R-:W-:Y:S01]  /*4db0*/  IMAD.U32 R7, RZ, RZ, UR16 ;  /* 0x00000010ff077e24 */ /* 0x010fe2000f8e00ff */
[-C--:B------:R-:W-:Y:S01]  /*4dc0*/  LEA R30, P0, R5, R216.reuse, 0x2 ;  /* 0x000000d8051e7211 */ /* 0x080fe200078010ff */
[----:B------:R-:W-:Y:S01]  /*4dd0*/  IMAD.U32 R5, RZ, RZ, UR11 ;  /* 0x0000000bff057e24 */ /* 0x000fe2000f8e00ff */
[----:B------:R-:W-:Y:S01]  /*4de0*/  RED.E.ADD.F32.FTZ.RN.STRONG.GPU [R216.64+0x80], R12 ;  /* 0x0000800cd800798e */ /* 0x000fe2000c10e7a0 */
[C---:B------:R-:W-:Y:S02]  /*4df0*/  IADD3 R104, R174.reuse, 0x40, RZ ;  /* 0x00000040ae687810 */ /* 0x040fe40007ffe0ff */
[-C--:B------:R-:W-:Y:S01]  /*4e00*/  LEA.HI.X.SX32 R103, R7, R217.reuse, 0x2, P2 ;  /* 0x000000d907677211 */ /* 0x080fe200010f16ff */
[----:B------:R4:W-:Y:S01]  /*4e10*/  RED.E.ADD.F32.FTZ.RN.STRONG.GPU [R32.64+0x80], R13 ;  /* 0x0000800d2000798e */ /* 0x0009e2000c10e7a0 */
[----:B------:R-:W-:Y:S01]  /*4e20*/  IMAD.U32 R7, RZ, RZ, UR11 ;  /* 0x0000000bff077e24 */ /* 0x000fe2000f8e00ff */
[----:B------:R-:W-:Y:S01]  /*4e30*/  @P1 IADD3 R104, R174, -0x40, RZ ;  /* 0xffffffc0ae681810 */ /* 0x000fe20007ffe0ff */
[----:B-1----:R-:W-:Y:S01]  /*4e40*/  IMAD.U32 R25, RZ, RZ, UR12 ;  /* 0x0000000cff197e24 */ /* 0x002fe2000f8e00ff */
[----:B------:R-:W-:Y:S01]  /*4e50*/  RED.E.ADD.F32.FTZ.RN.STRONG.GPU [R102.64], R14 ;  /* 0x0000000e6600798e */ /* 0x000fe2000c10e7a0 */
[----:B------:R-:W-:Y:S03]  /*4e60*/  IMAD.U32 R9, RZ, RZ, UR12 ;  /* 0x0000000cff097e24 */ /* 0x000fe6000f8e00ff */
[----:B------:R-:W-:Y:S01]  /*4e70*/  LDSM.16.MT88.4 R20, [R104] ;  /* 0x000000006814783b */ /* 0x000fe20000004200 */
[----:B--2---:R-:W-:Y:S01]  /*4e80*/  IMAD.U32 R29, RZ, RZ, UR14 ;  /* 0x0000000eff1d7e24 */ /* 0x004fe2000f8e00ff */
[-C--:B------:R-:W-:Y:S02]  /*4e90*/  LEA R28, P4, R31, R216.reuse, 0x2 ;  /* 0x000000d81f1c7211 */ /* 0x080fe400078810ff */
[-C--:B------:R-:W-:Y:S02]  /*4ea0*/  LEA.HI.X.SX32 R31, R35, R217.reuse, 0x2, P0 ;  /* 0x000000d9231f7211 */ /* 0x080fe400000f16ff */
[-C--:B------:R-:W-:Y:S01]  /*4eb0*/  LEA.HI.X.SX32 R29, R29, R217.reuse, 0x2, P4 ;  /* 0x000000d91d1d7211 */ /* 0x080fe200020f16ff */
[----:B---3--:R-:W-:Y:S01]  /*4ec0*/  IMAD.U32 R11, RZ, RZ, UR13 ;  /* 0x0000000dff0b7e24 */ /* 0x008fe2000f8e00ff */
[-C--:B------:R-:W-:Y:S01]  /*4ed0*/  LEA R100, P2, R25, R216.reuse, 0x2 ;  /* 0x000000d819647211 */ /* 0x080fe200078410ff */
[----:B------:R-:W-:Y:S01]  /*4ee0*/  RED.E.ADD.F32.FTZ.RN.STRONG.GPU [R30.64], R15 ;  /* 0x0000000f1e00798e */ /* 0x000fe2000c10e7a0 */
[-C--:B------:R-:W-:Y:S02]  /*4ef0*/  LEA R106, P0, R7, R216.reuse, 0x2 ;  /* 0x000000d8076a7211 */ /* 0x080fe400078010ff */
[-C--:B------:R-:W-:Y:S01]  /*4f00*/  LEA.HI.X.SX32 R101, R9, R217.reuse, 0x2, P2 ;  /* 0x000000d909657211 */ /* 0x080fe200010f16ff */
[----:B------:R-:W-:Y:S01]  /*4f10*/  RED.E.ADD.F32.FTZ.RN.STRONG.GPU [R28.64], R16 ;  /* 0x000000101c00798e */ /* 0x000fe2000c10e7a0 */
[-C--:B------:R-:W-:Y:S02]  /*4f20*/  LEA.HI.X.SX32 R107, R5, R217.reuse, 0x2, P0 ;  /* 0x000000d9056b7211 */ /* 0x080fe400000f16ff */
[----:B----4-:R-:W-:Y:S01]  /*4f30*/  LEA R32, P3, R27, R216, 0x2 ;  /* 0x000000d81b207211 */ /* 0x010fe200078610ff */
[----:B------:R-:W-:Y:S01]  /*4f40*/  LDSM.16.MT88.4 R4, [R176+0xa000] ;  /* 0x00a00000b004783b */ /* 0x000fe20000004200 */
[----:B------:R-:W-:Y:S02]  /*4f50*/  ISETP.GT.AND P4, PT, R212, RZ, PT ;  /* 0x000000ffd400720c */ /* 0x000fe40003f84270 */
[----:B------:R-:W-:Y:S01]  /*4f60*/  LEA.HI.X.SX32 R33, R11, R217, 0x2, P3 ;  /* 0x000000d90b217211 */ /* 0x000fe200018f16ff */
[----:B------:R-:W-:Y:S01]  /*4f70*/  LDSM.16.MT88.4 R12, [R176+0xc000] ;  /* 0x00c00000b00c783b */ /* 0x000fe20000004200 */
[----:B------:R-:W-:Y:S03]  /*4f80*/  @P5 IADD3 R202, P2, R202, -0x100, RZ ;  /* 0xffffff00caca5810 */ /* 0x000fe60007f5e0ff */
[----:B------:R-:W1:Y:S01]  /*4f90*/  LDSM.16.MT88.4 R8, [R174] ;  /* 0x00000000ae08783b */ /* 0x000e620000004200 */
[----:B------:R-:W-:Y:S03]  /*4fa0*/  @P5 IADD3.X R201, R201, -0x1, RZ, P2, !PT ;  /* 0xffffffffc9c95810 */ /* 0x000fe600017fe4ff */
[----:B------:R-:W-:Y:S04]  /*4fb0*/  RED.E.ADD.F32.FTZ.RN.STRONG.GPU [R32.64], R17 ;  /* 0x000000112000798e */ /* 0x000fe8000c10e7a0 */
[----:B------:R-:W-:Y:S04]  /*4fc0*/  RED.E.ADD.F32.FTZ.RN.STRONG.GPU [R100.64], R18 ;  /* 0x000000126400798e */ /* 0x000fe8000c10e7a0 */
[----:B------:R-:W-:Y:S04]  /*4fd0*/  RED.E.ADD.F32.FTZ.RN.STRONG.GPU [R106.64], R19 ;  /* 0x000000136a00798e */ /* 0x000fe8000c10e7a0 */
[----:B------:R-:W-:Y:S04]  /*4fe0*/  LDSM.16.MT88.4 R24, [R176+0xa800] ;  /* 0x00a80000b018783b */ /* 0x000fe80000004200 */
[----:B------:R-:W2:Y:S04]  /*4ff0*/  LDSM.16.MT88.4 R28, [R174+0x800] ;  /* 0x00080000ae1c783b */ /* 0x000ea80000004200 */
[----:B------:R-:W3:Y:S04]  /*5000*/  LDSM.16.MT88.4 R32, [R176+0xc800] ;  /* 0x00c80000b020783b */ /* 0x000ee80000004200 */
[----:B------:R-:W4:Y:S04]  /*5010*/  LDSM.16.MT88.4 R100, [R104+0x800] ;  /* 0x000800006864783b */ /* 0x000f280000004200 */
        /* <DEDUP_REMOVED lines=11> */
[----:B------:R-:W1:Y:S04]  /*50d0*/  LDSM.16.MT88.4 R4, [R104+0x1000] ;  /* 0x001000006804783b */ /* 0x000e680000004200 */
[----:B------:R-:W-:Y:S03]  /*50e0*/  LDSM.16.MT88.4 R20, [R176+0xb800] ;  /* 0x00b80000b014783b */ /* 0x000fe60000004200 */
        /* <DEDUP_REMOVED lines=10> */
[----:B------:R-:W4:Y:S07]  /*5190*/  LDSM.16.MT88.4 R24, [R104+0x1800] ;  /* 0x001800006818783b */ /* 0x000f2e0000004200 */
[-C--:B-1----:R-:W-:Y:S08]  /*51a0*/  HMMA.16816.F32.BF16 R68, R8, R12.reuse, R68 ;  /* 0x0000000c0844723c */ /* 0x082ff00000041844 */
[C---:B------:R-:W-:Y:S08]  /*51b0*/  HMMA.16816.F32.BF16 R72, R16.reuse, R12, R72 ;  /* 0x0000000c1048723c */ /* 0x040ff00000041848 */
        /* <DEDUP_REMOVED lines=13> */
[-C--:B--2---:R-:W-:Y:S05]  /*5290*/  HMMA.16816.F32.BF16 R68, R20, R28.reuse, R68 ;  /* 0x0000001c1444723c */ /* 0x084fea0000041844 */
[----:B------:R-:W-:Y:S01]  /*52a0*/  @P0 IADD3 R6, R174, 0x2000, RZ ;  /* 0x00002000ae060810 */ /* 0x000fe20007ffe0ff */
[----:B------:R-:W-:Y:S02]  /*52b0*/  @P5 IMAD.MOV.U32 R223, RZ, RZ, R4 ;  /* 0x000000ffffdf5224 */ /* 0x000fe400078e0004 */
[C---:B---3--:R-:W-:Y:S04]  /*52c0*/  HMMA.16816.F32.BF16 R72, R32.reuse, R28, R72 ;  /* 0x0000001c2048723c */ /* 0x048fe80000041848 */
[----:B------:R-:W-:Y:S04]  /*52d0*/  IMAD.MOV.U32 R174, RZ, RZ, R6 ;  /* 0x000000ffffae7224 */ /* 0x000fe800078e0006 */
[-C--:B------:R-:W-:Y:S08]  /*52e0*/  HMMA.16816.F32.BF16 R76, R32, R30.reuse, R76 ;  /* 0x0000001e204c723c */ /* 0x080ff0000004184c */
[C---:B------:R-:W-:Y:S08]  /*52f0*/  HMMA.16816.F32.BF16 R80, R20.reuse, R30, R80 ;  /* 0x0000001e1450723c */ /* 0x040ff00000041850 */
[-C--:B----4-:R-:W-:Y:S08]  /*5300*/  HMMA.16816.F32.BF16 R84, R20, R24.reuse, R84 ;  /* 0x000000181454723c */ /* 0x090ff00000041854 */
[C---:B------:R-:W-:Y:S08]  /*5310*/  HMMA.16816.F32.BF16 R88, R32.reuse, R24, R88 ;  /* 0x000000182058723c */ /* 0x040ff00000041858 */
[-C--:B------:R-:W-:Y:S08]  /*5320*/  HMMA.16816.F32.BF16 R92, R32, R26.reuse, R92 ;  /* 0x0000001a205c723c */ /* 0x080ff0000004185c */
[----:B------:R-:W-:Y:S01]  /*5330*/  HMMA.16816.F32.BF16 R96, R20, R26, R96 ;  /* 0x0000001a1460723c */ /* 0x000fe20000041860 */
[----:B------:R-:W-:-:S07]  /*5340*/  @P4 BRA `(.L_x_1196) ;  /* 0xffffcbc000004947 */ /* 0x000fce000383ffff */
.L_x_1193:
[----:B------:R-:W4:Y:S01]  /*5350*/  S2R R0, SR_CTAID.Y ;  /* 0x0000000000007919 */ /* 0x000f220000002600 */
[----:B------:R-:W-:Y:S01]  /*5360*/  FMUL.FTZ R68, R68, c[0x0][0x2e0] ;  /* 0x0000b80044447a20 */ /* 0x000fe20000410000 */
[----:B------:R-:W-:Y:S01]  /*5370*/  SHF.R.S32.HI R3, RZ, 0x1f, R188 ;  /* 0x0000001fff037819 */ /* 0x000fe200000114bc */
[----:B------:R-:W-:Y:S01]  /*5380*/  FMUL.FTZ R69, R69, c[0x0][0x2e0] ;  /* 0x0000b80045457a20 */ /* 0x000fe20000410000 */
[----:B------:R-:W-:Y:S01]  /*5390*/  BAR.SYNC.DEFER_BLOCKING 0x0 ;  /* 0x0000000000007b1d */ /* 0x000fe20000010000 */
[----:B------:R-:W-:Y:S01]  /*53a0*/  FMUL.FTZ R70, R70, c[0x0][0x2e0] ;  /* 0x0000b80046467a20 */ /* 0x000fe20000410000 */
[----:B------:R-:W-:Y:S01]  /*53b0*/  SHF.R.S32.HI R11, RZ, 0x1f, R190 ;  /* 0x0000001fff0b7819 */ /* 0x000fe200000114be */
[----:B------:R-:W-:Y:S01]  /*53c0*/  FMUL.FTZ R71, R71, c[0x0][0x2e0] ;  /* 0x0000b80047477a20 */ /* 0x000fe20000410000 */
[----:B------:R-:W-:Y:S01]  /*53d0*/  F2FP.BF16.PACK_AB R68, R69, R68 ;  /* 0x000000444544723e */ /* 0x000fe200000010ff */
[----:B------:R-:W-:Y:S01]  /*53e0*/  FMUL.FTZ R80, R80, c[0x0][0x2e0] ;  /* 0x0000b80050507a20 */ /* 0x000fe20000410000 */
[----:B------:R-:W-:Y:S01]  /*53f0*/  MOV R10, R190 ;  /* 0x000000be000a7202 */ /* 0x000fe20000000f00 */
[----:B------:R-:W-:Y:S01]  /*5400*/  FMUL.FTZ R81, R81, c[0x0][0x2e0] ;  /* 0x0000b80051517a20 */ /* 0x000fe20000410000 */
[----:B------:R-:W-:Y:S01]  /*5410*/  F2FP.BF16.PACK_AB R70, R71, R70 ;  /* 0x000000464746723e */ /* 0x000fe200000010ff */
[----:B------:R-:W-:Y:S01]  /*5420*/  FMUL.FTZ R82, R82, c[0x0][0x2e0] ;  /* 0x0000b80052527a20 */ /* 0x000fe20000410000 */
[----:B------:R-:W-:Y:S01]  /*5430*/  ULDC.64 UR4, c[0x0][0x3a0] ;  /* 0x0000e80000047ab9 */ /* 0x000fe20000000a00 */
[----:B------:R-:W-:Y:S01]  /*5440*/  FMUL.FTZ R83, R83, c[0x0][0x2e0] ;  /* 0x0000b80053537a20 */ /* 0x000fe20000410000 */
[----:B------:R-:W-:Y:S01]  /*5450*/  F2FP.BF16.PACK_AB R80, R81, R80 ;  /* 0x000000505150723e */ /* 0x000fe200000010ff */
[----:B------:R-:W-:Y:S01]  /*5460*/  FMUL.FTZ R72, R72, c[0x0][0x2e0] ;  /* 0x0000b80048487a20 */ /* 0x000fe20000410000 */
[----:B------:R-:W-:Y:S01]  /*5470*/  USHF.L.U32 UR29, UR4, 0x6, URZ ;  /* 0x00000006041d7899 */ /* 0x000fe2000800063f */
[----:B------:R-:W-:Y:S01]  /*5480*/  FMUL.FTZ R73, R73, c[0x0][0x2e0] ;  /* 0x0000b80049497a20 */ /* 0x000fe20000410000 */
[----:B------:R-:W-:Y:S01]  /*5490*/  F2FP.BF16.PACK_AB R83, R83, R82 ;  /* 0x000000525353723e */ /* 0x000fe200000010ff */
[----:B------:R-:W-:Y:S01]  /*54a0*/  FMUL.FTZ R74, R74, c[0x0][0x2e0] ;  /* 0x0000b8004a4a7a20 */ /* 0x000fe20000410000 */
[----:B------:R-:W-:Y:S01]  /*54b0*/  USHF.L.U64.HI UR34, UR4, UR6, UR5 ;  /* 0x0000000604227299 */ /* 0x000fe20008010205 */
[----:B------:R-:W-:Y:S01]  /*54c0*/  FMUL.FTZ R75, R75, c[0x0][0x2e0] ;  /* 0x0000b8004b4b7a20 */ /* 0x000fe20000410000 */
[----:B------:R-:W-:Y:S01]  /*54d0*/  F2FP.BF16.PACK_AB R72, R73, R72 ;  /* 0x000000484948723e */ /* 0x000fe200000010ff */
[----:B------:R-:W-:Y:S01]  /*54e0*/  FMUL.FTZ R76, R76, c[0x0][0x2e0] ;  /* 0x0000b8004c4c7a20 */ /* 0x000fe20000410000 */
[----:B----4-:R-:W-:Y:S01]  /*54f0*/  SHF.R.S32.HI R5, RZ, 0x1f, R0 ;  /* 0x0000001fff057819 */ /* 0x010fe20000011400 */
        /* <DEDUP_REMOVED lines=51> */
[----:B------:R-:W-:Y:S01]  /*5830*/  STS [R193+0x2000], R88 ;  /* 0x00200058c1007388 */ /* 0x000fe20000000800 */
[----:B------:R-:W-:Y:S01]  /*5840*/  FMUL.FTZ R50, R50, c[0x0][0x2dc] ;  /* 0x0000b70032327a20 */ /* 0x000fe20000410000 */
[----:B------:R-:W-:Y:S01]  /*5850*/  F2FP.BF16.PACK_AB R48, R49, R48 ;  /* 0x000000303130723e */ /* 0x000fe200000010ff */
[----:B------:R-:W-:Y:S01]  /*5860*/  FMUL.FTZ R51, R51, c[0x0][0x2dc] ;  /* 0x0000b70033337a20 */ /* 0x000fe20000410000 */
[----:B------:R-:W-:Y:S01]  /*5870*/  STS [R193+0x2400], R90 ;  /* 0x0024005ac1007388 */ /* 0x000fe20000000800 */
[----:B------:R-:W-:Y:S01]  /*5880*/  FMUL.FTZ R40, R40, c[0x0][0x2dc] ;  /* 0x0000b70028287a20 */ /* 0x000fe20000410000 */
[----:B------:R-:W-:Y:S01]  /*5890*/  ULDC.64 UR4, c[0x0][0x3a8] ;  /* 0x0000ea0000047ab9 */ /* 0x000fe20000000a00 */
        /* <DEDUP_REMOVED lines=19> */
[----:B------:R-:W-:Y:S01]  /*59d0*/  STS [R195+0x4000], R48 ;  /* 0x00400030c3007388 */ /* 0x000fe20000000800 */
[----:B------:R-:W-:Y:S01]  /*59e0*/  FMUL.FTZ R55, R55, c[0x0][0x2dc] ;  /* 0x0000b70037377a20 */ /* 0x000fe20000410000 */
[----:B------:R-:W-:Y:S01]  /*59f0*/  F2FP.BF16.PACK_AB R52, R53, R52 ;  /* 0x000000343534723e */ /* 0x000fe200000010ff */
[----:B------:R-:W-:Y:S01]  /*5a00*/  IMAD R8, R188, c[0x0][0x3a4], R7 ;  /* 0x0000e900bc087a24 */ /* 0x000fe200078e0207 */
[----:B------:R-:W-:Y:S01]  /*5a10*/  STS [R194+0x4000], R51 ;  /* 0x00400033c2007388 */ /* 0x000fe20000000800 */
[----:B------:R-:W-:Y:S01]  /*5a20*/  FMUL.FTZ R64, R64, c[0x0][0x2dc] ;  /* 0x0000b70040407a20 */ /* 0x000fe20000410000 */
[----:B------:R-:W-:Y:S01]  /*5a30*/  F2FP.BF16.PACK_AB R54, R55, R54 ;  /* 0x000000363736723e */ /* 0x000fe200000010ff */
[----:B------:R-:W-:Y:S01]  /*5a40*/  FMUL.FTZ R65, R65, c[0x0][0x2dc] ;  /* 0x0000b70041417a20 */ /* 0x000fe20000410000 */
[----:B------:R2:W-:Y:S01]  /*5a50*/  STS [R189+0x6000], R40 ;  /* 0x00600028bd007388 */ /* 0x0005e20000000800 */
[----:B------:R-:W-:Y:S01]  /*5a60*/  FMUL.FTZ R66, R66, c[0x0][0x2dc] ;  /* 0x0000b70042427a20 */ /* 0x000fe20000410000 */
[----:B------:R-:W-:Y:S01]  /*5a70*/  USHF.L.U32 UR35, UR4, 0x6, URZ ;  /* 0x0000000604237899 */ /* 0x000fe2000800063f */
[----:B------:R-:W-:Y:S01]  /*5a80*/  FMUL.FTZ R67, R67, c[0x0][0x2dc] ;  /* 0x0000b70043437a20 */ /* 0x000fe20000410000 */
[----:B------:R-:W-:Y:S01]  /*5a90*/  F2FP.BF16.PACK_AB R65, R65, R64 ;  /* 0x000000404141723e */ /* 0x000fe200000010ff */
[----:B------:R-:W-:Y:S01]  /*5aa0*/  IMAD R7, R5, c[0x0][0x388], RZ ;  /* 0x0000e20005077a24 */ /* 0x000fe200078e02ff */
[----:B------:R-:W-:Y:S01]  /*5ab0*/  STS [R189+0x6400], R42 ;  /* 0x0064002abd007388 */ /* 0x000fe20000000800 */
[----:B------:R-:W-:Y:S01]  /*5ac0*/  FMUL.FTZ R56, R56, c[0x0][0x2dc] ;  /* 0x0000b70038387a20 */ /* 0x000fe20000410000 */
[----:B------:R-:W-:Y:S01]  /*5ad0*/  F2FP.BF16.PACK_AB R67, R67, R66 ;  /* 0x000000424343723e */ /* 0x000fe200000010ff */
[----:B------:R-:W-:Y:S01]  /*5ae0*/  FMUL.FTZ R57, R57, c[0x0][0x2dc] ;  /* 0x0000b70039397a20 */ /* 0x000fe20000410000 */
[----:B------:R1:W-:Y:S01]  /*5af0*/  STS [R195+0x6000], R44 ;  /* 0x0060002cc3007388 */ /* 0x0003e20000000800 */
[----:B------:R-:W-:Y:S01]  /*5b00*/  FMUL.FTZ R58, R58, c[0x0][0x2dc] ;  /* 0x0000b7003a3a7a20 */ /* 0x000fe20000410000 */
[----:B------:R-:W-:Y:S01]  /*5b10*/  USHF.L.U64.HI UR5, UR4, UR6, UR5 ;  /* 0x0000000604057299 */ /* 0x000fe20008010205 */
[----:B------:R-:W-:Y:S01]  /*5b20*/  FMUL.FTZ R59, R59, c[0x0][0x2dc] ;  /* 0x0000b7003b3b7a20 */ /* 0x000fe20000410000 */
[----:B------:R-:W-:Y:S01]  /*5b30*/  F2FP.BF16.PACK_AB R56, R57, R56 ;  /* 0x000000383938723e */ /* 0x000fe200000010ff */
[----:B------:R-:W-:Y:S01]  /*5b40*/  IMAD R5, R5, c[0x0][0x390], RZ ;  /* 0x0000e40005057a24 */ /* 0x000fe200078e02ff */
[----:B------:R1:W-:Y:S01]  /*5b50*/  STS [R195+0x6400], R46 ;  /* 0x0064002ec3007388 */ /* 0x0003e20000000800 */
[----:B------:R-:W-:Y:S01]  /*5b60*/  FMUL.FTZ R60, R60, c[0x0][0x2dc] ;  /* 0x0000b7003c3c7a20 */ /* 0x000fe20000410000 */
[----:B------:R-:W-:Y:S01]  /*5b70*/  F2FP.BF16.PACK_AB R58, R59, R58 ;  /* 0x0000003a3b3a723e */ /* 0x000fe200000010ff */
[----:B------:R-:W-:Y:S01]  /*5b80*/  FMUL.FTZ R61, R61, c[0x0][0x2dc] ;  /* 0x0000b7003d3d7a20 */ /* 0x000fe20000410000 */
[----:B------:R-:W-:Y:S01]  /*5b90*/  STS [R193+0x4000], R52 ;  /* 0x00400034c1007388 */ /* 0x000fe20000000800 */
[----:B------:R-:W-:-:S02]  /*5ba0*/  FMUL.FTZ R62, R62, c[0x0][0x2dc] ;  /* 0x0000b7003e3e7a20 */ /* 0x000fc40000410000 */
[----:B------:R-:W-:Y:S01]  /*5bb0*/  FMUL.FTZ R63, R63, c[0x0][0x2dc] ;  /* 0x0000b7003f3f7a20 */ /* 0x000fe20000410000 */
[----:B------:R-:W-:Y:S01]  /*5bc0*/  F2FP.BF16.PACK_AB R61, R61, R60 ;  /* 0x0000003c3d3d723e */ /* 0x000fe200000010ff */
[C-C-:B------:R-:W-:Y:S01]  /*5bd0*/  IMAD.WIDE.U32 R12, R0.reuse, c[0x0][0x388], R10.reuse ;  /* 0x0000e200000c7a25 */ /* 0x140fe200078e000a */
[----:B------:R-:W-:Y:S02]  /*5be0*/  STS [R193+0x4400], R54 ;  /* 0x00440036c1007388 */ /* 0x000fe40000000800 */
[----:B------:R-:W-:Y:S01]  /*5bf0*/  F2FP.BF16.PACK_AB R63, R63, R62 ;  /* 0x0000003e3f3f723e */ /* 0x000fe200000010ff */
[C---:B------:R-:W-:Y:S01]  /*5c00*/  IMAD.WIDE.U32 R10, R0.reuse, c[0x0][0x390], R10 ;  /* 0x0000e400000a7a25 */ /* 0x040fe200078e000a */
[----:B------:R-:W-:Y:S01]  /*5c10*/  STS [R200+0x4000], R65 ;  /* 0x00400041c8007388 */ /* 0x000fe20000000800 */
[----:B-1----:R-:W-:Y:S02]  /*5c20*/  MOV R20, R12 ;  /* 0x0000000c00147202 */ /* 0x002fe40000000f00 */
[C---:B------:R-:W-:Y:S01]  /*5c30*/  IMAD R4, R0.reuse, c[0x0][0x38c], R7 ;  /* 0x0000e30000047a24 */ /* 0x040fe200078e0207 */
[----:B------:R-:W-:Y:S01]  /*5c40*/  STS [R200+0x4400], R67 ;  /* 0x00440043c8007388 */ /* 0x000fe20000000800 */
[----:B------:R-:W-:Y:S01]  /*5c50*/  IMAD R5, R0, c[0x0][0x394], R5 ;  /* 0x0000e50000057a24 */ /* 0x000fe200078e0205 */
[----:B------:R-:W-:Y:S01]  /*5c60*/  MOV R18, R10 ;  /* 0x0000000a00127202 */ /* 0x000fe20000000f00 */
[----:B------:R-:W-:Y:S01]  /*5c70*/  IMAD.WIDE.U32 R16, R188, c[0x0][0x3a0], RZ ;  /* 0x0000e800bc107a25 */ /* 0x000fe200078e00ff */
[----:B------:R-:W1:Y:S01]  /*5c80*/  S2R R0, SR_CTAID.Z ;  /* 0x0000000000007919 */ /* 0x000e620000002700 */
[----:B------:R-:W-:-:S02]  /*5c90*/  IADD3 R21, R13, R4, RZ ;  /* 0x000000040d157210 */ /* 0x000fc40007ffe0ff */
[----:B------:R-:W-:Y:S01]  /*5ca0*/  IMAD R3, R3, c[0x0][0x3a8], RZ ;  /* 0x0000ea0003037a24 */ /* 0x000fe200078e02ff */
[----:B------:R-:W-:Y:S01]  /*5cb0*/  STS [R193+0x6000], R56 ;  /* 0x00600038c1007388 */ /* 0x000fe20000000800 */
[C---:B------:R-:W-:Y:S01]  /*5cc0*/  IMAD.WIDE.U32 R14, R188.reuse, c[0x0][0x3a8], RZ ;  /* 0x0000ea00bc0e7a25 */ /* 0x040fe200078e00ff */
[----:B------:R-:W-:Y:S02]  /*5cd0*/  IADD3 R9, R17, R8, RZ ;  /* 0x0000000811097210 */ /* 0x000fe40007ffe0ff */
[----:B------:R-:W-:Y:S01]  /*5ce0*/  STS [R193+0x6400], R58 ;  /* 0x0064003ac1007388 */ /* 0x000fe20000000800 */
[----:B------:R-:W-:Y:S01]  /*5cf0*/  IMAD R2, R188, c[0x0][0x3ac], R3 ;  /* 0x0000eb00bc027a24 */ /* 0x000fe200078e0203 */
[----:B------:R-:W-:Y:S01]  /*5d00*/  MOV R8, R16 ;  /* 0x0000001000087202 */ /* 0x000fe20000000f00 */
[----:B----4-:R-:W-:Y:S01]  /*5d10*/  IMAD R36, R198, c[0x0][0x3a8], RZ ;  /* 0x0000ea00c6247a24 */ /* 0x010fe200078e02ff */
[----:B------:R-:W-:Y:S01]  /*5d20*/  STS [R200+0x6000], R61 ;  /* 0x0060003dc8007388 */ /* 0x000fe20000000800 */
[----:B------:R-:W-:-:S02]  /*5d30*/  IADD3 R19, R11, R5, RZ ;  /* 0x000000050b137210 */ /* 0x000fc40007ffe0ff */
[----:B------:R-:W-:Y:S01]  /*5d40*/  IADD3 R3, R15, R2, RZ ;  /* 0x000000020f037210 */ /* 0x000fe20007ffe0ff */
[----:B------:R-:W-:Y:S01]  /*5d50*/  STS [R200+0x6400], R63 ;  /* 0x0064003fc8007388 */ /* 0x000fe20000000800 */
[----:B------:R-:W-:Y:S01]  /*5d60*/  MOV R2, R14 ;  /* 0x0000000e00027202 */ /* 0x000fe20000000f00 */
[----:B------:R-:W-:Y:S02]  /*5d70*/  IMAD R14, R198, c[0x0][0x3a0], RZ ;  /* 0x0000e800c60e7a24 */ /* 0x000fe400078e02ff */
[----:B------:R-:W-:Y:S01]  /*5d80*/  BAR.SYNC.DEFER_BLOCKING 0x0 ;  /* 0x0000000000007b1d */ /* 0x000fe20000010000 */
[----:B---3--:R-:W-:Y:S01]  /*5d90*/  IMAD.WIDE.U32 R38, R199, c[0x0][0x3a0], R8 ;  /* 0x0000e800c7267a25 */ /* 0x008fe200078e0008 */
[----:B-1----:R-:W-:-:S03]  /*5da0*/  SHF.R.S32.HI R17, RZ, 0x1f, R0 ;  /* 0x0000001fff117819 */ /* 0x002fc60000011400 */
[----:B------:R-:W-:-:S04]  /*5db0*/  IMAD.WIDE.U32 R20, R0, c[0x0][0x3b8], R20 ;  /* 0x0000ee0000147a25 */ /* 0x000fc800078e0014 */
[C---:B------:R-:W-:Y:S02]  /*5dc0*/  IMAD R11, R17.reuse, c[0x0][0x3b8], RZ ;  /* 0x0000ee00110b7a24 */ /* 0x040fe400078e02ff */
[----:B------:R-:W-:Y:S02]  /*5dd0*/  IMAD R17, R17, c[0x0][0x3c0], RZ ;  /* 0x0000f00011117a24 */ /* 0x000fe400078e02ff */
[----:B------:R-:W-:Y:S02]  /*5de0*/  IMAD R16, R0, c[0x0][0x3bc], R11 ;  /* 0x0000ef0000107a24 */ /* 0x000fe400078e020b */
[----:B--2---:R-:W-:Y:S01]  /*5df0*/  IMAD.WIDE.U32 R40, R199, c[0x0][0x3a8], R2 ;  /* 0x0000ea00c7287a25 */ /* 0x004fe200078e0002 */
[----:B------:R-:W-:-:S03]  /*5e00*/  IADD3 R2, P1, R20, R38, RZ ;  /* 0x0000002614027210 */ /* 0x000fc60007f3e0ff */
[----:B------:R-:W-:Y:S02]  /*5e10*/  IMAD R37, R199, c[0x0][0x3a4], R14 ;  /* 0x0000e900c7257a24 */ /* 0x000fe400078e020e */
[C---:B------:R-:W-:Y:S02]  /*5e20*/  IMAD R3, R0.reuse, c[0x0][0x3c4], R17 ;  /* 0x0000f10000037a24 */ /* 0x040fe400078e0211 */
[----:B------:R-:W-:Y:S01]  /*5e30*/  IMAD.WIDE.U32 R18, R0, c[0x0][0x3c0], R18 ;  /* 0x0000f00000127a25 */ /* 0x000fe200078e0012 */
[----:B------:R-:W1:Y:S01]  /*5e40*/  LDS.128 R4, [R210+0x6000] ;  /* 0x00600000d2047984 */ /* 0x000e620000000c00 */
[----:B------:R-:W-:Y:S02]  /*5e50*/  IADD3 R0, R21, R16, RZ ;  /* 0x0000001015007210 */ /* 0x000fe40007ffe0ff */
[----:B------:R-:W-:Y:S01]  /*5e60*/  IMAD R36, R199, c[0x0][0x3ac], R36 ;  /* 0x0000eb00c7247a24 */ /* 0x000fe200078e0224 */
[----:B------:R-:W2:Y:S01]  /*5e70*/  LDS.128 R12, [R210+0x7000] ;  /* 0x00700000d20c7984 */ /* 0x000ea20000000c00 */
[----:B------:R-:W-:-:S02]  /*5e80*/  IADD3 R3, R19, R3, RZ ;  /* 0x0000000313037210 */ /* 0x000fc40007ffe0ff */
[----:B------:R-:W-:Y:S01]  /*5e90*/  IADD3 R38, P0, R18, R40, RZ ;  /* 0x0000002812267210 */ /* 0x000fe20007f1e0ff */
[----:B------:R-:W3:Y:S01]  /*5ea0*/  LDS.128 R8, [R210+0x8000] ;  /* 0x00800000d2087984 */ /* 0x000ee20000000c00 */
[----:B------:R-:W-:Y:S02]  /*5eb0*/  IADD3.X R37, R0, R39, R37, P1, !PT ;  /* 0x0000002700257210 */ /* 0x000fe40000ffe425 */
[----:B------:R-:W-:Y:S01]  /*5ec0*/  LEA R40, P1, R2, c[0x0][0x340], 0x1 ;  /* 0x0000d00002287a11 */ /* 0x000fe200078208ff */
[----:B------:R-:W4:Y:S01]  /*5ed0*/  LDS.128 R28, [R210+0x9000] ;  /* 0x00900000d21c7984 */ /* 0x000f220000000c00 */
[----:B------:R-:W-:Y:S02]  /*5ee0*/  IADD3.X R3, R3, R41, R36, P0, !PT ;  /* 0x0000002903037210 */ /* 0x000fe400007fe424 */
[----:B------:R-:W-:Y:S01]  /*5ef0*/  LEA R36, P0, R38, c[0x0][0x348], 0x1 ;  /* 0x0000d20026247a11 */ /* 0x000fe200078008ff */
[----:B------:R-:W4:Y:S01]  /*5f00*/  LDS.128 R24, [R210+0xa000] ;  /* 0x00a00000d2187984 */ /* 0x000f220000000c00 */
[----:B------:R-:W-:-:S02]  /*5f10*/  LEA.HI.X R41, R2, c[0x0][0x344], R37, 0x1, P1 ;  /* 0x0000d10002297a11 */ /* 0x000fc400008f0c25 */
[----:B------:R-:W-:Y:S01]  /*5f20*/  IADD3 R2, P1, R40, UR29, RZ ;  /* 0x0000001d28027c10 */ /* 0x000fe2000ff3e0ff */
[----:B------:R-:W4:Y:S01]  /*5f30*/  LDS.128 R20, [R210+0xb000] ;  /* 0x00b00000d2147984 */ /* 0x000f220000000c00 */
[----:B------:R-:W-:Y:S02]  /*5f40*/  LEA.HI.X R37, R38, c[0x0][0x34c], R3, 0x1, P0 ;  /* 0x0000d30026257a11 */ /* 0x000fe400000f0c03 */
[----:B------:R-:W-:Y:S01]  /*5f50*/  IADD3.X R3, R41, UR34, RZ, P1, !PT ;  /* 0x0000002229037c10 */ /* 0x000fe20008ffe4ff */
[----:B------:R-:W4:Y:S01]  /*5f60*/  LDS.128 R16, [R210+0xc000] ;  /* 0x00c00000d2107984 */ /* 0x000f220000000c00 */
[----:B------:R-:W-:Y:S02]  /*5f70*/  IADD3 R38, P0, R36, UR35, RZ ;  /* 0x0000002324267c10 */ /* 0x000fe4000ff1e0ff */
[----:B------:R-:W-:Y:S01]  /*5f80*/  IADD3 R44, P1, R2, UR29, RZ ;  /* 0x0000001d022c7c10 */ /* 0x000fe2000ff3e0ff */
[----:B------:R-:W4:Y:S01]  /*5f90*/  LDS.128 R32, [R210+0xd000] ;  /* 0x00d00000d2207984 */ /* 0x000f220000000c00 */
[----:B------:R-:W-:-:S02]  /*5fa0*/  IADD3.X R39, R37, UR5, RZ, P0, !PT ;  /* 0x0000000525277c10 */ /* 0x000fc400087fe4ff */
[----:B------:R-:W-:Y:S02]  /*5fb0*/  IADD3.X R45, R3, UR34, RZ, P1, !PT ;  /* 0x00000022032d7c10 */ /* 0x000fe40008ffe4ff */
[----:B------:R-:W-:Y:S02]  /*5fc0*/  IADD3 R46, P0, R38, UR35, RZ ;  /* 0x00000023262e7c10 */ /* 0x000fe4000ff1e0ff */
[----:B------:R-:W-:Y:S02]  /*5fd0*/  IADD3 R42, P1, R44, UR29, RZ ;  /* 0x0000001d2c2a7c10 */ /* 0x000fe4000ff3e0ff */
[----:B------:R-:W-:Y:S02]  /*5fe0*/  IADD3.X R47, R39, UR5, RZ, P0, !PT ;  /* 0x00000005272f7c10 */ /* 0x000fe400087fe4ff */
[----:B------:R-:W-:Y:S01]  /*5ff0*/  IADD3.X R43, R45, UR34, RZ, P1, !PT ;  /* 0x000000222d2b7c10 */ /* 0x000fe20008ffe4ff */
        /* <DEDUP_REMOVED lines=10> */
.L_x_1190:
        /* <DEDUP_REMOVED lines=11> */
.L_x_1197:
[----:B------:R-:W-:Y:S05]  /*6150*/  EXIT ;  /* 0x000000000000794d */ /* 0x000fea0003800000 */
.L_x_1199:
        /* <DEDUP_REMOVED lines=10> */
.L_x_2472:


//--------------------- .text._ZN5flash44flash_bwd_dq_dk_dv_loop_seqk_parallel_kernelI23Flash_bwd_kernel_traitsILi64ELi64ELi128ELi8ELi2ELi4ELi4ELb1ELb0EN7cutlass10bfloat16_tE19Flash_kernel_traitsILi64ELi64ELi128ELi8ES3_EELb0ELb0ELb0ELb0ELb1ELb1ELb1EEEvNS_16Flash_bwd_paramsE --------------------------
	.section	.text._ZN5flash44flash_bwd_dq_dk_dv_loop_seqk_parallel_kernelI23Flash_bwd_kernel_traitsILi64ELi64ELi128ELi8ELi2ELi4ELi4ELb1ELb0EN7cutlass10bfloat16_tE19Flash_kernel_traitsILi64ELi64ELi128ELi8ES3_EELb0ELb0ELb0ELb0ELb1ELb1ELb1EEEvNS_16Flash_bwd_paramsE,"ax",@progbits
	.sectioninfo	@"SHI_REGISTERS=255"
	.align	128
        .global         _ZN5flash44flash_bwd_dq_dk_dv_loop_seqk_parallel_kernelI23Flash_bwd_kernel_traitsILi64ELi64ELi128ELi8ELi2ELi4ELi4ELb1ELb0EN7cutlass10bfloat16_tE19Flash_kernel_traitsILi64ELi64ELi128ELi8ES3_EELb0ELb0ELb0ELb0ELb1ELb1ELb1EEEvNS_16Flash_bwd_paramsE
        .type           _ZN5flash44flash_bwd_dq_dk_dv_loop_seqk_parallel_kernelI23Flash_bwd_kernel_traitsILi64ELi64ELi128ELi8ELi2ELi4ELi4ELb1ELb0EN7cutlass10bfloat16_tE19Flash_kernel_traitsILi64ELi64ELi128ELi8ES3_EELb0ELb0ELb0ELb0ELb1ELb1ELb1EEEvNS_16Flash_bwd_paramsE,@function
        .size           _ZN5flash44flash_bwd_dq_dk_dv_loop_seqk_parallel_kernelI23Flash_bwd_kernel_traitsILi64ELi64ELi128ELi8ELi2ELi4ELi4ELb1ELb0EN7cutlass10bfloat16_tE19Flash_kernel_traitsILi64ELi64ELi128ELi8ES3_EELb0ELb0ELb0ELb0ELb1ELb1ELb1EEEvNS_16Flash_bwd_paramsE,(.L_x_2473 - _ZN5flash44flash_bwd_dq_dk_dv_loop_seqk_parallel_kernelI23Flash_bwd_kernel_traitsILi64ELi64ELi128ELi8ELi2ELi4ELi4ELb1ELb0EN7cutlass10bfloat16_tE19Flash_kernel_traitsILi64ELi64ELi128ELi8ES3_EELb0ELb0ELb0ELb0ELb1ELb1ELb1EEEvNS_16Flash_bwd_paramsE)
        .other          _ZN5flash44flash_bwd_dq_dk_dv_loop_seqk_parallel_kernelI23Flash_bwd_kernel_traitsILi64ELi64ELi128ELi8ELi2ELi4ELi4ELb1ELb0EN7cutlass10bfloat16_tE19Flash_kernel_traitsILi64ELi64ELi128ELi8ES3_EELb0ELb0ELb0ELb0ELb1ELb1ELb1EEEvNS_16Flash_bwd_paramsE,@"STO_CUDA_ENTRY STV_DEFAULT"
_ZN5flash44flash_bwd_dq_dk_dv_loop_seqk_parallel_kernelI23Flash_bwd_kernel_traitsILi64ELi64ELi128ELi8ELi2ELi4ELi4ELb1ELb0EN7cutlass10bfloat16_tE19Flash_kernel_traitsILi64ELi64ELi128ELi8ES3_EELb0ELb0ELb0ELb0ELb1ELb1ELb1EEEvNS_16Flash_bwd_paramsE:
.text._ZN5flash44flash_bwd_dq_dk_dv_loop_seqk_parallel_kernelI23Flash_bwd_kernel_traitsILi64ELi64ELi128ELi8ELi2ELi4ELi4ELb1ELb0EN7cutlass10bfloat16_tE19Flash_kernel_traitsILi64ELi64ELi128ELi8ES3_EELb0ELb0ELb0ELb0ELb1ELb1ELb1EEEvNS_16Flash_bwd_paramsE:
        /* <DEDUP_REMOVED lines=13> */
[----:B------:R-:W-:Y:S01]  /*00d0*/  IMAD.MOV.U32 R197, RZ, RZ, -0x10 ;  /* 0xfffffff0ffc57424 */ /* 0x000fe200078e00ff */
[----:B------:R-:W-:Y:S02]  /*00e0*/  ULDC UR51, c[0x0][0x1c0] ;  /* 0x0000700000337ab9 */ /* 0x000fe40000000800 */
        /* <DEDUP_REMOVED lines=8> */
[----:B------:R-:W-:Y:S02]  /*0170*/  UIADD3 UR15, UR12, UR16, URZ ;  /* 0x000000100c0f7290 */ /* 0x000fe4000fffe03f */
[----:B------:R-:W-:Y:S01]  /*0180*/  UIMAD UR54, UR53, UR6, UR54 ;  /* 0x00000006353672a4 */ /* 0x000fe2000f8e0236 */
[----:B-1----:R-:W-:Y:S01]  /*0190*/  SHF.R.S32.HI R0, RZ, 0x1f, R11 ;  /* 0x0000001fff007819 */ /* 0x002fe2000001140b */
[----:B------:R-:W-:-:S02]  /*01a0*/  UIADD3 UR14, UR12, UR15, URZ ;  /* 0x0000000f0c0e7290 */ /* 0x000fc4000fffe03f */
[----:B------:R-:W-:Y:S01]  /*01b0*/  USHF.R.S32.HI UR6, URZ, 0x1f, UR42 ;  /* 0x0000001f3f067899 */ /* 0x000fe2000801142a */
[CC--:B------:R-:W-:Y:S01]  /*01c0*/  LEA.HI R5, R0.reuse, R11.reuse, RZ, 0x5 ;  /* 0x0000000b00057211 */ /* 0x0c0fe200078f28ff */
[----:B------:R-:W-:Y:S01]  /*01d0*/  USHF.L.U32 UR50, UR49, 0x6, URZ ;  /* 0x0000000631327899 */ /* 0x000fe2000800063f */
[CC--:B------:R-:W-:Y:S01]  /*01e0*/  LEA.HI R10, R0.reuse, R11.reuse, RZ, 0x3 ;  /* 0x0000000b000a7211 */ /* 0x0c0fe200078f18ff */
[----:B------:R-:W-:Y:S01]  /*01f0*/  UIADD3 UR13, UR12, UR14, URZ ;  /* 0x0000000e0c0d7290 */ /* 0x000fe2000fffe03f */
[CC--:B------:R-:W-:Y:S01]  /*0200*/  LEA.HI R3, R0.reuse, R11.reuse, RZ, 0x4 ;  /* 0x0000000b00037211 */ /* 0x0c0fe200078f20ff */
[----:B------:R-:W-:Y:S01]  /*0210*/  ULDC UR7, c[0x0][0x224] ;  /* 0x0000890000077ab9 */ /* 0x000fe20000000800 */
[CC--:B------:R-:W-:Y:S01]  /*0220*/  LEA.HI R13, R0.reuse, R11.reuse, RZ, 0x6 ;  /* 0x0000000b000d7211 */ /* 0x0c0fe200078f30ff */
[----:B------:R-:W-:Y:S01]  /*0230*/  UIMAD.WIDE.U32 UR42, UR42, UR51, URZ ;  /* 0x000000332a2a72a5 */ /* 0x000fe2000f8e003f */
[CC--:B------:R-:W-:Y:S01]  /*0240*/  LEA.HI R6, R0.reuse, R11.reuse, RZ, 0x2 ;  /* 0x0000000b00067211 */ /* 0x0c0fe200078f10ff */
[----:B------:R-:W-:Y:S01]  /*0250*/  ULDC.64 UR4, c[0x0][0x118] ;  /* 0x0000460000047ab9 */ /* 0x000fe20000000a00 */
[----:B------:R-:W-:Y:S01]  /*0260*/  LEA.HI R14, R0, R11, RZ, 0x7 ;  /* 0x0000000b000e7211 */ /* 0x000fe200078f38ff */
[----:B------:R-:W-:Y:S01]  /*0270*/  UMOV UR57, 0x4 ;  /* 0x0000000400397882 */ /* 0x000fe20000000000 */
[--C-:B------:R-:W-:Y:S01]  /*0280*/  SHF.R.S32.HI R0, RZ, 0x5, R5.reuse ;  /* 0x00000005ff007819 */ /* 0x100fe20000011405 */
[----:B------:R-:W-:Y:S01]  /*0290*/  ULDC.64 UR60, c[0x0][0x3c8] ;  /* 0x0000f200003c7ab9 */ /* 0x000fe20000000a00 */
[----:B------:R-:W-:Y:S01]  /*02a0*/  SHF.R.S32.HI R2, RZ, 0x1f, R5 ;  /* 0x0000001fff027819 */ /* 0x000fe20000011405 */
[----:B------:R-:W-:Y:S01]  /*02b0*/  ULDC UR59, c[0x0][0x22c] ;  /* 0x00008b00003b7ab9 */ /* 0x000fe20000000800 */
[C---:B------:R-:W-:Y:S01]  /*02c0*/  LOP3.LUT R4, R5.reuse, 0xffffffe0, RZ, 0xc0, !PT ;  /* 0xffffffe005047812 */ /* 0x040fe200078ec0ff */
[----:B------:R-:W-:Y:S01]  /*02d0*/  UMOV UR58, 0x6 ;  /* 0x00000006003a7882 */ /* 0x000fe20000000000 */
[-C--:B------:R-:W-:Y:S01]  /*02e0*/  LEA.HI R2, R2, R0.reuse, RZ, 0x2 ;  /* 0x0000000002027211 */ /* 0x080fe200078f10ff */
[----:B------:R-:W-:Y:S01]  /*02f0*/  UMOV UR46, 0xffffe000 ;  /* 0xffffe000002e7882 */ /* 0x000fe20000000000 */
[----:B------:R-:W-:Y:S01]  /*0300*/  LEA.HI R5, R5, R0, RZ, 0x1 ;  /* 0x0000000005057211 */ /* 0x000fe200078f08ff */
[----:B------:R-:W-:Y:S01]  /*0310*/  IMAD.IADD R9, R11, 0x1, -R4 ;  /* 0x000000010b097824 */ /* 0x000fe200078e0a04 */
[----:B------:R-:W-:Y:S01]  /*0320*/  LOP3.LUT R2, R2, 0xfffffffc, RZ, 0xc0, !PT ;  /* 0xfffffffc02027812 */ /* 0x000fe200078ec0ff */
[----:B------:R-:W-:Y:S01]  /*0330*/  UIADD3 UR53, UR53, UR7, URZ ;  /* 0x0000000735357290 */ /* 0x000fe2000fffe03f */
[----:B------:R-:W-:Y:S01]  /*0340*/  LOP3.LUT R4, R5, 0xfffffffe, RZ, 0xc0, !PT ;  /* 0xfffffffe05047812 */ /* 0x000fe200078ec0ff */
[----:B------:R-:W-:Y:S01]  /*0350*/  UIMAD UR51, UR6, UR51, URZ ;  /* 0x00000033063372a4 */ /* 0x000fe2000f8e023f */
[----:B------:R-:W-:Y:S01]  /*0360*/  SHF.R.S32.HI R5, RZ, 0x4, R3 ;  /* 0x00000004ff057819 */ /* 0x000fe20000011403 */
[C---:B------:R-:W-:Y:S01]  /*0370*/  IMAD.IADD R180, R0.reuse, 0x1, -R2 ;  /* 0x0000000100b47824 */ /* 0x040fe200078e0a02 */
[C---:B------:R-:W-:Y:S01]  /*0380*/  LOP3.LUT R8, R3.reuse, 0xfffffff0, RZ, 0xc0, !PT ;  /* 0xfffffff003087812 */ /* 0x040fe200078ec0ff */
[----:B------:R-:W-:Y:S01]  /*0390*/  IMAD.IADD R189, R0, 0x1, -R4 ;  /* 0x0000000100bd7824 */ /* 0x000fe200078e0a04 */
[----:B------:R-:W-:Y:S01]  /*03a0*/  LEA.HI R2, R3, R5, RZ, 0x1 ;  /* 0x0000000503027211 */ /* 0x000fe200078f08ff */
[----:B------:R-:W-:Y:S01]  /*03b0*/  UIMAD UR24, UR49, 0x18, URZ ;  /* 0x00000018311878a4 */ /* 0x000fe2000f8e023f */
[----:B------:R-:W-:Y:S01]  /*03c0*/  SHF.R.S32.HI R3, RZ, 0x2, R6 ;  /* 0x00000002ff037819 */ /* 0x000fe20000011406 */
[C---:B------:R-:W-:Y:S01]  /*03d0*/  IMAD.IADD R8, R11.reuse, 0x1, -R8 ;  /* 0x000000010b087824 */ /* 0x040fe200078e0a08 */
[----:B------:R-:W-:Y:S01]  /*03e0*/  SHF.R.S32.HI R0, RZ, 0x1f, R6 ;  /* 0x0000001fff007819 */ /* 0x000fe20000011406 */
[----:B------:R-:W-:Y:S01]  /*03f0*/  USHF.L.U32 UR23, UR49, 0x5, URZ ;  /* 0x0000000531177899 */ /* 0x000fe2000800063f */
[----:B------:R-:W-:Y:S01]  /*0400*/  LOP3.LUT R7, R10, 0xfffffff8, RZ, 0xc0, !PT ;  /* 0xfffffff80a077812 */ /* 0x000fe200078ec0ff */
[----:B------:R-:W-:Y:S01]  /*0410*/  UIMAD UR22, UR49, 0x28, URZ ;  /* 0x00000028311678a4 */ /* 0x000fe2000f8e023f */
[----:B------:R-:W-:Y:S01]  /*0420*/  LOP3.LUT R12, R6, 0x7ffffffc, RZ, 0xc0, !PT ;  /* 0x7ffffffc060c7812 */ /* 0x000fe200078ec0ff */
[----:B------:R-:W-:Y:S01]  /*0430*/  UIMAD UR21, UR49, 0x30, URZ ;  /* 0x00000030311578a4 */ /* 0x000fe2000f8e023f */
[----:B------:R-:W-:Y:S01]  /*0440*/  LEA.HI R0, R0, R3, RZ, 0x3 ;  /* 0x0000000300007211 */ /* 0x000fe200078f18ff */
[C---:B------:R-:W-:Y:S01]  /*0450*/  IMAD.IADD R7, R11.reuse, 0x1, -R7 ;  /* 0x000000010b077824 */ /* 0x040fe200078e0a07 */
[----:B------:R-:W-:Y:S01]  /*0460*/  LOP3.LUT R2, R2, 0xfffffffe, RZ, 0xc0, !PT ;  /* 0xfffffffe02027812 */ /* 0x000fe200078ec0ff */
[----:B------:R-:W-:Y:S01]  /*0470*/  IMAD.IADD R15, R11, 0x1, -R12 ;  /* 0x000000010b0f7824 */ /* 0x000fe200078e0a0c */
[----:B------:R-:W-:Y:S01]  /*0480*/  LOP3.LUT R0, R0, 0xfffffff8, RZ, 0xc0, !PT ;  /* 0xfffffff800007812 */ /* 0x000fe200078ec0ff */
[----:B------:R-:W-:Y:S01]  /*0490*/  IMAD.SHL.U32 R248, R7, 0x8, RZ ;  /* 0x0000000807f87824 */ /* 0x000fe200078e00ff */
[----:B------:R-:W-:Y:S01]  /*04a0*/  SHF.R.S32.HI R246, RZ, 0x3, R10 ;  /* 0x00000003fff67819 */ /* 0x000fe2000001140a */
[----:B------:R-:W-:Y:S01]  /*04b0*/  IMAD.IADD R11, R5, 0x1, -R2 ;  /* 0x00000001050b7824 */ /* 0x000fe200078e0a02 */
[----:B------:R-:W-:Y:S01]  /*04c0*/  SHF.R.S32.HI R2, RZ, 0x1f, R9 ;  /* 0x0000001fff027819 */ /* 0x000fe20000011409 */
[----:B------:R-:W-:Y:S01]  /*04d0*/  IMAD.IADD R5, R3, 0x1, -R0 ;  /* 0x0000000103057824 */ /* 0x000fe200078e0a00 */
[----:B------:R-:W-:Y:S01]  /*04e0*/  SHF.R.S32.HI R6, RZ, 0x6, R13 ;  /* 0x00000006ff067819 */ /* 0x000fe2000001140d */
[----:B------:R-:W-:Y:S01]  /*04f0*/  IMAD.SHL.U32 R0, R246, 0x40, RZ ;  /* 0x00000040f6007824 */ /* 0x000fe200078e00ff */
[----:B------:R-:W-:Y:S01]  /*0500*/  LEA.HI R16, R2, R9, RZ, 0x2 ;  /* 0x0000000902107211 */ /* 0x000fe200078f10ff */
[----:B------:R-:W-:Y:S01]  /*0510*/  IMAD.SHL.U32 R4, R11, 0x200, RZ ;  /* 0x000002000b047824 */ /* 0x000fe200078e00ff */
[----:B------:R-:W-:Y:S01]  /*0520*/  SHF.R.S32.HI R2, RZ, 0x1f, R8 ;  /* 0x0000001fff027819 */ /* 0x000fe20000011408 */
[----:B------:R-:W-:Y:S01]  /*0530*/  UIMAD UR20, UR49, 0x38, URZ ;  /* 0x00000038311478a4 */ /* 0x000fe2000f8e023f */
[----:B------:R-:W-:Y:S01]  /*0540*/  LOP3.LUT R0, R0, 0x1c0, RZ, 0xc0, !PT ;  /* 0x000001c000007812 */ /* 0x000fe200078ec0ff */
[----:B------:R-:W-:Y:S01]  /*0550*/  USHF.R.S32.HI UR52, URZ, 0x1f, UR50 ;  /* 0x0000001f3f347899 */ /* 0x000fe20008011432 */
[----:B------:R-:W-:Y:S01]  /*0560*/  LEA.HI R12, R2, R8, RZ, 0x3 ;  /* 0x00000008020c7211 */ /* 0x000fe200078f18ff */
[----:B------:R-:W-:Y:S01]  /*0570*/  UIADD3 UR19, UR12, UR13, URZ ;  /* 0x0000000d0c137290 */ /* 0x000fe2000fffe03f */
[----:B------:R-:W-:Y:S01]  /*0580*/  SHF.R.U32.HI R3, RZ, 0x3, R0 ;  /* 0x00000003ff037819 */ /* 0x000fe20000011600 */
[----:B------:R-:W-:Y:S01]  /*0590*/  UMOV UR56, 0x6 ;  /* 0x0000000600387882 */ /* 0x000fe20000000000 */
[----:B------:R-:W-:-:S02]  /*05a0*/  LOP3.LUT R2, R0, 0x38, R248, 0xf8, !PT ;  /* 0x0000003800027812 */ /* 0x000fc400078ef8f8 */
[----:B------:R-:W-:Y:S02]  /*05b0*/  LOP3.LUT R0, R12, 0xfffffff8, RZ, 0xc0, !PT ;  /* 0xfffffff80c007812 */ /* 0x000fe400078ec0ff */
[----:B------:R-:W-:Y:S01]  /*05c0*/  LOP3.LUT R241, R2, R3, RZ, 0x3c, !PT ;  /* 0x0000000302f17212 */ /* 0x000fe200078e3cff */
[----:B------:R-:W-:Y:S01]  /*05d0*/  IMAD.SHL.U32 R2, R180, 0x10, RZ ;  /* 0x00000010b4027824 */ /* 0x000fe200078e00ff */
[----:B------:R-:W-:Y:S01]  /*05e0*/  LOP3.LUT R3, R5, 0x1, RZ, 0xc0, !PT ;  /* 0x0000000105037812 */ /* 0x000fe200078ec0ff */
[----:B------:R-:W-:Y:S01]  /*05f0*/  IMAD.IADD R17, R8, 0x1, -R0 ;  /* 0x0000000108117824 */ /* 0x000fe200078e0a00 */
[----:B------:R-:W-:Y:S01]  /*0600*/  SHF.R.S32.HI R8, RZ, 0x7, R14 ;  /* 0x00000007ff087819 */ /* 0x000fe2000001140e */
[----:B------:R-:W-:Y:S01]  /*0610*/  IMAD.SHL.U32 R0, R7, 0x40, RZ ;  /* 0x0000004007007824 */ /* 0x000fe200078e00ff */
[----:B------:R-:W-:Y:S01]  /*0620*/  ISETP.NE.U32.AND P0, PT, R3, 0x1, PT ;  /* 0x000000010300780c */ /* 0x000fe20003f05070 */
[----:B------:R-:W-:Y:S01]  /*0630*/  IMAD R241, R6, 0x200, R241 ;  /* 0x0000020006f17824 */ /* 0x000fe200078e02f1 */
[----:B------:R-:W-:Y:S01]  /*0640*/  LOP3.LUT P4, RZ, R7, 0x2, RZ, 0xc0, !PT ;  /* 0x0000000207ff7812 */ /* 0x000fe2000788c0ff */
[----:B------:R1:W-:Y:S01]  /*0650*/  STL [R1+0x8], R17 ;  /* 0x0000081101007387 */ /* 0x0003e20000100800 */
[----:B------:R-:W-:-:S02]  /*0660*/  LOP3.LUT R0, R0, 0x1c0, RZ, 0xc0, !PT ;  /* 0x000001c000007812 */ /* 0x000fc400078ec0ff */
[----:B------:R-:W-:Y:S01]  /*0670*/  LOP3.LUT P3, RZ, R7, 0x4, RZ, 0xc0, !PT ;  /* 0x0000000407ff7812 */ /* 0x000fe2000786c0ff */
[----:B------:R-:W-:Y:S01]  /*0680*/  IMAD.SHL.U32 R7, R8, 0x8, RZ ;  /* 0x0000000808077824 */ /* 0x000fe200078e00ff */
[C---:B------:R-:W-:Y:S02]  /*0690*/  LOP3.LUT R176, R0.reuse, 0x8, R10, 0xf8, !PT ;  /* 0x0000000800b07812 */ /* 0x040fe400078ef80a */
[----:B------:R-:W-:Y:S02]  /*06a0*/  SHF.R.U32.HI R3, RZ, 0x3, R0 ;  /* 0x00000003ff037819 */ /* 0x000fe40000011600 */
[----:B------:R-:W-:Y:S01]  /*06b0*/  LOP3.LUT R2, R0, 0x30, R2, 0xf8, !PT ;  /* 0x0000003000027812 */ /* 0x000fe200078ef802 */
[----:B------:R-:W-:Y:S01]  /*06c0*/  IMAD R0, R6, 0x800, R4 ;  /* 0x0000080006007824 */ /* 0x000fe200078e0204 */
[----:B------:R-:W-:Y:S01]  /*06d0*/  LOP3.LUT R176, R176, R3, RZ, 0x3c, !PT ;  /* 0x00000003b0b07212 */ /* 0x000fe200078e3cff */
[----:B------:R-:W-:Y:S01]  /*06e0*/  IMAD.SHL.U32 R6, R6, 0x20, RZ ;  /* 0x0000002006067824 */ /* 0x000fe200078e00ff */
[----:B------:R-:W-:-:S02]  /*06f0*/  LOP3.LUT R2, R2, 0x8, R10, 0xf8, !PT ;  /* 0x0000000802027812 */ /* 0x000fc400078ef80a */
[C---:B------:R-:W-:Y:S01]  /*0700*/  R2P PR, R5.reuse, 0x6 ;  /* 0x0000000605007804 */ /* 0x040fe20000000000 */
[----:B------:R-:W-:Y:S01]  /*0710*/  IMAD.IADD R176, R0, 0x1, R176 ;  /* 0x0000000100b07824 */ /* 0x000fe200078e02b0 */
[----:B------:R-:W-:Y:S01]  /*0720*/  LOP3.LUT R3, R4, R2, R3, 0xf6, !PT ;  /* 0x0000000204037212 */ /* 0x000fe200078ef603 */
[----:B------:R-:W-:Y:S01]  /*0730*/  IMAD.SHL.U32 R0, R5, 0x40, RZ ;  /* 0x0000004005007824 */ /* 0x000fe200078e00ff */
[----:B------:R-:W-:Y:S01]  /*0740*/  LOP3.LUT R2, R7, 0x8, RZ, 0xc0, !PT ;  /* 0x0000000807027812 */ /* 0x000fe200078ec0ff */
[----:B------:R-:W-:Y:S01]  /*0750*/  IMAD.SHL.U32 R7, R11, 0x10, RZ ;  /* 0x000000100b077824 */ /* 0x000fe200078e00ff */
[----:B------:R-:W-:Y:S01]  /*0760*/  SEL R197, R197, 0x10, !P0 ;  /* 0x00000010c5c57807 */ /* 0x000fe20004000000 */
[----:B------:R-:W-:Y:S01]  /*0770*/  IMAD.SHL.U32 R5, R15, 0x2, RZ ;  /* 0x000000020f057824 */ /* 0x000fe200078e00ff */
[----:B------:R-:W-:Y:S01]  /*0780*/  LOP3.LUT R0, R0, 0x1c0, RZ, 0xc0, !PT ;  /* 0x000001c000007812 */ /* 0x000fe200078ec0ff */
[----:B------:R-:W-:Y:S01]  /*0790*/  IMAD.SHL.U32 R176, R176, 0x2, RZ ;  /* 0x00000002b0b07824 */ /* 0x000fe200078e00ff */
[----:B------:R-:W-:Y:S01]  /*07a0*/  LOP3.LUT R9, R2, 0x10, R7, 0xf8, !PT ;  /* 0x0000001002097812 */ /* 0x000fe200078ef807 */
[----:B------:R-:W-:Y:S01]  /*07b0*/  IMAD.SHL.U32 R3, R3, 0x2, RZ ;  /* 0x0000000203037824 */ /* 0x000fe200078e00ff */
[----:B------:R-:W-:-:S02]  /*07c0*/  SHF.R.U32.HI R4, RZ, 0x3, R0 ;  /* 0x00000003ff047819 */ /* 0x000fc40000011600 */
[----:B------:R-:W-:Y:S02]  /*07d0*/  LOP3.LUT R6, R0, 0x20, R6, 0xf8, !PT ;  /* 0x0000002000067812 */ /* 0x000fe400078ef806 */
[----:B------:R-:W-:Y:S01]  /*07e0*/  LOP3.LUT R7, R4, R0, R2, 0x1e, !PT ;  /* 0x0000000004077212 */ /* 0x000fe200078e1e02 */
[--C-:B------:R-:W-:Y:S01]  /*07f0*/  IMAD R0, R8, 0x1000, R5.reuse ;  /* 0x0000100008007824 */ /* 0x100fe200078e0205 */
[----:B------:R-:W-:Y:S01]  /*0800*/  LOP3.LUT R6, R6, R4, RZ, 0x3c, !PT ;  /* 0x0000000406067212 */ /* 0x000fe200078e3cff */
[----:B------:R-:W-:Y:S01]  /*0810*/  IMAD R4, R180, 0x400, R5 ;  /* 0x00000400b4047824 */ /* 0x000fe200078e0205 */
[----:B------:R-:W-:Y:S01]  /*0820*/  SHF.R.S32.HI R5, RZ, 0x2, R16 ;  /* 0x00000002ff057819 */ /* 0x000fe20000011410 */
[----:B------:R-:W-:Y:S02]  /*0830*/  IMAD R0, R189, 0x400, R0 ;  /* 0x00000400bd007824 */ /* 0x000fe400078e0200 */
[----:B------:R-:W-:Y:S02]  /*0840*/  IMAD.SHL.U32 R2, R17, 0x40, RZ ;  /* 0x0000004011027824 */ /* 0x000fe400078e00ff */
[----:B------:R-:W-:-:S02]  /*0850*/  IMAD.IADD R247, R4, 0x1, R7 ;  /* 0x0000000104f77824 */ /* 0x000fc400078e0207 */
[----:B------:R-:W-:Y:S01]  /*0860*/  IMAD.IADD R199, R6, 0x1, R0 ;  /* 0x0000000106c77824 */ /* 0x000fe200078e0200 */
[----:B------:R-:W-:Y:S01]  /*0870*/  LOP3.LUT R2, R2, 0x1c0, RZ, 0xc0, !PT ;  /* 0x000001c002027812 */ /* 0x000fe200078ec0ff */
[----:B------:R-:W-:Y:S01]  /*0880*/  IMAD.SHL.U32 R0, R11, 0x8, RZ ;  /* 0x000000080b007824 */ /* 0x000fe200078e00ff */
[----:B------:R-:W-:Y:S01]  /*0890*/  LEA R247, R247, 0x6000, 0x1 ;  /* 0x00006000f7f77811 */ /* 0x000fe200078e08ff */
[----:B------:R-:W-:Y:S01]  /*08a0*/  IMAD.SHL.U32 R6, R12, 0x40, RZ ;  /* 0x000000400c067824 */ /* 0x000fe200078e00ff */
[----:B------:R-:W-:Y:S01]  /*08b0*/  SHF.R.U32.HI R4, RZ, 0x3, R2 ;  /* 0x00000003ff047819 */ /* 0x000fe20000011602 */
[----:B------:R-:W-:Y:S01]  /*08c0*/  IMAD R8, R189, 0x10, R5 ;  /* 0x00000010bd087824 */ /* 0x000fe200078e0205 */
[----:B------:R-:W-:Y:S01]  /*08d0*/  LOP3.LUT R7, R2, 0x8, R0, 0xf8, !PT ;  /* 0x0000000802077812 */ /* 0x000fe200078ef800 */
[----:B------:R-:W-:Y:S01]  /*08e0*/  IMAD.MOV.U32 R5, RZ, RZ, 0x20 ;  /* 0x00000020ff057424 */ /* 0x000fe200078e00ff */
[----:B------:R-:W-:Y:S01]  /*08f0*/  LOP3.LUT R0, R6, 0xfffffe00, RZ, 0xc0, !PT ;  /* 0xfffffe0006007812 */ /* 0x000fe200078ec0ff */
[----:B------:R-:W-:Y:S01]  /*0900*/  IMAD.SHL.U32 R199, R199, 0x2, RZ ;  /* 0x00000002c7c77824 */ /* 0x000fe200078e00ff */
[C---:B------:R-:W-:Y:S01]  /*0910*/  IADD3 R6, R247.reuse, 0x420, RZ ;  /* 0x00000420f7067810 */ /* 0x040fe20007ffe0ff */
[----:B------:R1:W-:Y:S01]  /*0920*/  STL [R1], R8 ;  /* 0x0000000801007387 */ /* 0x0003e20000100800 */
[----:B------:R-:W-:Y:S01]  /*0930*/  @P1 IADD3 R6, R247, 0x3e0, RZ ;  /* 0x000003e0f7061810 */ /* 0x000fe20007ffe0ff */
[----:B------:R-:W-:Y:S01]  /*0940*/  IMAD R189, R189, 0x400, R0 ;  /* 0x00000400bdbd7824 */ /* 0x000fe200078e0200 */
[----:B------:R-:W-:Y:S01]  /*0950*/  LOP3.LUT R2, R4, R9, R2, 0x1e, !PT ;  /* 0x0000000904027212 */ /* 0x000fe200078e1e02 */
[----:B------:R-:W-:Y:S01]  /*0960*/  IMAD R180, R180, 0x400, R0 ;  /* 0x00000400b4b47824 */ /* 0x000fe200078e0200 */
[----:B------:R-:W-:Y:S01]  /*0970*/  LOP3.LUT R4, R7, R4, RZ, 0x3c, !PT ;  /* 0x0000000407047212 */ /* 0x000fe200078e3cff */
[----:B------:R1:W-:Y:S01]  /*0980*/  STL [R1+0x4], R6 ;  /* 0x0000040601007387 */ /* 0x0003e20000100800 */
[----:B------:R-:W-:Y:S01]  /*0990*/  LOP3.LUT R188, R2, R0, RZ, 0xfc, !PT ;  /* 0x0000000002bc7212 */ /* 0x000fe200078efcff */
[----:B------:R-:W-:Y:S01]  /*09a0*/  IMAD.MOV.U32 R0, RZ, RZ, 0x40 ;  /* 0x00000040ff007424 */ /* 0x000fe200078e00ff */
[----:B------:R-:W-:Y:S01]  /*09b0*/  SEL R178, R5, 0xffffffe0, !P4 ;  /* 0xffffffe005b27807 */ /* 0x000fe20006000000 */
[----:B------:R-:W-:Y:S01]  /*09c0*/  IMAD.IADD R189, R189, 0x1, R4 ;  /* 0x00000001bdbd7824 */ /* 0x000fe200078e0204 */
[----:B------:R-:W-:Y:S01]  /*09d0*/  SEL R5, R5, 0xffffffe0, !P1 ;  /* 0xffffffe005057807 */ /* 0x000fe20004800000 */
[----:B------:R-:W-:Y:S01]  /*09e0*/  IMAD.IADD R180, R4, 0x1, R180 ;  /* 0x0000000104b47824 */ /* 0x000fe200078e02b4 */
[----:B------:R-:W-:Y:S01]  /*09f0*/  SEL R0, R0, 0xffffffc0, !P3 ;  /* 0xffffffc000007807 */ /* 0x000fe20005800000 */
[----:B------:R-:W-:Y:S01]  /*0a00*/  IMAD.IADD R179, R176, 0x1, R178 ;  /* 0x00000001b0b37824 */ /* 0x000fe200078e02b2 */
[----:B------:R-:W-:Y:S01]  /*0a10*/  IADD3 R2, R8, -0x40, RZ ;  /* 0xffffffc008027810 */ /* 0x000fe20007ffe0ff */
[----:B------:R-:W-:Y:S01]  /*0a20*/  IMAD.IADD R198, R199, 0x1, R5 ;  /* 0x00000001c7c67824 */ /* 0x000fe200078e0205 */
[C---:B------:R-:W-:Y:S01]  /*0a30*/  IADD3 R250, R247.reuse, 0x40, RZ ;  /* 0x00000040f7fa7810 */ /* 0x040fe20007ffe0ff */
[----:B------:R-:W-:Y:S01]  /*0a40*/  IMAD.IADD R177, R176, 0x1, R0 ;  /* 0x00000001b0b17824 */ /* 0x000fe200078e0200 */
[----:B------:R-:W-:Y:S01]  /*0a50*/  @P2 IADD3 R250, R247, -0x40, RZ ;  /* 0xffffffc0f7fa2810 */ /* 0x000fe20007ffe0ff */
[----:B------:R-:W-:Y:S01]  /*0a60*/  IMAD.IADD R200, R199, 0x1, R197 ;  /* 0x00000001c7c87824 */ /* 0x000fe200078e02c5 */
[----:B------:R-:W-:Y:S01]  /*0a70*/  SHF.R.S32.HI R4, RZ, 0x1f, R2 ;  /* 0x0000001fff047819 */ /* 0x000fe20000011402 */
[----:B------:R-:W-:Y:S01]  /*0a80*/  IMAD.SHL.U32 R244, R2, 0x4, RZ ;  /* 0x0000000402f47824 */ /* 0x000fe200078e00ff */
[----:B------:R-:W-:Y:S01]  /*0a90*/  LEA R180, R180, 0xa000, 0x1 ;  /* 0x0000a000b4b47811 */ /* 0x000fe200078e08ff */
[----:B------:R-:W-:Y:S01]  /*0aa0*/  IMAD.IADD R178, R178, 0x1, R177 ;  /* 0x00000001b2b27824 */ /* 0x000fe200078e02b1 */
[----:B------:R-:W-:Y:S01]  /*0ab0*/  SHF.L.U64.HI R245, R2, 0x2, R4 ;  /* 0x0000000202f57819 */ /* 0x000fe20000010204 */
[----:B------:R-:W-:-:S02]  /*0ac0*/  IMAD.IADD R252, R5, 0x1, R247 ;  /* 0x0000000105fc7824 */ /* 0x000fc400078e02f7 */
[----:B------:R-:W-:Y:S02]  /*0ad0*/  IMAD.IADD R197, R197, 0x1, R198 ;  /* 0x00000001c5c57824 */ /* 0x000fe400078e02c6 */
[----:B------:R-:W-:Y:S02]  /*0ae0*/  IMAD.IADD R251, R5, 0x1, R250 ;  /* 0x0000000105fb7824 */ /* 0x000fe400078e02fa */
.L_x_1208:
[----:B------:R-:W-:Y:S01]  /*0af0*/  ULDC.64 UR6, c[0x0][0x258] ;  /* 0x0000960000067ab9 */ /* 0x000fe20000000a00 */
[----:B------:R-:W-:Y:S01]  /*0b00*/  ISETP.NE.U32.AND P1, PT, RZ, c[0x0][0x250], PT ;  /* 0x00009400ff007a0c */ /* 0x000fe20003f25070 */
[----:B------:R-:W-:Y:S02]  /*0b10*/  UISETP.NE.U32.AND UP1, UPT, URZ, UR6, UPT ;  /* 0x000000063f00728c */ /* 0x000fe4000bf25070 */
[----:B------:R-:W-:Y:S01]  /*0b20*/  ULDC.64 UR8, c[0x0][0x258] ;  /* 0x0000960000087ab9 */ /* 0x000fe20000000a00 */
[----:B------:R-:W-:Y:S01]  /*0b30*/  ISETP.NE.AND.EX P1, PT, RZ, c[0x0][0x254], PT, P1 ;  /* 0x00009500ff007a0c */ /* 0x000fe20003f25310 */
[----:B------:R-:W-:-:S06]  /*0b40*/  UISETP.NE.AND.EX UP1, UPT, URZ, UR7, UPT, UP1 ;  /* 0x000000073f00728c */ /* 0x000fcc000bf25310 */
[----:B------:R-:W-:-:S05]  /*0b50*/  PLOP3.LUT P0, PT, PT, PT, UP1, 0x80, 0x0 ;  /* 0x000000000000781c */ /* 0x000fca0003f0f018 */
[----:B------:R-:W-:Y:S01]  /*0b60*/  @UP1 UMOV UR6, 0x4 ;  /* 0x0000000400061882 */ /* 0x000fe20000000000 */
[----:B---3--:R-:W2:Y:S01]  /*0b70*/  @P1 S2R R7, SR_CTAID.Y ;  /* 0x0000000000071919 */ /* 0x008ea20000002600 */
[----:B-1----:R-:W-:-:S06]  /*0b80*/  @P1 IMAD.MOV.U32 R6, RZ, RZ, 0x4 ;  /* 0x00000004ff061424 */ /* 0x002fcc00078e00ff */
[----:B------:R-:W1:Y:S01]  /*0b90*/  @P0 S2R R0, SR_CTAID.Y ;  /* 0x0000000000000919 */ /* 0x000e620000002600 */
[----:B--2---:R-:W-:-:S06]  /*0ba0*/  @P1 IMAD.WIDE R6, R7, R6, c[0x0][0x250] ;  /* 0x0000940007061625 */ /* 0x004fcc00078e0206 */
[----:B------:R-:W2:Y:S01]  /*0bb0*/  @P1 LDG.E R6, [R6.64] ;  /* 0x0000000406061981 */ /* 0x000ea2000c1e1900 */
[----:B-1----:R-:W1:Y:S02]  /*0bc0*/  @P0 R2UR UR7, R0 ;  /* 0x00000000000703c2 */ /* 0x002e6400000e0000 */
[----:B-1----:R-:W-:Y:S02]  /*0bd0*/  @UP1 UIMAD.WIDE UR6, UR7, UR6, UR8 ;  /* 0x00000006070612a5 */ /* 0x002fe4000f8e0208 */
[----:B------:R-:W-:Y:S02]  /*0be0*/  UMOV UR25, URZ ;  /* 0x0000003f00197c82 */ /* 0x000fe40008000000 */
[----:B------:R-:W-:Y:S02]  /*0bf0*/  ULDC.64 UR8, c[0x0][0x218] ;  /* 0x0000860000087ab9 */ /* 0x000fe40000000a00 */
[----:B------:R-:W-:Y:S02]  /*0c00*/  IMAD.U32 R4, RZ, RZ, UR6 ;  /* 0x00000006ff047e24 */ /* 0x000fe4000f8e00ff */
[----:B------:R-:W-:Y:S01]  /*0c10*/  IMAD.U32 R5, RZ, RZ, UR7 ;  /* 0x00000007ff057e24 */ /* 0x000fe2000f8e00ff */
[----:B------:R-:W-:-:S04]  /*0c20*/  ULDC.64 UR6, c[0x0][0x268] ;  /* 0x00009a0000067ab9 */ /* 0x000fc80000000a00 */
[----:B------:R-:W3:Y:S01]  /*0c30*/  @P0 LDG.E R0, [R4.64] ;  /* 0x0000000404000981 */ /* 0x000ee2000c1e1900 */
[----:B------:R-:W-:-:S04]  /*0c40*/  @!UP1 UISETP.NE.U32.AND UP0, UPT, URZ, UR6, UPT ;  /* 0x000000063f00928c */ /* 0x000fc8000bf05070 */
[----:B------:R-:W-:-:S04]  /*0c50*/  @!UP1 UISETP.NE.AND.EX UP0, UPT, URZ, UR7, UPT, UP0 ;  /* 0x000000073f00928c */ /* 0x000fc8000bf05300 */
[----:B------:R-:W-:Y:S02]  /*0c60*/  @!UP1 USEL UR9, URZ, UR9, !UP0 ;  /* 0x000000093f099287 */ /* 0x000fe4000c000000 */
[----:B------:R-:W-:Y:S01]  /*0c70*/  USHF.L.U32 UR6, UR39, 0x7, URZ ;  /* 0x0000000727067899 */ /* 0x000fe2000800063f */
[----:B--2---:R-:W1:Y:S08]  /*0c80*/  @P1 R2UR UR25, R6 ;  /* 0x00000000061913c2 */ /* 0x004e7000000e0000 */
[----:B---3--:R-:W1:Y:S02]  /*0c90*/  @P0 R2UR UR10, R0 ;  /* 0x00000000000a03c2 */ /* 0x008e6400000e0000 */
[----:B-1----:R-:W-:-:S02]  /*0ca0*/  @UP1 UIADD3 UR7, UR10, -UR25, URZ ;  /* 0x800000190a071290 */ /* 0x002fc4000fffe03f */
        /* <DEDUP_REMOVED lines=9> */
[----:B------:R-:W4:Y:S01]  /*0d40*/  S2R R7, SR_CTAID.X ;  /* 0x0000000000077919 */ /* 0x000f220000002500 */
[----:B------:R-:W-:Y:S01]  /*0d50*/  ULDC UR7, c[0x0][0x1c8] ;  /* 0x0000720000077ab9 */ /* 0x000fe20000000800 */
[----:B------:R-:W-:Y:S01]  /*0d60*/  ISETP.NE.AND P3, PT, RZ, c[0x0][0x1c8], PT ;  /* 0x00007200ff007a0c */ /* 0x000fe20003f65270 */
[----:B------:R-:W-:Y:S02]  /*0d70*/  ULDC UR55, c[0x0][0x214] ;  /* 0x0000850000377ab9 */ /* 0x000fe40000000800 */
[----:B------:R-:W5:Y:S01]  /*0d80*/  S2UR UR33, SR_CTAID.Y ;  /* 0x00000000002179c3 */ /* 0x000f620000002600 */
[----:B------:R-:W-:-:S02]  /*0d90*/  UISETP.NE.U32.AND UP1, UPT, URZ, UR8, UPT ;  /* 0x000000083f00728c */ /* 0x000fc4000bf25070 */
[----:B------:R-:W-:Y:S02]  /*0da0*/  UIADD3 UR26, UR55, 0x3f, URZ ;  /* 0x0000003f371a7890 */ /* 0x000fe4000fffe03f */
[----:B------:R-:W-:Y:S02]  /*0db0*/  ULDC.U8 UR8, c[0x0][0x328] ;  /* 0x0000ca0000087ab9 */ /* 0x000fe40000000000 */
[----:B------:R-:W-:Y:S02]  /*0dc0*/  UISETP.NE.AND UP0, UPT, UR8, URZ, UPT ;  /* 0x0000003f0800728c */ /* 0x000fe4000bf05270 */
[----:B------:R-:W-:Y:S01]  /*0dd0*/  USHF.R.S32.HI UR8, URZ, 0x1f, UR26 ;  /* 0x0000001f3f087899 */ /* 0x000fe2000801141a */
[----:B---3--:R-:W3:Y:S01]  /*0de0*/  MUFU.RCP R4, R4 ;  /* 0x0000000400047308 */ /* 0x008ee20000001000 */
[----:B------:R-:W-:Y:S02]  /*0df0*/  UISETP.NE.AND.EX UP1, UPT, URZ, UR9, UPT, UP1 ;  /* 0x000000093f00728c */ /* 0x000fe4000bf25310 */
[----:B------:R-:W-:Y:S01]  /*0e00*/  ULEA.HI UR31, UR8, UR26, URZ, 0x6 ;  /* 0x0000001a081f7291 */ /* 0x000fe2000f8f303f */
[----:B-1----:R-:W-:Y:S01]  /*0e10*/  IABS R2, R2 ;  /* 0x0000000200027213 */ /* 0x002fe20000000000 */
[----:B--2---:R-:W-:-:S02]  /*0e20*/  ULOP3.LUT UR7, UR38, UR7, URZ, 0x3c, !UPT ;  /* 0x0000000726077292 */ /* 0x004fc4000f8e3c3f */
[----:B------:R-:W-:Y:S02]  /*0e30*/  ULDC UR27, c[0x0][0x214] ;  /* 0x00008500001b7ab9 */ /* 0x000fe40000000800 */
[----:B------:R-:W-:Y:S02]  /*0e40*/  ULDC UR36, c[0x0][0x22c] ;  /* 0x00008b0000247ab9 */ /* 0x000fe40000000800 */
[----:B------:R-:W-:Y:S01]  /*0e50*/  ISETP.LE.AND P2, PT, RZ, UR7, PT ;  /* 0x00000007ff007c0c */ /* 0x000fe2000bf43270 */
[----:B------:R-:W-:Y:S02]  /*0e60*/  ULDC UR9, c[0x0][0x1c0] ;  /* 0x0000700000097ab9 */ /* 0x000fe40000000800 */
[----:B-----5:R-:W-:Y:S01]  /*0e70*/  UIMAD.WIDE UR10, UR33, 0x80, URZ ;  /* 0x00000080210a78a5 */ /* 0x020fe2000f8e023f */
[----:B---3--:R-:W-:Y:S01]  /*0e80*/  IADD3 R4, R4, 0xffffffe, RZ ;  /* 0x0ffffffe04047810 */ /* 0x008fe20007ffe0ff */
[----:B------:R-:W-:Y:S02]  /*0e90*/  @UP0 UIMAD UR7, UR33, UR27, URZ ;  /* 0x0000001b210702a4 */ /* 0x000fe4000f8e023f */
[----:B------:R-:W-:Y:S01]  /*0ea0*/  USEL UR44, UR10, URZ, UP1 ;  /* 0x0000003f0a2c7287 */ /* 0x000fe20008800000 */
[----:B------:R-:W1:Y:S01]  /*0eb0*/  F2I.FTZ.U32.TRUNC.NTZ R5, R4 ;  /* 0x0000000400057305 */ /* 0x000e62000021f000 */
[----:B------:R-:W-:-:S02]  /*0ec0*/  ULOP3.LUT UR10, UR31, 0xffffffc0, URZ, 0xc0, !UPT ;  /* 0xffffffc01f0a7892 */ /* 0x000fc4000f8ec03f */
[----:B------:R-:W-:Y:S02]  /*0ed0*/  UIMAD UR36, UR38, UR36, URZ ;  /* 0x00000024262472a4 */ /* 0x000fe4000f8e023f */
[----:B------:R-:W-:Y:S02]  /*0ee0*/  @!UP0 UIMAD UR9, UR33, UR9, UR38 ;  /* 0x00000009210982a4 */ /* 0x000fe4000f8e0226 */
[----:B------:R-:W-:Y:S02]  /*0ef0*/  UIADD3 UR10, UR10, -0x40, URZ ;  /* 0xffffffc00a0a7890 */ /* 0x000fe4000fffe03f */
[----:B------:R-:W-:Y:S02]  /*0f00*/  ULDC.U8 UR28, c[0x0][0x3d0] ;  /* 0x0000f400001c7ab9 */ /* 0x000fe40000000000 */
[----:B------:R-:W-:Y:S02]  /*0f10*/  ULDC UR29, c[0x0][0x234] ;  /* 0x00008d00001d7ab9 */ /* 0x000fe40000000800 */
[----:B------:R-:W-:-:S02]  /*0f20*/  ULDC UR48, c[0x0][0x1c0] ;  /* 0x0000700000307ab9 */ /* 0x000fc40000000800 */
[----:B------:R-:W-:Y:S01]  /*0f30*/  USEL UR41, UR11, URZ, UP1 ;  /* 0x0000003f0b297287 */ /* 0x000fe20008800000 */
[--C-:B-1----:R-:W-:Y:S01]  /*0f40*/  IMAD.MOV R0, RZ, RZ, -R5.reuse ;  /* 0x000000ffff007224 */ /* 0x102fe200078e0a05 */
[----:B------:R-:W-:Y:S01]  /*0f50*/  @UP0 UIMAD UR29, UR38, UR29, UR7 ;  /* 0x0000001d261d02a4 */ /* 0x000fe2000f8e0207 */
[----:B------:R-:W-:Y:S01]  /*0f60*/  IMAD.MOV.U32 R4, RZ, RZ, RZ ;  /* 0x000000ffff047224 */ /* 0x000fe200078e00ff */
[----:B------:R-:W-:Y:S01]  /*0f70*/  USHF.R.S32.HI UR37, URZ, 0x1f, UR25 ;  /* 0x0000001f3f257899 */ /* 0x000fe20008011419 */
[----:B------:R-:W-:Y:S01]  /*0f80*/  IMAD R0, R0, R6, RZ ;  /* 0x0000000600007224 */ /* 0x000fe200078e02ff */
[----:B------:R-:W-:Y:S02]  /*0f90*/  USHF.R.S32.HI UR30, URZ, 0x1f, UR6 ;  /* 0x0000001f3f1e7899 */ /* 0x000fe40008011406 */
[----:B------:R-:W-:Y:S01]  /*0fa0*/  USHF.R.S32.HI UR40, URZ, 0x1f, UR33 ;  /* 0x0000001f3f287899 */ /* 0x000fe20008011421 */
[----:B------:R-:W-:Y:S01]  /*0fb0*/  IMAD.HI.U32 R0, R5, R0, R4 ;  /* 0x0000000005007227 */ /* 0x000fe200078e0004 */
[----:B------:R-:W-:-:S02]  /*0fc0*/  USHF.R.S32.HI UR47, URZ, 0x1f, UR38 ;  /* 0x0000001f3f2f7899 */ /* 0x000fc40008011426 */
[----:B------:R-:W-:Y:S01]  /*0fd0*/  USHF.R.S32.HI UR48, URZ, 0x1f, UR48 ;  /* 0x0000001f3f307899 */ /* 0x000fe20008011430 */
[----:B------:R-:W-:Y:S01]  /*0fe0*/  IMAD.MOV.U32 R4, RZ, RZ, R2 ;  /* 0x000000ffff047224 */ /* 0x000fe200078e0002 */
[----:B------:R-:W-:Y:S02]  /*0ff0*/  USHF.R.S32.HI UR45, URZ, 0x1f, UR36 ;  /* 0x0000001f3f2d7899 */ /* 0x000fe40008011424 */
[----:B------:R-:W-:Y:S01]  /*1000*/  @!UP0 UIMAD UR29, UR9, UR27, URZ ;  /* 0x0000001b091d82a4 */ /* 0x000fe2000f8e023f */
[----:B------:R-:W-:Y:S01]  /*1010*/  IMAD.HI.U32 R0, R0, R4, RZ ;  /* 0x0000000400007227 */ /* 0x000fe200078e00ff */
[----:B------:R-:W-:-:S03]  /*1020*/  USHF.R.S32.HI UR11, URZ, 0x1f, UR10 ;  /* 0x0000001f3f0b7899 */ /* 0x000fc6000801140a */
[----:B------:R-:W-:-:S04]  /*1030*/  IMAD.MOV R2, RZ, RZ, -R0 ;  /* 0x000000ffff027224 */ /* 0x000fc800078e0a00 */
[----:B------:R-:W-:Y:S02]  /*1040*/  IMAD R2, R6, R2, R4 ;  /* 0x0000000206027224 */ /* 0x000fe400078e0204 */
[----:B----4-:R-:W-:-:S03]  /*1050*/  IMAD.WIDE.U32 R4, R7, c[0x0][0x3d8], RZ ;  /* 0x0000f60007047a25 */ /* 0x010fc600078e00ff */
[----:B------:R-:W-:-:S13]  /*1060*/  ISETP.GT.U32.AND P1, PT, R6, R2, PT ;  /* 0x000000020600720c */ /* 0x000fda0003f24070 */
[----:B------:R-:W-:Y:S01]  /*1070*/  @!P1 IMAD.IADD R2, R2, 0x1, -R6 ;  /* 0x0000000102029824 */ /* 0x000fe200078e0a06 */
[----:B------:R-:W-:Y:S02]  /*1080*/  @!P1 IADD3 R0, R0, 0x1, RZ ;  /* 0x0000000100009810 */ /* 0x000fe40007ffe0ff */
[----:B------:R-:W-:Y:S02]  /*1090*/  ISETP.NE.AND P1, PT, RZ, UR28, PT ;  /* 0x0000001cff007c0c */ /* 0x000fe4000bf25270 */
[----:B------:R-:W-:Y:S01]  /*10a0*/  ISETP.GE.U32.AND P0, PT, R2, R6, PT ;  /* 0x000000060200720c */ /* 0x000fe20003f06070 */
[----:B------:R-:W-:Y:S01]  /*10b0*/  IMAD R2, R7, c[0x0][0x3dc], R5 ;  /* 0x0000f70007027a24 */ /* 0x000fe200078e0205 */
[----:B------:R-:W-:-:S04]  /*10c0*/  SEL R21, R4, RZ, P1 ;  /* 0x000000ff04157207 */ /* 0x000fc80000800000 */
[----:B------:R-:W-:-:S07]  /*10d0*/  SEL R20, R2, RZ, P1 ;  /* 0x000000ff02147207 */ /* 0x000fce0000800000 */
        /* <DEDUP_REMOVED lines=9> */
.L_x_1201:
[----:B------:R-:W-:Y:S02]  /*1170*/  ULDC UR7, c[0x0][0x1c0] ;  /* 0x0000700000077ab9 */ /* 0x000fe40000000800 */
[----:B------:R-:W-:Y:S02]  /*1180*/  UIMAD UR7, UR33, UR7, UR38 ;  /* 0x00000007210772a4 */ /* 0x000fe4000f8e0226 */
[----:B------:R-:W-:Y:S02]  /*1190*/  ULDC UR8, c[0x0][0x224] ;  /* 0x0000890000087ab9 */ /* 0x000fe40000000800 */
[----:B------:R-:W-:Y:S02]  /*11a0*/  UIMAD UR34, UR7, UR8, URZ ;  /* 0x00000008072272a4 */ /* 0x000fe4000f8e023f */
.L_x_1202:
[----:B------:R-:W2:Y:S01]  /*11b0*/  LDL R23, [R1] ;  /* 0x0000000001177983 */ /* 0x000ea20000100800 */
[----:B------:R-:W-:Y:S01]  /*11c0*/  ULDC.64 UR8, c[0x0][0x178] ;  /* 0x00005e0000087ab9 */ /* 0x000fe20000000a00 */
[----:B------:R-:W-:Y:S01]  /*11d0*/  SHF.R.S32.HI R12, RZ, 0x1f, R246 ;  /* 0x0000001fff0c7819 */ /* 0x000fe200000114f6 */
[----:B------:R-:W-:Y:S01]  /*11e0*/  UIMAD UR7, UR40, UR8, URZ ;  /* 0x00000008280772a4 */ /* 0x000fe2000f8e023f */
[----:B------:R-:W1:Y:S01]  /*11f0*/  S2R R22, SR_CTAID.Y ;  /* 0x0000000000167919 */ /* 0x000e620000002600 */
[----:B------:R-:W-:Y:S01]  /*1200*/  SHF.R.S32.HI R249, RZ, 0x1f, R248 ;  /* 0x0000001ffff97819 */ /* 0x000fe200000114f8 */
[----:B------:R-:W-:Y:S01]  /*1210*/  UIADD3 UR25, UP0, UR6, UR25, URZ ;  /* 0x0000001906197290 */ /* 0x000fe2000ff1e03f */
[----:B------:R-:W-:Y:S01]  /*1220*/  IMAD R4, R12, c[0x0][0x1a0], RZ ;  /* 0x000068000c047a24 */ /* 0x000fe200078e02ff */
[----:B------:R-:W-:Y:S01]  /*1230*/  UIMAD UR32, UR33, UR9, UR7 ;  /* 0x00000009212072a4 */ /* 0x000fe2000f8e0207 */
[----:B------:R-:W-:Y:S01]  /*1240*/  IMAD.WIDE.U32 R10, R246, c[0x0][0x1a0], RZ ;  /* 0x00006800f60a7a25 */ /* 0x000fe200078e00ff */
[----:B------:R-:W-:-:S02]  /*1250*/  UIADD3.X UR30, UR37, UR30, URZ, UP0, !UPT ;  /* 0x0000001e251e7290 */ /* 0x000fc400087fe43f */
[----:B------:R-:W-:Y:S01]  /*1260*/  ULDC.64 UR8, c[0x0][0x1a8] ;  /* 0x00006a0000087ab9 */ /* 0x000fe20000000a00 */
[----:B------:R-:W-:Y:S01]  /*1270*/  IMAD R4, R246, c[0x0][0x1a4], R4 ;  /* 0x00006900f6047a24 */ /* 0x000fe200078e0204 */
[----:B------:R-:W-:Y:S01]  /*1280*/  UIMAD UR7, UR47, UR8, URZ ;  /* 0x000000082f0772a4 */ /* 0x000fe2000f8e023f */
[----:B------:R-:W-:Y:S01]  /*1290*/  IMAD.U32 R2, RZ, RZ, UR25 ;  /* 0x00000019ff027e24 */ /* 0x000fe2000f8e00ff */
[----:B------:R-:W-:Y:S01]  /*12a0*/  ULDC.64 UR26, c[0x0][0x180] ;  /* 0x00006000001a7ab9 */ /* 0x000fe20000000a00 */
[----:B------:R-:W-:Y:S01]  /*12b0*/  IMAD.IADD R5, R11, 0x1, R4 ;  /* 0x000000010b057824 */ /* 0x000fe200078e0204 */
[----:B------:R-:W-:Y:S01]  /*12c0*/  UIMAD UR35, UR38, UR9, UR7 ;  /* 0x00000009262372a4 */ /* 0x000fe2000f8e0207 */
[----:B------:R-:W-:Y:S01]  /*12d0*/  IMAD.MOV.U32 R4, RZ, RZ, R10 ;  /* 0x000000ffff047224 */ /* 0x000fe200078e000a */
[----:B------:R-:W-:Y:S01]  /*12e0*/  UIMAD UR26, UR40, UR26, URZ ;  /* 0x0000001a281a72a4 */ /* 0x000fe2000f8e023f */
[----:B------:R-:W-:Y:S01]  /*12f0*/  IMAD R8, R13, c[0x0][0x1b8], RZ ;  /* 0x00006e000d087a24 */ /* 0x000fe200078e02ff */
[----:B------:R-:W-:Y:S01]  /*1300*/  ULDC.64 UR8, c[0x0][0x368] ;  /* 0x0000da0000087ab9 */ /* 0x000fe20000000a00 */
[----:B------:R-:W-:Y:S01]  /*1310*/  IMAD.WIDE.U32 R4, R2, c[0x0][0x1a0], R4 ;  /* 0x0000680002047a25 */ /* 0x000fe200078e0004 */
[----:B------:R-:W-:-:S02]  /*1320*/  UIMAD UR7, UR40, UR8, URZ ;  /* 0x00000008280772a4 */ /* 0x000fc4000f8e023f */
[----:B------:R-:W-:Y:S01]  /*1330*/  UIMAD UR26, UR33, UR27, UR26 ;  /* 0x0000001b211a72a4 */ /* 0x000fe2000f8e021a */
[----:B------:R-:W-:Y:S01]  /*1340*/  IMAD R2, R0, c[0x0][0x1bc], R8 ;  /* 0x00006f0000027a24 */ /* 0x000fe200078e0208 */
[----:B------:R-:W-:Y:S01]  /*1350*/  UIMAD UR28, UR33, UR9, UR7 ;  /* 0x00000009211c72a4 */ /* 0x000fe2000f8e0207 */
[----:B-1----:R-:W-:Y:S02]  /*1360*/  IMAD.WIDE.U32 R6, R22, c[0x0][0x188], R248 ;  /* 0x0000620016067a25 */ /* 0x002fe400078e00f8 */
[----:B------:R-:W-:Y:S02]  /*1370*/  ULDC.64 UR8, c[0x0][0x188] ;  /* 0x0000620000087ab9 */ /* 0x000fe40000000a00 */
[----:B------:R-:W-:Y:S01]  /*1380*/  UIMAD UR8, UR40, UR8, URZ ;  /* 0x00000008280872a4 */ /* 0x000fe2000f8e023f */
[----:B------:R-:W-:-:S03]  /*1390*/  IMAD.WIDE.U32 R14, R246, c[0x0][0x198], RZ ;  /* 0x00006600f60e7a25 */ /* 0x000fc600078e00ff */
[----:B------:R-:W-:Y:S01]  /*13a0*/  UIMAD UR6, UR33, UR9, UR8 ;  /* 0x00000009210672a4 */ /* 0x000fe2000f8e0208 */
[----:B------:R-:W-:Y:S02]  /*13b0*/  IMAD.WIDE.U32 R8, R22, c[0x0][0x368], R248 ;  /* 0x0000da0016087a25 */ /* 0x000fe400078e00f8 */
[----:B------:R-:W-:-:S03]  /*13c0*/  ULDC.64 UR8, c[0x0][0x1a0] ;  /* 0x0000680000087ab9 */ /* 0x000fc60000000a00 */
[----:B------:R-:W-:Y:S01]  /*13d0*/  IADD3 R7, R7, UR6, RZ ;  /* 0x0000000607077c10 */ /* 0x000fe2000fffe0ff */
[----:B------:R-:W-:Y:S01]  /*13e0*/  UIMAD UR6, UR30, UR8, URZ ;  /* 0x000000081e0672a4 */ /* 0x000fe2000f8e023f */
[----:B------:R-:W-:-:S03]  /*13f0*/  IADD3 R9, R9, UR28, RZ ;  /* 0x0000001c09097c10 */ /* 0x000fc6000fffe0ff */
[----:B------:R-:W-:Y:S01]  /*1400*/  IMAD.WIDE.U32 R6, R0, c[0x0][0x1b8], R6 ;  /* 0x00006e0000067a25 */ /* 0x000fe200078e0006 */
[----:B------:R-:W-:-:S03]  /*1410*/  UIMAD UR6, UR25, UR9, UR6 ;  /* 0x00000009190672a4 */ /* 0x000fc6000f8e0206 */
[----:B------:R-:W-:Y:S01]  /*1420*/  IMAD.IADD R2, R7, 0x1, R2 ;  /* 0x0000000107027824 */ /* 0x000fe200078e0202 */
[----:B------:R-:W-:Y:S01]  /*1430*/  IADD3 R18, P0, R6, R4, RZ ;  /* 0x0000000406127210 */ /* 0x000fe20007f1e0ff */
[----:B------:R-:W-:Y:S02]  /*1440*/  IMAD R4, R12, c[0x0][0x198], RZ ;  /* 0x000066000c047a24 */ /* 0x000fe400078e02ff */
[----:B------:R-:W-:Y:S01]  /*1450*/  IMAD.WIDE.U32 R6, R22, c[0x0][0x180], R248 ;  /* 0x0000600016067a25 */ /* 0x000fe200078e00f8 */
[----:B------:R-:W-:Y:S01]  /*1460*/  IADD3.X R19, R2, UR6, R5, P0, !PT ;  /* 0x0000000602137c10 */ /* 0x000fe200087fe405 */
[----:B------:R-:W-:Y:S01]  /*1470*/  ULDC.64 UR6, c[0x0][0x378] ;  /* 0x0000de0000067ab9 */ /* 0x000fe20000000a00 */
[C---:B------:R-:W-:Y:S01]  /*1480*/  IADD3 R2, P0, R246.reuse, UR10, RZ ;  /* 0x0000000af6027c10 */ /* 0x040fe2000ff1e0ff */
[----:B------:R-:W-:Y:S01]  /*1490*/  IMAD R4, R246, c[0x0][0x19c], R4 ;  /* 0x00006700f6047a24 */ /* 0x000fe200078e0204 */
[----:B------:R-:W-:Y:S01]  /*14a0*/  IADD3 R7, R7, UR26, RZ ;  /* 0x0000001a07077c10 */ /* 0x000fe2000fffe0ff */
[----:B------:R-:W-:Y:S01]  /*14b0*/  UIMAD UR6, UR47, UR6, URZ ;  /* 0x000000062f0672a4 */ /* 0x000fe2000f8e023f */
[----:B------:R-:W-:Y:S01]  /*14c0*/  IADD3.X R16, R12, UR11, RZ, P0, !PT ;  /* 0x0000000b0c107c10 */ /* 0x000fe200087fe4ff */
[----:B------:R-:W-:Y:S01]  /*14d0*/  IMAD.WIDE.U32 R10, R2, c[0x0][0x190], R248 ;  /* 0x00006400020a7a25 */ /* 0x000fe200078e00f8 */
[----:B------:R-:W-:-:S02]  /*14e0*/  ULDC.64 UR26, c[0x0][0x198] ;  /* 0x00006600001a7ab9 */ /* 0x000fc40000000a00 */
[----:B------:R-:W-:Y:S01]  /*14f0*/  UIMAD UR28, UR38, UR7, UR6 ;  /* 0x00000007261c72a4 */ /* 0x000fe2000f8e0206 */
[----:B------:R-:W-:Y:S01]  /*1500*/  IMAD R5, R16, c[0x0][0x190], RZ ;  /* 0x0000640010057a24 */ /* 0x000fe200078e02ff */
[----:B------:R-:W-:Y:S02]  /*1510*/  UIMAD UR6, UR30, UR26, URZ ;  /* 0x0000001a1e0672a4 */ /* 0x000fe4000f8e023f */
[----:B------:R-:W-:Y:S01]  /*1520*/  USHF.L.U32 UR7, UR8, 0x6, URZ ;  /* 0x0000000608077899 */ /* 0x000fe2000800063f */
[----:B------:R-:W-:Y:S01]  /*1530*/  IMAD R12, R2, c[0x0][0x194], R5 ;  /* 0x00006500020c7a24 */ /* 0x000fe200078e0205 */
[----:B------:R-:W-:Y:S01]  /*1540*/  UIMAD UR6, UR25, UR27, UR6 ;  /* 0x0000001b190672a4 */ /* 0x000fe2000f8e0206 */
[----:B------:R-:W-:Y:S02]  /*1550*/  IMAD.IADD R5, R15, 0x1, R4 ;  /* 0x000000010f057824 */ /* 0x000fe400078e0204 */
[----:B------:R-:W-:Y:S02]  /*1560*/  IMAD.IADD R11, R11, 0x1, R12 ;  /* 0x000000010b0b7824 */ /* 0x000fe400078e020c */
[----:B------:R-:W-:-:S02]  /*1570*/  IMAD R12, R13, c[0x0][0x1b0], RZ ;  /* 0x00006c000d0c7a24 */ /* 0x000fc400078e02ff */
[----:B------:R-:W-:Y:S02]  /*1580*/  IMAD.U32 R13, RZ, RZ, UR25 ;  /* 0x00000019ff0d7e24 */ /* 0x000fe4000f8e00ff */
[----:B------:R-:W-:Y:S02]  /*1590*/  IMAD.MOV.U32 R4, RZ, RZ, R14 ;  /* 0x000000ffff047224 */ /* 0x000fe400078e000e */
[----:B------:R-:W-:-:S04]  /*15a0*/  IMAD.WIDE.U32 R14, R0, c[0x0][0x1b0], R6 ;  /* 0x00006c00000e7a25 */ /* 0x000fc800078e0006 */
[----:B------:R-:W-:Y:S02]  /*15b0*/  IMAD R17, R0, c[0x0][0x1b4], R12 ;  /* 0x00006d0000117a24 */ /* 0x000fe400078e020c */
[----:B------:R-:W-:-:S04]  /*15c0*/  IMAD.WIDE.U32 R6, R13, c[0x0][0x198], R4 ;  /* 0x000066000d067a25 */ /* 0x000fc800078e0004 */
[----:B------:R-:W-:Y:S01]  /*15d0*/  IMAD.WIDE.U32 R12, R22, c[0x0][0x178], R10 ;  /* 0x00005e00160c7a25 */ /* 0x000fe200078e000a */
[----:B------:R-:W-:Y:S01]  /*15e0*/  IADD3 R14, P0, R14, R6, RZ ;  /* 0x000000060e0e7210 */ /* 0x000fe20007f1e0ff */
[----:B------:R-:W1:Y:S02]  /*15f0*/  S2R R22, SR_CTAID.Z ;  /* 0x0000000000167919 */ /* 0x000e640000002700 */
[----:B------:R-:W-:Y:S01]  /*1600*/  IMAD R0, R16, c[0x0][0x370], RZ ;  /* 0x0000dc0010007a24 */ /* 0x000fe200078e02ff */
[----:B------:R-:W-:Y:S01]  /*1610*/  IADD3 R13, R13, UR32, RZ ;  /* 0x000000200d0d7c10 */ /* 0x000fe2000fffe0ff */
[----:B------:R-:W-:Y:S01]  /*1620*/  IMAD.WIDE.U32 R4, R2, c[0x0][0x370], R8 ;  /* 0x0000dc0002047a25 */ /* 0x000fe200078e0008 */
[----:B------:R-:W-:-:S03]  /*1630*/  LEA R8, P2, R18, c[0x0][0x170], 0x1 ;  /* 0x00005c0012087a11 */ /* 0x000fc600078408ff */
[----:B------:R-:W-:Y:S01]  /*1640*/  IMAD R10, R2, c[0x0][0x374], R0 ;  /* 0x0000dd00020a7a24 */ /* 0x000fe200078e0200 */
[----:B------:R-:W-:Y:S01]  /*1650*/  LEA.HI.X R9, R18, c[0x0][0x174], R19, 0x1, P2 ;  /* 0x00005d0012097a11 */ /* 0x000fe200010f0c13 */
[----:B------:R-:W-:Y:S02]  /*1660*/  IMAD.IADD R0, R15, 0x1, R17 ;  /* 0x000000010f007824 */ /* 0x000fe400078e0211 */
[----:B------:R-:W-:Y:S02]  /*1670*/  IMAD.IADD R5, R5, 0x1, R10 ;  /* 0x0000000105057824 */ /* 0x000fe400078e020a */
[----:B------:R-:W-:Y:S01]  /*1680*/  IMAD.SHL.U32 R16, R241, 0x2, RZ ;  /* 0x00000002f1107824 */ /* 0x000fe200078e00ff */
[----:B------:R-:W-:Y:S01]  /*1690*/  @P1 BAR.SYNC.DEFER_BLOCKING 0x0 ;  /* 0x0000000000001b1d */ /* 0x000fe20000010000 */
[----:B------:R-:W-:Y:S01]  /*16a0*/  IADD3.X R0, R0, UR6, R7, P0, !PT ;  /* 0x0000000600007c10 */ /* 0x000fe200087fe407 */
[----:B------:R-:W-:Y:S01]  /*16b0*/  USHF.L.U64.HI UR6, UR8, UR58, UR9 ;  /* 0x0000003a08067299 */ /* 0x000fe20008010209 */
[----:B------:R-:W-:Y:S01]  /*16c0*/  LEA R10, P0, R14, c[0x0][0x168], 0x1 ;  /* 0x00005a000e0a7a11 */ /* 0x000fe200078008ff */
[----:B------:R-:W-:-:S02]  /*16d0*/  IMAD.MOV.U32 R2, RZ, RZ, c[0x0][0x370] ;  /* 0x0000dc00ff027624 */ /* 0x000fc400078e00ff */
[----:B------:R-:W-:Y:S01]  /*16e0*/  ULDC.64 UR8, c[0x0][0x200] ;  /* 0x0000800000087ab9 */ /* 0x000fe20000000a00 */
[----:B------:R-:W-:Y:S02]  /*16f0*/  LEA.HI.X R11, R14, c[0x0][0x16c], R0, 0x1, P0 ;  /* 0x00005b000e0b7a11 */ /* 0x000fe400000f0c00 */
[----:B------:R-:W-:Y:S01]  /*1700*/  IADD3 R6, P0, R8, UR7, RZ ;  /* 0x0000000708067c10 */ /* 0x000fe2000ff1e0ff */
[----:B-1----:R-:W-:-:S03]  /*1710*/  IMAD.WIDE.U32 R14, R22, c[0x0][0x378], R4 ;  /* 0x0000de00160e7a25 */ /* 0x002fc600078e0004 */
[----:B------:R-:W-:Y:S01]  /*1720*/  IADD3.X R7, R9, UR6, RZ, P0, !PT ;  /* 0x0000000609077c10 */ /* 0x000fe200087fe4ff */
[----:B------:R-:W-:Y:S01]  /*1730*/  IMAD.WIDE.U32 R12, R22, c[0x0][0x1a8], R12 ;  /* 0x00006a00160c7a25 */ /* 0x000fe200078e000c */
[----:B------:R-:W-:Y:S02]  /*1740*/  IADD3 R4, P0, R6, UR7, RZ ;  /* 0x0000000706047c10 */ /* 0x000fe4000ff1e0ff */
[----:B------:R-:W-:Y:S01]  /*1750*/  IADD3 R0, R15, UR28, RZ ;  /* 0x0000001c0f007c10 */ /* 0x000fe2000fffe0ff */
[----:B------:R-:W-:Y:S01]  /*1760*/  UIADD3 UR28, UR10, UR29, URZ ;  /* 0x0000001d0a1c7290 */ /* 0x000fe2000fffe03f */
[C---:B------:R-:W-:Y:S02]  /*1770*/  LEA R204, P1, R14.reuse, c[0x0][0x330], 0x1 ;  /* 0x0000cc000ecc7a11 */ /* 0x040fe400078208ff */
[----:B------:R-:W-:Y:S01]  /*1780*/  IADD3.X R5, R7, UR6, RZ, P0, !PT ;  /* 0x0000000607057c10 */ /* 0x000fe200087fe4ff */
[----:B------:R-:W-:Y:S01]  /*1790*/  UIMAD.WIDE UR28, UR28, UR57, UR8 ;  /* 0x000000391c1c72a5 */ /* 0x000fe2000f8e0208 */
[----:B------:R-:W-:Y:S01]  /*17a0*/  LEA.HI.X R205, R14, c[0x0][0x334], R0, 0x1, P1 ;  /* 0x0000cd000ecd7a11 */ /* 0x000fe200008f0c00 */
[----:B------:R-:W-:Y:S01]  /*17b0*/  @!PT LDS RZ, [RZ] ;  /* 0x00000000fffff984 */ /* 0x000fe20000000800 */
[----:B------:R-:W-:Y:S01]  /*17c0*/  @!PT LDS RZ, [RZ] ;  /* 0x00000000fffff984 */ /* 0x000fe20000000800 */
[----:B------:R-:W-:Y:S01]  /*17d0*/  @!PT LDS RZ, [RZ] ;  /* 0x00000000fffff984 */ /* 0x000fe20000000800 */
[----:B------:R1:W-:Y:S01]  /*17e0*/  LDGSTS.E.BYPASS.LTC128B.128 [R16+0xa000], [R8.64] ;  /* 0x0a00000008107fae */ /* 0x0003e2000b901d44 */
[----:B------:R-:W-:Y:S01]  /*17f0*/  IADD3 R0, R13, UR35, RZ ;  /* 0x000000230d007c10 */ /* 0x000fe2000fffe0ff */
[----:B------:R-:W-:Y:S01]  /*1800*/  USHF.L.U64.HI UR9, UR26, UR58, UR27 ;  /* 0x0000003a1a097299 */ /* 0x000fe2000801021b */
[----:B------:R-:W-:Y:S01]  /*1810*/  LEA R202, P1, R12, c[0x0][0x160], 0x1 ;  /* 0x000058000cca7a11 */ /* 0x000fe200078208ff */
[----:B------:R3:W-:Y:S01]  /*1820*/  LDGSTS.E.BYPASS.LTC128B.128 [R16+0xb000], [R6.64] ;  /* 0x0b00000006107fae */ /* 0x0007e2000b901d44 */
[----:B------:R-:W-:-:S02]  /*1830*/  UMOV UR8, UR28 ;  /* 0x0000001c00087c82 */ /* 0x000fc40008000000 */
[----:B------:R-:W-:Y:S01]  /*1840*/  LEA.HI.X R203, R12, c[0x0][0x164], R0, 0x1, P1 ;  /* 0x000059000ccb7a11 */ /* 0x000fe200008f0c00 */
[----:B------:R4:W-:Y:S01]  /*1850*/  LDGSTS.E.BYPASS.LTC128B.128 [R16+0xc000], [R4.64] ;  /* 0x0c00000004107fae */ /* 0x0009e2000b901d44 */
[----:B------:R-:W-:Y:S01]  /*1860*/  IMAD.MOV.U32 R0, RZ, RZ, c[0x0][0x190] ;  /* 0x00006400ff007624 */ /* 0x000fe200078e00ff */
[----:B------:R-:W-:Y:S01]  /*1870*/  USHF.L.U32 UR26, UR26, 0x6, URZ ;  /* 0x000000061a1a7899 */ /* 0x000fe2000800063f */
[----:B-1----:R-:W-:-:S04]  /*1880*/  IADD3 R8, P0, R4, UR7, RZ ;  /* 0x0000000704087c10 */ /* 0x002fc8000ff1e0ff */
[----:B------:R-:W-:Y:S01]  /*1890*/  IADD3.X R9, R5, UR6, RZ, P0, !PT ;  /* 0x0000000605097c10 */ /* 0x000fe200087fe4ff */
[----:B------:R-:W-:Y:S01]  /*18a0*/  ULEA.HI.SX32 UR6, UR31, 0xffffffff, 0x1a ;  /* 0xffffffff1f067891 */ /* 0x000fe2000f8fd23f */
[----:B---3--:R-:W-:Y:S01]  /*18b0*/  IMAD.MOV.U32 R6, RZ, RZ, c[0x0][0x194] ;  /* 0x00006500ff067624 */ /* 0x008fe200078e00ff */
[----:B------:R-:W-:Y:S01]  /*18c0*/  LEA R14, P0, R0, R202, 0x6 ;  /* 0x000000ca000e7211 */ /* 0x000fe200078030ff */
[----:B----4-:R-:W-:Y:S01]  /*18d0*/  IMAD.MOV.U32 R5, RZ, RZ, c[0x0][0x374] ;  /* 0x0000dd00ff057624 */ /* 0x010fe200078e00ff */
[----:B------:R-:W-:Y:S01]  /*18e0*/  LEA R4, P1, R2, R204, 0x6 ;  /* 0x000000cc02047211 */ /* 0x000fe200078230ff */
[----:B------:R-:W-:Y:S01]  /*18f0*/  ULEA.HI UR7, UR6, UR6, URZ, 0x1 ;  /* 0x0000000606077291 */ /* 0x000fe2000f8f083f */
[----:B------:R1:W-:Y:S01]  /*1900*/  LDGSTS.E.BYPASS.LTC128B.128 [R16+0xd000], [R8.64] ;  /* 0x0d00000008107fae */ /* 0x0003e2000b901d44 */
[----:B------:R-:W-:Y:S02]  /*1910*/  LEA.HI.X R15, R0, R203, R6, 0x6, P0 ;  /* 0x000000cb000f7211 */ /* 0x000fe400000f3406 */
[----:B------:R-:W-:Y:S01]  /*1920*/  LEA.HI.X R5, R2, R205, R5, 0x6, P1 ;  /* 0x000000cd02057211 */ /* 0x000fe200008f3405 */
[----:B------:R-:W-:Y:S01]  /*1930*/  ULOP3.LUT UR7, UR7, 0xfffffffe, URZ, 0xc0, !UPT ;  /* 0xfffffffe07077892 */ /* 0x000fe2000f8ec03f */
[----:B------:R-:W0:Y:S01]  /*1940*/  LDGDEPBAR ;  /* 0x00000000000079af */ /* 0x000e220000000000 */
[----:B------:R-:W-:-:S02]  /*1950*/  IADD3 R0, R241, 0x1000, RZ ;  /* 0x00001000f1007810 */ /* 0x000fc40007ffe0ff */
[----:B------:R-:W-:Y:S01]  /*1960*/  UIADD3 UR7, UR6, -UR7, URZ ;  /* 0x8000000706077290 */ /* 0x000fe2000fffe03f */
[----:B------:R3:W-:Y:S03]  /*1970*/  LDGSTS.E.BYPASS.LTC128B.128 [R16+0x4000], [R204.64] ;  /* 0x04000000cc107fae */ /* 0x0007e6000b901d44 */
[----:B------:R-:W-:Y:S01]  /*1980*/  UISETP.NE.AND UP0, UPT, UR7, 0x1, UPT ;  /* 0x000000010700788c */ /* 0x000fe2000bf05270 */
[----:B------:R2:W-:Y:S02]  /*1990*/  LDGSTS.E.BYPASS.LTC128B.128 [R16+0x5000], [R4.64] ;  /* 0x0500000004107fae */ /* 0x0005e4000b901d44 */
[----:B------:R-:W-:-:S03]  /*19a0*/  UMOV UR7, UR29 ;  /* 0x0000001d00077c82 */ /* 0x000fc60008000000 */
[----:B------:R-:W-:-:S04]  /*19b0*/  PLOP3.LUT P0, PT, PT, PT, UP0, 0x80, 0x0 ;  /* 0x000000000000781c */ /* 0x000fc80003f0f008 */
[----:B------:R-:W-:Y:S02]  /*19c0*/  SEL R0, R0, R241, !P0 ;  /* 0x000000f100007207 */ /* 0x000fe40004000000 */
[----:B-1----:R-:W-:-:S03]  /*19d0*/  IADD3 R8, P1, R10, UR26, RZ ;  /* 0x0000001a0a087c10 */ /* 0x002fc6000ff3e0ff */
[----:B------:R-:W-:Y:S01]  /*19e0*/  IMAD.SHL.U32 R214, R0, 0x2, RZ ;  /* 0x0000000200d67824 */ /* 0x000fe200078e00ff */
[----:B------:R-:W-:Y:S02]  /*19f0*/  IADD3.X R9, R11, UR9, RZ, P1, !PT ;  /* 0x000000090b097c10 */ /* 0x000fe40008ffe4ff */
[----:B------:R-:W-:Y:S02]  /*1a00*/  IADD3 R6, P1, R8, UR26, RZ ;  /* 0x0000001a08067c10 */ /* 0x000fe4000ff3e0ff */
[----:B------:R3:W-:Y:S02]  /*1a10*/  LDGSTS.E.BYPASS.LTC128B.128 [R214], [R202.64] ;  /* 0x00000000cad67fae */ /* 0x0007e4000b901d44 */
[----:B------:R-:W-:Y:S02]  /*1a20*/  IADD3.X R7, R9, UR9, RZ, P1, !PT ;  /* 0x0000000909077c10 */ /* 0x000fe40008ffe4ff */
[----:B------:R3:W-:Y:S01]  /*1a30*/  LDGSTS.E.BYPASS.LTC128B.128 [R214+0x1000], [R14.64] ;  /* 0x010000000ed67fae */ /* 0x0007e2000b901d44 */
[----:B------:R-:W-:-:S03]  /*1a40*/  IADD3 R12, P1, R6, UR26, RZ ;  /* 0x0000001a060c7c10 */ /* 0x000fc6000ff3e0ff */
[----:B------:R3:W-:Y:S01]  /*1a50*/  LDGSTS.E.BYPASS.LTC128B.128 [R16+0x6000], [R10.64] ;  /* 0x060000000a107fae */ /* 0x0007e2000b901d44 */
[----:B------:R-:W-:-:S03]  /*1a60*/  IADD3.X R13, R7, UR9, RZ, P1, !PT ;  /* 0x00000009070d7c10 */ /* 0x000fc60008ffe4ff */
[----:B------:R3:W-:Y:S04]  /*1a70*/  LDGSTS.E.BYPASS.LTC128B.128 [R16+0x7000], [R8.64] ;  /* 0x0700000008107fae */ /* 0x0007e8000b901d44 */
[----:B------:R1:W-:Y:S04]  /*1a80*/  LDGSTS.E.BYPASS.LTC128B.128 [R16+0x8000], [R6.64] ;  /* 0x0800000006107fae */ /* 0x0003e8000b901d44 */
[----:B------:R3:W-:Y:S04]  /*1a90*/  LDGSTS.E.BYPASS.LTC128B.128 [R16+0x9000], [R12.64] ;  /* 0x090000000c107fae */ /* 0x0007e8000b901d44 */
[----:B------:R-:W0:Y:S01]  /*1aa0*/  LDGDEPBAR ;  /* 0x00000000000079af */ /* 0x000e220000000000 */
[----:B------:R-:W-:-:S02]  /*1ab0*/  ULDC UR31, c[0x0][0x224] ;  /* 0x00008900001f7ab9 */ /* 0x000fc40000000800 */
[----:B------:R-:W-:Y:S02]  /*1ac0*/  UIMAD.WIDE UR26, UR33, UR31, UR10 ;  /* 0x0000001f211a72a5 */ /* 0x000fe4000f8e020a */
[----:B------:R-:W-:Y:S01]  /*1ad0*/  UIMAD UR11, UR48, UR59, UR51 ;  /* 0x0000003b300b72a4 */ /* 0x000fe2000f8e0233 */
[----:B--2---:R-:W-:Y:S01]  /*1ae0*/  IMAD.SHL.U32 R4, R23, 0x4, RZ ;  /* 0x0000000417047824 */ /* 0x004fe200078e00ff */
[----:B------:R-:W-:Y:S01]  /*1af0*/  SHF.R.S32.HI R17, RZ, 0x1f, R23 ;  /* 0x0000001fff117819 */ /* 0x000fe20000011417 */
[----:B-1----:R-:W-:Y:S01]  /*1b00*/  IMAD.U32 R6, RZ, RZ, UR42 ;  /* 0x0000002aff067e24 */ /* 0x002fe2000f8e00ff */
[----:B------:R-:W-:-:S04]  /*1b10*/  DEPBAR.LE SB0, 0x1 ;  /* 0x000080400000791a */ /* 0x000fc80000000000 */
[----:B------:R-:W-:Y:S02]  /*1b20*/  SHF.L.U64.HI R2, R23, 0x2, R17 ;  /* 0x0000000217027819 */ /* 0x000fe40000010211 */
[----:B------:R-:W-:-:S04]  /*1b30*/  IADD3 R4, P2, R4, UR8, RZ ;  /* 0x0000000804047c10 */ /* 0x000fc8000ff5e0ff */
[----:B------:R-:W-:-:S05]  /*1b40*/  IADD3.X R5, R2, UR7, RZ, P2, !PT ;  /* 0x0000000702057c10 */ /* 0x000fca00097fe4ff */
[----:B------:R1:W5:Y:S04]  /*1b50*/  LDG.E R238, [R4.64] ;  /* 0x0000000404ee7981 */ /* 0x000368000c1e1900 */
[----:B------:R1:W5:Y:S04]  /*1b60*/  LDG.E R237, [R4.64+0x20] ;  /* 0x0000200404ed7981 */ /* 0x000368000c1e1900 */
[----:B------:R1:W5:Y:S04]  /*1b70*/  LDG.E R236, [R4.64+0x80] ;  /* 0x0000800404ec7981 */ /* 0x000368000c1e1900 */
[----:B------:R1:W5:Y:S01]  /*1b80*/  LDG.E R235, [R4.64+0xa0] ;  /* 0x0000a00404eb7981 */ /* 0x000362000c1e1900 */
[----:B------:R-:W-:Y:S01]  /*1b90*/  UIADD3 UR9, UP0, UR26, UR44, URZ ;  /* 0x0000002c1a097290 */ /* 0x000fe2000ff1e03f */
[----:B------:R-:W-:Y:S01]  /*1ba0*/  IMAD.U32 R7, RZ, RZ, UR43 ;  /* 0x0000002bff077e24 */ /* 0x000fe2000f8e00ff */
[----:B------:R-:W-:Y:S01]  /*1bb0*/  UIADD3 UR11, UR43, UR11, URZ ;  /* 0x0000000b2b0b7290 */ /* 0x000fe2000fffe03f */
[----:B------:R-:W-:Y:S01]  /*1bc0*/  BAR.SYNC.DEFER_BLOCKING 0x0 ;  /* 0x0000000000007b1d */ /* 0x000fe20000010000 */
[----:B------:R-:W-:Y:S01]  /*1bd0*/  UIADD3.X UR26, UR27, UR41, URZ, UP0, !UPT ;  /* 0x000000291b1a7290 */ /* 0x000fe200087fe43f */
[----:B------:R-:W-:Y:S01]  /*1be0*/  CS2R R94, SRZ ;  /* 0x00000000005e7805 */ /* 0x000fe2000001ff00 */
[----:B------:R-:W-:Y:S01]  /*1bf0*/  UIMAD UR11, UR11, UR9, URZ ;  /* 0x000000090b0b72a4 */ /* 0x000fe2000f8e023f */
[----:B------:R-:W-:Y:S01]  /*1c00*/  CS2R R92, SRZ ;  /* 0x00000000005c7805 */ /* 0x000fe2000001ff00 */
[----:B------:R-:W-:Y:S01]  /*1c10*/  UISETP.GE.AND UP0, UPT, UR55, 0x1, UPT ;  /* 0x000000013700788c */ /* 0x000fe2000bf06270 */
[----:B------:R-:W-:Y:S01]  /*1c20*/  CS2R R98, SRZ ;  /* 0x0000000000627805 */ /* 0x000fe2000001ff00 */
[----:B------:R-:W-:Y:S01]  /*1c30*/  UIMAD UR11, UR26, UR42, UR11 ;  /* 0x0000002a1a0b72a4 */ /* 0x000fe2000f8e020b */
[----:B------:R-:W-:Y:S01]  /*1c40*/  CS2R R96, SRZ ;  /* 0x0000000000607805 */ /* 0x000fe2000001ff00 */
        /* <DEDUP_REMOVED lines=12> */
[----:B-1----:R-:W1:Y:S01]  /*1d10*/  S2R R4, SR_TID.X ;  /* 0x0000000000047919 */ /* 0x002e620000002100 */
[----:B------:R-:W-:Y:S01]  /*1d20*/  CS2R R68, SRZ ;  /* 0x0000000000447805 */ /* 0x000fe2000001ff00 */
[----:B------:R-:W-:Y:S01]  /*1d30*/  CS2R R62, SRZ ;  /* 0x00000000003e7805 */ /* 0x000fe2000001ff00 */
[----:B------:R-:W-:Y:S01]  /*1d40*/  CS2R R60, SRZ ;  /* 0x00000000003c7805 */ /* 0x000fe2000001ff00 */
[----:B------:R3:W2:Y:S01]  /*1d50*/  LDSM.16.M88.4 R140, [R176+0xa000] ;  /* 0x00a00000b08c783b */ /* 0x0006a20000000200 */
[----:B------:R-:W-:Y:S01]  /*1d60*/  CS2R R66, SRZ ;  /* 0x0000000000427805 */ /* 0x000fe2000001ff00 */
[----:B------:R-:W-:Y:S01]  /*1d70*/  CS2R R64, SRZ ;  /* 0x0000000000407805 */ /* 0x000fe2000001ff00 */
[----:B------:R-:W-:Y:S01]  /*1d80*/  CS2R R58, SRZ ;  /* 0x00000000003a7805 */ /* 0x000fe2000001ff00 */
[----:B------:R3:W4:Y:S01]  /*1d90*/  LDSM.16.M88.4 R144, [R176+0xa800] ;  /* 0x00a80000b090783b */ /* 0x0007220000000200 */
[----:B------:R-:W-:Y:S01]  /*1da0*/  CS2R R56, SRZ ;  /* 0x0000000000387805 */ /* 0x000fe2000001ff00 */
[----:B------:R-:W-:Y:S01]  /*1db0*/  CS2R R54, SRZ ;  /* 0x0000000000367805 */ /* 0x000fe2000001ff00 */
[----:B------:R-:W-:Y:S01]  /*1dc0*/  CS2R R52, SRZ ;  /* 0x0000000000347805 */ /* 0x000fe2000001ff00 */
[----:B------:R3:W2:Y:S01]  /*1dd0*/  LDSM.16.M88.4 R148, [R179+0xa000] ;  /* 0x00a00000b394783b */ /* 0x0006a20000000200 */
        /* <DEDUP_REMOVED lines=10> */
[----:B-1----:R-:W-:Y:S01]  /*1e80*/  SHF.R.S32.HI R0, RZ, 0x1f, R4 ;  /* 0x0000001fff007819 */ /* 0x002fe20000011404 */
[----:B------:R3:W1:Y:S03]  /*1e90*/  LDSM.16.M88.4 R160, [R177+0xa800] ;  /* 0x00a80000b1a0783b */ /* 0x0006660000000200 */
[----:B------:R-:W-:Y:S01]  /*1ea0*/  LEA.HI R0, R0, R4, RZ, 0x5 ;  /* 0x0000000400007211 */ /* 0x000fe200078f28ff */
[----:B------:R3:W1:Y:S03]  /*1eb0*/  LDSM.16.M88.4 R164, [R178+0xa000] ;  /* 0x00a00000b2a4783b */ /* 0x0006660000000200 */
[----:B------:R-:W-:Y:S01]  /*1ec0*/  LOP3.LUT R2, R0, 0xffffffe0, RZ, 0xc0, !PT ;  /* 0xffffffe000027812 */ /* 0x000fe200078ec0ff */
[----:B------:R3:W1:Y:S01]  /*1ed0*/  LDSM.16.M88.4 R168, [R178+0xa800] ;  /* 0x00a80000b2a8783b */ /* 0x0006620000000200 */
[----:B------:R-:W-:-:S03]  /*1ee0*/  SHF.R.S32.HI R0, RZ, 0x5, R0 ;  /* 0x00000005ff007819 */ /* 0x000fc60000011400 */
[----:B------:R-:W-:Y:S02]  /*1ef0*/  IMAD.IADD R2, R4, 0x1, -R2 ;  /* 0x0000000104027824 */ /* 0x000fe400078e0a02 */
[----:B------:R-:W-:Y:S02]  /*1f00*/  IMAD.U32 R4, RZ, RZ, UR36 ;  /* 0x00000024ff047e24 */ /* 0x000fe4000f8e00ff */
[----:B------:R-:W-:Y:S02]  /*1f10*/  IMAD R0, R0, UR49, R2 ;  /* 0x0000003100007c24 */ /* 0x000fe4000f8e0202 */
[----:B------:R-:W-:-:S03]  /*1f20*/  IMAD.U32 R2, RZ, RZ, UR45 ;  /* 0x0000002dff027e24 */ /* 0x000fc6000f8e00ff */
[----:B------:R-:W-:Y:S02]  /*1f30*/  IADD3 R4, P2, P1, R0, UR50, R4 ;  /* 0x0000003200047c10 */ /* 0x000fe4000f95e004 */
[----:B------:R-:W-:-:S04]  /*1f40*/  SHF.R.S32.HI R0, RZ, 0x1f, R0 ;  /* 0x0000001fff007819 */ /* 0x000fc80000011400 */
[----:B------:R-:W-:Y:S02]  /*1f50*/  IADD3.X R0, R0, UR52, R2, P2, P1 ;  /* 0x0000003400007c10 */ /* 0x000fe400097e2402 */
[----:B------:R-:W-:-:S05]  /*1f60*/  IADD3 R4, P1, R4, R21, RZ ;  /* 0x0000001504047210 */ /* 0x000fca0007f3e0ff */
[----:B------:R-:W-:-:S04]  /*1f70*/  IMAD.X R5, R0, 0x1, R20, P1 ;  /* 0x0000000100057824 */ /* 0x000fc800008e0614 */
[----:B------:R-:W-:-:S05]  /*1f80*/  IMAD.WIDE.U32 R4, R6, UR9, R4 ;  /* 0x0000000906047c25 */ /* 0x000fca000f8e0004 */
[----:B------:R-:W-:Y:S01]  /*1f90*/  IADD3 R0, R5, UR11, RZ ;  /* 0x0000000b05007c10 */ /* 0x000fe2000fffe0ff */
[----:B------:R-:W-:Y:S01]  /*1fa0*/  UIMAD.WIDE UR10, UR10, UR57, UR60 ;  /* 0x000000390a0a72a5 */ /* 0x000fe2000f8e023c */
[----:B------:R-:W-:-:S04]  /*1fb0*/  LEA R190, P1, R4, c[0x0][0x350], 0x2 ;  /* 0x0000d40004be7a11 */ /* 0x000fc800078210ff */
[----:B------:R-:W-:Y:S02]  /*1fc0*/  LEA.HI.X R191, R4, c[0x0][0x354], R0, 0x2, P1 ;  /* 0x0000d50004bf7a11 */ /* 0x000fe400008f1400 */
[----:B------:R-:W-:-:S13]  /*1fd0*/  PLOP3.LUT P1, PT, PT, PT, UP0, 0x80, 0x0 ;  /* 0x000000000000781c */ /* 0x000fda0003f2f008 */
[----:B------:R-:W-:Y:S05]  /*1fe0*/  @!P1 BRA `(.L_x_1203) ;  /* 0x000030d000009947 */ /* 0x000fea0003800000 */
[----:B-1234-:R-:W2:Y:S01]  /*1ff0*/  LDL R24, [R1+0x8] ;  /* 0x0000080001187983 */ /* 0x01eea20000100800 */
[----:B------:R-:W-:Y:S02]  /*2000*/  IADD3 R0, R188, 0x1000, RZ ;  /* 0x00001000bc007810 */ /* 0x000fe40007ffe0ff */
[C---:B------:R-:W-:Y:S01]  /*2010*/  IADD3 R2, R189.reuse, 0x1000, RZ ;  /* 0x00001000bd027810 */ /* 0x040fe20007ffe0ff */
[----:B------:R-:W-:Y:S01]  /*2020*/  IMAD.MOV.U32 R187, RZ, RZ, 0x20 ;  /* 0x00000020ffbb7424 */ /* 0x000fe200078e00ff */
[----:B------:R-:W-:Y:S01]  /*2030*/  SEL R0, R0, R188, !P0 ;  /* 0x000000bc00007207 */ /* 0x000fe20004000000 */
[----:B------:R-:W-:Y:S01]  /*2040*/  IMAD.MOV.U32 R95, RZ, RZ, RZ ;  /* 0x000000ffff5f7224 */ /* 0x000fe200078e00ff */
[----:B------:R-:W-:Y:S01]  /*2050*/  SEL R2, R2, R189, !P0 ;  /* 0x000000bd02027207 */ /* 0x000fe20004000000 */
[----:B------:R-:W-:Y:S01]  /*2060*/  IMAD.SHL.U32 R175, R189, 0x2, RZ ;  /* 0x00000002bdaf7824 */ /* 0x000fe200078e00ff */
[----:B------:R-:W-:Y:S01]  /*2070*/  MOV R174, 0x40 ;  /* 0x0000004000ae7802 */ /* 0x000fe20000000f00 */
[----:B------:R-:W-:Y:S01]  /*2080*/  IMAD.SHL.U32 R172, R0, 0x2, RZ ;  /* 0x0000000200ac7824 */ /* 0x000fe200078e00ff */
[C---:B------:R-:W-:Y:S01]  /*2090*/  SHF.L.U64.HI R243, R23.reuse, 0x2, R17 ;  /* 0x0000000217f37819 */ /* 0x040fe20000010211 */
[----:B------:R-:W-:Y:S01]  /*20a0*/  IMAD.SHL.U32 R173, R2, 0x2, RZ ;  /* 0x0000000202ad7824 */ /* 0x000fe200078e00ff */
[----:B------:R-:W-:Y:S01]  /*20b0*/  UMOV UR9, UR11 ;  /* 0x0000000b00097c82 */ /* 0x000fe20008000000 */
[----:B------:R-:W-:Y:S01]  /*20c0*/  IMAD.SHL.U32 R242, R23, 0x4, RZ ;  /* 0x0000000417f27824 */ /* 0x000fe200078e00ff */
[----:B--2---:R-:W-:-:S02]  /*20d0*/  LOP3.LUT P0, RZ, R24, 0x2, RZ, 0xc0, !PT ;  /* 0x0000000218ff7812 */ /* 0x004fc4000780c0ff */
[----:B------:R-:W-:Y:S02]  /*20e0*/  LOP3.LUT P1, RZ, R24, 0x4, RZ, 0xc0, !PT ;  /* 0x0000000418ff7812 */ /* 0x000fe4000782c0ff */
[----:B------:R-:W-:Y:S02]  /*20f0*/  SEL R187, R187, 0xffffffe0, !P0 ;  /* 0xffffffe0bbbb7807 */ /* 0x000fe40004000000 */
[----:B------:R-:W-:Y:S02]  /*2100*/  SEL R174, R174, 0xffffffc0, !P1 ;  /* 0xffffffc0aeae7807 */ /* 0x000fe40004800000 */
[C---:B------:R-:W-:Y:S01]  /*2110*/  IADD3 R181, R180.reuse, R187, RZ ;  /* 0x000000bbb4b57210 */ /* 0x040fe20007ffe0ff */
[C---:B------:R-:W-:Y:S02]  /*2120*/  IMAD.IADD R182, R175.reuse, 0x1, R187 ;  /* 0x00000001afb67824 */ /* 0x040fe400078e02bb */
[--C-:B------:R-:W-:Y:S02]  /*2130*/  IMAD.IADD R186, R175, 0x1, R174.reuse ;  /* 0x00000001afba7824 */ /* 0x100fe400078e02ae */
[----:B------:R-:W-:Y:S01]  /*2140*/  IMAD.IADD R184, R180, 0x1, R174 ;  /* 0x00000001b4b87824 */ /* 0x000fe200078e02ae */
[C---:B------:R-:W-:Y:S01]  /*2150*/  IADD3 R185, R174.reuse, R182, RZ ;  /* 0x000000b6aeb97210 */ /* 0x040fe20007ffe0ff */
[----:B------:R-:W-:-:S02]  /*2160*/  IMAD.IADD R183, R174, 0x1, R181 ;  /* 0x00000001aeb77824 */ /* 0x000fc400078e02b5 */
.L_x_1206:
[----:B------:R-:W0:Y:S01]  /*2170*/  LDGDEPBAR ;  /* 0x00000000000079af */ /* 0x000e220000000000 */
[C---:B------:R-:W-:Y:S01]  /*2180*/  IADD3 R0, R173.reuse, R187, RZ ;  /* 0x000000bbad007210 */ /* 0x040fe20007ffe0ff */
[----:B------:R-:W-:Y:S01]  /*2190*/  UISETP.GE.AND UP2, UPT, UR6, 0x1, UPT ;  /* 0x000000010600788c */ /* 0x000fe2000bf46270 */
[----:B------:R-:W-:Y:S02]  /*21a0*/  IADD3 R2, R173, R174, RZ ;  /* 0x000000aead027210 */ /* 0x000fe40007ffe0ff */
[----:B-----5:R-:W-:Y:S03]  /*21b0*/  FSETP.NEU.FTZ.AND P0, PT, R238, -INF , PT ;  /* 0xff800000ee00780b */ /* 0x020fe60003f1d000 */
[----:B------:R-:W-:Y:S01]  /*21c0*/  PLOP3.LUT P2, PT, PT, PT, UP2, 0x80, 0x0 ;  /* 0x000000000000781c */ /* 0x000fe20003f4f028 */
        /* <DEDUP_REMOVED lines=9> */
[----:B------:R1:W4:Y:S01]  /*2260*/  LDSM.16.M88.4 R112, [R0+0x1000] ;  /* 0x001000000070783b */ /* 0x0003220000000200 */
[C---:B--2---:R-:W-:Y:S07]  /*2270*/  HMMA.16816.F32.BF16 R8, R28.reuse, R16, RZ ;  /* 0x000000101c08723c */ /* 0x044fee00000418ff */
[----:B------:R-:W2:Y:S01]  /*2280*/  LDSM.16.M88.4 R116, [R179+0x6800] ;  /* 0x00680000b374783b */ /* 0x000ea20000000200 */
[-C--:B------:R-:W-:Y:S07]  /*2290*/  HMMA.16816.F32.BF16 R12, R28, R18.reuse, RZ ;  /* 0x000000121c0c723c */ /* 0x080fee00000418ff */
[----:B------:R-:W-:Y:S01]  /*22a0*/  LDSM.16.M88.4 R120, [R2] ;  /* 0x000000000278783b */ /* 0x000fe20000000200 */
[C---:B------:R-:W-:Y:S07]  /*22b0*/  HMMA.16816.F32.BF16 R16, R32.reuse, R18, RZ ;  /* 0x000000122010723c */ /* 0x040fee00000418ff */
[----:B------:R-:W2:Y:S01]  /*22c0*/  LDSM.16.M88.4 R124, [R177+0x6000] ;  /* 0x00600000b17c783b */ /* 0x000ea20000000200 */
        /* <DEDUP_REMOVED lines=8> */
[----:B------:R1:W3:Y:S02]  /*2350*/  LDSM.16.M88.4 R100, [R2+0x1000] ;  /* 0x001000000264783b */ /* 0x0002e40000000200 */
[-C--:B----4-:R-:W-:Y:S08]  /*2360*/  HMMA.16816.F32.BF16 R4, R104, R108.reuse, R4 ;  /* 0x0000006c6804723c */ /* 0x090ff00000041804 */
[C---:B------:R-:W-:Y:S08]  /*2370*/  HMMA.16816.F32.BF16 R8, R112.reuse, R108, R8 ;  /* 0x0000006c7008723c */ /* 0x040ff00000041808 */
[-C--:B------:R-:W-:Y:S04]  /*2380*/  HMMA.16816.F32.BF16 R12, R112, R110.reuse, R12 ;  /* 0x0000006e700c723c */ /* 0x080fe8000004180c */
[----:B-1----:R-:W-:Y:S04]  /*2390*/  FMUL.FTZ R2, R236, 1.4426950216293334961 ;  /* 0x3fb8aa3bec027820 */ /* 0x002fe80000410000 */
[C---:B------:R-:W-:Y:S08]  /*23a0*/  HMMA.16816.F32.BF16 R16, R104.reuse, R110, R16 ;  /* 0x0000006e6810723c */ /* 0x040ff00000041810 */
[-C--:B--2---:R-:W-:Y:S08]  /*23b0*/  HMMA.16816.F32.BF16 R20, R104, R116.reuse, R20 ;  /* 0x000000746814723c */ /* 0x084ff00000041814 */
[C---:B------:R-:W-:Y:S08]  /*23c0*/  HMMA.16816.F32.BF16 R24, R112.reuse, R116, R24 ;  /* 0x000000747018723c */ /* 0x040ff00000041818 */
[-C--:B------:R-:W-:Y:S08]  /*23d0*/  HMMA.16816.F32.BF16 R28, R112, R118.reuse, R28 ;  /* 0x00000076701c723c */ /* 0x080ff0000004181c */
[----:B------:R-:W-:Y:S01]  /*23e0*/  HMMA.16816.F32.BF16 R32, R104, R118, R32 ;  /* 0x000000766820723c */ /* 0x000fe20000041820 */
[----:B------:R-:W1:Y:S07]  /*23f0*/  LDSM.16.M88.4 R104, [R0+0x1000] ;  /* 0x001000000068783b */ /* 0x000e6e0000000200 */
[-C--:B------:R-:W-:Y:S08]  /*2400*/  HMMA.16816.F32.BF16 R4, R120, R124.reuse, R4 ;  /* 0x0000007c7804723c */ /* 0x080ff00000041804 */
[C---:B---3--:R-:W-:Y:S08]  /*2410*/  HMMA.16816.F32.BF16 R8, R100.reuse, R124, R8 ;  /* 0x0000007c6408723c */ /* 0x048ff00000041808 */
        /* <DEDUP_REMOVED lines=28> */
[----:B------:R-:W4:Y:S01]  /*25e0*/  MUFU.TANH R224, R6 ;  /* 0x0000000600e07308 */ /* 0x000f220000002400 */
[----:B------:R-:W-:Y:S02]  /*25f0*/  FMUL.FTZ R8, R8, c[0x0][0x2ec] ;  /* 0x0000bb0008087a20 */ /* 0x000fe40000410000 */
[----:B--2---:R-:W-:Y:S05]  /*2600*/  FMUL.FTZ R9, R238, 1.4426950216293334961 ;  /* 0x3fb8aa3bee097820 */ /* 0x004fea0000410000 */
[----:B------:R-:W-:Y:S02]  /*2610*/  FSEL R9, R9, RZ, P0 ;  /* 0x000000ff09097208 */ /* 0x000fe40000000000 */
[----:B------:R2:W-:Y:S01]  /*2620*/  MUFU.TANH R232, R8 ;  /* 0x0000000800e87308 */ /* 0x0005e20000002400 */
[C---:B------:R-:W-:Y:S02]  /*2630*/  FSETP.NEU.FTZ.AND P0, PT, R237.reuse, -INF , PT ;  /* 0xff800000ed00780b */ /* 0x040fe40003f1d000 */
[--C-:B-1----:R-:W-:Y:S07]  /*2640*/  FFMA.FTZ R0, R212, c[0x0][0x23c], -R9.reuse ;  /* 0x00008f00d4007a23 */ /* 0x102fee0000010809 */
[----:B------:R3:W-:Y:S10]  /*2650*/  MUFU.EX2 R123, R0 ;  /* 0x00000000007b7308 */ /* 0x0007f40000000800 */
[----:B------:R1:W-:Y:S01]  /*2660*/  MUFU.TANH R240, R10 ;  /* 0x0000000a00f07308 */ /* 0x0003e20000002400 */
[----:B--2---:R-:W-:Y:S05]  /*2670*/  FMUL.FTZ R8, R237, 1.4426950216293334961 ;  /* 0x3fb8aa3bed087820 */ /* 0x004fea0000410000 */
[----:B------:R-:W-:Y:S04]  /*2680*/  FSEL R8, R8, RZ, P0 ;  /* 0x000000ff08087208 */ /* 0x000fe80000000000 */
[----:B------:R2:W2:Y:S01]  /*2690*/  MUFU.TANH R223, R7 ;  /* 0x0000000700df7308 */ /* 0x0004a20000002400 */
[----:B------:R-:W-:Y:S01]  /*26a0*/  FSETP.NEU.FTZ.AND P0, PT, R236, -INF , PT ;  /* 0xff800000ec00780b */ /* 0x000fe20003f1d000 */
[--C-:B---3--:R-:W-:Y:S03]  /*26b0*/  FFMA.FTZ R0, R208, c[0x0][0x23c], -R9.reuse ;  /* 0x00008f00d0007a23 */ /* 0x108fe60000010809 */
[----:B------:R-:W-:Y:S02]  /*26c0*/  FSEL R2, R2, RZ, P0 ;  /* 0x000000ff02027208 */ /* 0x000fe40000000000 */
[----:B------:R-:W-:Y:S03]  /*26d0*/  FSETP.NEU.FTZ.AND P0, PT, R235, -INF , PT ;  /* 0xff800000eb00780b */ /* 0x000fe60003f1d000 */
[----:B------:R4:W-:Y:S01]  /*26e0*/  MUFU.EX2 R122, R0 ;  /* 0x00000000007a7308 */ /* 0x0009e20000000800 */
[----:B-1----:R-:W-:Y:S09]  /*26f0*/  FFMA.FTZ R10, R231, c[0x0][0x23c], -R2 ;  /* 0x00008f00e70a7a23 */ /* 0x002ff20000010802 */
[----:B------:R-:W1:Y:S01]  /*2700*/  MUFU.TANH R230, R12 ;  /* 0x0000000c00e67308 */ /* 0x000e620000002400 */
[----:B--2---:R-:W2:Y:S09]  /*2710*/  LDSM.16.M88.4 R4, [R178+0x6800] ;  /* 0x00680000b204783b */ /* 0x004eb20000000200 */
[----:B------:R-:W-:Y:S01]  /*2720*/  MUFU.TANH R229, R13 ;  /* 0x0000000d00e57308 */ /* 0x000fe20000002400 */
[--C-:B----4-:R-:W-:Y:S09]  /*2730*/  FFMA.FTZ R0, R224, c[0x0][0x23c], -R8.reuse ;  /* 0x00008f00e0007a23 */ /* 0x110ff20000010808 */
[----:B------:R3:W-:Y:S10]  /*2740*/  MUFU.EX2 R136, R0 ;  /* 0x0000000000887308 */ /* 0x0007f40000000800 */
[----:B------:R-:W-:Y:S10]  /*2750*/  MUFU.TANH R234, R14 ;  /* 0x0000000e00ea7308 */ /* 0x000ff40000002400 */
[----:B------:R-:W-:Y:S01]  /*2760*/  MUFU.TANH R233, R15 ;  /* 0x0000000f00e97308 */ /* 0x000fe20000002400 */
[-C--:B--2---:R-:W-:Y:S03]  /*2770*/  HMMA.16816.F32.BF16 R20, R132, R4.reuse, R20 ;  /* 0x000000048414723c */ /* 0x084fe60000041814 */
[----:B---3--:R-:W-:Y:S06]  /*2780*/  FFMA.FTZ R0, R223, c[0x0][0x23c], -R8 ;  /* 0x00008f00df007a23 */ /* 0x008fec0000010808 */
[----:B------:R-:W-:Y:S01]  /*2790*/  MUFU.TANH R213, R16 ;  /* 0x0000001000d57308 */ /* 0x000fe20000002400 */
[C---:B------:R-:W-:Y:S07]  /*27a0*/  HMMA.16816.F32.BF16 R24, R104.reuse, R4, R24 ;  /* 0x000000046818723c */ /* 0x040fee0000041818 */
[--C-:B-1----:R-:W-:Y:S02]  /*27b0*/  FFMA.FTZ R4, R230, c[0x0][0x23c], -R2.reuse ;  /* 0x00008f00e6047a23 */ /* 0x102fe40000010802 */
[----:B------:R-:W1:Y:S01]  /*27c0*/  MUFU.EX2 R131, R0 ;  /* 0x0000000000837308 */ /* 0x000e620000000800 */
[-C--:B------:R-:W-:Y:S04]  /*27d0*/  HMMA.16816.F32.BF16 R28, R104, R6.reuse, R28 ;  /* 0x00000006681c723c */ /* 0x080fe8000004181c */
[----:B------:R-:W-:Y:S04]  /*27e0*/  FMUL.FTZ R20, R20, c[0x0][0x2ec] ;  /* 0x0000bb0014147a20 */ /* 0x000fe80000410000 */
[----:B------:R-:W-:Y:S01]  /*27f0*/  HMMA.16816.F32.BF16 R32, R132, R6, R32 ;  /* 0x000000068420723c */ /* 0x000fe20000041820 */
[----:B------:R2:W-:Y:S03]  /*2800*/  MUFU.EX2 R138, R4 ;  /* 0x00000004008a7308 */ /* 0x0005e60000000800 */
[----:B------:R-:W-:Y:S02]  /*2810*/  FMUL.FTZ R21, R21, c[0x0][0x2ec] ;  /* 0x0000bb0015157a20 */ /* 0x000fe40000410000 */
[----:B------:R-:W-:Y:S02]  /*2820*/  FMUL.FTZ R22, R22, c[0x0][0x2ec] ;  /* 0x0000bb0016167a20 */ /* 0x000fe40000410000 */
[----:B------:R-:W-:Y:S03]  /*2830*/  FMUL.FTZ R5, R24, c[0x0][0x2ec] ;  /* 0x0000bb0018057a20 */ /* 0x000fe60000410000 */
[----:B------:R-:W-:Y:S01]  /*2840*/  MUFU.TANH R211, R17 ;  /* 0x0000001100d37308 */ /* 0x000fe20000002400 */
[----:B------:R-:W-:Y:S02]  /*2850*/  FMUL.FTZ R23, R23, c[0x0][0x2ec] ;  /* 0x0000bb0017177a20 */ /* 0x000fe40000410000 */
[----:B------:R-:W-:Y:S01]  /*2860*/  FMUL.FTZ R25, R25, c[0x0][0x2ec] ;  /* 0x0000bb0019197a20 */ /* 0x000fe20000410000 */
[----:B-1----:R-:W-:Y:S01]  /*2870*/  F2FP.BF16.PACK_AB R6, R131, R136 ;  /* 0x000000888306723e */ /* 0x002fe200000010ff */
[--C-:B------:R-:W-:Y:S02]  /*2880*/  FFMA.FTZ R0, R232, c[0x0][0x23c], -R2.reuse ;  /* 0x00008f00e8007a23 */ /* 0x100fe40000010802 */
[----:B------:R-:W-:Y:S02]  /*2890*/  FMUL.FTZ R29, R29, c[0x0][0x2ec] ;  /* 0x0000bb001d1d7a20 */ /* 0x000fe40000410000 */
[----:B------:R1:W-:Y:S01]  /*28a0*/  STS [R199+0xe400], R6 ;  /* 0x00e40006c7007388 */ /* 0x0003e20000000800 */
[----:B------:R3:W-:Y:S01]  /*28b0*/  MUFU.EX2 R192, R0 ;  /* 0x0000000000c07308 */ /* 0x0007e20000000800 */
[----:B------:R-:W-:Y:S02]  /*28c0*/  FMUL.FTZ R30, R30, c[0x0][0x2ec] ;  /* 0x0000bb001e1e7a20 */ /* 0x000fe40000410000 */
[----:B------:R-:W-:Y:S02]  /*28d0*/  FMUL.FTZ R34, R34, c[0x0][0x2ec] ;  /* 0x0000bb0022227a20 */ /* 0x000fe40000410000 */
[----:B--2---:R-:W-:Y:S02]  /*28e0*/  FFMA.FTZ R4, R229, c[0x0][0x23c], -R2 ;  /* 0x00008f00e5047a23 */ /* 0x004fe40000010802 */
[----:B------:R-:W-:Y:S02]  /*28f0*/  FMUL.FTZ R31, R31, c[0x0][0x2ec] ;  /* 0x0000bb001f1f7a20 */ /* 0x000fe40000410000 */
[----:B------:R-:W-:Y:S01]  /*2900*/  FMUL.FTZ R33, R33, c[0x0][0x2ec] ;  /* 0x0000bb0021217a20 */ /* 0x000fe20000410000 */
[----:B------:R2:W1:Y:S01]  /*2910*/  MUFU.EX2 R137, R4 ;  /* 0x0000000400897308 */ /* 0x0004620000000800 */
[----:B------:R-:W-:Y:S02]  /*2920*/  FMUL.FTZ R35, R35, c[0x0][0x2ec] ;  /* 0x0000bb0023237a20 */ /* 0x000fe40000410000 */
[----:B------:R-:W-:Y:S02]  /*2930*/  FMUL.FTZ R26, R26, c[0x0][0x2ec] ;  /* 0x0000bb001a1a7a20 */ /* 0x000fe40000410000 */
[----:B------:R-:W-:Y:S05]  /*2940*/  FMUL.FTZ R27, R27, c[0x0][0x2ec] ;  /* 0x0000bb001b1b7a20 */ /* 0x000fea0000410000 */
[----:B------:R-:W4:Y:S01]  /*2950*/  MUFU.TANH R218, R18 ;  /* 0x0000001200da7308 */ /* 0x000f220000002400 */
[----:B---3--:R-:W-:Y:S05]  /*2960*/  FMUL.FTZ R0, R235, 1.4426950216293334961 ;  /* 0x3fb8aa3beb007820 */ /* 0x008fea0000410000 */
[----:B------:R-:W-:Y:S04]  /*2970*/  FSEL R0, R0, RZ, P0 ;  /* 0x000000ff00007208 */ /* 0x000fe80000000000 */
[----:B------:R-:W3:Y:S01]  /*2980*/  MUFU.TANH R217, R19 ;  /* 0x0000001300d97308 */ /* 0x000ee20000002400 */
[----:B------:R-:W-:Y:S01]  /*2990*/  IADD3 R110, P0, R242, UR10, RZ ;  /* 0x0000000af26e7c10 */ /* 0x000fe2000ff1e0ff */
[--C-:B--2---:R-:W-:Y:S01]  /*29a0*/  FFMA.FTZ R4, R234, c[0x0][0x23c], -R0.reuse ;  /* 0x00008f00ea047a23 */ /* 0x104fe20000010800 */
[----:B-1----:R-:W-:Y:S02]  /*29b0*/  F2FP.BF16.PACK_AB R6, R137, R138 ;  /* 0x0000008a8906723e */ /* 0x002fe400000010ff */
[----:B------:R-:W-:Y:S05]  /*29c0*/  IADD3.X R111, R243, UR9, RZ, P0, !PT ;  /* 0x00000009f36f7c10 */ /* 0x000fea00087fe4ff */
[----:B------:R1:W-:Y:S01]  /*29d0*/  MUFU.EX2 R194, R4 ;  /* 0x0000000400c27308 */ /* 0x0003e20000000800 */
[----:B------:R2:W2:Y:S04]  /*29e0*/  LDG.E R109, [R110.64] ;  /* 0x000000046e6d7981 */ /* 0x0004a8000c1e1900 */
[----:B------:R2:W2:Y:S05]  /*29f0*/  LDG.E R108, [R110.64+0x20] ;  /* 0x000020046e6c7981 */ /* 0x0004aa000c1e1900 */
[----:B------:R-:W3:Y:S10]  /*2a00*/  MUFU.TANH R210, R20 ;  /* 0x0000001400d27308 */ /* 0x000ef40000002400 */
[----:B------:R-:W3:Y:S01]  /*2a10*/  MUFU.TANH R209, R21 ;  /* 0x0000001500d17308 */ /* 0x000ee20000002400 */
[----:B-1----:R-:W-:Y:S09]  /*2a20*/  FFMA.FTZ R4, R233, c[0x0][0x23c], -R0 ;  /* 0x00008f00e9047a23 */ /* 0x002ff20000010800 */
[----:B------:R1:W-:Y:S10]  /*2a30*/  MUFU.EX2 R193, R4 ;  /* 0x0000000400c17308 */ /* 0x0003f40000000800 */
[----:B------:R-:W3:Y:S10]  /*2a40*/  MUFU.TANH R216, R22 ;  /* 0x0000001600d87308 */ /* 0x000ef40000002400 */
[----:B------:R-:W-:Y:S01]  /*2a50*/  MUFU.TANH R215, R23 ;  /* 0x0000001700d77308 */ /* 0x000fe20000002400 */
[--C-:B-1----:R-:W-:Y:S09]  /*2a60*/  FFMA.FTZ R4, R213, c[0x0][0x23c], -R9.reuse ;  /* 0x00008f00d5047a23 */ /* 0x102ff20000010809 */
[----:B------:R1:W-:Y:S10]  /*2a70*/  MUFU.EX2 R119, R4 ;  /* 0x0000000400777308 */ /* 0x0003f40000000800 */
[----:B------:R-:W-:Y:S10]  /*2a80*/  MUFU.TANH R219, R29 ;  /* 0x0000001d00db7308 */ /* 0x000ff40000002400 */
[----:B------:R-:W-:Y:S01]  /*2a90*/  MUFU.TANH R226, R30 ;  /* 0x0000001e00e27308 */ /* 0x000fe20000002400 */
[--C-:B-1----:R-:W-:Y:S09]  /*2aa0*/  FFMA.FTZ R4, R211, c[0x0][0x23c], -R9.reuse ;  /* 0x00008f00d3047a23 */ /* 0x102ff20000010809 */
[----:B------:R4:W-:Y:S10]  /*2ab0*/  MUFU.EX2 R118, R4 ;  /* 0x0000000400767308 */ /* 0x0009f40000000800 */
[----:B------:R-:W-:Y:S10]  /*2ac0*/  MUFU.TANH R207, R34 ;  /* 0x0000002200cf7308 */ /* 0x000ff40000002400 */
[----:B------:R-:W-:Y:S01]  /*2ad0*/  MUFU.TANH R225, R31 ;  /* 0x0000001f00e17308 */ /* 0x000fe20000002400 */
[--C-:B----4-:R-:W-:Y:S09]  /*2ae0*/  FFMA.FTZ R4, R218, c[0x0][0x23c], -R8.reuse ;  /* 0x00008f00da047a23 */ /* 0x110ff20000010808 */
[----:B------:R3:W-:Y:S10]  /*2af0*/  MUFU.EX2 R125, R4 ;  /* 0x00000004007d7308 */ /* 0x0007f40000000800 */
[----:B------:R-:W-:Y:S10]  /*2b00*/  MUFU.TANH R135, R33 ;  /* 0x0000002100877308 */ /* 0x000ff40000002400 */
[----:B------:R-:W-:Y:S01]  /*2b10*/  MUFU.TANH R206, R35 ;  /* 0x0000002300ce7308 */ /* 0x000fe20000002400 */
[----:B---3--:R-:W-:Y:S09]  /*2b20*/  FFMA.FTZ R4, R217, c[0x0][0x23c], -R8 ;  /* 0x00008f00d9047a23 */ /* 0x008ff20000010808 */
[----:B------:R1:W-:Y:S10]  /*2b30*/  MUFU.EX2 R124, R4 ;  /* 0x00000004007c7308 */ /* 0x0003f40000000800 */
[----:B------:R3:W-:Y:S10]  /*2b40*/  MUFU.TANH R222, R5 ;  /* 0x0000000500de7308 */ /* 0x0007f40000002400 */
[----:B------:R4:W4:Y:S01]  /*2b50*/  MUFU.EX2 R139, R10 ;  /* 0x0000000a008b7308 */ /* 0x0009220000000800 */
[--C-:B-1----:R-:W-:Y:S09]  /*2b60*/  FFMA.FTZ R4, R210, c[0x0][0x23c], -R9.reuse ;  /* 0x00008f00d2047a23 */ /* 0x102ff20000010809 */
[----:B------:R1:W-:Y:S01]  /*2b70*/  MUFU.EX2 R115, R4 ;  /* 0x0000000400737308 */ /* 0x0003e20000000800 */
[----:B---3--:R-:W-:Y:S09]  /*2b80*/  FMUL.FTZ R5, R28, c[0x0][0x2ec] ;  /* 0x0000bb001c057a20 */ /* 0x008ff20000410000 */
[----:B------:R3:W-:Y:S01]  /*2b90*/  MUFU.TANH R220, R5 ;  /* 0x0000000500dc7308 */ /* 0x0007e20000002400 */
[----:B----4-:R-:W-:Y:S09]  /*2ba0*/  FFMA.FTZ R10, R240, c[0x0][0x23c], -R0 ;  /* 0x00008f00f00a7a23 */ /* 0x010ff20000010800 */
[----:B------:R-:W-:Y:S01]  /*2bb0*/  MUFU.EX2 R196, R10 ;  /* 0x0000000a00c47308 */ /* 0x000fe20000000800 */
[--C-:B-1----:R-:W-:Y:S09]  /*2bc0*/  FFMA.FTZ R4, R209, c[0x0][0x23c], -R9.reuse ;  /* 0x00008f00d1047a23 */ /* 0x102ff20000010809 */
[----:B------:R1:W-:Y:S01]  /*2bd0*/  MUFU.EX2 R114, R4 ;  /* 0x0000000400727308 */ /* 0x0003e20000000800 */
[----:B---3--:R-:W-:Y:S09]  /*2be0*/  FMUL.FTZ R5, R32, c[0x0][0x2ec] ;  /* 0x0000bb0020057a20 */ /* 0x008ff20000410000 */
[----:B------:R3:W-:Y:S10]  /*2bf0*/  MUFU.TANH R201, R5 ;  /* 0x0000000500c97308 */ /* 0x0007f40000002400 */
[----:B------:R-:W-:Y:S01]  /*2c00*/  MUFU.TANH R221, R25 ;  /* 0x0000001900dd7308 */ /* 0x000fe20000002400 */
[--C-:B-1----:R-:W-:Y:S09]  /*2c10*/  FFMA.FTZ R4, R216, c[0x0][0x23c], -R8.reuse ;  /* 0x00008f00d8047a23 */ /* 0x102ff20000010808 */
[----:B------:R1:W-:Y:S01]  /*2c20*/  MUFU.EX2 R121, R4 ;  /* 0x0000000400797308 */ /* 0x0003e20000000800 */
[----:B---3--:R-:W-:Y:S09]  /*2c30*/  F2FP.BF16.PACK_AB R5, R139, R192 ;  /* 0x000000c08b05723e */ /* 0x008ff200000010ff */
[----:B------:R-:W-:Y:S10]  /*2c40*/  MUFU.TANH R228, R26 ;  /* 0x0000001a00e47308 */ /* 0x000ff40000002400 */
[----:B------:R-:W-:Y:S01]  /*2c50*/  MUFU.TANH R227, R27 ;  /* 0x0000001b00e37308 */ /* 0x000fe20000002400 */
[----:B-1----:R-:W-:Y:S09]  /*2c60*/  FFMA.FTZ R4, R215, c[0x0][0x23c], -R8 ;  /* 0x00008f00d7047a23 */ /* 0x002ff20000010808 */
[----:B------:R1:W-:Y:S10]  /*2c70*/  MUFU.EX2 R120, R4 ;  /* 0x0000000400787308 */ /* 0x0003f40000000800 */
[----:B------:R-:W3:Y:S01]  /*2c80*/  MUFU.TANH R239, R11 ;  /* 0x0000000b00ef7308 */ /* 0x000ee20000002400 */
[----:B-1----:R-:W-:Y:S09]  /*2c90*/  FFMA.FTZ R4, R222, c[0x0][0x23c], -R2 ;  /* 0x00008f00de047a23 */ /* 0x002ff20000010802 */
[----:B------:R1:W-:Y:S01]  /*2ca0*/  MUFU.EX2 R129, R4 ;  /* 0x0000000400817308 */ /* 0x0003e20000000800 */
[----:B---3--:R-:W-:Y:S09]  /*2cb0*/  FFMA.FTZ R10, R239, c[0x0][0x23c], -R0 ;  /* 0x00008f00ef0a7a23 */ /* 0x008ff20000010800 */
[----:B------:R-:W3:Y:S01]  /*2cc0*/  MUFU.EX2 R195, R10 ;  /* 0x0000000a00c37308 */ /* 0x000ee20000000800 */
[----:B-1----:R-:W-:Y:S09]  /*2cd0*/  FFMA.FTZ R4, R221, c[0x0][0x23c], -R2 ;  /* 0x00008f00dd047a23 */ /* 0x002ff20000010802 */
[----:B------:R1:W-:Y:S02]  /*2ce0*/  MUFU.EX2 R128, R4 ;  /* 0x0000000400807308 */ /* 0x0003e40000000800 */
[--C-:B-1----:R-:W-:Y:S08]  /*2cf0*/  FFMA.FTZ R4, R228, c[0x0][0x23c], -R0.reuse ;  /* 0x00008f00e4047a23 */ /* 0x102ff00000010800 */
[----:B------:R1:W-:Y:S02]  /*2d00*/  MUFU.EX2 R134, R4 ;  /* 0x0000000400867308 */ /* 0x0003e40000000800 */
[----:B-1----:R-:W-:Y:S08]  /*2d10*/  FFMA.FTZ R4, R227, c[0x0][0x23c], -R0 ;  /* 0x00008f00e3047a23 */ /* 0x002ff00000010800 */
[----:B------:R1:W-:Y:S02]  /*2d20*/  MUFU.EX2 R133, R4 ;  /* 0x0000000400857308 */ /* 0x0003e40000000800 */
[--C-:B-1----:R-:W-:Y:S02]  /*2d30*/  FFMA.FTZ R4, R220, c[0x0][0x23c], -R2.reuse ;  /* 0x00008f00dc047a23 */ /* 0x102fe40000010802 */
[----:B------:R-:W-:Y:S06]  /*2d40*/  FFMA.FTZ R2, R219, c[0x0][0x23c], -R2 ;  /* 0x00008f00db027a23 */ /* 0x000fec0000010802 */
[----:B------:R3:W-:Y:S10]  /*2d50*/  MUFU.EX2 R127, R4 ;  /* 0x00000004007f7308 */ /* 0x0007f40000000800 */
[----:B------:R1:W-:Y:S01]  /*2d60*/  MUFU.EX2 R126, R2 ;  /* 0x00000002007e7308 */ /* 0x0003e20000000800 */
[----:B---3--:R-:W-:Y:S01]  /*2d70*/  F2FP.BF16.PACK_AB R4, R195, R196 ;  /* 0x000000c4c304723e */ /* 0x008fe200000010ff */
[--C-:B-1----:R-:W-:Y:S02]  /*2d80*/  FFMA.FTZ R2, R226, c[0x0][0x23c], -R0.reuse ;  /* 0x00008f00e2027a23 */ /* 0x102fe40000010800 */
[----:B------:R-:W-:Y:S06]  /*2d90*/  FFMA.FTZ R0, R225, c[0x0][0x23c], -R0 ;  /* 0x00008f00e1007a23 */ /* 0x000fec0000010800 */
[----:B------:R1:W-:Y:S10]  /*2da0*/  MUFU.EX2 R132, R2 ;  /* 0x0000000200847308 */ /* 0x0003f40000000800 */
[----:B------:R3:W-:Y:S01]  /*2db0*/  MUFU.EX2 R130, R0 ;  /* 0x0000000000827308 */ /* 0x0007e20000000800 */
[--C-:B-1----:R-:W-:Y:S02]  /*2dc0*/  FFMA.FTZ R2, R201, c[0x0][0x23c], -R9.reuse ;  /* 0x00008f00c9027a23 */ /* 0x102fe40000010809 */
[----:B------:R-:W-:Y:S07]  /*2dd0*/  FFMA.FTZ R9, R135, c[0x0][0x23c], -R9 ;  /* 0x00008f0087097a23 */ /* 0x000fee0000010809 */
[----:B------:R1:W-:Y:S01]  /*2de0*/  MUFU.EX2 R113, R2 ;  /* 0x0000000200717308 */ /* 0x0003e20000000800 */
[----:B---3--:R-:W-:Y:S09]  /*2df0*/  F2FP.BF16.PACK_AB R0, R124, R125 ;  /* 0x0000007d7c00723e */ /* 0x008ff200000010ff */
[----:B------:R-:W3:Y:S01]  /*2e00*/  MUFU.EX2 R112, R9 ;  /* 0x0000000900707308 */ /* 0x000ee20000000800 */
[--C-:B-1----:R-:W-:Y:S02]  /*2e10*/  FFMA.FTZ R2, R207, c[0x0][0x23c], -R8.reuse ;  /* 0x00008f00cf027a23 */ /* 0x102fe40000010808 */
[----:B------:R-:W-:Y:S07]  /*2e20*/  FFMA.FTZ R8, R206, c[0x0][0x23c], -R8 ;  /* 0x00008f00ce087a23 */ /* 0x000fee0000010808 */
[----:B------:R1:W-:Y:S10]  /*2e30*/  MUFU.EX2 R117, R2 ;  /* 0x0000000200757308 */ /* 0x0003f40000000800 */
[----:B------:R-:W4:Y:S01]  /*2e40*/  MUFU.EX2 R116, R8 ;  /* 0x0000000800747308 */ /* 0x000f220000000800 */
[----:B-1----:R-:W-:Y:S05]  /*2e50*/  F2FP.BF16.PACK_AB R2, R122, R123 ;  /* 0x0000007b7a02723e */ /* 0x002fea00000010ff */
[----:B------:R1:W-:Y:S04]  /*2e60*/  STS [R199+0xe000], R2 ;  /* 0x00e00002c7007388 */ /* 0x0003e80000000800 */
[----:B------:R3:W-:Y:S01]  /*2e70*/  STS [R200+0xe400], R0 ;  /* 0x00e40000c8007388 */ /* 0x0007e20000000800 */
[----:B-1----:R-:W-:Y:S02]  /*2e80*/  F2FP.BF16.PACK_AB R2, R118, R119 ;  /* 0x000000777602723e */ /* 0x002fe400000010ff */
[----:B---3--:R-:W-:Y:S03]  /*2e90*/  F2FP.BF16.PACK_AB R0, R112, R113 ;  /* 0x000000717000723e */ /* 0x008fe600000010ff */
[----:B------:R1:W-:Y:S04]  /*2ea0*/  STS [R200+0xe000], R2 ;  /* 0x00e00002c8007388 */ /* 0x0003e80000000800 */
[----:B------:R3:W-:Y:S04]  /*2eb0*/  STS [R199+0xf000], R5 ;  /* 0x00f00005c7007388 */ /* 0x0007e80000000800 */
[----:B------:R2:W-:Y:S04]  /*2ec0*/  STS [R199+0xf400], R4 ;  /* 0x00f40004c7007388 */ /* 0x0005e80000000800 */
[----:B------:R4:W-:Y:S01]  /*2ed0*/  STS [R200+0xf000], R6 ;  /* 0x00f00006c8007388 */ /* 0x0009e20000000800 */
[----:B-1----:R-:W-:Y:S02]  /*2ee0*/  F2FP.BF16.PACK_AB R2, R120, R121 ;  /* 0x000000797802723e */ /* 0x002fe400000010ff */
[----:B---3--:R-:W-:Y:S02]  /*2ef0*/  F2FP.BF16.PACK_AB R5, R193, R194 ;  /* 0x000000c2c105723e */ /* 0x008fe400000010ff */
[----:B--2---:R-:W-:Y:S03]  /*2f00*/  F2FP.BF16.PACK_AB R4, R114, R115 ;  /* 0x000000737204723e */ /* 0x004fe600000010ff */
        /* <DEDUP_REMOVED lines=13> */
[----:B------:R2:W-:Y:S04]  /*2fe0*/  STS [R197+0xf400], R0 ;  /* 0x00f40000c5007388 */ /* 0x0005e80000000800 */
[----:B------:R-:W3:Y:S08]  /*2ff0*/  LDSM.16.M88.4 R32, [R175+0x4000] ;  /* 0x00400000af20783b */ /* 0x000ef00000000200 */
[----:B------:R-:W3:Y:S08]  /*3000*/  LDSM.16.M88.4 R28, [R175+0x5000] ;  /* 0x00500000af1c783b */ /* 0x000ef00000000200 */
[----:B------:R-:W3:Y:S08]  /*3010*/  LDSM.16.M88.4 R100, [R182+0x4000] ;  /* 0x00400000b664783b */ /* 0x000ef00000000200 */
[----:B------:R-:W3:Y:S08]  /*3020*/  LDSM.16.M88.4 R104, [R182+0x5000] ;  /* 0x00500000b668783b */ /* 0x000ef00000000200 */
[----:B-1----:R1:W4:Y:S04]  /*3030*/  LDG.E R2, [R110.64+0x80] ;  /* 0x000080046e027981 */ /* 0x002328000c1e1900 */
[----:B--2---:R1:W2:Y:S01]  /*3040*/  LDG.E R0, [R110.64+0xa0] ;  /* 0x0000a0046e007981 */ /* 0x0042a2000c1e1900 */
[-C--:B---3--:R-:W-:Y:S08]  /*3050*/  HMMA.16816.F32.BF16 R4, R32, R140.reuse, RZ ;  /* 0x0000008c2004723c */ /* 0x088ff000000418ff */
[C---:B------:R-:W-:Y:S08]  /*3060*/  HMMA.16816.F32.BF16 R8, R28.reuse, R140, RZ ;  /* 0x0000008c1c08723c */ /* 0x040ff000000418ff */
[-C--:B------:R-:W-:Y:S01]  /*3070*/  HMMA.16816.F32.BF16 R12, R28, R142.reuse, RZ ;  /* 0x0000008e1c0c723c */ /* 0x080fe200000418ff */
[----:B-1----:R-:W-:Y:S07]  /*3080*/  MOV R111, c[0x0][0x22c] ;  /* 0x00008b00006f7a02 */ /* 0x002fee0000000f00 */
[C---:B------:R-:W-:Y:S04]  /*3090*/  HMMA.16816.F32.BF16 R16, R32.reuse, R142, RZ ;  /* 0x0000008e2010723c */ /* 0x040fe800000418ff */
[----:B------:R-:W-:Y:S04]  /*30a0*/  IMAD R111, R111, c[0x0][0x1c0], RZ ;  /* 0x000070006f6f7a24 */ /* 0x000fe800078e02ff */
[-C--:B------:R-:W-:Y:S01]  /*30b0*/  HMMA.16816.F32.BF16 R20, R32, R144.reuse, RZ ;  /* 0x000000902014723c */ /* 0x080fe200000418ff */
[----:B------:R-:W-:Y:S04]  /*30c0*/  LEA R111, -R111, RZ, 0x6 ;  /* 0x000000ff6f6f7211 */ /* 0x000fe800078e31ff */
[C---:B------:R-:W-:Y:S03]  /*30d0*/  LEA R190, P0, R111.reuse, R190, 0x2 ;  /* 0x000000be6fbe7211 */ /* 0x040fe600078010ff */
[C---:B------:R-:W-:Y:S04]  /*30e0*/  HMMA.16816.F32.BF16 R24, R28.reuse, R144, RZ ;  /* 0x000000901c18723c */ /* 0x040fe800000418ff */
[----:B------:R-:W-:Y:S04]  /*30f0*/  LEA.HI.X.SX32 R191, R111, R191, 0x2, P0 ;  /* 0x000000bf6fbf7211 */ /* 0x000fe800000f16ff */
[-C--:B------:R-:W-:Y:S08]  /*3100*/  HMMA.16816.F32.BF16 R28, R28, R146.reuse, RZ ;  /* 0x000000921c1c723c */ /* 0x080ff000000418ff */
[----:B------:R-:W-:Y:S08]  /*3110*/  HMMA.16816.F32.BF16 R32, R32, R146, RZ ;  /* 0x000000922020723c */ /* 0x000ff000000418ff */
[-C--:B------:R-:W-:Y:S08]  /*3120*/  HMMA.16816.F32.BF16 R4, R100, R148.reuse, R4 ;  /* 0x000000946404723c */ /* 0x080ff00000041804 */
        /* <DEDUP_REMOVED lines=8> */
[----:B------:R-:W3:Y:S07]  /*31b0*/  LDSM.16.M88.4 R100, [R186+0x5000] ;  /* 0x00500000ba64783b */ /* 0x000eee0000000200 */
[-C--:B-1----:R-:W-:Y:S08]  /*31c0*/  HMMA.16816.F32.BF16 R4, R104, R156.reuse, R4 ;  /* 0x0000009c6804723c */ /* 0x082ff00000041804 */
[C---:B---3--:R-:W-:Y:S08]  /*31d0*/  HMMA.16816.F32.BF16 R8, R100.reuse, R156, R8 ;  /* 0x0000009c6408723c */ /* 0x048ff00000041808 */
[-C--:B------:R-:W-:Y:S08]  /*31e0*/  HMMA.16816.F32.BF16 R12, R100, R158.reuse, R12 ;  /* 0x0000009e640c723c */ /* 0x080ff0000004180c */
[C---:B------:R-:W-:Y:S08]  /*31f0*/  HMMA.16816.F32.BF16 R16, R104.reuse, R158, R16 ;  /* 0x0000009e6810723c */ /* 0x040ff00000041810 */
[-C--:B------:R-:W-:Y:S08]  /*3200*/  HMMA.16816.F32.BF16 R20, R104, R160.reuse, R20 ;  /* 0x000000a06814723c */ /* 0x080ff00000041814 */
[C---:B------:R-:W-:Y:S08]  /*3210*/  HMMA.16816.F32.BF16 R24, R100.reuse, R160, R24 ;  /* 0x000000a06418723c */ /* 0x040ff00000041818 */
[-C--:B------:R-:W-:Y:S01]  /*3220*/  HMMA.16816.F32.BF16 R28, R100, R162.reuse, R28 ;  /* 0x000000a2641c723c */ /* 0x080fe2000004181c */
[----:B------:R-:W1:Y:S07]  /*3230*/  LDSM.16.M88.4 R100, [R185+0x4000] ;  /* 0x00400000b964783b */ /* 0x000e6e0000000200 */
[----:B------:R-:W-:Y:S07]  /*3240*/  HMMA.16816.F32.BF16 R32, R104, R162, R32 ;  /* 0x000000a26820723c */ /* 0x000fee0000041820 */
[----:B------:R-:W-:Y:S05]  /*3250*/  FFMA.FTZ R105, -R212, R212, 1 ;  /* 0x3f800000d4697423 */ /* 0x000fea00000101d4 */
[----:B------:R-:W-:Y:S01]  /*3260*/  FMUL.FTZ R105, R105, c[0x0][0x2ec] ;  /* 0x0000bb0069697a20 */ /* 0x000fe20000410000 */
[-C--:B-1----:R-:W-:Y:S11]  /*3270*/  HMMA.16816.F32.BF16 R4, R100, R164.reuse, R4 ;  /* 0x000000a46404723c */ /* 0x082ff60000041804 */
[----:B------:R-:W-:Y:S11]  /*3280*/  @!UPT UIADD3 URZ, URZ, URZ, URZ ;  /* 0x0000003f3f3ff290 */ /* 0x000ff6000fffe03f */
[----:B------:R-:W-:Y:S02]  /*3290*/  @!UPT UIADD3 URZ, URZ, URZ, URZ ;  /* 0x0000003f3f3ff290 */ /* 0x000fe4000fffe03f */
[----:B------:R-:W-:Y:S04]  /*32a0*/  FADD.FTZ R4, -R109, R4 ;  /* 0x000000046d047221 */ /* 0x000fe80000010100 */
[----:B------:R-:W-:Y:S02]  /*32b0*/  FMUL.FTZ R104, R123, R4 ;  /* 0x000000047b687220 */ /* 0x000fe40000410000 */
[----:B------:R-:W-:Y:S02]  /*32c0*/  FADD.FTZ R4, -R109, R5 ;  /* 0x000000056d047221 */ /* 0x000fe40000010100 */
[----:B------:R-:W-:Y:S02]  /*32d0*/  FMUL.FTZ R123, R105, R104 ;  /* 0x00000068697b7220 */ /* 0x000fe40000410000 */
[----:B------:R-:W-:Y:S01]  /*32e0*/  FFMA.FTZ R5, -R208, R208, 1 ;  /* 0x3f800000d0057423 */ /* 0x000fe200000101d0 */
[----:B------:R-:W1:Y:S01]  /*32f0*/  LDSM.16.M88.4 R104, [R185+0x5000] ;  /* 0x00500000b968783b */ /* 0x000e620000000200 */
[----:B------:R-:W-:Y:S02]  /*3300*/  FMUL.FTZ R4, R122, R4 ;  /* 0x000000047a047220 */ /* 0x000fe40000410000 */
[----:B------:R-:W-:Y:S04]  /*3310*/  FMUL.FTZ R5, R5, c[0x0][0x2ec] ;  /* 0x0000bb0005057a20 */ /* 0x000fe80000410000 */
[----:B------:R-:W-:Y:S01]  /*3320*/  FMUL.FTZ R122, R5, R4 ;  /* 0x00000004057a7220 */ /* 0x000fe20000410000 */
[C---:B-1----:R-:W-:Y:S08]  /*3330*/  HMMA.16816.F32.BF16 R8, R104.reuse, R164, R8 ;  /* 0x000000a46808723c */ /* 0x042ff00000041808 */
[-C--:B------:R-:W-:Y:S08]  /*3340*/  HMMA.16816.F32.BF16 R12, R104, R166.reuse, R12 ;  /* 0x000000a6680c723c */ /* 0x080ff0000004180c */
[C---:B------:R-:W-:Y:S08]  /*3350*/  HMMA.16816.F32.BF16 R16, R100.reuse, R166, R16 ;  /* 0x000000a66410723c */ /* 0x040ff00000041810 */
[-C--:B------:R-:W-:Y:S08]  /*3360*/  HMMA.16816.F32.BF16 R20, R100, R168.reuse, R20 ;  /* 0x000000a86414723c */ /* 0x080ff00000041814 */
[C---:B------:R-:W-:Y:S08]  /*3370*/  HMMA.16816.F32.BF16 R24, R104.reuse, R168, R24 ;  /* 0x000000a86818723c */ /* 0x040ff00000041818 */
[C---:B------:R-:W-:Y:S01]  /*3380*/  FADD.FTZ R5, -R109.reuse, R16 ;  /* 0x000000106d057221 */ /* 0x040fe20000010100 */
[-C--:B------:R-:W-:Y:S03]  /*3390*/  HMMA.16816.F32.BF16 R28, R104, R170.reuse, R28 ;  /* 0x000000aa681c723c */ /* 0x080fe6000004181c */
[----:B------:R-:W-:Y:S02]  /*33a0*/  FADD.FTZ R4, -R109, R17 ;  /* 0x000000116d047221 */ /* 0x000fe40000010100 */
[----:B------:R-:W-:Y:S02]  /*33b0*/  FMUL.FTZ R5, R119, R5 ;  /* 0x0000000577057220 */ /* 0x000fe40000410000 */
[C---:B------:R-:W-:Y:S01]  /*33c0*/  FADD.FTZ R17, -R109.reuse, R20 ;  /* 0x000000146d117221 */ /* 0x040fe20000010100 */
[----:B------:R-:W-:Y:S04]  /*33d0*/  HMMA.16816.F32.BF16 R32, R100, R170, R32 ;  /* 0x000000aa6420723c */ /* 0x000fe80000041820 */
[----:B------:R-:W-:Y:S02]  /*33e0*/  FADD.FTZ R16, -R109, R21 ;  /* 0x000000156d107221 */ /* 0x000fe40000010100 */
[----:B------:R-:W-:Y:S02]  /*33f0*/  FFMA.FTZ R21, -R213, R213, 1 ;  /* 0x3f800000d5157423 */ /* 0x000fe400000101d5 */
[----:B------:R-:W-:Y:S04]  /*3400*/  FFMA.FTZ R20, -R211, R211, 1 ;  /* 0x3f800000d3147423 */ /* 0x000fe800000101d3 */
[----:B------:R-:W-:Y:S02]  /*3410*/  FMUL.FTZ R4, R118, R4 ;  /* 0x0000000476047220 */ /* 0x000fe40000410000 */
[----:B------:R-:W-:Y:S02]  /*3420*/  FMUL.FTZ R21, R21, c[0x0][0x2ec] ;  /* 0x0000bb0015157a20 */ /* 0x000fe40000410000 */
[----:B------:R-:W-:Y:S02]  /*3430*/  FMUL.FTZ R20, R20, c[0x0][0x2ec] ;  /* 0x0000bb0014147a20 */ /* 0x000fe40000410000 */
[----:B------:R-:W-:Y:S02]  /*3440*/  FMUL.FTZ R17, R115, R17 ;  /* 0x0000001173117220 */ /* 0x000fe40000410000 */
[----:B------:R-:W-:Y:S02]  /*3450*/  FMUL.FTZ R16, R114, R16 ;  /* 0x0000001072107220 */ /* 0x000fe40000410000 */
[----:B------:R-:W-:Y:S02]  /*3460*/  FMUL.FTZ R115, R21, R5 ;  /* 0x0000000515737220 */ /* 0x000fe40000410000 */
[C---:B------:R-:W-:Y:S02]  /*3470*/  FADD.FTZ R32, -R109.reuse, R32 ;  /* 0x000000206d207221 */ /* 0x040fe40000010100 */
[----:B------:R-:W-:Y:S02]  /*3480*/  FADD.FTZ R33, -R109, R33 ;  /* 0x000000216d217221 */ /* 0x000fe40000010100 */
[----:B------:R-:W-:Y:S02]  /*3490*/  FMUL.FTZ R114, R20, R4 ;  /* 0x0000000414727220 */ /* 0x000fe40000410000 */
[----:B------:R-:W-:Y:S02]  /*34a0*/  FFMA.FTZ R21, -R201, R201, 1 ;  /* 0x3f800000c9157423 */ /* 0x000fe400000101c9 */
[----:B------:R-:W-:Y:S02]  /*34b0*/  FFMA.FTZ R20, -R135, R135, 1 ;  /* 0x3f80000087147423 */ /* 0x000fe40000010187 */
[----:B------:R-:W-:Y:S02]  /*34c0*/  FMUL.FTZ R5, R113, R32 ;  /* 0x0000002071057220 */ /* 0x000fe40000410000 */
[----:B------:R-:W-:Y:S02]  /*34d0*/  FMUL.FTZ R4, R112, R33 ;  /* 0x0000002170047220 */ /* 0x000fe40000410000 */
[----:B------:R-:W-:Y:S02]  /*34e0*/  FFMA.FTZ R33, -R210, R210, 1 ;  /* 0x3f800000d2217423 */ /* 0x000fe400000101d2 */
[----:B------:R-:W-:Y:S02]  /*34f0*/  FFMA.FTZ R32, -R209, R209, 1 ;  /* 0x3f800000d1207423 */ /* 0x000fe400000101d1 */
[----:B------:R-:W-:Y:S02]  /*3500*/  FMUL.FTZ R21, R21, c[0x0][0x2ec] ;  /* 0x0000bb0015157a20 */ /* 0x000fe40000410000 */
[----:B------:R-:W-:Y:S02]  /*3510*/  FMUL.FTZ R20, R20, c[0x0][0x2ec] ;  /* 0x0000bb0014147a20 */ /* 0x000fe40000410000 */
[----:B------:R-:W-:Y:S02]  /*3520*/  FMUL.FTZ R33, R33, c[0x0][0x2ec] ;  /* 0x0000bb0021217a20 */ /* 0x000fe40000410000 */
[----:B------:R-:W-:Y:S02]  /*3530*/  FMUL.FTZ R32, R32, c[0x0][0x2ec] ;  /* 0x0000bb0020207a20 */ /* 0x000fe40000410000 */
[----:B------:R-:W-:Y:S02]  /*3540*/  FMUL.FTZ R109, R21, R5 ;  /* 0x00000005156d7220 */ /* 0x000fe40000410000 */
[----:B------:R-:W-:Y:S02]  /*3550*/  FMUL.FTZ R107, R20, R4 ;  /* 0x00000004146b7220 */ /* 0x000fe40000410000 */
        /* <DEDUP_REMOVED lines=82> */
[C---:B--2---:R-:W-:Y:S02]  /*3a80*/  FADD.FTZ R5, -R0.reuse, R11 ;  /* 0x0000000b00057221 */ /* 0x044fe40000010100 */
[C---:B------:R-:W-:Y:S02]  /*3a90*/  FADD.FTZ R4, -R0.reuse, R14 ;  /* 0x0000000e00047221 */ /* 0x040fe40000010100 */
[----:B------:R-:W-:Y:S02]  /*3aa0*/  FADD.FTZ R2, -R0, R15 ;  /* 0x0000000f00027221 */ /* 0x000fe40000010100 */
[----:B------:R-:W-:Y:S02]  /*3ab0*/  FFMA.FTZ R9, -R239, R239, 1 ;  /* 0x3f800000ef097423 */ /* 0x000fe400000101ef */
[----:B------:R-:W-:Y:S02]  /*3ac0*/  FFMA.FTZ R15, -R234, R234, 1 ;  /* 0x3f800000ea0f7423 */ /* 0x000fe400000101ea */
[----:B------:R-:W-:Y:S02]  /*3ad0*/  FFMA.FTZ R13, -R233, R233, 1 ;  /* 0x3f800000e90d7423 */ /* 0x000fe400000101e9 */
[----:B------:R-:W-:Y:S02]  /*3ae0*/  FMUL.FTZ R5, R195, R5 ;  /* 0x00000005c3057220 */ /* 0x000fe40000410000 */
[----:B------:R-:W-:Y:S02]  /*3af0*/  FMUL.FTZ R4, R194, R4 ;  /* 0x00000004c2047220 */ /* 0x000fe40000410000 */
[----:B------:R-:W-:Y:S02]  /*3b00*/  FMUL.FTZ R2, R193, R2 ;  /* 0x00000002c1027220 */ /* 0x000fe40000410000 */
[----:B------:R-:W-:Y:S02]  /*3b10*/  FMUL.FTZ R9, R9, c[0x0][0x2ec] ;  /* 0x0000bb0009097a20 */ /* 0x000fe40000410000 */
[----:B------:R-:W-:Y:S02]  /*3b20*/  FMUL.FTZ R15, R15, c[0x0][0x2ec] ;  /* 0x0000bb000f0f7a20 */ /* 0x000fe40000410000 */
[----:B------:R-:W-:Y:S02]  /*3b30*/  FMUL.FTZ R13, R13, c[0x0][0x2ec] ;  /* 0x0000bb000d0d7a20 */ /* 0x000fe40000410000 */
[----:B------:R-:W-:Y:S02]  /*3b40*/  FADD.FTZ R6, -R0, R10 ;  /* 0x0000000a00067221 */ /* 0x000fe40000010100 */
[----:B------:R-:W-:Y:S02]  /*3b50*/  FFMA.FTZ R7, -R240, R240, 1 ;  /* 0x3f800000f0077423 */ /* 0x000fe400000101f0 */
        /* <DEDUP_REMOVED lines=30> */
[C---:B------:R-:W-:Y:S01]  /*3d40*/  IMAD.U32 R0, R5.reuse, -0x40, RZ ;  /* 0xffffffc005007824 */ /* 0x040fe200078e00ff */
        /* <DEDUP_REMOVED lines=16> */
.L_x_1204:
        /* <DEDUP_REMOVED lines=86> */
[----:B------:R-:W-:Y:S01]  /*43b0*/  SHF.L.U32 R6, R241, 0x1, RZ ;  /* 0x00000001f1067819 */ /* 0x000fe200000006ff */
[----:B------:R-:W-:Y:S02]  /*43c0*/  IMAD.MOV.U32 R8, RZ, RZ, c[0x0][0x374] ;  /* 0x0000dd00ff087624 */ /* 0x000fe400078e00ff */
[C---:B------:R-:W-:Y:S05]  /*43d0*/  IMAD.U32 R4, R7.reuse, -0x40, RZ ;  /* 0xffffffc007047824 */ /* 0x040fea00078e00ff */
[C---:B------:R-:W-:Y:S04]  /*43e0*/  LEA R5, P0, R4.reuse, R204, 0x1 ;  /* 0x000000cc04057211 */ /* 0x040fe800078008ff */
[----:B------:R-:W-:Y:S02]  /*43f0*/  LEA.HI.X.SX32 R4, R4, R205, 0x1, P0 ;  /* 0x000000cd04047211 */ /* 0x000fe400000f0eff */
[----:B------:R-:W-:Y:S03]  /*4400*/  MOV R204, R5 ;  /* 0x0000000500cc7202 */ /* 0x000fe60000000f00 */
[----:B------:R-:W-:Y:S01]  /*4410*/  IMAD.MOV.U32 R205, RZ, RZ, R4 ;  /* 0x000000ffffcd7224 */ /* 0x000fe200078e0004 */
[C---:B------:R-:W-:Y:S04]  /*4420*/  LEA R4, P0, R7.reuse, R204, 0x6 ;  /* 0x000000cc07047211 */ /* 0x040fe800078030ff */
[----:B------:R-:W-:Y:S01]  /*4430*/  @!PT LDS RZ, [RZ] ;  /* 0x00000000fffff984 */ /* 0x000fe20000000800 */
[----:B------:R-:W-:Y:S01]  /*4440*/  @!PT LDS RZ, [RZ] ;  /* 0x00000000fffff984 */ /* 0x000fe20000000800 */
[----:B------:R-:W-:Y:S01]  /*4450*/  @!PT LDS RZ, [RZ] ;  /* 0x00000000fffff984 */ /* 0x000fe20000000800 */
[----:B------:R1:W-:Y:S01]  /*4460*/  LDGSTS.E.BYPASS.LTC128B.128 [R6+0x4000], [R204.64] ;  /* 0x04000000cc067fae */ /* 0x0003e2000b901d44 */
[----:B------:R-:W-:Y:S05]  /*4470*/  LEA.HI.X R5, R7, R205, R8, 0x6, P0 ;  /* 0x000000cd07057211 */ /* 0x000fea00000f3408 */
[----:B------:R1:W-:Y:S04]  /*4480*/  LDGSTS.E.BYPASS.LTC128B.128 [R6+0x5000], [R4.64] ;  /* 0x0500000004067fae */ /* 0x0003e8000b901d44 */
[----:B------:R-:W0:Y:S02]  /*4490*/  LDGDEPBAR ;  /* 0x00000000000079af */ /* 0x000e240000000000 */
.L_x_1205:
[----:B------:R-:W-:Y:S01]  /*44a0*/  LDSM.16.M88.4 R16, [R180] ;  /* 0x00000000b410783b */ /* 0x000fe20000000200 */
[----:B------:R-:W-:Y:S03]  /*44b0*/  ULOP3.LUT UR11, UR6, 0x1, URZ, 0xc0, !UPT ;  /* 0x00000001060b7892 */ /* 0x000fe6000f8ec03f */
[----:B------:R-:W2:Y:S01]  /*44c0*/  LDSM.16.MT88.4 R8, [R0+0x6000] ;  /* 0x006000000008783b */ /* 0x000ea20000004200 */
[----:B------:R-:W-:Y:S02]  /*44d0*/  UISETP.NE.U32.AND UP0, UPT, UR11, 0x1, UPT ;  /* 0x000000010b00788c */ /* 0x000fe4000bf05070 */
[----:B------:R-:W-:Y:S01]  /*44e0*/  UIADD3 UR11, UR6, -0x1, URZ ;  /* 0xffffffff060b7890 */ /* 0x000fe2000fffe03f */
[----:B------:R-:W3:Y:S04]  /*44f0*/  LDSM.16.MT88.4 R20, [R2+0x6000] ;  /* 0x006000000214783b */ /* 0x000ee80000004200 */
[----:B------:R-:W-:Y:S04]  /*4500*/  LDSM.16.M88.4 R24, [R181] ;  /* 0x00000000b518783b */ /* 0x000fe80000000200 */
[----:B------:R-:W4:Y:S04]  /*4510*/  LDSM.16.MT88.4 R28, [R0+0x6800] ;  /* 0x00680000001c783b */ /* 0x000f280000004200 */
[----:B------:R-:W1:Y:S04]  /*4520*/  LDSM.16.MT88.4 R32, [R2+0x6800] ;  /* 0x006800000220783b */ /* 0x000e680000004200 */
[----:B------:R-:W-:Y:S04]  /*4530*/  LDSM.16.M88.4 R100, [R184] ;  /* 0x00000000b864783b */ /* 0x000fe80000000200 */
[----:B------:R-:W1:Y:S04]  /*4540*/  LDSM.16.MT88.4 R104, [R0+0x7000] ;  /* 0x007000000068783b */ /* 0x000e680000004200 */
        /* <DEDUP_REMOVED lines=39> */
[----:B------:R3:W1:Y:S04]  /*47c0*/  LDSM.16.MT88.4 R24, [R2+0x9800] ;  /* 0x009800000218783b */ /* 0x0006680000004200 */
[----:B------:R-:W-:Y:S03]  /*47d0*/  LDSM.16.MT88.4 R100, [R3+0xd000] ;  /* 0x00d000000364783b */ /* 0x000fe60000004200 */
[C---:B----4-:R-:W-:Y:S01]  /*47e0*/  HMMA.16816.F32.BF16 R4, R28.reuse, R104, R4 ;  /* 0x000000681c04723c */ /* 0x050fe20000041804 */
[----:B--2---:R-:W-:Y:S07]  /*47f0*/  IMAD.U32 R0, RZ, RZ, UR12 ;  /* 0x0000000cff007e24 */ /* 0x004fee000f8e00ff */
[C---:B------:R-:W-:Y:S08]  /*4800*/  HMMA.16816.F32.BF16 R8, R28.reuse, R106, R8 ;  /* 0x0000006a1c08723c */ /* 0x040ff00000041808 */
[C---:B-1----:R-:W-:Y:S01]  /*4810*/  HMMA.16816.F32.BF16 R12, R28.reuse, R20, R12 ;  /* 0x000000141c0c723c */ /* 0x042fe2000004180c */
[----:B---3--:R-:W-:Y:S06]  /*4820*/  IMAD.U32 R2, RZ, RZ, UR24 ;  /* 0x00000018ff027e24 */ /* 0x008fec000f8e00ff */
[----:B------:R-:W-:Y:S01]  /*4830*/  @P2 IADD3 R20, P0, R244, UR8, RZ ;  /* 0x00000008f4142c10 */ /* 0x000fe2000ff1e0ff */
[----:B------:R-:W-:Y:S01]  /*4840*/  HMMA.16816.F32.BF16 R16, R28, R22, R16 ;  /* 0x000000161c10723c */ /* 0x000fe20000041810 */
[----:B------:R-:W-:Y:S01]  /*4850*/  LDSM.16.MT88.4 R28, [R3+0xc800] ;  /* 0x00c80000031c783b */ /* 0x000fe20000004200 */
[----:B------:R-:W-:Y:S02]  /*4860*/  @UP2 UIADD3 UR8, UP1, UR8, -0x100, URZ ;  /* 0xffffff0008082890 */ /* 0x000fe4000ff3e03f */
[----:B------:R-:W-:Y:S02]  /*4870*/  @P2 IADD3.X R21, R245, UR7, RZ, P0, !PT ;  /* 0x00000007f5152c10 */ /* 0x000fe400087fe4ff */
[----:B------:R-:W-:Y:S01]  /*4880*/  @UP2 UIADD3.X UR7, UR7, -0x1, URZ, UP1, !UPT ;  /* 0xffffffff07072890 */ /* 0x000fe20008ffe43f */
[----:B------:R-:W-:Y:S01]  /*4890*/  IMAD.U32 R22, RZ, RZ, UR24 ;  /* 0x00000018ff167e24 */ /* 0x000fe2000f8e00ff */
[C---:B------:R-:W-:Y:S01]  /*48a0*/  HMMA.16816.F32.BF16 R4, R32.reuse, R108, R4 ;  /* 0x0000006c2004723c */ /* 0x040fe20000041804 */
[----:B------:R1:W5:Y:S03]  /*48b0*/  @P2 LDG.E R238, [R20.64] ;  /* 0x0000000414ee2981 */ /* 0x000366000c1e1900 */
[----:B------:R-:W-:Y:S01]  /*48c0*/  IMAD.U32 R23, RZ, RZ, UR18 ;  /* 0x00000012ff177e24 */ /* 0x000fe2000f8e00ff */
[----:B------:R1:W5:Y:S03]  /*48d0*/  @P2 LDG.E R237, [R20.64+0x20] ;  /* 0x0000200414ed2981 */ /* 0x000366000c1e1900 */
[C---:B------:R-:W-:Y:S01]  /*48e0*/  HMMA.16816.F32.BF16 R8, R32.reuse, R110, R8 ;  /* 0x0000006e2008723c */ /* 0x040fe20000041808 */
[----:B------:R1:W5:Y:S04]  /*48f0*/  @P2 LDG.E R236, [R20.64+0x80] ;  /* 0x0000800414ec2981 */ /* 0x000368000c1e1900 */
[----:B------:R1:W5:Y:S01]  /*4900*/  @P2 LDG.E R235, [R20.64+0xa0] ;  /* 0x0000a00414eb2981 */ /* 0x000362000c1e1900 */
[-C--:B------:R-:W-:Y:S02]  /*4910*/  LEA R22, P2, R22, R190.reuse, 0x2 ;  /* 0x000000be16167211 */ /* 0x080fe400078410ff */
[C---:B------:R-:W-:Y:S07]  /*4920*/  HMMA.16816.F32.BF16 R12, R32.reuse, R24, R12 ;  /* 0x00000018200c723c */ /* 0x040fee000004180c */
[----:B------:R2:W-:Y:S01]  /*4930*/  RED.E.ADD.F32.FTZ.RN.STRONG.GPU [R190.64], R4 ;  /* 0x00000004be00798e */ /* 0x0005e2000c10e784 */
[----:B------:R-:W-:Y:S01]  /*4940*/  HMMA.16816.F32.BF16 R16, R32, R26, R16 ;  /* 0x0000001a2010723c */ /* 0x000fe20000041810 */
[----:B------:R-:W-:Y:S05]  /*4950*/  IMAD.U32 R24, RZ, RZ, UR18 ;  /* 0x00000012ff187e24 */ /* 0x000fea000f8e00ff */
[-C--:B------:R-:W-:Y:S06]  /*4960*/  LEA R24, P3, R24, R190.reuse, 0x2 ;  /* 0x000000be18187211 */ /* 0x080fec00078610ff */
[-C--:B------:R-:W-:Y:S01]  /*4970*/  LEA.HI.X.SX32 R25, R23, R191.reuse, 0x2, P3 ;  /* 0x000000bf17197211 */ /* 0x080fe200018f16ff */
[----:B-1----:R-:W-:Y:S01]  /*4980*/  IMAD.U32 R20, RZ, RZ, UR12 ;  /* 0x0000000cff147e24 */ /* 0x002fe2000f8e00ff */
[-C--:B------:R-:W-:Y:S01]  /*4990*/  LEA.HI.X.SX32 R23, R2, R191.reuse, 0x2, P2 ;  /* 0x000000bf02177211 */ /* 0x080fe200010f16ff */
[----:B------:R-:W-:Y:S03]  /*49a0*/  IMAD.U32 R2, RZ, RZ, UR21 ;  /* 0x00000015ff027e24 */ /* 0x000fe6000f8e00ff */
[-C--:B------:R-:W-:Y:S04]  /*49b0*/  LEA R20, P0, R20, R190.reuse, 0x2 ;  /* 0x000000be14147211 */ /* 0x080fe800078010ff */
[-C--:B------:R-:W-:Y:S01]  /*49c0*/  LEA.HI.X.SX32 R21, R0, R191.reuse, 0x2, P0 ;  /* 0x000000bf00157211 */ /* 0x080fe200000f16ff */
[----:B------:R-:W-:Y:S02]  /*49d0*/  IMAD.U32 R0, RZ, RZ, UR23 ;  /* 0x00000017ff007e24 */ /* 0x000fe4000f8e00ff */
[----:B--2---:R-:W-:Y:S02]  /*49e0*/  IMAD.U32 R4, RZ, RZ, UR23 ;  /* 0x00000017ff047e24 */ /* 0x004fe4000f8e00ff */
[----:B------:R1:W-:Y:S03]  /*49f0*/  RED.E.ADD.F32.FTZ.RN.STRONG.GPU [R20.64], R5 ;  /* 0x000000051400798e */ /* 0x0003e6000c10e784 */
[-C--:B------:R-:W-:Y:S01]  /*4a00*/  LEA R4, P0, R4, R190.reuse, 0x2 ;  /* 0x000000be04047211 */ /* 0x080fe200078010ff */
[----:B------:R2:W-:Y:S04]  /*4a10*/  RED.E.ADD.F32.FTZ.RN.STRONG.GPU [R24.64], R6 ;  /* 0x000000061800798e */ /* 0x0005e8000c10e784 */
[----:B------:R3:W-:Y:S01]  /*4a20*/  RED.E.ADD.F32.FTZ.RN.STRONG.GPU [R22.64], R7 ;  /* 0x000000071600798e */ /* 0x0007e2000c10e784 */
[-C--:B-1----:R-:W-:Y:S01]  /*4a30*/  LEA.HI.X.SX32 R5, R0, R191.reuse, 0x2, P0 ;  /* 0x000000bf00057211 */ /* 0x082fe200000f16ff */
[----:B------:R-:W-:Y:S02]  /*4a40*/  IMAD.U32 R0, RZ, RZ, UR22 ;  /* 0x00000016ff007e24 */ /* 0x000fe4000f8e00ff */
[----:B--2---:R-:W-:Y:S02]  /*4a50*/  IMAD.U32 R24, RZ, RZ, UR22 ;  /* 0x00000016ff187e24 */ /* 0x004fe4000f8e00ff */
[----:B------:R1:W-:Y:S01]  /*4a60*/  RED.E.ADD.F32.FTZ.RN.STRONG.GPU [R4.64], R8 ;  /* 0x000000080400798e */ /* 0x0003e2000c10e784 */
[----:B------:R-:W-:Y:S02]  /*4a70*/  IMAD.U32 R6, RZ, RZ, UR20 ;  /* 0x00000014ff067e24 */ /* 0x000fe4000f8e00ff */
[----:B---3--:R-:W-:Y:S01]  /*4a80*/  IMAD.U32 R22, RZ, RZ, UR21 ;  /* 0x00000015ff167e24 */ /* 0x008fe2000f8e00ff */
[-C--:B------:R-:W-:Y:S02]  /*4a90*/  LEA R24, P3, R24, R190.reuse, 0x2 ;  /* 0x000000be18187211 */ /* 0x080fe400078610ff */
[-C--:B------:R-:W-:Y:S02]  /*4aa0*/  LEA R6, P0, R6, R190.reuse, 0x2 ;  /* 0x000000be06067211 */ /* 0x080fe400078010ff */
[-C--:B------:R-:W-:Y:S02]  /*4ab0*/  LEA R22, P2, R22, R190.reuse, 0x2 ;  /* 0x000000be16167211 */ /* 0x080fe400078410ff */
[-C--:B------:R-:W-:Y:S01]  /*4ac0*/  LEA.HI.X.SX32 R25, R0, R191.reuse, 0x2, P3 ;  /* 0x000000bf00197211 */ /* 0x080fe200018f16ff */
[----:B------:R-:W-:Y:S01]  /*4ad0*/  IMAD.U32 R0, RZ, RZ, UR17 ;  /* 0x00000011ff007e24 */ /* 0x000fe2000f8e00ff */
[-C--:B------:R-:W-:Y:S01]  /*4ae0*/  LEA.HI.X.SX32 R23, R2, R191.reuse, 0x2, P2 ;  /* 0x000000bf02177211 */ /* 0x080fe200010f16ff */
[----:B------:R-:W-:Y:S02]  /*4af0*/  IMAD.U32 R2, RZ, RZ, UR13 ;  /* 0x0000000dff027e24 */ /* 0x000fe4000f8e00ff */
[----:B------:R2:W-:Y:S04]  /*4b00*/  RED.E.ADD.F32.FTZ.RN.STRONG.GPU [R24.64], R9 ;  /* 0x000000091800798e */ /* 0x0005e8000c10e784 */
[----:B------:R3:W-:Y:S04]  /*4b10*/  RED.E.ADD.F32.FTZ.RN.STRONG.GPU [R22.64], R10 ;  /* 0x0000000a1600798e */ /* 0x0007e8000c10e784 */
[----:B------:R-:W-:Y:S01]  /*4b20*/  LDSM.16.MT88.4 R24, [R3+0xa800] ;  /* 0x00a800000318783b */ /* 0x000fe20000004200 */
[----:B-1----:R-:W-:Y:S02]  /*4b30*/  IMAD.U32 R5, RZ, RZ, UR20 ;  /* 0x00000014ff057e24 */ /* 0x002fe4000f8e00ff */
[----:B------:R-:W-:Y:S02]  /*4b40*/  IMAD.U32 R4, RZ, RZ, UR17 ;  /* 0x00000011ff047e24 */ /* 0x000fe4000f8e00ff */
[----:B------:R-:W-:Y:S01]  /*4b50*/  IMAD.U32 R8, RZ, RZ, UR14 ;  /* 0x0000000eff087e24 */ /* 0x000fe2000f8e00ff */
[-C--:B------:R-:W-:Y:S02]  /*4b60*/  LEA.HI.X.SX32 R7, R5, R191.reuse, 0x2, P0 ;  /* 0x000000bf05077211 */ /* 0x080fe400000f16ff */
[-C--:B------:R-:W-:Y:S02]  /*4b70*/  LEA R4, P2, R4, R190.reuse, 0x2 ;  /* 0x000000be04047211 */ /* 0x080fe400078410ff */
[-C--:B------:R-:W-:Y:S01]  /*4b80*/  LEA R8, P3, R8, R190.reuse, 0x2 ;  /* 0x000000be08087211 */ /* 0x080fe200078610ff */
[----:B------:R1:W-:Y:S01]  /*4b90*/  RED.E.ADD.F32.FTZ.RN.STRONG.GPU [R6.64], R11 ;  /* 0x0000000b0600798e */ /* 0x0003e2000c10e784 */
[-C--:B------:R-:W-:Y:S01]  /*4ba0*/  LEA.HI.X.SX32 R5, R0, R191.reuse, 0x2, P2 ;  /* 0x000000bf00057211 */ /* 0x080fe200010f16ff */
[----:B------:R-:W-:Y:S02]  /*4bb0*/  IMAD.U32 R0, RZ, RZ, UR19 ;  /* 0x00000013ff007e24 */ /* 0x000fe4000f8e00ff */
[----:B------:R4:W-:Y:S01]  /*4bc0*/  RED.E.ADD.F32.FTZ.RN.STRONG.GPU [R190.64+0x80], R12 ;  /* 0x0000800cbe00798e */ /* 0x0009e2000c10e784 */
[----:B--2---:R-:W-:Y:S03]  /*4bd0*/  IMAD.U32 R9, RZ, RZ, UR16 ;  /* 0x00000010ff097e24 */ /* 0x004fe6000f8e00ff */
[----:B------:R-:W-:Y:S01]  /*4be0*/  RED.E.ADD.F32.FTZ.RN.STRONG.GPU [R20.64+0x80], R13 ;  /* 0x0000800d1400798e */ /* 0x000fe2000c10e784 */
[----:B---3--:R-:W-:Y:S03]  /*4bf0*/  IMAD.U32 R10, RZ, RZ, UR15 ;  /* 0x0000000fff0a7e24 */ /* 0x008fe6000f8e00ff */
[----:B------:R2:W-:Y:S02]  /*4c00*/  RED.E.ADD.F32.FTZ.RN.STRONG.GPU [R4.64], R14 ;  /* 0x0000000e0400798e */ /* 0x0005e4000c10e784 */
[-C--:B------:R-:W-:Y:S01]  /*4c10*/  LEA R10, P4, R10, R190.reuse, 0x2 ;  /* 0x000000be0a0a7211 */ /* 0x080fe200078810ff */
[----:B-1----:R-:W-:Y:S02]  /*4c20*/  IMAD.U32 R7, RZ, RZ, UR15 ;  /* 0x0000000fff077e24 */ /* 0x002fe4000f8e00ff */
[----:B------:R-:W-:Y:S02]  /*4c30*/  IMAD.U32 R6, RZ, RZ, UR13 ;  /* 0x0000000dff067e24 */ /* 0x000fe4000f8e00ff */
[----:B----4-:R-:W-:Y:S01]  /*4c40*/  IMAD.U32 R12, RZ, RZ, UR16 ;  /* 0x00000010ff0c7e24 */ /* 0x010fe2000f8e00ff */
[-C--:B------:R-:W-:Y:S02]  /*4c50*/  LEA.HI.X.SX32 R11, R7, R191.reuse, 0x2, P4 ;  /* 0x000000bf070b7211 */ /* 0x080fe400020f16ff */
[-C--:B------:R-:W-:Y:S02]  /*4c60*/  LEA R6, P2, R6, R190.reuse, 0x2 ;  /* 0x000000be06067211 */ /* 0x080fe400078410ff */
[-C--:B------:R-:W-:Y:S02]  /*4c70*/  LEA R12, P0, R12, R190.reuse, 0x2 ;  /* 0x000000be0c0c7211 */ /* 0x080fe400078010ff */
[-C--:B------:R-:W-:Y:S01]  /*4c80*/  LEA.HI.X.SX32 R7, R2, R191.reuse, 0x2, P2 ;  /* 0x000000bf02077211 */ /* 0x080fe200010f16ff */
[----:B--2---:R-:W-:Y:S01]  /*4c90*/  IMAD.U32 R5, RZ, RZ, UR14 ;  /* 0x0000000eff057e24 */ /* 0x004fe2000f8e00ff */
[-C--:B------:R-:W-:Y:S01]  /*4ca0*/  LEA.HI.X.SX32 R13, R9, R191.reuse, 0x2, P0 ;  /* 0x000000bf090d7211 */ /* 0x080fe200000f16ff */
[----:B------:R-:W-:Y:S01]  /*4cb0*/  IMAD.U32 R4, RZ, RZ, UR19 ;  /* 0x00000013ff047e24 */ /* 0x000fe2000f8e00ff */
[----:B------:R-:W-:Y:S01]  /*4cc0*/  ISETP.LT.AND P2, PT, RZ, UR6, PT ;  /* 0x00000006ff007c0c */ /* 0x000fe2000bf41270 */
[----:B------:R-:W-:Y:S01]  /*4cd0*/  UMOV UR6, UR11 ;  /* 0x0000000b00067c82 */ /* 0x000fe20008000000 */
[-C--:B------:R-:W-:Y:S01]  /*4ce0*/  LEA.HI.X.SX32 R9, R5, R191.reuse, 0x2, P3 ;  /* 0x000000bf05097211 */ /* 0x080fe200018f16ff */
[----:B------:R-:W-:Y:S01]  /*4cf0*/  RED.E.ADD.F32.FTZ.RN.STRONG.GPU [R12.64], R15 ;  /* 0x0000000f0c00798e */ /* 0x000fe2000c10e784 */
[----:B------:R-:W-:Y:S03]  /*4d00*/  LEA R4, P0, R4, R190, 0x2 ;  /* 0x000000be04047211 */ /* 0x000fe600078010ff */
[----:B------:R-:W-:Y:S01]  /*4d10*/  RED.E.ADD.F32.FTZ.RN.STRONG.GPU [R10.64], R16 ;  /* 0x000000100a00798e */ /* 0x000fe2000c10e784 */
[----:B------:R-:W-:Y:S02]  /*4d20*/  LEA.HI.X.SX32 R5, R0, R191, 0x2, P0 ;  /* 0x000000bf00057211 */ /* 0x000fe400000f16ff */
[C---:B------:R-:W-:Y:S01]  /*4d30*/  IADD3 R0, R172.reuse, 0x40, RZ ;  /* 0x00000040ac007810 */ /* 0x040fe20007ffe0ff */
[----:B------:R-:W-:Y:S01]  /*4d40*/  RED.E.ADD.F32.FTZ.RN.STRONG.GPU [R8.64], R17 ;  /* 0x000000110800798e */ /* 0x000fe2000c10e784 */
[C---:B------:R-:W-:Y:S02]  /*4d50*/  @P1 IADD3 R0, R172.reuse, -0x40, RZ ;  /* 0xffffffc0ac001810 */ /* 0x040fe40007ffe0ff */
[----:B------:R-:W-:Y:S01]  /*4d60*/  PLOP3.LUT P0, PT, PT, PT, UP0, 0x80, 0x0 ;  /* 0x000000000000781c */ /* 0x000fe20003f0f008 */
[----:B------:R-:W-:Y:S01]  /*4d70*/  RED.E.ADD.F32.FTZ.RN.STRONG.GPU [R6.64], R18 ;  /* 0x000000120600798e */ /* 0x000fe2000c10e784 */
[----:B------:R-:W-:Y:S03]  /*4d80*/  @UP2 UIADD3 UR10, UP0, UR10, -0x100, URZ ;  /* 0xffffff000a0a2890 */ /* 0x000fe6000ff1e03f */
[----:B------:R-:W-:Y:S01]  /*4d90*/  LDSM.16.MT88.4 R8, [R172] ;  /* 0x00000000ac08783b */ /* 0x000fe20000004200 */
[----:B------:R-:W-:Y:S03]  /*4da0*/  @UP2 UIADD3.X UR9, UR9, -0x1, URZ, UP0, !UPT ;  /* 0xffffffff09092890 */ /* 0x000fe600087fe43f */
[----:B------:R-:W-:Y:S04]  /*4db0*/  RED.E.ADD.F32.FTZ.RN.STRONG.GPU [R4.64], R19 ;  /* 0x000000130400798e */ /* 0x000fe8000c10e784 */
[----:B------:R-:W1:Y:S04]  /*4dc0*/  LDSM.16.MT88.4 R4, [R3+0xa000] ;  /* 0x00a000000304783b */ /* 0x000e680000004200 */
[----:B------:R-:W2:Y:S04]  /*4dd0*/  LDSM.16.MT88.4 R12, [R3+0xc000] ;  /* 0x00c00000030c783b */ /* 0x000ea80000004200 */
[----:B------:R-:W3:Y:S04]  /*4de0*/  LDSM.16.MT88.4 R20, [R0] ;  /* 0x000000000014783b */ /* 0x000ee80000004200 */
        /* <DEDUP_REMOVED lines=13> */
[----:B------:R-:W-:Y:S04]  /*4ec0*/  LDSM.16.MT88.4 R4, [R3+0xb800] ;  /* 0x00b800000304783b */ /* 0x000fe80000004200 */
[----:B------:R-:W-:Y:S03]  /*4ed0*/  LDSM.16.MT88.4 R20, [R3+0xd800] ;  /* 0x00d800000314783b */ /* 0x000fe60000004200 */
[-C--:B----4-:R-:W-:Y:S08]  /*4ee0*/  HMMA.16816.F32.BF16 R68, R24, R16.reuse, R68 ;  /* 0x000000101844723c */ /* 0x090ff00000041844 */
[C---:B------:R-:W-:Y:S08]  /*4ef0*/  HMMA.16816.F32.BF16 R72, R28.reuse, R16, R72 ;  /* 0x000000101c48723c */ /* 0x040ff00000041848 */
[-C--:B------:R-:W-:Y:S08]  /*4f00*/  HMMA.16816.F32.BF16 R76, R28, R18.reuse, R76 ;  /* 0x000000121c4c723c */ /* 0x080ff0000004184c */
[C---:B------:R-:W-:Y:S01]  /*4f10*/  HMMA.16816.F32.BF16 R80, R24.reuse, R18, R80 ;  /* 0x000000121850723c */ /* 0x040fe20000041850 */
[----:B------:R-:W2:Y:S07]  /*4f20*/  LDSM.16.MT88.4 R16, [R172+0x1800] ;  /* 0x00180000ac10783b */ /* 0x000eae0000004200 */
[-C--:B------:R-:W-:Y:S08]  /*4f30*/  HMMA.16816.F32.BF16 R84, R24, R32.reuse, R84 ;  /* 0x000000201854723c */ /* 0x080ff00000041854 */
[C---:B------:R-:W-:Y:S08]  /*4f40*/  HMMA.16816.F32.BF16 R88, R28.reuse, R32, R88 ;  /* 0x000000201c58723c */ /* 0x040ff00000041858 */
[-C--:B------:R-:W-:Y:S01]  /*4f50*/  HMMA.16816.F32.BF16 R92, R28, R34.reuse, R92 ;  /* 0x000000221c5c723c */ /* 0x080fe2000004185c */
[----:B------:R3:W4:Y:S07]  /*4f60*/  LDSM.16.MT88.4 R28, [R0+0x1800] ;  /* 0x00180000001c783b */ /* 0x00072e0000004200 */
[----:B------:R-:W-:Y:S08]  /*4f70*/  HMMA.16816.F32.BF16 R96, R24, R34, R96 ;  /* 0x000000221860723c */ /* 0x000ff00000041860 */
[-C--:B-1----:R-:W-:Y:S08]  /*4f80*/  HMMA.16816.F32.BF16 R68, R8, R12.reuse, R68 ;  /* 0x0000000c0844723c */ /* 0x082ff00000041844 */
[C---:B------:R-:W-:Y:S04]  /*4f90*/  HMMA.16816.F32.BF16 R72, R100.reuse, R12, R72 ;  /* 0x0000000c6448723c */ /* 0x040fe80000041848 */
[C---:B---3--:R-:W-:Y:S02]  /*4fa0*/  IADD3 R0, R172.reuse, -0x2000, RZ ;  /* 0xffffe000ac007810 */ /* 0x048fe40007ffe0ff */
[----:B------:R-:W-:Y:S02]  /*4fb0*/  @P0 IADD3 R0, R172, 0x2000, RZ ;  /* 0x00002000ac000810 */ /* 0x000fe40007ffe0ff */
[-C--:B------:R-:W-:Y:S04]  /*4fc0*/  HMMA.16816.F32.BF16 R76, R100, R14.reuse, R76 ;  /* 0x0000000e644c723c */ /* 0x080fe8000004184c */
[----:B------:R-:W-:Y:S04]  /*4fd0*/  IMAD.MOV.U32 R172, RZ, RZ, R0 ;  /* 0x000000ffffac7224 */ /* 0x000fe800078e0000 */
        /* <DEDUP_REMOVED lines=13> */
[----:B------:R-:W-:-:S07]  /*50b0*/  @P2 BRA `(.L_x_1206) ;  /* 0xffffd0b000002947 */ /* 0x000fce000383ffff */
.L_x_1203:
[----:B-1234-:R-:W2:Y:S01]  /*50c0*/  LDL R29, [R1+0x4] ;  /* 0x00000400011d7983 */ /* 0x01eea20000100800 */
[----:B------:R-:W-:Y:S01]  /*50d0*/  FMUL.FTZ R68, R68, c[0x0][0x2e0] ;  /* 0x0000b80044447a20 */ /* 0x000fe20000410000 */
[----:B------:R-:W-:Y:S01]  /*50e0*/  F2FP.BF16.PACK_AB R36, R37, R36 ;  /* 0x000000242524723e */ /* 0x000fe200000010ff */
[----:B------:R-:W-:Y:S01]  /*50f0*/  FMUL.FTZ R4, R69, c[0x0][0x2e0] ;  /* 0x0000b80045047a20 */ /* 0x000fe20000410000 */
[----:B------:R-:W1:Y:S01]  /*5100*/  S2R R26, SR_CTAID.Y ;  /* 0x00000000001a7919 */ /* 0x000e620000002600 */
[----:B------:R-:W-:Y:S01]  /*5110*/  FMUL.FTZ R70, R70, c[0x0][0x2e0] ;  /* 0x0000b80046467a20 */ /* 0x000fe20000410000 */
[----:B------:R-:W-:Y:S01]  /*5120*/  F2FP.BF16.PACK_AB R38, R39, R38 ;  /* 0x000000262726723e */ /* 0x000fe200000010ff */
[----:B------:R-:W-:Y:S01]  /*5130*/  FMUL.FTZ R2, R71, c[0x0][0x2e0] ;  /* 0x0000b80047027a20 */ /* 0x000fe20000410000 */
[----:B------:R-:W-:Y:S01]  /*5140*/  F2FP.BF16.PACK_AB R4, R4, R68 ;  /* 0x000000440404723e */ /* 0x000fe200000010ff */
        /* <DEDUP_REMOVED lines=57> */
[C---:B------:R-:W-:Y:S01]  /*54e0*/  IMAD.WIDE.U32 R22, R246.reuse, c[0x0][0x3a0], RZ ;  /* 0x0000e800f6167a25 */ /* 0x040fe200078e00ff */
[----:B------:R-:W-:Y:S01]  /*54f0*/  F2FP.BF16.PACK_AB R58, R59, R58 ;  /* 0x0000003a3b3a723e */ /* 0x000fe200000010ff */
[----:B------:R-:W-:Y:S01]  /*5500*/  ULDC.64 UR8, c[0x0][0x3a0] ;  /* 0x0000e80000087ab9 */ /* 0x000fe20000000a00 */
[----:B------:R-:W-:Y:S01]  /*5510*/  F2FP.BF16.PACK_AB R94, R95, R94 ;  /* 0x0000005e5f5e723e */ /* 0x000fe200000010ff */
[----:B------:R-:W-:Y:S01]  /*5520*/  IMAD.WIDE.U32 R24, R246, c[0x0][0x3a8], RZ ;  /* 0x0000ea00f6187a25 */ /* 0x000fe200078e00ff */
[----:B------:R-:W-:Y:S01]  /*5530*/  F2FP.BF16.PACK_AB R60, R61, R60 ;  /* 0x0000003c3d3c723e */ /* 0x000fe200000010ff */
[----:B------:R-:W-:Y:S01]  /*5540*/  UIMAD UR6, UR30, UR8, URZ ;  /* 0x000000081e0672a4 */ /* 0x000fe2000f8e023f */
[----:B------:R-:W-:Y:S01]  /*5550*/  F2FP.BF16.PACK_AB R62, R63, R62 ;  /* 0x0000003e3f3e723e */ /* 0x000fe200000010ff */
[----:B------:R-:W-:Y:S01]  /*5560*/  ULDC.64 UR10, c[0x0][0x3a8] ;  /* 0x0000ea00000a7ab9 */ /* 0x000fe20000000a00 */
[----:B---3--:R-:W-:Y:S01]  /*5570*/  SHF.R.S32.HI R4, RZ, 0x1f, R246 ;  /* 0x0000001fff047819 */ /* 0x008fe200000114f6 */
[----:B------:R-:W-:Y:S01]  /*5580*/  UIMAD UR30, UR30, UR10, URZ ;  /* 0x0000000a1e1e72a4 */ /* 0x000fe2000f8e023f */
[----:B-1----:R-:W-:Y:S01]  /*5590*/  SHF.R.S32.HI R7, RZ, 0x1f, R26 ;  /* 0x0000001fff077819 */ /* 0x002fe2000001141a */
[----:B------:R-:W-:Y:S01]  /*55a0*/  UIMAD UR6, UR25, UR9, UR6 ;  /* 0x00000009190672a4 */ /* 0x000fe2000f8e0206 */
[----:B------:R-:W-:Y:S01]  /*55b0*/  SHF.R.S32.HI R5, RZ, 0x1f, R248 ;  /* 0x0000001fff057819 */ /* 0x000fe200000114f8 */
[C---:B----4-:R-:W-:Y:S01]  /*55c0*/  IMAD R2, R4.reuse, c[0x0][0x3a0], RZ ;  /* 0x0000e80004027a24 */ /* 0x050fe200078e02ff */
[----:B------:R-:W-:Y:S01]  /*55d0*/  USHF.L.U32 UR7, UR8, 0x6, URZ ;  /* 0x0000000608077899 */ /* 0x000fe2000800063f */
[----:B------:R-:W-:-:S02]  /*55e0*/  IMAD R0, R4, c[0x0][0x3a8], RZ ;  /* 0x0000ea0004007a24 */ /* 0x000fc400078e02ff */
[----:B------:R-:W-:Y:S02]  /*55f0*/  IMAD.MOV.U32 R4, RZ, RZ, R248 ;  /* 0x000000ffff047224 */ /* 0x000fe400078e00f8 */
[C---:B------:R-:W-:Y:S02]  /*5600*/  IMAD R28, R7.reuse, c[0x0][0x388], RZ ;  /* 0x0000e200071c7a24 */ /* 0x040fe400078e02ff */
[----:B------:R-:W-:Y:S02]  /*5610*/  IMAD R27, R7, c[0x0][0x390], RZ ;  /* 0x0000e400071b7a24 */ /* 0x000fe400078e02ff */
[----:B------:R-:W-:Y:S02]  /*5620*/  IMAD R7, R246, c[0x0][0x3ac], R0 ;  /* 0x0000eb00f6077a24 */ /* 0x000fe400078e0200 */
[----:B------:R-:W-:-:S03]  /*5630*/  IMAD.WIDE.U32 R8, R26, c[0x0][0x388], R4 ;  /* 0x0000e2001a087a25 */ /* 0x000fc600078e0004 */
[----:B------:R-:W-:Y:S01]  /*5640*/  IADD3 R7, R25, R7, RZ ;  /* 0x0000000719077210 */ /* 0x000fe20007ffe0ff */
[----:B------:R-:W-:Y:S02]  /*5650*/  IMAD R0, R26, c[0x0][0x38c], R28 ;  /* 0x0000e3001a007a24 */ /* 0x000fe400078e021c */
[----:B------:R-:W-:Y:S02]  /*5660*/  IMAD R2, R246, c[0x0][0x3a4], R2 ;  /* 0x0000e900f6027a24 */ /* 0x000fe400078e0202 */
[----:B------:R-:W-:Y:S01]  /*5670*/  IMAD.IADD R9, R9, 0x1, R0 ;  /* 0x0000000109097824 */ /* 0x000fe200078e0200 */
[----:B------:R-:W-:Y:S01]  /*5680*/  MOV R0, UR25 ;  /* 0x0000001900007c02 */ /* 0x000fe20008000f00 */
[----:B------:R-:W-:Y:S01]  /*5690*/  IMAD.WIDE.U32 R10, R26, c[0x0][0x390], R4 ;  /* 0x0000e4001a0a7a25 */ /* 0x000fe200078e0004 */
[----:B------:R-:W-:-:S03]  /*56a0*/  UIMAD UR25, UR25, UR11, UR30 ;  /* 0x0000000b191972a4 */ /* 0x000fc6000f8e021e */
[----:B------:R-:W-:Y:S02]  /*56b0*/  IMAD.IADD R5, R23, 0x1, R2 ;  /* 0x0000000117057824 */ /* 0x000fe400078e0202 */
[----:B------:R-:W-:Y:S02]  /*56c0*/  IMAD.MOV.U32 R4, RZ, RZ, R22 ;  /* 0x000000ffff047224 */ /* 0x000fe400078e0016 */
[----:B------:R-:W-:Y:S01]  /*56d0*/  IMAD R2, R26, c[0x0][0x394], R27 ;  /* 0x0000e5001a027a24 */ /* 0x000fe200078e021b */
[----:B--2---:R1:W-:Y:S04]  /*56e0*/  STS [R29], R6 ;  /* 0x000000061d007388 */ /* 0x0043e80000000800 */
[----:B------:R-:W-:Y:S04]  /*56f0*/  STS [R247+0x2000], R13 ;  /* 0x0020000df7007388 */ /* 0x000fe80000000800 */
[----:B------:R2:W-:Y:S04]  /*5700*/  STS [R247+0x2400], R12 ;  /* 0x0024000cf7007388 */ /* 0x0005e80000000800 */
[----:B------:R-:W-:Y:S04]  /*5710*/  STS [R252+0x2000], R21 ;  /* 0x00200015fc007388 */ /* 0x000fe80000000800 */
[----:B------:R-:W-:Y:S04]  /*5720*/  STS [R252+0x2400], R20 ;  /* 0x00240014fc007388 */ /* 0x000fe80000000800 */
[----:B------:R-:W-:Y:S04]  /*5730*/  STS [R250], R19 ;  /* 0x00000013fa007388 */ /* 0x000fe80000000800 */
[----:B------:R-:W-:Y:S01]  /*5740*/  STS [R250+0x400], R18 ;  /* 0x00040012fa007388 */ /* 0x000fe20000000800 */
[----:B-1----:R-:W-:-:S03]  /*5750*/  IMAD.MOV.U32 R6, RZ, RZ, R24 ;  /* 0x000000ffff067224 */ /* 0x002fc600078e0018 */
[----:B------:R-:W-:Y:S04]  /*5760*/  STS [R251], R15 ;  /* 0x0000000ffb007388 */ /* 0x000fe80000000800 */
[----:B------:R-:W-:Y:S01]  /*5770*/  STS [R251+0x400], R14 ;  /* 0x0004000efb007388 */ /* 0x000fe20000000800 */
[C---:B--2---:R-:W-:Y:S01]  /*5780*/  IMAD.WIDE.U32 R12, R0.reuse, c[0x0][0x3a0], R4 ;  /* 0x0000e800000c7a25 */ /* 0x044fe200078e0004 */
[----:B------:R-:W-:Y:S02]  /*5790*/  MOV R4, R10 ;  /* 0x0000000a00047202 */ /* 0x000fe40000000f00 */
[----:B------:R-:W-:Y:S01]  /*57a0*/  STS [R250+0x2000], R17 ;  /* 0x00200011fa007388 */ /* 0x000fe20000000800 */
[----:B------:R-:W-:Y:S02]  /*57b0*/  IMAD.IADD R5, R11, 0x1, R2 ;  /* 0x000000010b057824 */ /* 0x000fe400078e0202 */
[----:B------:R-:W-:Y:S01]  /*57c0*/  IMAD.WIDE.U32 R10, R0, c[0x0][0x3a8], R6 ;  /* 0x0000ea00000a7a25 */ /* 0x000fe200078e0006 */
[----:B------:R1:W-:Y:S04]  /*57d0*/  STS [R250+0x2400], R16 ;  /* 0x00240010fa007388 */ /* 0x0003e80000000800 */
[----:B------:R-:W-:Y:S04]  /*57e0*/  STS [R251+0x2000], R93 ;  /* 0x0020005dfb007388 */ /* 0x000fe80000000800 */
[----:B------:R-:W-:Y:S04]  /*57f0*/  STS [R251+0x2400], R94 ;  /* 0x0024005efb007388 */ /* 0x000fe80000000800 */
[----:B------:R-:W-:Y:S04]  /*5800*/  STS [R247+0x4000], R36 ;  /* 0x00400024f7007388 */ /* 0x000fe80000000800 */
[----:B------:R-:W-:Y:S04]  /*5810*/  STS [R247+0x4400], R38 ;  /* 0x00440026f7007388 */ /* 0x000fe80000000800 */
[----:B------:R-:W-:Y:S04]  /*5820*/  STS [R252+0x4000], R48 ;  /* 0x00400030fc007388 */ /* 0x000fe80000000800 */
[----:B------:R-:W-:Y:S01]  /*5830*/  STS [R29+0x4000], R50 ;  /* 0x004000321d007388 */ /* 0x000fe20000000800 */
[----:B-1----:R-:W-:-:S03]  /*5840*/  SHF.L.U32 R16, R241, 0x1, RZ ;  /* 0x00000001f1107819 */ /* 0x002fc600000006ff */
        /* <DEDUP_REMOVED lines=13> */
[----:B------:R-:W1:Y:S04]  /*5920*/  S2R R14, SR_CTAID.Z ;  /* 0x00000000000e7919 */ /* 0x000e680000002700 */
[----:B------:R-:W2:Y:S04]  /*5930*/  LDS.128 R44, [R16+0x6000] ;  /* 0x00600000102c7984 */ /* 0x000ea80000000c00 */
[----:B------:R-:W3:Y:S01]  /*5940*/  LDS.128 R40, [R16+0x7000] ;  /* 0x0070000010287984 */ /* 0x000ee20000000c00 */
[----:B-1----:R-:W-:Y:S01]  /*5950*/  SHF.R.S32.HI R2, RZ, 0x1f, R14 ;  /* 0x0000001fff027819 */ /* 0x002fe2000001140e */
[----:B------:R-:W-:-:S02]  /*5960*/  IMAD.WIDE.U32 R6, R14, c[0x0][0x3b8], R8 ;  /* 0x0000ee000e067a25 */ /* 0x000fc400078e0008 */
[----:B------:R-:W1:Y:S02]  /*5970*/  LDS.128 R36, [R16+0x8000] ;  /* 0x0080000010247984 */ /* 0x000e640000000c00 */
[C---:B------:R-:W-:Y:S02]  /*5980*/  IMAD R0, R2.reuse, c[0x0][0x3b8], RZ ;  /* 0x0000ee0002007a24 */ /* 0x040fe400078e02ff */
[----:B------:R-:W4:Y:S01]  /*5990*/  LDS.128 R32, [R16+0x9000] ;  /* 0x0090000010207984 */ /* 0x000f220000000c00 */
[----:B------:R-:W-:Y:S02]  /*59a0*/  IMAD R2, R2, c[0x0][0x3c0], RZ ;  /* 0x0000f00002027a24 */ /* 0x000fe400078e02ff */
[C---:B------:R-:W-:Y:S01]  /*59b0*/  IMAD R0, R14.reuse, c[0x0][0x3bc], R0 ;  /* 0x0000ef000e007a24 */ /* 0x040fe200078e0200 */
[----:B------:R-:W1:Y:S01]  /*59c0*/  LDS.128 R28, [R16+0xa000] ;  /* 0x00a00000101c7984 */ /* 0x000e620000000c00 */
[C---:B------:R-:W-:Y:S02]  /*59d0*/  IMAD R2, R14.reuse, c[0x0][0x3c4], R2 ;  /* 0x0000f1000e027a24 */ /* 0x040fe400078e0202 */
[----:B------:R-:W-:Y:S01]  /*59e0*/  IMAD.WIDE.U32 R4, R14, c[0x0][0x3c0], R4 ;  /* 0x0000f0000e047a25 */ /* 0x000fe200078e0004 */
[----:B------:R-:W4:Y:S03]  /*59f0*/  LDS.128 R24, [R16+0xb000] ;  /* 0x00b0000010187984 */ /* 0x000f260000000c00 */
[----:B------:R-:W-:Y:S01]  /*5a00*/  IMAD.IADD R7, R7, 0x1, R0 ;  /* 0x0000000107077824 */ /* 0x000fe200078e0200 */
[----:B------:R-:W4:Y:S01]  /*5a10*/  LDS.128 R20, [R16+0xc000] ;  /* 0x00c0000010147984 */ /* 0x000f220000000c00 */
[----:B------:R-:W-:-:S02]  /*5a20*/  IADD3 R0, P1, R6, R12, RZ ;  /* 0x0000000c06007210 */ /* 0x000fc40007f3e0ff */
[----:B------:R-:W-:Y:S01]  /*5a30*/  IADD3 R5, R5, R2, RZ ;  /* 0x0000000205057210 */ /* 0x000fe20007ffe0ff */
[----:B------:R-:W4:Y:S01]  /*5a40*/  LDS.128 R16, [R16+0xd000] ;  /* 0x00d0000010107984 */ /* 0x000f220000000c00 */
[----:B------:R-:W-:Y:S02]  /*5a50*/  IADD3 R2, P0, R4, R10, RZ ;  /* 0x0000000a04027210 */ /* 0x000fe40007f1e0ff */
[----:B------:R-:W-:Y:S01]  /*5a60*/  IADD3.X R12, R7, UR6, R13, P1, !PT ;  /* 0x00000006070c7c10 */ /* 0x000fe20008ffe40d */
[----:B------:R-:W-:Y:S01]  /*5a70*/  USHF.L.U64.HI UR6, UR8, UR56, UR9 ;  /* 0x0000003808067299 */ /* 0x000fe20008010209 */
[C---:B------:R-:W-:Y:S01]  /*5a80*/  LEA R4, P1, R0.reuse, c[0x0][0x340], 0x1 ;  /* 0x0000d00000047a11 */ /* 0x040fe200078208ff */
[----:B------:R-:W-:Y:S01]  /*5a90*/  USHF.L.U32 UR9, UR10, 0x6, URZ ;  /* 0x000000060a097899 */ /* 0x000fe2000800063f */
[----:B------:R-:W-:Y:S01]  /*5aa0*/  IADD3.X R11, R5, UR25, R11, P0, !PT ;  /* 0x00000019050b7c10 */ /* 0x000fe200087fe40b */
[----:B------:R-:W-:Y:S01]  /*5ab0*/  USHF.L.U64.HI UR8, UR10, UR56, UR11 ;  /* 0x000000380a087299 */ /* 0x000fe2000801020b */
[----:B------:R-:W-:-:S02]  /*5ac0*/  LEA.HI.X R5, R0, c[0x0][0x344], R12, 0x1, P1 ;  /* 0x0000d10000057a11 */ /* 0x000fc400008f0c0c */
[----:B------:R-:W-:Y:S02]  /*5ad0*/  LEA R12, P0, R2, c[0x0][0x348], 0x1 ;  /* 0x0000d200020c7a11 */ /* 0x000fe400078008ff */
[----:B------:R-:W-:Y:S01]  /*5ae0*/  IADD3 R10, P1, R4, UR7, RZ ;  /* 0x00000007040a7c10 */ /* 0x000fe2000ff3e0ff */
[----:B--2---:R2:W-:Y:S01]  /*5af0*/  STG.E.128 [R4.64], R44 ;  /* 0x0000002c04007986 */ /* 0x0045e2000c101d04 */
[----:B------:R-:W-:Y:S02]  /*5b00*/  LEA.HI.X R13, R2, c[0x0][0x34c], R11, 0x1, P0 ;  /* 0x0000d300020d7a11 */ /* 0x000fe400000f0c0b */
[----:B------:R-:W-:Y:S02]  /*5b10*/  IADD3.X R11, R5, UR6, RZ, P1, !PT ;  /* 0x00000006050b7c10 */ /* 0x000fe40008ffe4ff */
[----:B------:R-:W-:Y:S02]  /*5b20*/  IADD3 R8, P1, R10, UR7, RZ ;  /* 0x000000070a087c10 */ /* 0x000fe4000ff3e0ff */
[----:B------:R-:W-:Y:S01]  /*5b30*/  IADD3 R6, P0, R12, UR9, RZ ;  /* 0x000000090c067c10 */ /* 0x000fe2000ff1e0ff */
[----:B---3--:R-:W-:Y:S01]  /*5b40*/  STG.E.128 [R10.64], R40 ;  /* 0x000000280a007986 */ /* 0x008fe2000c101d04 */
[----:B------:R-:W-:-:S02]  /*5b50*/  IADD3.X R9, R11, UR6, RZ, P1, !PT ;  /* 0x000000060b097c10 */ /* 0x000fc40008ffe4ff */
[----:B------:R-:W-:Y:S02]  /*5b60*/  IADD3.X R7, R13, UR8, RZ, P0, !PT ;  /* 0x000000080d077c10 */ /* 0x000fe400087fe4ff */
[----:B------:R-:W-:Y:S01]  /*5b70*/  IADD3 R14, P1, R8, UR7, RZ ;  /* 0x00000007080e7c10 */ /* 0x000fe2000ff3e0ff */
[----:B-1----:R1:W-:Y:S03]  /*5b80*/  STG.E.128 [R8.64], R36 ;  /* 0x0000002408007986 */ /* 0x0023e6000c101d04 */
[----:B------:R-:W-:-:S05]  /*5b90*/  IADD3.X R15, R9, UR6, RZ, P1, !PT ;  /* 0x00000006090f7c10 */ /* 0x000fca0008ffe4ff */
[----:B----4-:R3:W-:Y:S04]  /*5ba0*/  STG.E.128 [R14.64], R32 ;  /* 0x000000200e007986 */ /* 0x0107e8000c101d04 */
[----:B------:R3:W-:Y:S04]  /*5bb0*/  STG.E.128 [R12.64], R28 ;  /* 0x0000001c0c007986 */ /* 0x0007e8000c101d04 */
[----:B------:R3:W-:Y:S01]  /*5bc0*/  STG.E.128 [R6.64], R24 ;  /* 0x0000001806007986 */ /* 0x0007e2000c101d04 */
[----:B--2---:R-:W-:-:S04]  /*5bd0*/  IADD3 R4, P0, R6, UR9, RZ ;  /* 0x0000000906047c10 */ /* 0x004fc8000ff1e0ff */
[----:B------:R-:W-:-:S05]  /*5be0*/  IADD3.X R5, R7, UR8, RZ, P0, !PT ;  /* 0x0000000807057c10 */ /* 0x000fca00087fe4ff */
[----:B------:R3:W-:Y:S01]  /*5bf0*/  STG.E.128 [R4.64], R20 ;  /* 0x0000001404007986 */ /* 0x0007e2000c101d04 */
[----:B-1----:R-:W-:-:S04]  /*5c00*/  IADD3 R8, P0, R4, UR9, RZ ;  /* 0x0000000904087c10 */ /* 0x002fc8000ff1e0ff */
[----:B------:R-:W-:-:S05]  /*5c10*/  IADD3.X R9, R5, UR8, RZ, P0, !PT ;  /* 0x0000000805097c10 */ /* 0x000fca00087fe4ff */
[----:B------:R3:W-:Y:S04]  /*5c20*/  STG.E.128 [R8.64], R16 ;  /* 0x0000001008007986 */ /* 0x0007e8000c101d04 */
.L_x_1200:
        /* <DEDUP_REMOVED lines=11> */
.L_x_1207:
[----:B------:R-:W-:Y:S05]  /*5ce0*/  EXIT ;  /* 0x000000000000794d */ /* 0x000fea0003800000 */
.L_x_1209:
        /* <DEDUP_REMOVED lines=9> */
.L_x_2473:


//--------------------- .text._ZN5flash44flash_bwd_dq_dk_dv_loop_seqk_parallel_kernelI23Flash_bwd_kernel_traitsILi64ELi64ELi128ELi8ELi2ELi4ELi4ELb1ELb0EN7cutlass10bfloat16_tE19Flash_kernel_traitsILi64ELi64ELi128ELi8ES3_EELb1ELb0ELb0ELb1ELb0ELb0ELb0EEEvNS_16Flash_bwd_paramsE --------------------------
	.section	.text._ZN5flash44flash_bwd_dq_dk_dv_loop_seqk_parallel_kernelI23Flash_bwd_kernel_traitsILi64ELi64ELi128ELi8ELi2ELi4ELi4ELb1ELb0EN7cutlass10bfloat16_tE19Flash_kernel_traitsILi64ELi64ELi128ELi8ES3_EELb1ELb0ELb0ELb1ELb0ELb0ELb0EEEvNS_16Flash_bwd_paramsE,"ax",@progbits
	.sectioninfo	@"SHI_REGISTERS=255"
	.align	128
        .global         _ZN5flash44flash_bwd_dq_dk_dv_loop_seqk_parallel_kernelI23Flash_bwd_kernel_traitsILi64ELi64ELi128ELi8ELi2ELi4ELi4ELb1ELb0EN7cutlass10bfloat16_tE19Flash_kernel_traitsILi64ELi64ELi128ELi8ES3_EELb1ELb0ELb0ELb1ELb0ELb0ELb0EEEvNS_16Flash_bwd_paramsE
        .type           _ZN5flash44flash_bwd_dq_dk_dv_loop_seqk_parallel_kernelI23Flash_bwd_kernel_traitsILi64ELi64ELi128ELi8ELi2ELi4ELi4ELb1ELb0EN7cutlass10bfloat16_tE19Flash_kernel_traitsILi64ELi64ELi128ELi8ES3_EELb1ELb0ELb0ELb1ELb0ELb0ELb0EEEvNS_16Flash_bwd_paramsE,@function
        .size           _ZN5flash44flash_bwd_dq_dk_dv_loop_seqk_parallel_kernelI23Flash_bwd_kernel_traitsILi64ELi64ELi128ELi8ELi2ELi4ELi4ELb1ELb0EN7cutlass10bfloat16_tE19Flash_kernel_traitsILi64ELi64ELi128ELi8ES3_EELb1ELb0ELb0ELb1ELb0ELb0ELb0EEEvNS_16Flash_bwd_paramsE,(.L_x_2474 - _ZN5flash44flash_bwd_dq_dk_dv_loop_seqk_parallel_kernelI23Flash_bwd_kernel_traitsILi64ELi64ELi128ELi8ELi2ELi4ELi4ELb1ELb0EN7cutlass10bfloat16_tE19Flash_kernel_traitsILi64ELi64ELi128ELi8ES3_EELb1ELb0ELb0ELb1ELb0ELb0ELb0EEEvNS_16Flash_bwd_paramsE)
        .other          _ZN5flash44flash_bwd_dq_dk_dv_loop_seqk_parallel_kernelI23Flash_bwd_kernel_traitsILi64ELi64ELi128ELi8ELi2ELi4ELi4ELb1ELb0EN7cutlass10bfloat16_tE19Flash_kernel_traitsILi64ELi64ELi128ELi8ES3_EELb1ELb0ELb0ELb1ELb0ELb0ELb0EEEvNS_16Flash_bwd_paramsE,@"STO_CUDA_ENTRY STV_DEFAULT"
_ZN5flash44flash_bwd_dq_dk_dv_loop_seqk_parallel_kernelI23Flash_bwd_kernel_traitsILi64ELi64ELi128ELi8ELi2ELi4ELi4ELb1ELb0EN7cutlass10bfloat16_tE19Flash_kernel_traitsILi64ELi64ELi128ELi8ES3_EELb1ELb0ELb0ELb1ELb0ELb0ELb0EEEvNS_16Flash_bwd_paramsE:
.text._ZN5flash44flash_bwd_dq_dk_dv_loop_seqk_parallel_kernelI23Flash_bwd_kernel_traitsILi64ELi64ELi128ELi8ELi2ELi4ELi4ELb1ELb0EN7cutlass10bfloat16_tE19Flash_kernel_traitsILi64ELi64ELi128ELi8ES3_EELb1ELb0ELb0ELb1ELb0ELb0ELb0EEEvNS_16Flash_bwd_paramsE:
[----:B------:R-:W-:Y:S02]  /*0000*/  MOV R1, c[0x0][0x28] ;  /* 0x00000a0000017a02 */ /* 0x000fe40000000f00 */
[----:B------:R-:W1:Y:S01]  /*0010*/  S2R R18, SR_CTAID.X ;  /* 0x0000000000127919 */ /* 0x000e620000002500 */
[----:B------:R-:W-:Y:S01]  /*0020*/  ULDC UR5, c[0x0][0x218] ;  /* 0x0000860000057ab9 */ /* 0x000fe20000000800 */
[----:B------:R-:W-:Y:S01]  /*0030*/  IADD3 R1, R1, -0x20, RZ ;  /* 0xffffffe001017810 */ /* 0x000fe20007ffe0ff */
        /* <DEDUP_REMOVED lines=9> */
[----:B------:R-:W-:Y:S01]  /*00d0*/  STL [R1+0x4], R18 ;  /* 0x0000041201007387 */ /* 0x000fe20000100800 */
[----:B------:R-:W-:-:S03]  /*00e0*/  ULDC UR4, c[0x0][0x1c0] ;  /* 0x0000700000047ab9 */ /* 0x000fc60000000800 */
[----:B------:R-:W2:Y:S01]  /*00f0*/  S2R R240, SR_CTAID.Z ;  /* 0x0000000000f07919 */ /* 0x000ea20000002700 */
[----:B-1----:R-:W-:-:S04]  /*0100*/  SHF.R.S32.HI R4, RZ, 0x1f, R11 ;  /* 0x0000001fff047819 */ /* 0x002fc8000001140b */
[CC--:B------:R-:W-:Y:S02]  /*0110*/  LEA.HI R2, R4.reuse, R11.reuse, RZ, 0x5 ;  /* 0x0000000b04027211 */ /* 0x0c0fe400078f28ff */
[CC--:B------:R-:W-:Y:S02]  /*0120*/  LEA.HI R12, R4.reuse, R11.reuse, RZ, 0x3 ;  /* 0x0000000b040c7211 */ /* 0x0c0fe400078f18ff */
[-C--:B------:R-:W-:Y:S02]  /*0130*/  LEA.HI R0, R4, R11.reuse, RZ, 0x2 ;  /* 0x0000000b04007211 */ /* 0x080fe400078f10ff */
[----:B------:R-:W-:Y:S02]  /*0140*/  LOP3.LUT R5, R2, 0xffffffe0, RZ, 0xc0, !PT ;  /* 0xffffffe002057812 */ /* 0x000fe400078ec0ff */
[----:B------:R-:W-:Y:S02]  /*0150*/  LOP3.LUT R6, R12, 0xfffffff8, RZ, 0xc0, !PT ;  /* 0xfffffff80c067812 */ /* 0x000fe400078ec0ff */
[CC--:B------:R-:W-:Y:S01]  /*0160*/  LEA.HI R15, R4.reuse, R11.reuse, RZ, 0x6 ;  /* 0x0000000b040f7211 */ /* 0x0c0fe200078f30ff */
[C---:B------:R-:W-:Y:S01]  /*0170*/  IMAD.IADD R14, R11.reuse, 0x1, -R5 ;  /* 0x000000010b0e7824 */ /* 0x040fe200078e0a05 */
[CC--:B------:R-:W-:Y:S01]  /*0180*/  LEA.HI R3, R4.reuse, R11.reuse, RZ, 0x4 ;  /* 0x0000000b04037211 */ /* 0x0c0fe200078f20ff */
[----:B------:R-:W-:Y:S01]  /*0190*/  IMAD.IADD R5, R11, 0x1, -R6 ;  /* 0x000000010b057824 */ /* 0x000fe200078e0a06 */
[----:B------:R-:W-:-:S02]  /*01a0*/  LEA.HI R16, R4, R11, RZ, 0x7 ;  /* 0x0000000b04107211 */ /* 0x000fc400078f38ff */
[----:B------:R-:W-:Y:S01]  /*01b0*/  LOP3.LUT R4, R0, 0x7ffffffc, RZ, 0xc0, !PT ;  /* 0x7ffffffc00047812 */ /* 0x000fe200078ec0ff */
[----:B------:R-:W-:Y:S01]  /*01c0*/  IMAD.SHL.U32 R224, R5, 0x8, RZ ;  /* 0x0000000805e07824 */ /* 0x000fe200078e00ff */
[--C-:B------:R-:W-:Y:S02]  /*01d0*/  SHF.R.S32.HI R8, RZ, 0x2, R0.reuse ;  /* 0x00000002ff087819 */ /* 0x100fe40000011400 */
[----:B------:R-:W-:Y:S01]  /*01e0*/  SHF.R.S32.HI R6, RZ, 0x1f, R0 ;  /* 0x0000001fff067819 */ /* 0x000fe20000011400 */
[----:B------:R-:W-:Y:S01]  /*01f0*/  IMAD.IADD R17, R11, 0x1, -R4 ;  /* 0x000000010b117824 */ /* 0x000fe200078e0a04 */
[--C-:B------:R-:W-:Y:S02]  /*0200*/  SHF.R.S32.HI R0, RZ, 0x5, R2.reuse ;  /* 0x00000005ff007819 */ /* 0x100fe40000011402 */
[----:B------:R-:W-:Y:S02]  /*0210*/  SHF.R.S32.HI R4, RZ, 0x1f, R2 ;  /* 0x0000001fff047819 */ /* 0x000fe40000011402 */
[----:B------:R-:W-:-:S02]  /*0220*/  LOP3.LUT R7, R3, 0xfffffff0, RZ, 0xc0, !PT ;  /* 0xfffffff003077812 */ /* 0x000fc400078ec0ff */
[-C--:B------:R-:W-:Y:S02]  /*0230*/  LEA.HI R9, R2, R0.reuse, RZ, 0x1 ;  /* 0x0000000002097211 */ /* 0x080fe400078f08ff */
[----:B------:R-:W-:Y:S01]  /*0240*/  SHF.R.S32.HI R234, RZ, 0x3, R12 ;  /* 0x00000003ffea7819 */ /* 0x000fe2000001140c */
[----:B------:R-:W-:Y:S01]  /*0250*/  IMAD.IADD R11, R11, 0x1, -R7 ;  /* 0x000000010b0b7824 */ /* 0x000fe200078e0a07 */
[----:B------:R-:W-:Y:S02]  /*0260*/  LEA.HI R2, R4, R0, RZ, 0x2 ;  /* 0x0000000004027211 */ /* 0x000fe400078f10ff */
[----:B------:R-:W-:Y:S01]  /*0270*/  SHF.R.S32.HI R7, RZ, 0x4, R3 ;  /* 0x00000004ff077819 */ /* 0x000fe20000011403 */
[----:B------:R-:W-:Y:S01]  /*0280*/  IMAD.SHL.U32 R10, R234, 0x40, RZ ;  /* 0x00000040ea0a7824 */ /* 0x000fe200078e00ff */
[----:B------:R-:W-:Y:S02]  /*0290*/  LEA.HI R4, R6, R8, RZ, 0x3 ;  /* 0x0000000806047211 */ /* 0x000fe400078f18ff */
[----:B------:R-:W-:-:S02]  /*02a0*/  LOP3.LUT R9, R9, 0xfffffffe, RZ, 0xc0, !PT ;  /* 0xfffffffe09097812 */ /* 0x000fc400078ec0ff */
[----:B------:R-:W-:Y:S02]  /*02b0*/  LOP3.LUT R2, R2, 0xfffffffc, RZ, 0xc0, !PT ;  /* 0xfffffffc02027812 */ /* 0x000fe400078ec0ff */
[----:B------:R-:W-:Y:S01]  /*02c0*/  LEA.HI R6, R3, R7, RZ, 0x1 ;  /* 0x0000000703067211 */ /* 0x000fe200078f08ff */
[----:B------:R-:W-:Y:S01]  /*02d0*/  IMAD.IADD R252, R0, 0x1, -R9 ;  /* 0x0000000100fc7824 */ /* 0x000fe200078e0a09 */
[----:B------:R-:W-:Y:S01]  /*02e0*/  LOP3.LUT R3, R4, 0xfffffff8, RZ, 0xc0, !PT ;  /* 0xfffffff804037812 */ /* 0x000fe200078ec0ff */
[----:B------:R-:W-:Y:S01]  /*02f0*/  IMAD.IADD R160, R0, 0x1, -R2 ;  /* 0x0000000100a07824 */ /* 0x000fe200078e0a02 */
[----:B------:R-:W-:Y:S01]  /*0300*/  LOP3.LUT R0, R10, 0x1c0, RZ, 0xc0, !PT ;  /* 0x000001c00a007812 */ /* 0x000fe200078ec0ff */
[----:B------:R-:W-:Y:S01]  /*0310*/  IMAD.SHL.U32 R10, R17, 0x2, RZ ;  /* 0x00000002110a7824 */ /* 0x000fe200078e00ff */
[----:B------:R-:W-:Y:S01]  /*0320*/  LOP3.LUT R4, R6, 0xfffffffe, RZ, 0xc0, !PT ;  /* 0xfffffffe06047812 */ /* 0x000fe200078ec0ff */
[----:B------:R-:W-:Y:S01]  /*0330*/  IMAD.IADD R8, R8, 0x1, -R3 ;  /* 0x0000000108087824 */ /* 0x000fe200078e0a03 */
[----:B------:R-:W-:-:S02]  /*0340*/  SHF.R.U32.HI R3, RZ, 0x3, R0 ;  /* 0x00000003ff037819 */ /* 0x000fc40000011600 */
[----:B------:R-:W-:Y:S01]  /*0350*/  LOP3.LUT R2, R0, 0x38, R224, 0xf8, !PT ;  /* 0x0000003800027812 */ /* 0x000fe200078ef8e0 */
[C---:B------:R-:W-:Y:S01]  /*0360*/  IMAD.SHL.U32 R0, R5.reuse, 0x40, RZ ;  /* 0x0000004005007824 */ /* 0x040fe200078e00ff */
[----:B------:R-:W-:Y:S01]  /*0370*/  LOP3.LUT P4, RZ, R5, 0x2, RZ, 0xc0, !PT ;  /* 0x0000000205ff7812 */ /* 0x000fe2000788c0ff */
[----:B------:R-:W-:Y:S01]  /*0380*/  IMAD.IADD R13, R7, 0x1, -R4 ;  /* 0x00000001070d7824 */ /* 0x000fe200078e0a04 */
[----:B------:R-:W-:Y:S02]  /*0390*/  SHF.R.S32.HI R4, RZ, 0x1f, R14 ;  /* 0x0000001fff047819 */ /* 0x000fe4000001140e */
[----:B------:R-:W-:Y:S01]  /*03a0*/  LOP3.LUT R251, R2, R3, RZ, 0x3c, !PT ;  /* 0x0000000302fb7212 */ /* 0x000fe200078e3cff */
[----:B------:R-:W-:Y:S01]  /*03b0*/  IMAD.SHL.U32 R2, R160, 0x10, RZ ;  /* 0x00000010a0027824 */ /* 0x000fe200078e00ff */
[----:B------:R-:W-:Y:S02]  /*03c0*/  SHF.R.S32.HI R3, RZ, 0x1f, R11 ;  /* 0x0000001fff037819 */ /* 0x000fe4000001140b */
[----:B------:R-:W-:-:S02]  /*03d0*/  LOP3.LUT R0, R0, 0x1c0, RZ, 0xc0, !PT ;  /* 0x000001c000007812 */ /* 0x000fc400078ec0ff */
[----:B------:R-:W-:Y:S02]  /*03e0*/  LEA.HI R235, R4, R14, RZ, 0x2 ;  /* 0x0000000e04eb7211 */ /* 0x000fe400078f10ff */
[----:B------:R-:W-:Y:S02]  /*03f0*/  LEA.HI R14, R3, R11, RZ, 0x3 ;  /* 0x0000000b030e7211 */ /* 0x000fe400078f18ff */
[----:B------:R-:W-:Y:S01]  /*0400*/  LOP3.LUT R6, R0, 0x30, R2, 0xf8, !PT ;  /* 0x0000003000067812 */ /* 0x000fe200078ef802 */
[----:B------:R-:W-:Y:S01]  /*0410*/  IMAD.SHL.U32 R2, R13, 0x200, RZ ;  /* 0x000002000d027824 */ /* 0x000fe200078e00ff */
[----:B------:R-:W-:Y:S02]  /*0420*/  LOP3.LUT P3, RZ, R5, 0x4, RZ, 0xc0, !PT ;  /* 0x0000000405ff7812 */ /* 0x000fe4000786c0ff */
[----:B------:R-:W-:Y:S02]  /*0430*/  LOP3.LUT R5, R14, 0xfffffff8, RZ, 0xc0, !PT ;  /* 0xfffffff80e057812 */ /* 0x000fe400078ec0ff */
[----:B------:R-:W-:-:S02]  /*0440*/  SHF.R.S32.HI R19, RZ, 0x6, R15 ;  /* 0x00000006ff137819 */ /* 0x000fc4000001140f */
[----:B------:R-:W-:Y:S01]  /*0450*/  LOP3.LUT R3, R0, 0x8, R12, 0xf8, !PT ;  /* 0x0000000800037812 */ /* 0x000fe200078ef80c */
[----:B------:R-:W-:Y:S01]  /*0460*/  IMAD.IADD R11, R11, 0x1, -R5 ;  /* 0x000000010b0b7824 */ /* 0x000fe200078e0a05 */
[----:B------:R-:W-:Y:S01]  /*0470*/  SHF.R.U32.HI R4, RZ, 0x3, R0 ;  /* 0x00000003ff047819 */ /* 0x000fe20000011600 */
[----:B------:R-:W-:Y:S01]  /*0480*/  IMAD R251, R19, 0x200, R251 ;  /* 0x0000020013fb7824 */ /* 0x000fe200078e02fb */
[----:B------:R-:W-:Y:S02]  /*0490*/  LOP3.LUT R6, R6, 0x8, R12, 0xf8, !PT ;  /* 0x0000000806067812 */ /* 0x000fe400078ef80c */
[----:B------:R-:W-:Y:S01]  /*04a0*/  LOP3.LUT R0, R3, R4, RZ, 0x3c, !PT ;  /* 0x0000000403007212 */ /* 0x000fe200078e3cff */
[----:B------:R-:W-:Y:S01]  /*04b0*/  IMAD R3, R19, 0x800, R2 ;  /* 0x0000080013037824 */ /* 0x000fe200078e0202 */
[----:B------:R-:W-:Y:S02]  /*04c0*/  SHF.R.S32.HI R5, RZ, 0x7, R16 ;  /* 0x00000007ff057819 */ /* 0x000fe40000011410 */
[----:B------:R-:W-:Y:S01]  /*04d0*/  LOP3.LUT R4, R2, R6, R4, 0xf6, !PT ;  /* 0x0000000602047212 */ /* 0x000fe200078ef604 */
[C---:B------:R-:W-:Y:S01]  /*04e0*/  IMAD.SHL.U32 R2, R8.reuse, 0x40, RZ ;  /* 0x0000004008027824 */ /* 0x040fe200078e00ff */
[----:B------:R-:W-:Y:S01]  /*04f0*/  LOP3.LUT R7, R8, 0x1, RZ, 0xc0, !PT ;  /* 0x0000000108077812 */ /* 0x000fe200078ec0ff */
[----:B------:R-:W-:Y:S01]  /*0500*/  IMAD.IADD R0, R3, 0x1, R0 ;  /* 0x0000000103007824 */ /* 0x000fe200078e0200 */
[----:B------:R-:W-:Y:S01]  /*0510*/  SHF.R.S32.HI R235, RZ, 0x2, R235 ;  /* 0x00000002ffeb7819 */ /* 0x000fe200000114eb */
[----:B------:R-:W-:Y:S01]  /*0520*/  IMAD.SHL.U32 R3, R5, 0x8, RZ ;  /* 0x0000000805037824 */ /* 0x000fe200078e00ff */
[----:B------:R-:W-:Y:S01]  /*0530*/  ISETP.NE.U32.AND P0, PT, R7, 0x1, PT ;  /* 0x000000010700780c */ /* 0x000fe20003f05070 */
[----:B------:R-:W-:Y:S01]  /*0540*/  IMAD.SHL.U32 R7, R19, 0x20, RZ ;  /* 0x0000002013077824 */ /* 0x000fe200078e00ff */
[----:B------:R-:W-:Y:S01]  /*0550*/  LOP3.LUT R2, R2, 0x1c0, RZ, 0xc0, !PT ;  /* 0x000001c002027812 */ /* 0x000fe200078ec0ff */
[----:B------:R-:W-:Y:S01]  /*0560*/  IMAD R9, R5, 0x1000, R10 ;  /* 0x0000100005097824 */ /* 0x000fe200078e020a */
[----:B------:R-:W-:Y:S01]  /*0570*/  R2P PR, R8, 0x6 ;  /* 0x0000000608007804 */ /* 0x000fe20000000000 */
[----:B------:R-:W-:Y:S01]  /*0580*/  IMAD.SHL.U32 R6, R13, 0x10, RZ ;  /* 0x000000100d067824 */ /* 0x000fe200078e00ff */
[----:B------:R-:W-:Y:S01]  /*0590*/  LOP3.LUT R3, R3, 0x8, RZ, 0xc0, !PT ;  /* 0x0000000803037812 */ /* 0x000fe200078ec0ff */
[----:B------:R-:W-:Y:S01]  /*05a0*/  IMAD.SHL.U32 R8, R11, 0x40, RZ ;  /* 0x000000400b087824 */ /* 0x000fe200078e00ff */
[----:B------:R-:W-:Y:S01]  /*05b0*/  SHF.R.U32.HI R5, RZ, 0x3, R2 ;  /* 0x00000003ff057819 */ /* 0x000fe20000011602 */
[----:B------:R-:W-:Y:S01]  /*05c0*/  IMAD.SHL.U32 R166, R0, 0x2, RZ ;  /* 0x0000000200a67824 */ /* 0x000fe200078e00ff */
[----:B------:R-:W-:Y:S01]  /*05d0*/  LOP3.LUT R7, R2, 0x20, R7, 0xf8, !PT ;  /* 0x0000002002077812 */ /* 0x000fe200078ef807 */
[----:B------:R-:W-:Y:S01]  /*05e0*/  IMAD R235, R252, 0x10, R235 ;  /* 0x00000010fceb7824 */ /* 0x000fe200078e02eb */
[----:B------:R-:W-:-:S02]  /*05f0*/  LOP3.LUT R11, R3, 0x10, R6, 0xf8, !PT ;  /* 0x00000010030b7812 */ /* 0x000fc400078ef806 */
[----:B------:R-:W-:Y:S01]  /*0600*/  LOP3.LUT R12, R5, R2, R3, 0x1e, !PT ;  /* 0x00000002050c7212 */ /* 0x000fe200078e1e03 */
[----:B------:R-:W-:Y:S01]  /*0610*/  IMAD R2, R252, 0x400, R9 ;  /* 0x00000400fc027824 */ /* 0x000fe200078e0209 */
[----:B------:R-:W-:Y:S01]  /*0620*/  LOP3.LUT R6, R7, R5, RZ, 0x3c, !PT ;  /* 0x0000000507067212 */ /* 0x000fe200078e3cff */
[----:B------:R-:W-:Y:S01]  /*0630*/  IMAD.SHL.U32 R7, R14, 0x40, RZ ;  /* 0x000000400e077824 */ /* 0x000fe200078e00ff */
[----:B------:R-:W-:Y:S01]  /*0640*/  LOP3.LUT R3, R8, 0x1c0, RZ, 0xc0, !PT ;  /* 0x000001c008037812 */ /* 0x000fe200078ec0ff */
[----:B------:R-:W-:Y:S01]  /*0650*/  IMAD.SHL.U32 R8, R13, 0x8, RZ ;  /* 0x000000080d087824 */ /* 0x000fe200078e00ff */
[----:B------:R-:W-:Y:S01]  /*0660*/  SEL R217, R217, 0x10, !P0 ;  /* 0x00000010d9d97807 */ /* 0x000fe20004000000 */
[----:B------:R-:W-:Y:S01]  /*0670*/  IMAD.IADD R211, R6, 0x1, R2 ;  /* 0x0000000106d37824 */ /* 0x000fe200078e0202 */
[--C-:B------:R-:W-:Y:S01]  /*0680*/  SHF.R.U32.HI R5, RZ, 0x3, R3.reuse ;  /* 0x00000003ff057819 */ /* 0x100fe20000011603 */
[----:B------:R-:W-:Y:S01]  /*0690*/  IMAD R6, R160, 0x400, R10 ;  /* 0x00000400a0067824 */ /* 0x000fe200078e020a */
[----:B------:R-:W-:Y:S01]  /*06a0*/  LOP3.LUT R8, R3, 0x8, R8, 0xf8, !PT ;  /* 0x0000000803087812 */ /* 0x000fe200078ef808 */
[----:B------:R-:W-:Y:S01]  /*06b0*/  IMAD.SHL.U32 R211, R211, 0x2, RZ ;  /* 0x00000002d3d37824 */ /* 0x000fe200078e00ff */
[----:B------:R-:W-:Y:S01]  /*06c0*/  LOP3.LUT R2, R7, 0xfffffe00, RZ, 0xc0, !PT ;  /* 0xfffffe0007027812 */ /* 0x000fe200078ec0ff */
[----:B------:R-:W-:Y:S01]  /*06d0*/  IMAD.IADD R6, R6, 0x1, R12 ;  /* 0x0000000106067824 */ /* 0x000fe200078e020c */
[----:B------:R-:W-:Y:S01]  /*06e0*/  LOP3.LUT R3, R5, R11, R3, 0x1e, !PT ;  /* 0x0000000b05037212 */ /* 0x000fe200078e1e03 */
[----:B------:R-:W-:Y:S01]  /*06f0*/  IMAD.IADD R218, R211, 0x1, R217 ;  /* 0x00000001d3da7824 */ /* 0x000fe200078e02d9 */
[----:B------:R-:W-:Y:S01]  /*0700*/  LOP3.LUT R5, R8, R5, RZ, 0x3c, !PT ;  /* 0x0000000508057212 */ /* 0x000fe200078e3cff */
[--C-:B------:R-:W-:Y:S01]  /*0710*/  IMAD R169, R252, 0x400, R2.reuse ;  /* 0x00000400fca97824 */ /* 0x100fe200078e0202 */
[----:B------:R-:W-:Y:S01]  /*0720*/  LOP3.LUT R168, R3, R2, RZ, 0xfc, !PT ;  /* 0x0000000203a87212 */ /* 0x000fe200078efcff */
[----:B------:R-:W-:Y:S01]  /*0730*/  IMAD R160, R160, 0x400, R2 ;  /* 0x00000400a0a07824 */ /* 0x000fe200078e0202 */
[----:B------:R-:W-:Y:S01]  /*0740*/  LEA R6, R6, 0x6000, 0x1 ;  /* 0x0000600006067811 */ /* 0x000fe200078e08ff */
[----:B------:R-:W-:-:S02]  /*0750*/  IMAD.IADD R169, R169, 0x1, R5 ;  /* 0x00000001a9a97824 */ /* 0x000fc400078e0205 */
[----:B------:R-:W-:Y:S01]  /*0760*/  IMAD.IADD R160, R5, 0x1, R160 ;  /* 0x0000000105a07824 */ /* 0x000fe200078e02a0 */
[C---:B------:R-:W-:Y:S01]  /*0770*/  IADD3 R7, R6.reuse, 0x40, RZ ;  /* 0x0000004006077810 */ /* 0x040fe20007ffe0ff */
[----:B------:R-:W-:Y:S01]  /*0780*/  IMAD.MOV.U32 R5, RZ, RZ, 0x20 ;  /* 0x00000020ff057424 */ /* 0x000fe200078e00ff */
[C---:B------:R-:W-:Y:S01]  /*0790*/  @P2 IADD3 R7, R6.reuse, -0x40, RZ ;  /* 0xffffffc006072810 */ /* 0x040fe20007ffe0ff */
[----:B------:R-:W-:Y:S01]  /*07a0*/  IMAD.MOV.U32 R2, RZ, RZ, 0x40 ;  /* 0x00000040ff027424 */ /* 0x000fe200078e00ff */
[----:B------:R-:W-:Y:S01]  /*07b0*/  STL [R1+0x8], R6 ;  /* 0x0000080601007387 */ /* 0x000fe20000100800 */
[----:B------:R-:W-:Y:S01]  /*07c0*/  IADD3 R8, R6, 0x420, RZ ;  /* 0x0000042006087810 */ /* 0x000fe20007ffe0ff */
[----:B------:R-:W-:Y:S01]  /*07d0*/  IMAD.SHL.U32 R3, R4, 0x2, RZ ;  /* 0x0000000204037824 */ /* 0x000fe200078e00ff */
[----:B------:R-:W-:Y:S01]  /*07e0*/  SEL R164, R5, 0xffffffe0, !P4 ;  /* 0xffffffe005a47807 */ /* 0x000fe20006000000 */
[----:B------:R-:W-:Y:S01]  /*07f0*/  IMAD.SHL.U32 R159, R169, 0x2, RZ ;  /* 0x00000002a99f7824 */ /* 0x000fe200078e00ff */
[----:B------:R-:W-:-:S02]  /*0800*/  SEL R2, R2, 0xffffffc0, !P3 ;  /* 0xffffffc002027807 */ /* 0x000fc40005800000 */
[----:B------:R-:W-:Y:S01]  /*0810*/  SEL R5, R5, 0xffffffe0, !P1 ;  /* 0xffffffe005057807 */ /* 0x000fe20004800000 */
[----:B------:R-:W-:Y:S01]  /*0820*/  IMAD R165, R0, 0x2, R164 ;  /* 0x0000000200a57824 */ /* 0x000fe200078e02a4 */
[----:B------:R-:W-:Y:S01]  /*0830*/  @P1 IADD3 R8, R6, 0x3e0, RZ ;  /* 0x000003e006081810 */ /* 0x000fe20007ffe0ff */
[----:B------:R-:W-:Y:S01]  /*0840*/  IMAD R163, R0, 0x2, R2 ;  /* 0x0000000200a37824 */ /* 0x000fe200078e0202 */
[----:B------:R-:W-:Y:S01]  /*0850*/  LEA R160, R160, 0xa000, 0x1 ;  /* 0x0000a000a0a07811 */ /* 0x000fe200078e08ff */
[----:B------:R-:W-:Y:S02]  /*0860*/  IMAD.IADD R0, R5, 0x1, R6 ;  /* 0x0000000105007824 */ /* 0x000fe400078e0206 */
[----:B------:R-:W-:Y:S02]  /*0870*/  IMAD.IADD R216, R211, 0x1, R5 ;  /* 0x00000001d3d87824 */ /* 0x000fe400078e0205 */
[----:B------:R-:W-:Y:S01]  /*0880*/  IMAD.IADD R164, R164, 0x1, R163 ;  /* 0x00000001a4a47824 */ /* 0x000fe200078e02a3 */
[----:B------:R1:W-:Y:S01]  /*0890*/  STL [R1+0x14], R0 ;  /* 0x0000140001007387 */ /* 0x0003e20000100800 */
[----:B------:R-:W-:-:S03]  /*08a0*/  IMAD.IADD R217, R217, 0x1, R216 ;  /* 0x00000001d9d97824 */ /* 0x000fc600078e02d8 */
[----:B------:R3:W-:Y:S04]  /*08b0*/  STL [R1+0xc], R7 ;  /* 0x00000c0701007387 */ /* 0x0007e80000100800 */
[----:B------:R3:W-:Y:S01]  /*08c0*/  STL [R1+0x18], R8 ;  /* 0x0000180801007387 */ /* 0x0007e20000100800 */
[----:B-1----:R-:W-:-:S05]  /*08d0*/  IMAD.IADD R0, R5, 0x1, R7 ;  /* 0x0000000105007824 */ /* 0x002fca00078e0207 */
[----:B--2---:R3:W-:Y:S02]  /*08e0*/  STL [R1+0x10], R0 ;  /* 0x0000100001007387 */ /* 0x0047e40000100800 */
.L_x_1278:
[----:B-1----:R-:W1:Y:S01]  /*08f0*/  S2R R35, SR_CTAID.Y ;  /* 0x0000000000237919 */ /* 0x002e620000002600 */
[----:B--23--:R-:W2:Y:S01]  /*0900*/  LDC.U8 R0, c[0x0][0x312] ;  /* 0x0000c480ff007b82 */ /* 0x00cea20000000000 */
[----:B------:R-:W-:Y:S02]  /*0910*/  ISETP.NE.U32.AND P0, PT, RZ, c[0x0][0x240], PT ;  /* 0x00009000ff007a0c */ /* 0x000fe40003f05070 */
[----:B------:R-:W-:Y:S02]  /*0920*/  ISETP.EQ.U32.AND P5, PT, RZ, c[0x0][0x248], PT ;  /* 0x00009200ff007a0c */ /* 0x000fe40003fa2070 */
[----:B------:R-:W-:Y:S02]  /*0930*/  ISETP.NE.AND.EX P0, PT, RZ, c[0x0][0x244], PT, P0 ;  /* 0x00009100ff007a0c */ /* 0x000fe40003f05300 */
[----:B------:R-:W-:Y:S01]  /*0940*/  ISETP.NE.U32.AND P3, PT, RZ, c[0x0][0x250], PT ;  /* 0x00009400ff007a0c */ /* 0x000fe20003f65070 */
[----:B------:R-:W-:-:S03]  /*0950*/  IMAD.MOV.U32 R12, RZ, RZ, -0x1 ;  /* 0xffffffffff0c7424 */ /* 0x000fc600078e00ff */
[----:B------:R-:W-:Y:S01]  /*0960*/  ISETP.NE.AND.EX P3, PT, RZ, c[0x0][0x254], PT, P3 ;  /* 0x00009500ff007a0c */ /* 0x000fe20003f65330 */
[C---:B-1----:R-:W-:Y:S01]  /*0970*/  IMAD.SHL.U32 R9, R35.reuse, 0x4, RZ ;  /* 0x0000000423097824 */ /* 0x042fe200078e00ff */
[----:B------:R-:W-:Y:S02]  /*0980*/  SHF.R.S32.HI R31, RZ, 0x1f, R35 ;  /* 0x0000001fff1f7819 */ /* 0x000fe40000011423 */
[----:B--2---:R-:W-:Y:S01]  /*0990*/  ISETP.NE.AND P4, PT, R0, RZ, PT ;  /* 0x000000ff0000720c */ /* 0x004fe20003f85270 */
[----:B------:R-:W-:Y:S01]  /*09a0*/  IMAD.MOV.U32 R0, RZ, RZ, -0x1 ;  /* 0xffffffffff007424 */ /* 0x000fe200078e00ff */
[----:B------:R-:W-:Y:S02]  /*09b0*/  SHF.L.U64.HI R8, R35, 0x2, R31 ;  /* 0x0000000223087819 */ /* 0x000fe4000001021f */
[----:B------:R-:W-:Y:S02]  /*09c0*/  IADD3 R4, P1, R9, c[0x0][0x240], RZ ;  /* 0x0000900009047a10 */ /* 0x000fe40007f3e0ff */
[----:B------:R-:W-:-:S02]  /*09d0*/  ISETP.EQ.OR.EX P5, PT, RZ, c[0x0][0x24c], !P4, P5 ;  /* 0x00009300ff007a0c */ /* 0x000fc400067a2750 */
[----:B------:R-:W-:Y:S02]  /*09e0*/  IADD3.X R5, R8, c[0x0][0x244], RZ, P1, !PT ;  /* 0x0000910008057a10 */ /* 0x000fe40000ffe4ff */
[----:B------:R-:W-:-:S03]  /*09f0*/  @P3 IADD3 R6, P1, R9, c[0x0][0x250], RZ ;  /* 0x0000940009063a10 */ /* 0x000fc60007f3e0ff */
[----:B------:R1:W2:Y:S04]  /*0a00*/  @P0 LDG.E R0, [R4.64] ;  /* 0x0000001804000981 */ /* 0x0002a8000c1e1900 */
[----:B------:R1:W2:Y:S01]  /*0a10*/  @P0 LDG.E R2, [R4.64+0x4] ;  /* 0x0000041804020981 */ /* 0x0002a2000c1e1900 */
[----:B------:R-:W-:Y:S01]  /*0a20*/  IMAD.MOV.U32 R238, RZ, RZ, RZ ;  /* 0x000000ffffee7224 */ /* 0x000fe200078e00ff */
[----:B------:R-:W-:-:S05]  /*0a30*/  @P3 IADD3.X R7, R8, c[0x0][0x254], RZ, P1, !PT ;  /* 0x0000950008073a10 */ /* 0x000fca0000ffe4ff */
[----:B-----5:R3:W5:Y:S01]  /*0a40*/  @P3 LDG.E R238, [R6.64] ;  /* 0x0000001806ee3981 */ /* 0x020762000c1e1900 */
[----:B-1----:R-:W-:-:S04]  /*0a50*/  IADD3 R4, P2, R9, c[0x0][0x248], RZ ;  /* 0x0000920009047a10 */ /* 0x002fc80007f5e0ff */
[----:B------:R-:W-:-:S05]  /*0a60*/  IADD3.X R5, R8, c[0x0][0x24c], RZ, P2, !PT ;  /* 0x0000930008057a10 */ /* 0x000fca00017fe4ff */
[----:B------:R-:W4:Y:S01]  /*0a70*/  @!P5 LDG.E R12, [R4.64] ;  /* 0x00000018040cd981 */ /* 0x000f22000c1e1900 */
[----:B------:R-:W-:-:S04]  /*0a80*/  ISETP.NE.U32.AND P1, PT, RZ, c[0x0][0x248], PT ;  /* 0x00009200ff007a0c */ /* 0x000fc80003f25070 */
[----:B------:R-:W-:Y:S01]  /*0a90*/  ISETP.NE.AND.EX P1, PT, RZ, c[0x0][0x24c], PT, P1 ;  /* 0x00009300ff007a0c */ /* 0x000fe20003f25310 */
[----:B--2---:R-:W-:Y:S02]  /*0aa0*/  @P0 IMAD.IADD R27, R2, 0x1, -R0 ;  /* 0x00000001021b0824 */ /* 0x004fe400078e0a00 */
[----:B------:R-:W-:Y:S02]  /*0ab0*/  IMAD.MOV.U32 R2, RZ, RZ, c[0x0][0x218] ;  /* 0x00008600ff027624 */ /* 0x000fe400078e00ff */
[----:B------:R-:W-:Y:S01]  /*0ac0*/  @!P0 IMAD.MOV.U32 R27, RZ, RZ, c[0x0][0x214] ;  /* 0x00008500ff1b8624 */ /* 0x000fe200078e00ff */
[----:B----4-:R3:W-:Y:S07]  /*0ad0*/  STL [R1], R12 ;  /* 0x0000000c01007387 */ /* 0x0107ee0000100800 */
[----:B------:R-:W-:Y:S05]  /*0ae0*/  @!P1 BRA `(.L_x_1210) ;  /* 0x0000003000009947 */ /* 0x000fea0003800000 */
[----:B------:R-:W2:Y:S02]  /*0af0*/  @P4 LDG.E R2, [R4.64+0x4] ;  /* 0x0000041804024981 */ /* 0x000ea4000c1e1900 */
[----:B--2---:R-:W-:-:S06]  /*0b00*/  @P4 IADD3 R2, R2, -R12, RZ ;  /* 0x8000000c02024210 */ /* 0x004fcc0007ffe0ff */
[----:B------:R1:W5:Y:S02]  /*0b10*/  @!P4 LDG.E R2, [R4.64] ;  /* 0x000000180402c981 */ /* 0x000364000c1e1900 */
.L_x_1210:
[----:B------:R-:W-:Y:S01]  /*0b20*/  ISETP.NE.U32.AND P2, PT, RZ, c[0x0][0x258], PT ;  /* 0x00009600ff007a0c */ /* 0x000fe20003f45070 */
[----:B------:R-:W2:Y:S03]  /*0b30*/  LDL R34, [R1+0x4] ;  /* 0x0000040001227983 */ /* 0x000ea60000100800 */
[----:B------:R-:W-:-:S13]  /*0b40*/  ISETP.NE.AND.EX P2, PT, RZ, c[0x0][0x25c], PT, P2 ;  /* 0x00009700ff007a0c */ /* 0x000fda0003f45320 */
[----:B-1----:R-:W-:-:S04]  /*0b50*/  @P2 IADD3 R4, P1, R9, c[0x0][0x258], RZ ;  /* 0x0000960009042a10 */ /* 0x002fc80007f3e0ff */
[----:B------:R-:W-:-:S06]  /*0b60*/  @P2 IADD3.X R5, R8, c[0x0][0x25c], RZ, P1, !PT ;  /* 0x0000970008052a10 */ /* 0x000fcc0000ffe4ff */
[----:B------:R-:W4:Y:S01]  /*0b70*/  @P2 LDG.E R5, [R4.64] ;  /* 0x0000001804052981 */ /* 0x000f22000c1e1900 */
[----:B------:R-:W-:-:S04]  /*0b80*/  @!P2 ISETP.NE.U32.AND P1, PT, RZ, c[0x0][0x268], PT ;  /* 0x00009a00ff00aa0c */ /* 0x000fc80003f25070 */
[----:B------:R-:W-:-:S04]  /*0b90*/  @!P2 ISETP.NE.AND.EX P1, PT, RZ, c[0x0][0x26c], PT, P1 ;  /* 0x00009b00ff00aa0c */ /* 0x000fc80003f25310 */
[----:B------:R-:W-:Y:S01]  /*0ba0*/  @!P2 SEL R4, RZ, c[0x0][0x21c], !P1 ;  /* 0x00008700ff04aa07 */ /* 0x000fe20004800000 */
[----:B--2---:R-:W-:Y:S02]  /*0bb0*/  IMAD.SHL.U32 R19, R34, 0x80, RZ ;  /* 0x0000008022137824 */ /* 0x004fe400078e00ff */
[--C-:B----45:R-:W-:Y:S01]  /*0bc0*/  @P2 IMAD.IADD R210, R5, 0x1, -R238.reuse ;  /* 0x0000000105d22824 */ /* 0x130fe200078e0aee */
[----:B------:R-:W-:-:S04]  /*0bd0*/  @!P2 IADD3 R210, R4, R2, -R238 ;  /* 0x0000000204d2a210 */ /* 0x000fc80007ffe8ee */
[----:B------:R-:W-:-:S13]  /*0be0*/  ISETP.GT.AND P1, PT, R210, R19, PT ;  /* 0x00000013d200720c */ /* 0x000fda0003f24270 */
[----:B------:R-:W-:Y:S05]  /*0bf0*/  @!P1 BRA `(.L_x_1211) ;  /* 0x000084a000009947 */ /* 0x000fea0003800000 */
[----:B------:R-:W-:Y:S01]  /*0c00*/  ISETP.NE.AND P2, PT, R12, -0x1, PT ;  /* 0xffffffff0c00780c */ /* 0x000fe20003f45270 */
[----:B------:R-:W-:Y:S01]  /*0c10*/  IMAD R5, R31, c[0x0][0x178], RZ ;  /* 0x00005e001f057a24 */ /* 0x000fe200078e02ff */
[----:B------:R-:W-:Y:S01]  /*0c20*/  IADD3 R2, R27, 0x3f, RZ ;  /* 0x0000003f1b027810 */ /* 0x000fe20007ffe0ff */
[----:B------:R-:W-:Y:S01]  /*0c30*/  IMAD.WIDE.U32 R10, R35, c[0x0][0x178], RZ ;  /* 0x00005e00230a7a25 */ /* 0x000fe200078e00ff */
[C---:B------:R-:W-:Y:S02]  /*0c40*/  ISETP.NE.AND P1, PT, R0.reuse, -0x1, PT ;  /* 0xffffffff0000780c */ /* 0x040fe40003f25270 */
[----:B------:R-:W-:Y:S01]  /*0c50*/  SHF.R.S32.HI R4, RZ, 0x1f, R2 ;  /* 0x0000001fff047819 */ /* 0x000fe20000011402 */
[----:B---3--:R-:W-:-:S03]  /*0c60*/  IMAD.WIDE.U32 R6, R0, c[0x0][0x190], RZ ;  /* 0x0000640000067a25 */ /* 0x008fc600078e00ff */
[----:B------:R-:W-:Y:S01]  /*0c70*/  LEA.HI R23, R4, R2, RZ, 0x6 ;  /* 0x0000000204177211 */ /* 0x000fe200078f30ff */
[----:B------:R-:W-:Y:S01]  /*0c80*/  IMAD R4, R35, c[0x0][0x17c], R5 ;  /* 0x00005f0023047a24 */ /* 0x000fe200078e0205 */
[----:B------:R-:W-:Y:S01]  /*0c90*/  SEL R26, R10, R6, !P1 ;  /* 0x000000060a1a7207 */ /* 0x000fe20004800000 */
[----:B------:R-:W-:Y:S01]  /*0ca0*/  @P2 IMAD.IADD R2, R238, 0x1, R12 ;  /* 0x00000001ee022824 */ /* 0x000fe200078e020c */
[----:B------:R-:W-:Y:S01]  /*0cb0*/  LOP3.LUT R9, R23, 0xffffffc0, RZ, 0xc0, !PT ;  /* 0xffffffc017097812 */ /* 0x000fe200078ec0ff */
[----:B------:R-:W-:Y:S02]  /*0cc0*/  IMAD R8, R0, c[0x0][0x194], RZ ;  /* 0x0000650000087a24 */ /* 0x000fe400078e02ff */
[----:B------:R-:W-:Y:S01]  /*0cd0*/  IMAD.IADD R20, R11, 0x1, R4 ;  /* 0x000000010b147824 */ /* 0x000fe200078e0204 */
[----:B------:R-:W-:Y:S01]  /*0ce0*/  IADD3 R11, R9, -0x40, RZ ;  /* 0xffffffc0090b7810 */ /* 0x000fe20007ffe0ff */
[----:B------:R-:W-:Y:S01]  /*0cf0*/  @P2 IMAD.WIDE.U32 R4, R2, c[0x0][0x198], RZ ;  /* 0x0000660002042a25 */ /* 0x000fe200078e00ff */
[----:B------:R-:W-:-:S02]  /*0d00*/  @P1 IADD3 R20, R7, R8, RZ ;  /* 0x0000000807141210 */ /* 0x000fc40007ffe0ff */
[----:B------:R-:W-:Y:S01]  /*0d10*/  SHF.R.S32.HI R18, RZ, 0x1f, R11 ;  /* 0x0000001fff127819 */ /* 0x000fe2000001140b */
        /* <DEDUP_REMOVED lines=13> */
.L_x_1212:
        /* <DEDUP_REMOVED lines=15> */
.L_x_1213:
[----:B------:R-:W-:Y:S01]  /*0ee0*/  IABS R15, c[0x0][0x1c8] ;  /* 0x00007200000f7a13 */ /* 0x000fe20000000000 */
[----:B------:R-:W1:Y:S01]  /*0ef0*/  LDC.U8 R24, c[0x0][0x328] ;  /* 0x0000ca00ff187b82 */ /* 0x000e620000000000 */
[----:B------:R-:W-:Y:S01]  /*0f00*/  IABS R6, R240 ;  /* 0x000000f000067213 */ /* 0x000fe20000000000 */
[----:B------:R-:W-:Y:S01]  /*0f10*/  @!P1 IMAD R9, R31, c[0x0][0x368], RZ ;  /* 0x0000da001f099a24 */ /* 0x000fe200078e02ff */
[----:B------:R-:W2:Y:S01]  /*0f20*/  I2F.RP R4, R15 ;  /* 0x0000000f00047306 */ /* 0x000ea20000209400 */
[----:B------:R-:W-:Y:S01]  /*0f30*/  MOV R16, c[0x0][0x224] ;  /* 0x0000890000107a02 */ /* 0x000fe20000000f00 */
[----:B------:R-:W-:Y:S01]  /*0f40*/  ULDC UR12, c[0x0][0x22c] ;  /* 0x00008b00000c7ab9 */ /* 0x000fe20000000800 */
[----:B------:R-:W-:Y:S01]  /*0f50*/  IMAD.MOV.U32 R13, RZ, RZ, R6 ;  /* 0x000000ffff0d7224 */ /* 0x000fe200078e0006 */
[----:B------:R-:W-:Y:S01]  /*0f60*/  ULDC UR5, c[0x0][0x1c0] ;  /* 0x0000700000057ab9 */ /* 0x000fe20000000800 */
[C---:B------:R-:W-:Y:S01]  /*0f70*/  @!P1 IMAD.WIDE.U32 R6, R35.reuse, c[0x0][0x368], RZ ;  /* 0x0000da0023069a25 */ /* 0x040fe200078e00ff */
[----:B------:R-:W3:Y:S01]  /*0f80*/  LDC.U8 R25, c[0x0][0x3d0] ;  /* 0x0000f400ff197b82 */ /* 0x000ee20000000000 */
[----:B------:R-:W-:Y:S01]  /*0f90*/  UIMAD.WIDE UR6, UR12, UR5, URZ ;  /* 0x000000050c0672a5 */ /* 0x000fe2000f8e023f */
[----:B------:R-:W4:Y:S01]  /*0fa0*/  S2R R30, SR_CTAID.X ;  /* 0x00000000001e7919 */ /* 0x000f220000002500 */
[----:B------:R-:W-:Y:S01]  /*0fb0*/  @!P1 IMAD R9, R35, c[0x0][0x36c], R9 ;  /* 0x0000db0023099a24 */ /* 0x000fe200078e0209 */
[----:B------:R-:W-:-:S02]  /*0fc0*/  LOP3.LUT R10, R240, c[0x0][0x1c8], RZ, 0x3c, !PT ;  /* 0x00007200f00a7a12 */ /* 0x000fc400078e3cff */
[----:B------:R-:W-:Y:S02]  /*0fd0*/  SHF.R.S32.HI R241, RZ, 0x1f, R240 ;  /* 0x0000001ffff17819 */ /* 0x000fe400000114f0 */
[----:B------:R-:W-:Y:S01]  /*0fe0*/  ISETP.GE.AND P3, PT, R10, RZ, PT ;  /* 0x000000ff0a00720c */ /* 0x000fe20003f66270 */
[----:B--2---:R-:W2:Y:S01]  /*0ff0*/  MUFU.RCP R4, R4 ;  /* 0x0000000400047308 */ /* 0x004ea20000001000 */
[----:B-1----:R-:W-:Y:S02]  /*1000*/  ISETP.NE.AND P2, PT, R24, RZ, PT ;  /* 0x000000ff1800720c */ /* 0x002fe40003f45270 */
[----:B--2---:R-:W-:-:S05]  /*1010*/  IADD3 R4, R4, 0xffffffe, RZ ;  /* 0x0ffffffe04047810 */ /* 0x004fca0007ffe0ff */
[----:B------:R-:W1:Y:S02]  /*1020*/  F2I.FTZ.U32.TRUNC.NTZ R5, R4 ;  /* 0x0000000400057305 */ /* 0x000e64000021f000 */
[----:B-1----:R-:W-:Y:S02]  /*1030*/  IADD3 R2, RZ, -R5, RZ ;  /* 0x80000005ff027210 */ /* 0x002fe40007ffe0ff */
[----:B------:R-:W-:-:S03]  /*1040*/  MOV R4, RZ ;  /* 0x000000ff00047202 */ /* 0x000fc60000000f00 */
[----:B------:R-:W-:-:S04]  /*1050*/  IMAD R2, R2, R15, RZ ;  /* 0x0000000f02027224 */ /* 0x000fc800078e02ff */
[----:B------:R-:W-:-:S04]  /*1060*/  IMAD.HI.U32 R2, R5, R2, R4 ;  /* 0x0000000205027227 */ /* 0x000fc800078e0004 */
[----:B------:R-:W-:-:S04]  /*1070*/  @P1 IMAD.WIDE.U32 R4, R0, c[0x0][0x370], RZ ;  /* 0x0000dc0000041a25 */ /* 0x000fc800078e00ff */
[----:B------:R-:W-:Y:S01]  /*1080*/  IMAD.HI.U32 R2, R2, R13, RZ ;  /* 0x0000000d02027227 */ /* 0x000fe200078e00ff */
[----:B------:R-:W-:Y:S02]  /*1090*/  @P1 MOV R12, R4 ;  /* 0x00000004000c1202 */ /* 0x000fe40000000f00 */
[----:B------:R-:W-:Y:S01]  /*10a0*/  @!P1 MOV R12, R6 ;  /* 0x00000006000c9202 */ /* 0x000fe20000000f00 */
[----:B------:R-:W-:Y:S02]  /*10b0*/  IMAD.MOV R8, RZ, RZ, -R2 ;  /* 0x000000ffff087224 */ /* 0x000fe400078e0a02 */
[----:B------:R-:W-:Y:S01]  /*10c0*/  @P1 IMAD R14, R0, c[0x0][0x374], R5 ;  /* 0x0000dd00000e1a24 */ /* 0x000fe200078e0205 */
[----:B------:R-:W-:Y:S01]  /*10d0*/  SHF.R.S32.HI R5, RZ, 0x1f, R16 ;  /* 0x0000001fff057819 */ /* 0x000fe20000011410 */
[----:B------:R-:W-:Y:S02]  /*10e0*/  IMAD R4, R15, R8, R13 ;  /* 0x000000080f047224 */ /* 0x000fe400078e020d */
[----:B------:R-:W-:-:S03]  /*10f0*/  IMAD.WIDE.U32 R16, R35, c[0x0][0x224], RZ ;  /* 0x0000890023107a25 */ /* 0x000fc600078e00ff */
[----:B------:R-:W-:Y:S01]  /*1100*/  ISETP.GT.U32.AND P4, PT, R15, R4, PT ;  /* 0x000000040f00720c */ /* 0x000fe20003f84070 */
[----:B------:R-:W-:Y:S02]  /*1110*/  IMAD R5, R5, R35, RZ ;  /* 0x0000002305057224 */ /* 0x000fe400078e02ff */
[----:B------:R-:W-:Y:S02]  /*1120*/  IMAD.SHL.U32 R6, R35, 0x80, RZ ;  /* 0x0000008023067824 */ /* 0x000fe400078e00ff */
[----:B------:R-:W-:Y:S02]  /*1130*/  IMAD R5, R31, c[0x0][0x224], R5 ;  /* 0x000089001f057a24 */ /* 0x000fe400078e0205 */
[----:B------:R-:W-:Y:S01]  /*1140*/  @!P1 IMAD.IADD R14, R7, 0x1, R9 ;  /* 0x00000001070e9824 */ /* 0x000fe200078e0209 */
[----:B------:R-:W-:Y:S01]  /*1150*/  SHF.L.U64.HI R7, R35, 0x7, R31 ;  /* 0x0000000723077819 */ /* 0x000fe2000001021f */
[C---:B------:R-:W-:Y:S01]  /*1160*/  IMAD R9, R16.reuse, UR7, RZ ;  /* 0x0000000710097c24 */ /* 0x040fe2000f8e02ff */
[----:B------:R-:W-:Y:S01]  /*1170*/  IADD3 R5, R17, R5, RZ ;  /* 0x0000000511057210 */ /* 0x000fe20007ffe0ff */
[----:B------:R-:W-:Y:S01]  /*1180*/  IMAD.WIDE.U32 R16, R16, UR6, RZ ;  /* 0x0000000610107c25 */ /* 0x000fe2000f8e00ff */
[----:B------:R-:W-:-:S02]  /*1190*/  SEL R6, R6, RZ, P0 ;  /* 0x000000ff06067207 */ /* 0x000fc40000000000 */
[----:B------:R-:W-:Y:S01]  /*11a0*/  SEL R7, R7, RZ, P0 ;  /* 0x000000ff07077207 */ /* 0x000fe20000000000 */
[----:B------:R-:W-:Y:S01]  /*11b0*/  @!P4 IMAD.IADD R4, R4, 0x1, -R15 ;  /* 0x000000010404c824 */ /* 0x000fe200078e0a0f */
[----:B------:R-:W-:Y:S01]  /*11c0*/  IADD3 R6, P0, R11, R6, RZ ;  /* 0x000000060b067210 */ /* 0x000fe20007f1e0ff */
[----:B------:R-:W-:Y:S01]  /*11d0*/  IMAD R9, R5, UR6, R9 ;  /* 0x0000000605097c24 */ /* 0x000fe2000f8e0209 */
[----:B------:R-:W-:Y:S01]  /*11e0*/  @!P4 IADD3 R2, R2, 0x1, RZ ;  /* 0x000000010202c810 */ /* 0x000fe20007ffe0ff */
[----:B------:R-:W-:Y:S01]  /*11f0*/  IMAD R8, R0, UR7, RZ ;  /* 0x0000000700087c24 */ /* 0x000fe2000f8e02ff */
[----:B------:R-:W-:Y:S01]  /*1200*/  ISETP.GE.U32.AND P5, PT, R4, R15, PT ;  /* 0x0000000f0400720c */ /* 0x000fe20003fa6070 */
[----:B------:R-:W-:Y:S01]  /*1210*/  IMAD.WIDE.U32 R4, R0, UR6, RZ ;  /* 0x0000000600047c25 */ /* 0x000fe2000f8e00ff */
[----:B------:R-:W-:Y:S02]  /*1220*/  ISETP.NE.AND P4, PT, RZ, c[0x0][0x1c8], PT ;  /* 0x00007200ff007a0c */ /* 0x000fe40003f85270 */
[----:B------:R-:W-:Y:S01]  /*1230*/  IADD3.X R7, R18, R7, RZ, P0, !PT ;  /* 0x0000000712077210 */ /* 0x000fe200007fe4ff */
[----:B------:R-:W-:Y:S01]  /*1240*/  IMAD R13, R6, UR7, RZ ;  /* 0x00000007060d7c24 */ /* 0x000fe2000f8e02ff */
[----:B------:R-:W-:Y:S01]  /*1250*/  SEL R16, R16, R4, !P1 ;  /* 0x0000000410107207 */ /* 0x000fe20004800000 */
[----:B------:R-:W-:Y:S01]  /*1260*/  @P2 IMAD R4, R35, c[0x0][0x214], RZ ;  /* 0x0000850023042a24 */ /* 0x000fe200078e02ff */
[----:B---3--:R-:W-:Y:S01]  /*1270*/  ISETP.NE.AND P0, PT, R25, RZ, PT ;  /* 0x000000ff1900720c */ /* 0x008fe20003f05270 */
[----:B------:R-:W-:Y:S01]  /*1280*/  IMAD.IADD R10, R17, 0x1, R9 ;  /* 0x00000001110a7824 */ /* 0x000fe200078e0209 */
[----:B------:R-:W-:Y:S01]  /*1290*/  @P1 IADD3 R10, R5, R8, RZ ;  /* 0x00000008050a1210 */ /* 0x000fe20007ffe0ff */
[----:B------:R-:W-:Y:S01]  /*12a0*/  IMAD R9, R7, UR6, R13 ;  /* 0x0000000607097c24 */ /* 0x000fe2000f8e020d */
[----:B------:R-:W-:Y:S01]  /*12b0*/  @P2 SEL R5, R4, R0, !P1 ;  /* 0x0000000004052207 */ /* 0x000fe20004800000 */
[----:B----4-:R-:W-:Y:S01]  /*12c0*/  IMAD.WIDE.U32 R24, R30, c[0x0][0x3d8], RZ ;  /* 0x0000f6001e187a25 */ /* 0x010fe200078e00ff */
[----:B------:R-:W-:-:S03]  /*12d0*/  @P5 IADD3 R2, R2, 0x1, RZ ;  /* 0x0000000102025810 */ /* 0x000fc60007ffe0ff */
[----:B------:R-:W-:Y:S01]  /*12e0*/  @!P2 IMAD R4, R35, c[0x0][0x1c0], R240 ;  /* 0x000070002304aa24 */ /* 0x000fe200078e02f0 */
[----:B------:R-:W-:Y:S01]  /*12f0*/  SEL R17, R24, RZ, P0 ;  /* 0x000000ff18117207 */ /* 0x000fe20000000000 */
[----:B------:R-:W-:Y:S01]  /*1300*/  IMAD.MOV.U32 R13, RZ, RZ, R2 ;  /* 0x000000ffff0d7224 */ /* 0x000fe200078e0002 */
[----:B------:R-:W-:Y:S01]  /*1310*/  SHF.R.S32.HI R24, RZ, 0x1f, R19 ;  /* 0x0000001fff187819 */ /* 0x000fe20000011413 */
[----:B------:R-:W-:Y:S02]  /*1320*/  @P2 IMAD R15, R240, c[0x0][0x234], R5 ;  /* 0x00008d00f00f2a24 */ /* 0x000fe400078e0205 */
[----:B------:R-:W-:Y:S01]  /*1330*/  IMAD R7, R30, c[0x0][0x3dc], R25 ;  /* 0x0000f7001e077a24 */ /* 0x000fe200078e0219 */
[----:B------:R-:W-:Y:S01]  /*1340*/  @!P3 IADD3 R13, -R13, RZ, RZ ;  /* 0x000000ff0d0db210 */ /* 0x000fe20007ffe1ff */
[----:B------:R-:W-:Y:S01]  /*1350*/  @!P2 IMAD R15, R4, c[0x0][0x214], RZ ;  /* 0x00008500040faa24 */ /* 0x000fe200078e02ff */
[----:B------:R-:W-:Y:S01]  /*1360*/  @!P4 LOP3.LUT R13, RZ, c[0x0][0x1c8], RZ, 0x33, !PT ;  /* 0x00007200ff0dca12 */ /* 0x000fe200078e33ff */
[----:B------:R-:W-:Y:S01]  /*1370*/  IMAD R2, R240, c[0x0][0x22c], RZ ;  /* 0x00008b00f0027a24 */ /* 0x000fe200078e02ff */
[----:B------:R-:W-:Y:S01]  /*1380*/  SEL R7, R7, RZ, P0 ;  /* 0x000000ff07077207 */ /* 0x000fe20000000000 */
[----:B------:R-:W-:Y:S01]  /*1390*/  IMAD.WIDE.U32 R4, R6, UR6, RZ ;  /* 0x0000000606047c25 */ /* 0x000fe2000f8e00ff */
[----:B------:R-:W-:-:S02]  /*13a0*/  SHF.R.S32.HI R25, RZ, 0x1f, R13 ;  /* 0x0000001fff197819 */ /* 0x000fc4000001140d */
[----:B------:R-:W-:Y:S01]  /*13b0*/  SHF.R.S32.HI R8, RZ, 0x1f, R2 ;  /* 0x0000001fff087819 */ /* 0x000fe20000011402 */
[----:B------:R-:W-:Y:S01]  /*13c0*/  IMAD.IADD R6, R5, 0x1, R9 ;  /* 0x0000000105067824 */ /* 0x000fe200078e0209 */
        /* <DEDUP_REMOVED lines=8> */
.L_x_1214:
[----:B------:R-:W-:-:S04]  /*1450*/  IMAD R0, R35, c[0x0][0x1c0], R240 ;  /* 0x0000700023007a24 */ /* 0x000fc800078e02f0 */
[----:B------:R-:W-:Y:S02]  /*1460*/  IMAD R9, R0, c[0x0][0x224], RZ ;  /* 0x0000890000097a24 */ /* 0x000fe400078e02ff */
.L_x_1215:
[----:B------:R-:W1:Y:S01]  /*1470*/  S2R R32, SR_TID.X ;  /* 0x0000000000207919 */ /* 0x000e620000002100 */
[----:B------:R-:W-:Y:S01]  /*1480*/  UIMAD UR12, UR12, UR4, URZ ;  /* 0x000000040c0c72a4 */ /* 0x000fe2000f8e023f */
[----:B------:R-:W-:Y:S01]  /*1490*/  SHF.R.S32.HI R30, RZ, 0x1f, R234 ;  /* 0x0000001fff1e7819 */ /* 0x000fe200000114ea */
[----:B------:R-:W-:Y:S01]  /*14a0*/  IMAD R0, R18, c[0x0][0x370], RZ ;  /* 0x0000dc0012007a24 */ /* 0x000fe200078e02ff */
[----:B------:R-:W-:Y:S01]  /*14b0*/  SHF.R.S32.HI R225, RZ, 0x1f, R224 ;  /* 0x0000001fffe17819 */ /* 0x000fe200000114e0 */
[----:B------:R-:W-:Y:S01]  /*14c0*/  USHF.L.U32 UR10, UR12, 0x6, URZ ;  /* 0x000000060c0a7899 */ /* 0x000fe2000800063f */
[----:B------:R-:W-:Y:S01]  /*14d0*/  IMAD.IADD R15, R11, 0x1, R15 ;  /* 0x000000010b0f7824 */ /* 0x000fe200078e020f */
[----:B------:R-:W-:Y:S02]  /*14e0*/  BSSY B1, `(.L_x_1211) ;  /* 0x00007bb000017945 */ /* 0x000fe40003800000 */
[----:B------:R-:W-:Y:S02]  /*14f0*/  USHF.R.S32.HI UR5, URZ, 0x1f, UR10 ;  /* 0x0000001f3f057899 */ /* 0x000fe4000801140a */
[----:B------:R-:W-:-:S04]  /*1500*/  IADD3 R2, P4, P3, R4, UR10, R2 ;  /* 0x0000000a04027c10 */ /* 0x000fc8000fb9e002 */
[----:B------:R-:W-:Y:S01]  /*1510*/  IADD3 R16, P2, P1, R17, R2, R16 ;  /* 0x0000000211107210 */ /* 0x000fe2000795e010 */
[----:B------:R-:W-:Y:S01]  /*1520*/  IMAD.IADD R17, R11, 0x1, R9 ;  /* 0x000000010b117824 */ /* 0x000fe200078e0209 */
[----:B------:R-:W-:Y:S02]  /*1530*/  IADD3.X R2, R6, UR5, R8, P4, P3 ;  /* 0x0000000506027c10 */ /* 0x000fe4000a7e6408 */
[----:B------:R-:W-:Y:S02]  /*1540*/  IADD3 R6, P4, R234, R11, RZ ;  /* 0x0000000bea067210 */ /* 0x000fe40007f9e0ff */
[----:B------:R-:W-:Y:S02]  /*1550*/  IADD3 R4, P3, R224, R12, RZ ;  /* 0x0000000ce0047210 */ /* 0x000fe40007f7e0ff */
[----:B------:R-:W-:Y:S01]  /*1560*/  IADD3.X R12, R7, R2, R10, P2, P1 ;  /* 0x00000002070c7210 */ /* 0x000fe200017e240a */
[----:B------:R-:W-:Y:S01]  /*1570*/  IMAD R2, R11, c[0x0][0x374], R0 ;  /* 0x0000dd000b027a24 */ /* 0x000fe200078e0200 */
[----:B-1----:R-:W-:Y:S01]  /*1580*/  SHF.R.S32.HI R33, RZ, 0x1f, R32 ;  /* 0x0000001fff217819 */ /* 0x002fe20000011420 */
[----:B------:R-:W-:Y:S01]  /*1590*/  IMAD.X R7, R30, 0x1, R18, P4 ;  /* 0x000000011e077824 */ /* 0x000fe200020e0612 */
[----:B------:R-:W-:Y:S01]  /*15a0*/  ISETP.GE.AND P4, PT, R27, 0x1, PT ;  /* 0x000000011b00780c */ /* 0x000fe20003f86270 */
[----:B------:R-:W-:Y:S01]  /*15b0*/  IMAD.X R5, R225, 0x1, R14, P3 ;  /* 0x00000001e1057824 */ /* 0x000fe200018e060e */
[----:B------:R-:W-:Y:S01]  /*15c0*/  LEA.HI R8, R33, R32, RZ, 0x5 ;  /* 0x0000002021087211 */ /* 0x000fe200078f28ff */
[----:B------:R-:W-:-:S02]  /*15d0*/  IMAD R7, R7, c[0x0][0x190], RZ ;  /* 0x0000640007077a24 */ /* 0x000fc400078e02ff */
[----:B------:R-:W-:Y:S01]  /*15e0*/  IMAD.WIDE.U32 R4, R11, c[0x0][0x370], R4 ;  /* 0x0000dc000b047a25 */ /* 0x000fe200078e0004 */
[----:B------:R-:W-:Y:S02]  /*15f0*/  LOP3.LUT R0, R8, 0xffffffe0, RZ, 0xc0, !PT ;  /* 0xffffffe008007812 */ /* 0x000fe400078ec0ff */
[----:B------:R-:W-:Y:S01]  /*1600*/  SHF.R.S32.HI R8, RZ, 0x5, R8 ;  /* 0x00000005ff087819 */ /* 0x000fe20000011408 */
[----:B------:R-:W-:Y:S01]  /*1610*/  IMAD R14, R6, c[0x0][0x194], R7 ;  /* 0x00006500060e7a24 */ /* 0x000fe200078e0207 */
[----:B------:R-:W-:Y:S01]  /*1620*/  IADD3 R18, -R0, R32, RZ ;  /* 0x0000002000127210 */ /* 0x000fe20007ffe1ff */
[----:B------:R-:W-:Y:S02]  /*1630*/  IMAD R10, R241, c[0x0][0x378], RZ ;  /* 0x0000de00f10a7a24 */ /* 0x000fe400078e02ff */
[----:B------:R-:W-:Y:S02]  /*1640*/  IMAD.IADD R5, R5, 0x1, R2 ;  /* 0x0000000105057824 */ /* 0x000fe400078e0202 */
[----:B------:R-:W-:-:S04]  /*1650*/  IMAD.WIDE.U32 R6, R6, c[0x0][0x190], R224 ;  /* 0x0000640006067a25 */ /* 0x000fc800078e00e0 */
[----:B------:R-:W-:Y:S01]  /*1660*/  IMAD R0, R8, UR12, R18 ;  /* 0x0000000c08007c24 */ /* 0x000fe2000f8e0212 */
[----:B------:R-:W-:Y:S01]  /*1670*/  IADD3 R6, P2, R26, R6, RZ ;  /* 0x000000061a067210 */ /* 0x000fe20007f5e0ff */
[C---:B------:R-:W-:Y:S02]  /*1680*/  IMAD R2, R240.reuse, c[0x0][0x37c], R10 ;  /* 0x0000df00f0027a24 */ /* 0x040fe400078e020a */
[----:B------:R-:W-:Y:S01]  /*1690*/  IMAD.WIDE.U32 R4, R240, c[0x0][0x378], R4 ;  /* 0x0000de00f0047a25 */ /* 0x000fe200078e0004 */
[----:B------:R-:W-:Y:S02]  /*16a0*/  IADD3 R9, P1, R0, R16, RZ ;  /* 0x0000001000097210 */ /* 0x000fe40007f3e0ff */
[----:B------:R-:W-:Y:S01]  /*16b0*/  IADD3.X R7, R20, R7, R14, P2, !PT ;  /* 0x0000000714077210 */ /* 0x000fe200017fe40e */
[----:B------:R-:W-:Y:S01]  /*16c0*/  IMAD R8, R241, c[0x0][0x1a8], RZ ;  /* 0x00006a00f1087a24 */ /* 0x000fe200078e02ff */
[----:B------:R-:W-:Y:S01]  /*16d0*/  LEA.HI.X.SX32 R12, R0, R12, 0x1, P1 ;  /* 0x0000000c000c7211 */ /* 0x000fe200008f0eff */
[----:B------:R-:W-:Y:S01]  /*16e0*/  IMAD R0, R30, c[0x0][0x370], RZ ;  /* 0x0000dc001e007a24 */ /* 0x000fe200078e02ff */
[----:B------:R-:W-:Y:S01]  /*16f0*/  IADD3 R5, R5, R2, RZ ;  /* 0x0000000205057210 */ /* 0x000fe20007ffe0ff */
[C---:B------:R-:W-:Y:S01]  /*1700*/  IMAD R8, R240.reuse, c[0x0][0x1ac], R8 ;  /* 0x00006b00f0087a24 */ /* 0x040fe200078e0208 */
[----:B------:R-:W-:Y:S01]  /*1710*/  LEA R220, P1, R9, c[0x0][0x350], 0x2 ;  /* 0x0000d40009dc7a11 */ /* 0x000fe200078210ff */
[----:B------:R-:W-:Y:S01]  /*1720*/  IMAD.WIDE.U32 R6, R240, c[0x0][0x1a8], R6 ;  /* 0x00006a00f0067a25 */ /* 0x000fe200078e0006 */
[----:B------:R-:W-:-:S02]  /*1730*/  MOV R14, 0x4 ;  /* 0x00000004000e7802 */ /* 0x000fc40000000f00 */
[----:B------:R-:W-:Y:S01]  /*1740*/  LEA.HI.X R219, R9, c[0x0][0x354], R12, 0x2, P1 ;  /* 0x0000d50009db7a11 */ /* 0x000fe200008f140c */
[----:B------:R-:W-:Y:S01]  /*1750*/  IMAD R0, R234, c[0x0][0x374], R0 ;  /* 0x0000dd00ea007a24 */ /* 0x000fe200078e0200 */
[----:B------:R-:W-:Y:S01]  /*1760*/  LEA R10, P3, R6, c[0x0][0x160], 0x1 ;  /* 0x00005800060a7a11 */ /* 0x000fe200078608ff */
[----:B------:R-:W-:-:S04]  /*1770*/  IMAD.WIDE.U32 R4, R234, c[0x0][0x370], R4 ;  /* 0x0000dc00ea047a25 */ /* 0x000fc800078e0004 */
[----:B------:R-:W-:Y:S01]  /*1780*/  IMAD.IADD R2, R7, 0x1, R8 ;  /* 0x0000000107027824 */ /* 0x000fe200078e0208 */
[----:B------:R-:W-:Y:S01]  /*1790*/  LEA R8, P2, R4, c[0x0][0x330], 0x1 ;  /* 0x0000cc0004087a11 */ /* 0x000fe200078408ff */
[----:B------:R-:W-:Y:S02]  /*17a0*/  IMAD.IADD R0, R5, 0x1, R0 ;  /* 0x0000000105007824 */ /* 0x000fe400078e0200 */
[-C--:B------:R-:W-:Y:S01]  /*17b0*/  IMAD.WIDE R222, R15, R14.reuse, c[0x0][0x200] ;  /* 0x000080000fde7625 */ /* 0x080fe200078e020e */
[----:B------:R-:W-:Y:S02]  /*17c0*/  LEA.HI.X R11, R6, c[0x0][0x164], R2, 0x1, P3 ;  /* 0x00005900060b7a11 */ /* 0x000fe400018f0c02 */
[----:B------:R-:W-:Y:S01]  /*17d0*/  LEA.HI.X R9, R4, c[0x0][0x334], R0, 0x1, P2 ;  /* 0x0000cd0004097a11 */ /* 0x000fe200010f0c00 */
[----:B------:R-:W-:Y:S01]  /*17e0*/  IMAD.WIDE R14, R17, R14, c[0x0][0x3c8] ;  /* 0x0000f200110e7625 */ /* 0x000fe200078e020e */
[----:B------:R-:W-:Y:S01]  /*17f0*/  LEA.HI.SX32 R0, R23, 0xffffffff, 0x1a ;  /* 0xffffffff17007811 */ /* 0x000fe200078fd2ff */
[----:B------:R-:W-:Y:S05]  /*1800*/  @!P4 BRA `(.L_x_1216) ;  /* 0x00006de00000c947 */ /* 0x000fea0003800000 */
[----:B------:R-:W-:Y:S01]  /*1810*/  @P0 BAR.SYNC.DEFER_BLOCKING 0x0 ;  /* 0x0000000000000b1d */ /* 0x000fe20000010000 */
[----:B------:R-:W-:Y:S01]  /*1820*/  IMAD R12, R34, -0x80, R210 ;  /* 0xffffff80220c7824 */ /* 0x000fe200078e02d2 */
[----:B------:R-:W-:Y:S01]  /*1830*/  MOV R232, R15 ;  /* 0x0000000f00e87202 */ /* 0x000fe20000000f00 */
[----:B------:R-:W-:Y:S01]  /*1840*/  IMAD.MOV.U32 R207, RZ, RZ, R0 ;  /* 0x000000ffffcf7224 */ /* 0x000fe200078e0000 */
[----:B------:R-:W-:Y:S01]  /*1850*/  MOV R215, R11 ;  /* 0x0000000b00d77202 */ /* 0x000fe20000000f00 */
[----:B------:R-:W-:Y:S01]  /*1860*/  IMAD.SHL.U32 R0, R251, 0x2, RZ ;  /* 0x00000002fb007824 */ /* 0x000fe200078e00ff */
[----:B------:R-:W-:Y:S01]  /*1870*/  ISETP.GE.AND P2, PT, R234, R12, PT ;  /* 0x0000000cea00720c */ /* 0x000fe20003f46270 */
[----:B------:R-:W-:Y:S01]  /*1880*/  IMAD.WIDE.U32 R4, R19, c[0x0][0x1a0], R224 ;  /* 0x0000680013047a25 */ /* 0x000fe200078e00e0 */
[----:B------:R-:W-:Y:S01]  /*1890*/  LEA.HI R6, R207, R207, RZ, 0x1 ;  /* 0x000000cfcf067211 */ /* 0x000fe200078f08ff */
[----:B------:R-:W-:Y:S01]  /*18a0*/  BSSY B0, `(.L_x_1217) ;  /* 0x0000022000007945 */ /* 0x000fe20003800000 */
[----:B------:R-:W-:Y:S01]  /*18b0*/  P2R R16, PR, RZ, 0x4 ;  /* 0x00000004ff107803 */ /* 0x000fe20000000000 */
[----:B------:R-:W-:Y:S01]  /*18c0*/  IMAD R2, R24, c[0x0][0x1a0], RZ ;  /* 0x0000680018027a24 */ /* 0x000fe200078e02ff */
[----:B------:R-:W-:Y:S01]  /*18d0*/  IADD3 R4, P0, R21, R4, RZ ;  /* 0x0000000415047210 */ /* 0x000fe20007f1e0ff */
[----:B------:R-:W-:Y:S01]  /*18e0*/  IMAD.MOV.U32 R214, RZ, RZ, R10 ;  /* 0x000000ffffd67224 */ /* 0x000fe200078e000a */
[----:B------:R-:W-:Y:S01]  /*18f0*/  LOP3.LUT R6, R6, 0xfffffffe, RZ, 0xc0, !PT ;  /* 0xfffffffe06067812 */ /* 0x000fe200078ec0ff */
[----:B------:R-:W-:Y:S01]  /*1900*/  IMAD R2, R19, c[0x0][0x1a4], R2 ;  /* 0x0000690013027a24 */ /* 0x000fe200078e0202 */
[----:B------:R-:W-:Y:S01]  /*1910*/  MOV R213, R9 ;  /* 0x0000000900d57202 */ /* 0x000fe20000000f00 */
[----:B------:R-:W-:Y:S01]  /*1920*/  IMAD.MOV.U32 R233, RZ, RZ, R14 ;  /* 0x000000ffffe97224 */ /* 0x000fe200078e000e */
[----:B------:R-:W-:Y:S01]  /*1930*/  IADD3 R6, R207, -R6, RZ ;  /* 0x80000006cf067210 */ /* 0x000fe20007ffe0ff */
[----:B------:R-:W-:Y:S01]  /*1940*/  IMAD.MOV.U32 R212, RZ, RZ, R8 ;  /* 0x000000ffffd47224 */ /* 0x000fe200078e0008 */
[----:B------:R-:W-:Y:S01]  /*1950*/  IADD3.X R5, R22, R5, R2, P0, !PT ;  /* 0x0000000516057210 */ /* 0x000fe200007fe402 */
[----:B------:R-:W-:Y:S01]  /*1960*/  IMAD R2, R25, c[0x0][0x1b8], RZ ;  /* 0x00006e0019027a24 */ /* 0x000fe200078e02ff */
[----:B------:R-:W-:Y:S01]  /*1970*/  ISETP.NE.AND P1, PT, R6, 0x1, PT ;  /* 0x000000010600780c */ /* 0x000fe20003f25270 */
[----:B------:R1:W-:Y:S02]  /*1980*/  @P2 STS.128 [R0+0xa000], RZ ;  /* 0x00a000ff00002388 */ /* 0x0003e40000000c00 */
[----:B------:R-:W-:-:S02]  /*1990*/  IMAD R2, R13, c[0x0][0x1bc], R2 ;  /* 0x00006f000d027a24 */ /* 0x000fc400078e0202 */
[----:B------:R-:W-:-:S05]  /*19a0*/  IMAD.WIDE.U32 R4, R13, c[0x0][0x1b8], R4 ;  /* 0x00006e000d047a25 */ /* 0x000fca00078e0004 */
        /* <DEDUP_REMOVED lines=17> */
.L_x_1218:
[----:B------:R-:W-:Y:S05]  /*1ac0*/  BSYNC B0 ;  /* 0x0000000000007941 */ /* 0x000fea0003800000 */
.L_x_1217:
        /* <DEDUP_REMOVED lines=22> */
.L_x_1220:
[----:B------:R-:W-:Y:S05]  /*1c30*/  BSYNC B0 ;  /* 0x0000000000007941 */ /* 0x000fea0003800000 */
.L_x_1219:
        /* <DEDUP_REMOVED lines=22> */
.L_x_1222:
[----:B------:R-:W-:Y:S05]  /*1da0*/  BSYNC B0 ;  /* 0x0000000000007941 */ /* 0x000fea0003800000 */
.L_x_1221:
        /* <DEDUP_REMOVED lines=21> */
.L_x_1224:
[----:B------:R-:W-:Y:S05]  /*1f00*/  BSYNC B0 ;  /* 0x0000000000007941 */ /* 0x000fea0003800000 */
.L_x_1223:
        /* <DEDUP_REMOVED lines=13> */
.L_x_1226:
[----:B------:R-:W-:Y:S05]  /*1fe0*/  BSYNC B0 ;  /* 0x0000000000007941 */ /* 0x000fea0003800000 */
.L_x_1225:
        /* <DEDUP_REMOVED lines=15> */
.L_x_1228:
[----:B------:R-:W-:Y:S05]  /*20e0*/  BSYNC B0 ;  /* 0x0000000000007941 */ /* 0x000fea0003800000 */
.L_x_1227:
[----:B---3--:R-:W-:Y:S01]  /*20f0*/  IADD3 R4, R251, 0x1000, RZ ;  /* 0x00001000fb047810 */ /* 0x008fe20007ffe0ff */
        /* <DEDUP_REMOVED lines=18> */
.L_x_1230:
[----:B------:R-:W-:Y:S05]  /*2220*/  BSYNC B0 ;  /* 0x0000000000007941 */ /* 0x000fea0003800000 */
.L_x_1229:
        /* <DEDUP_REMOVED lines=20> */
.L_x_1232:
[----:B------:R-:W-:Y:S05]  /*2370*/  BSYNC B0 ;  /* 0x0000000000007941 */ /* 0x000fea0003800000 */
.L_x_1231:
[C---:B-1----:R-:W-:Y:S01]  /*2380*/  IADD3 R4, R235.reuse, 0x8, RZ ;  /* 0x00000008eb047810 */ /* 0x042fe20007ffe0ff */
[----:B------:R-:W-:Y:S01]  /*2390*/  IMAD.MOV.U32 R230, RZ, RZ, 0x7f800000 ;  /* 0x7f800000ffe67424 */ /* 0x000fe200078e00ff */
[CC--:B------:R-:W-:Y:S02]  /*23a0*/  ISETP.GE.AND P0, PT, R235.reuse, R2.reuse, PT ;  /* 0x00000002eb00720c */ /* 0x0c0fe40003f06270 */
[----:B------:R-:W-:Y:S01]  /*23b0*/  ISETP.GE.AND P2, PT, R4, R2, PT ;  /* 0x000000020400720c */ /* 0x000fe20003f46270 */
[C---:B------:R-:W-:Y:S01]  /*23c0*/  IMAD.WIDE R4, R235.reuse, 0x4, R222 ;  /* 0x00000004eb047825 */ /* 0x040fe200078e02de */
[----:B------:R-:W-:Y:S02]  /*23d0*/  MOV R231, 0x7f800000 ;  /* 0x7f80000000e77802 */ /* 0x000fe40000000f00 */
[C---:B------:R-:W-:Y:S02]  /*23e0*/  IADD3 R6, R235.reuse, 0x28, RZ ;  /* 0x00000028eb067810 */ /* 0x040fe40007ffe0ff */
[----:B------:R-:W-:-:S02]  /*23f0*/  IADD3 R7, R235, 0x20, RZ ;  /* 0x00000020eb077810 */ /* 0x000fc40007ffe0ff */
[----:B------:R-:W-:-:S03]  /*2400*/  ISETP.NE.AND P3, PT, R16, RZ, PT ;  /* 0x000000ff1000720c */ /* 0x000fc60003f65270 */
[----:B------:R1:W5:Y:S01]  /*2410*/  @!P0 LDG.E R230, [R4.64] ;  /* 0x0000001804e68981 */ /* 0x000362000c1e1900 */
[----:B------:R-:W-:-:S03]  /*2420*/  ISETP.GE.AND P0, PT, R6, R2, PT ;  /* 0x000000020600720c */ /* 0x000fc60003f06270 */
[----:B------:R1:W5:Y:S01]  /*2430*/  @!P2 LDG.E R231, [R4.64+0x20] ;  /* 0x0000201804e7a981 */ /* 0x000362000c1e1900 */
[----:B------:R-:W-:Y:S01]  /*2440*/  ISETP.GE.AND P2, PT, R7, R2, PT ;  /* 0x000000020700720c */ /* 0x000fe20003f46270 */
[----:B------:R-:W-:Y:S01]  /*2450*/  IMAD.MOV.U32 R229, RZ, RZ, 0x7f800000 ;  /* 0x7f800000ffe57424 */ /* 0x000fe200078e00ff */
[----:B------:R-:W-:Y:S01]  /*2460*/  MOV R228, 0x7f800000 ;  /* 0x7f80000000e47802 */ /* 0x000fe20000000f00 */
[----:B------:R-:W-:Y:S02]  /*2470*/  IMAD R2, R24, c[0x0][0x198], RZ ;  /* 0x0000660018027a24 */ /* 0x000fe400078e02ff */
[----:B------:R2:W-:Y:S04]  /*2480*/  @P3 STS.128 [R0+0x6000], RZ ;  /* 0x006000ff00003388 */ /* 0x0005e80000000c00 */
[----:B------:R-:W-:-:S04]  /*2490*/  @!P0 IMAD.WIDE R6, R6, 0x4, R222 ;  /* 0x0000000406068825 */ /* 0x000fc800078e02de */
[----:B------:R1:W5:Y:S01]  /*24a0*/  @!P2 LDG.E R228, [R4.64+0x80] ;  /* 0x0000801804e4a981 */ /* 0x000362000c1e1900 */
[----:B------:R-:W-:-:S03]  /*24b0*/  IMAD R2, R19, c[0x0][0x19c], R2 ;  /* 0x0000670013027a24 */ /* 0x000fc600078e0202 */
[----:B------:R2:W5:Y:S01]  /*24c0*/  @!P0 LDG.E R229, [R6.64] ;  /* 0x0000001806e58981 */ /* 0x000562000c1e1900 */
[----:B------:R-:W-:Y:S01]  /*24d0*/  BSSY B0, `(.L_x_1233) ;  /* 0x0000018000007945 */ /* 0x000fe20003800000 */
[----:B-1----:R-:W-:-:S05]  /*24e0*/  IMAD.WIDE.U32 R4, R19, c[0x0][0x198], R224 ;  /* 0x0000660013047a25 */ /* 0x002fca00078e00e0 */
[----:B------:R-:W-:-:S04]  /*24f0*/  IADD3 R4, P0, R28, R4, RZ ;  /* 0x000000041c047210 */ /* 0x000fc80007f1e0ff */
[----:B------:R-:W-:Y:S01]  /*2500*/  IADD3.X R5, R29, R5, R2, P0, !PT ;  /* 0x000000051d057210 */ /* 0x000fe200007fe402 */
[----:B------:R-:W-:-:S04]  /*2510*/  IMAD R2, R25, c[0x0][0x1b0], RZ ;  /* 0x00006c0019027a24 */ /* 0x000fc800078e02ff */
[C---:B------:R-:W-:Y:S02]  /*2520*/  IMAD R2, R13.reuse, c[0x0][0x1b4], R2 ;  /* 0x00006d000d027a24 */ /* 0x040fe400078e0202 */
[----:B------:R-:W-:-:S04]  /*2530*/  IMAD.WIDE.U32 R4, R13, c[0x0][0x1b0], R4 ;  /* 0x00006c000d047a25 */ /* 0x000fc800078e0004 */
[----:B------:R-:W-:Y:S01]  /*2540*/  IMAD.IADD R10, R5, 0x1, R2 ;  /* 0x00000001050a7824 */ /* 0x000fe200078e0202 */
[----:B------:R-:W-:Y:S05]  /*2550*/  @P3 BRA `(.L_x_1234) ;  /* 0x000000f000003947 */ /* 0x000fea0003800000 */
[----:B--2---:R-:W-:-:S13]  /*2560*/  ISETP.GE.AND P0, PT, R224, c[0x0][0x220], PT ;  /* 0x00008800e0007a0c */ /* 0x004fda0003f06270 */
        /* <DEDUP_REMOVED lines=14> */
.L_x_1234:
[----:B--2---:R-:W-:Y:S05]  /*2650*/  BSYNC B0 ;  /* 0x0000000000007941 */ /* 0x004fea0003800000 */
.L_x_1233:
        /* <DEDUP_REMOVED lines=20> */
.L_x_1236:
[----:B------:R-:W-:Y:S05]  /*27a0*/  BSYNC B0 ;  /* 0x0000000000007941 */ /* 0x000fea0003800000 */
.L_x_1235:
        /* <DEDUP_REMOVED lines=20> */
.L_x_1238:
[----:B------:R-:W-:Y:S05]  /*28f0*/  BSYNC B0 ;  /* 0x0000000000007941 */ /* 0x000fea0003800000 */
.L_x_1237:
        /* <DEDUP_REMOVED lines=19> */
.L_x_1240:
[----:B------:R-:W-:Y:S05]  /*2a30*/  BSYNC B0 ;  /* 0x0000000000007941 */ /* 0x000fea0003800000 */
.L_x_1239:
[----:B------:R-:W0:Y:S01]  /*2a40*/  LDGDEPBAR ;  /* 0x00000000000079af */ /* 0x000e220000000000 */
[----:B------:R-:W-:Y:S01]  /*2a50*/  ISETP.NE.U32.AND P4, PT, RZ, c[0x0][0x318], PT ;  /* 0x0000c600ff007a0c */ /* 0x000fe20003f85070 */
[----:B------:R-:W-:Y:S02]  /*2a60*/  IMAD.MOV.U32 R10, RZ, RZ, c[0x0][0x308] ;  /* 0x0000c200ff0a7624 */ /* 0x000fe400078e00ff */
[----:B------:R-:W-:Y:S01]  /*2a70*/  IMAD.MOV.U32 R11, RZ, RZ, c[0x0][0x30c] ;  /* 0x0000c300ff0b7624 */ /* 0x000fe200078e00ff */
[----:B------:R-:W-:-:S13]  /*2a80*/  ISETP.NE.AND.EX P4, PT, RZ, c[0x0][0x31c], PT, P4 ;  /* 0x0000c700ff007a0c */ /* 0x000fda0003f85340 */
[----:B-12-4-:R-:W-:Y:S02]  /*2a90*/  @P4 IMAD R0, R31, c[0x0][0x320], RZ ;  /* 0x0000c8001f004a24 */ /* 0x016fe400078e02ff */
[----:B------:R-:W-:Y:S01]  /*2aa0*/  @P4 IMAD.WIDE.U32 R4, R35, c[0x0][0x320], R240 ;  /* 0x0000c80023044a25 */ /* 0x000fe200078e00f0 */
[----:B------:R-:W-:-:S04]  /*2ab0*/  DEPBAR.LE SB0, 0x1 ;  /* 0x000080400000791a */ /* 0x000fc80000000000 */
[----:B------:R-:W-:Y:S01]  /*2ac0*/  BAR.SYNC.DEFER_BLOCKING 0x0 ;  /* 0x0000000000007b1d */ /* 0x000fe20000010000 */
[----:B------:R-:W-:Y:S01]  /*2ad0*/  @P4 IMAD R0, R35, c[0x0][0x324], R0 ;  /* 0x0000c90023004a24 */ /* 0x000fe200078e0200 */
[----:B------:R-:W-:-:S03]  /*2ae0*/  @P4 LEA R6, P0, R4, c[0x0][0x318], 0x2 ;  /* 0x0000c60004064a11 */ /* 0x000fc600078010ff */
[----:B------:R-:W-:-:S05]  /*2af0*/  @P4 IMAD.IADD R0, R5, 0x1, R0 ;  /* 0x0000000105004824 */ /* 0x000fca00078e0200 */
[----:B------:R-:W-:Y:S01]  /*2b00*/  @P4 LEA.HI.X R7, R4, c[0x0][0x31c], R0, 0x2, P0 ;  /* 0x0000c70004074a11 */ /* 0x000fe200000f1400 */
[----:B------:R1:W2:Y:S05]  /*2b10*/  LDG.E.64 R8, [R10.64] ;  /* 0x000000180a087981 */ /* 0x0002aa000c1e1b00 */
[----:B---3--:R4:W3:Y:S04]  /*2b20*/  @P4 LDG.E R7, [R6.64] ;  /* 0x0000001806074981 */ /* 0x0088e8000c1e1900 */
[----:B------:R1:W3:Y:S01]  /*2b30*/  LDG.E.64 R4, [R10.64+0x8] ;  /* 0x000008180a047981 */ /* 0x0002e2000c1e1b00 */
[----:B------:R-:W-:-:S03]  /*2b40*/  LEA.HI R0, R33, R32, RZ, 0x4 ;  /* 0x0000002021007211 */ /* 0x000fc600078f20ff */
[----:B------:R-:W4:Y:S01]  /*2b50*/  S2R R13, SR_TID.X ;  /* 0x00000000000d7919 */ /* 0x000f220000002100 */
[----:B------:R-:W-:-:S03]  /*2b60*/  LOP3.LUT R0, R0, 0xfffffff0, RZ, 0xc0, !PT ;  /* 0xfffffff000007812 */ /* 0x000fc600078ec0ff */
[----:B------:R-:W4:Y:S02]  /*2b70*/  S2R R14, SR_TID.X ;  /* 0x00000000000e7919 */ /* 0x000f240000002100 */
[----:B------:R-:W-:Y:S02]  /*2b80*/  IMAD.IADD R0, R32, 0x1, -R0 ;  /* 0x0000000120007824 */ /* 0x000fe400078e0a00 */
[----:B------:R-:W4:Y:S03]  /*2b90*/  S2R R12, SR_TID.X ;  /* 0x00000000000c7919 */ /* 0x000f260000002100 */
[----:B------:R-:W-:Y:S01]  /*2ba0*/  SHF.R.S32.HI R2, RZ, 0x1f, R0 ;  /* 0x0000001fff027819 */ /* 0x000fe20000011400 */
[----:B------:R2:W2:Y:S03]  /*2bb0*/  LDSM.16.M88.4 R124, [R166+0xa000] ;  /* 0x00a00000a67c783b */ /* 0x0004a60000000200 */
[----:B------:R-:W-:Y:S01]  /*2bc0*/  LEA.HI R2, R2, R0, RZ, 0x3 ;  /* 0x0000000002027211 */ /* 0x000fe200078f18ff */
[----:B------:R2:W2:Y:S03]  /*2bd0*/  LDSM.16.M88.4 R128, [R166+0xa800] ;  /* 0x00a80000a680783b */ /* 0x0004a60000000200 */
[----:B------:R-:W-:Y:S01]  /*2be0*/  LOP3.LUT R2, R2, 0xfffffff8, RZ, 0xc0, !PT ;  /* 0xfffffff802027812 */ /* 0x000fe200078ec0ff */
[----:B------:R2:W2:Y:S01]  /*2bf0*/  LDSM.16.M88.4 R132, [R165+0xa000] ;  /* 0x00a00000a584783b */ /* 0x0004a20000000200 */
[----:B-1----:R-:W3:Y:S03]  /*2c00*/  @P4 MUFU.RCP R11, c[0x0][0x238] ;  /* 0x00008e00000b4b08 */ /* 0x002ee60000001000 */
[----:B------:R-:W-:Y:S01]  /*2c10*/  IMAD.IADD R0, R0, 0x1, -R2 ;  /* 0x0000000100007824 */ /* 0x000fe200078e0a02 */
[----:B------:R1:W1:Y:S01]  /*2c20*/  LDSM.16.M88.4 R136, [R165+0xa800] ;  /* 0x00a80000a588783b */ /* 0x0002620000000200 */
[----:B------:R-:W-:-:S03]  /*2c30*/  IMAD R2, R35, c[0x0][0x1c0], R240 ;  /* 0x0000700023027a24 */ /* 0x000fc600078e02f0 */
[----:B------:R1:W1:Y:S01]  /*2c40*/  LDSM.16.M88.4 R140, [R163+0xa000] ;  /* 0x00a00000a38c783b */ /* 0x0002620000000200 */
[----:B----4-:R-:W-:-:S03]  /*2c50*/  SHF.R.S32.HI R13, RZ, 0x1f, R13 ;  /* 0x0000001fff0d7819 */ /* 0x010fc6000001140d */
[----:B------:R4:W1:Y:S04]  /*2c60*/  LDSM.16.M88.4 R144, [R163+0xa800] ;  /* 0x00a80000a390783b */ /* 0x0008680000000200 */
[----:B------:R4:W1:Y:S04]  /*2c70*/  LDSM.16.M88.4 R148, [R164+0xa000] ;  /* 0x00a00000a494783b */ /* 0x0008680000000200 */
[----:B------:R4:W1:Y:S01]  /*2c80*/  LDSM.16.M88.4 R152, [R164+0xa800] ;  /* 0x00a80000a498783b */ /* 0x0008620000000200 */
[C---:B------:R-:W-:Y:S02]  /*2c90*/  LOP3.LUT P0, RZ, R0.reuse, 0x2, RZ, 0xc0, !PT ;  /* 0x0000000200ff7812 */ /* 0x040fe4000780c0ff */
[----:B------:R-:W-:Y:S01]  /*2ca0*/  LOP3.LUT P3, RZ, R0, 0x4, RZ, 0xc0, !PT ;  /* 0x0000000400ff7812 */ /* 0x000fe2000786c0ff */
[----:B------:R-:W-:Y:S01]  /*2cb0*/  IMAD.SHL.U32 R0, R2, 0x20, RZ ;  /* 0x0000002002007824 */ /* 0x000fe200078e00ff */
[----:B------:R-:W-:Y:S01]  /*2cc0*/  LEA.HI R13, R13, R14, RZ, 0x6 ;  /* 0x0000000e0d0d7211 */ /* 0x000fe200078f30ff */
[----:B------:R-:W-:Y:S01]  /*2cd0*/  IMAD.MOV.U32 R170, RZ, RZ, RZ ;  /* 0x000000ffffaa7224 */ /* 0x000fe200078e00ff */
[----:B------:R-:W-:-:S02]  /*2ce0*/  SHF.R.S32.HI R2, RZ, 0x1f, R18 ;  /* 0x0000001fff027819 */ /* 0x000fc40000011412 */
[----:B------:R-:W-:Y:S01]  /*2cf0*/  SHF.R.S32.HI R13, RZ, 0x6, R13 ;  /* 0x00000006ff0d7819 */ /* 0x000fe2000001140d */
[----:B------:R-:W-:Y:S01]  /*2d00*/  USHF.L.U32 UR17, UR12, 0x4, URZ ;  /* 0x000000040c117899 */ /* 0x000fe2000800063f */
[----:B------:R-:W-:-:S03]  /*2d10*/  IMAD.SHL.U32 R12, R12, 0x2, RZ ;  /* 0x000000020c0c7824 */ /* 0x000fc600078e00ff */
[----:B------:R-:W-:Y:S01]  /*2d20*/  IMAD.SHL.U32 R10, R13, 0x20, RZ ;  /* 0x000000200d0a7824 */ /* 0x000fe200078e00ff */
[----:B------:R-:W-:Y:S01]  /*2d30*/  IADD3 R6, R19, 0x80, RZ ;  /* 0x0000008013067810 */ /* 0x000fe20007ffe0ff */
[----:B------:R-:W-:Y:S02]  /*2d40*/  USHF.L.U32 UR18, UR12, 0x3, URZ ;  /* 0x000000030c127899 */ /* 0x000fe4000800063f */
[----:B------:R-:W-:Y:S01]  /*2d50*/  UIADD3 UR11, UR17, 0x20, URZ ;  /* 0x00000020110b7890 */ /* 0x000fe2000fffe03f */
[----:B------:R-:W-:Y:S02]  /*2d60*/  LOP3.LUT R10, R10, 0x6, R12, 0xf8, !PT ;  /* 0x000000060a0a7812 */ /* 0x000fe400078ef80c */
[----:B------:R-:W-:Y:S01]  /*2d70*/  ISETP.GE.AND P2, PT, R6, R210, PT ;  /* 0x000000d20600720c */ /* 0x000fe20003f46270 */
[----:B------:R-:W-:Y:S01]  /*2d80*/  UIADD3 UR9, UR18, UR11, URZ ;  /* 0x0000000b12097290 */ /* 0x000fe2000fffe03f */
[----:B------:R-:W-:Y:S02]  /*2d90*/  IMAD.MOV.U32 R167, RZ, RZ, 0x20 ;  /* 0x00000020ffa77424 */ /* 0x000fe400078e00ff */
[----:B------:R-:W-:Y:S01]  /*2da0*/  IMAD R237, R34, 0x80, R10 ;  /* 0x0000008022ed7824 */ /* 0x000fe200078e020a */
[----:B------:R-:W-:Y:S01]  /*2db0*/  UIADD3 UR8, UR18, UR9, URZ ;  /* 0x0000000912087290 */ /* 0x000fe2000fffe03f */
[----:B------:R-:W-:Y:S01]  /*2dc0*/  IMAD.MOV.U32 R156, RZ, RZ, 0x40 ;  /* 0x00000040ff9c7424 */ /* 0x000fe200078e00ff */
[----:B------:R-:W-:-:S02]  /*2dd0*/  SEL R167, R167, 0xffffffe0, !P0 ;  /* 0xffffffe0a7a77807 */ /* 0x000fc40004000000 */
        /* <DEDUP_REMOVED lines=36> */
[--C-:B------:R-:W-:Y:S01]  /*3020*/  IMAD.IADD R162, R159, 0x1, R167.reuse ;  /* 0x000000019fa27824 */ /* 0x100fe200078e02a7 */
[C---:B------:R-:W-:Y:S01]  /*3030*/  @P2 IADD3 R249, R237.reuse, 0x19, RZ ;  /* 0x00000019edf92810 */ /* 0x040fe20007ffe0ff */
[----:B------:R-:W-:Y:S01]  /*3040*/  IMAD.IADD R161, R160, 0x1, R167 ;  /* 0x00000001a0a17824 */ /* 0x000fe200078e02a7 */
[----:B------:R-:W-:-:S02]  /*3050*/  @P2 IADD3 R248, R237, 0x18, RZ ;  /* 0x00000018edf82810 */ /* 0x000fc40007ffe0ff */
[C---:B------:R-:W-:Y:S02]  /*3060*/  @P2 IADD3 R247, R237.reuse, 0x11, RZ ;  /* 0x00000011edf72810 */ /* 0x040fe40007ffe0ff */
[C---:B------:R-:W-:Y:S02]  /*3070*/  @P2 IADD3 R246, R237.reuse, 0x10, RZ ;  /* 0x00000010edf62810 */ /* 0x040fe40007ffe0ff */
[C---:B------:R-:W-:Y:S02]  /*3080*/  @P2 IADD3 R245, R237.reuse, 0x9, RZ ;  /* 0x00000009edf52810 */ /* 0x040fe40007ffe0ff */
[C---:B------:R-:W-:Y:S02]  /*3090*/  @P2 IADD3 R244, R237.reuse, 0x8, RZ ;  /* 0x00000008edf42810 */ /* 0x040fe40007ffe0ff */
[----:B------:R-:W-:Y:S01]  /*30a0*/  @P2 IADD3 R239, R237, 0x1, RZ ;  /* 0x00000001edef2810 */ /* 0x000fe20007ffe0ff */
[----:B------:R-:W-:Y:S02]  /*30b0*/  UIMAD UR16, UR12, 0x18, URZ ;  /* 0x000000180c1078a4 */ /* 0x000fe4000f8e023f */
[----:B------:R-:W-:-:S02]  /*30c0*/  USHF.L.U32 UR15, UR12, 0x5, URZ ;  /* 0x000000050c0f7899 */ /* 0x000fc4000800063f */
[----:B------:R-:W-:Y:S02]  /*30d0*/  UIMAD UR14, UR12, 0x28, URZ ;  /* 0x000000280c0e78a4 */ /* 0x000fe4000f8e023f */
[----:B------:R-:W-:Y:S02]  /*30e0*/  UIMAD UR13, UR12, 0x30, URZ ;  /* 0x000000300c0d78a4 */ /* 0x000fe4000f8e023f */
[----:B------:R-:W-:Y:S02]  /*30f0*/  UIADD3 UR10, -UR10, URZ, URZ ;  /* 0x0000003f0a0a7290 */ /* 0x000fe4000fffe13f */
[----:B------:R-:W-:Y:S02]  /*3100*/  UIMAD UR12, UR12, 0x38, URZ ;  /* 0x000000380c0c78a4 */ /* 0x000fe4000f8e023f */
[----:B------:R-:W-:Y:S01]  /*3110*/  UIADD3 UR5, UR18, UR6, URZ ;  /* 0x0000000612057290 */ /* 0x000fe2000fffe03f */
[----:B--2---:R-:W2:Y:S01]  /*3120*/  R2UR UR22, R9 ;  /* 0x00000000091673c2 */ /* 0x004ea200000e0000 */
[----:B---3--:R-:W-:Y:S01]  /*3130*/  @P4 FMUL.FTZ R170, R7, R11 ;  /* 0x0000000b07aa4220 */ /* 0x008fe20000410000 */
[----:B------:R-:W-:-:S06]  /*3140*/  IADD3 R18, P5, P4, R0, R4, R18 ;  /* 0x0000000400127210 */ /* 0x000fcc0007cbe012 */
[----:B------:R-:W3:Y:S01]  /*3150*/  R2UR UR23, R8 ;  /* 0x00000000081773c2 */ /* 0x000ee200000e0000 */
[----:B------:R-:W-:-:S04]  /*3160*/  SHF.R.S32.HI R0, RZ, 0x1f, R0 ;  /* 0x0000001fff007819 */ /* 0x000fc80000011400 */
[----:B------:R-:W-:Y:S02]  /*3170*/  IADD3.X R236, R0, R5, R2, P5, P4 ;  /* 0x0000000500ec7210 */ /* 0x000fe40002fe8402 */
[----:B------:R-:W-:Y:S01]  /*3180*/  IADD3 R0, R169, 0x1000, RZ ;  /* 0x00001000a9007810 */ /* 0x000fe20007ffe0ff */
[----:B------:R-:W-:-:S03]  /*3190*/  IMAD R5, R34, 0x4, R13 ;  /* 0x0000000422057824 */ /* 0x000fc600078e020d */
[----:B------:R-:W-:Y:S01]  /*31a0*/  SEL R0, R0, R169, !P1 ;  /* 0x000000a900007207 */ /* 0x000fe20004800000 */
[----:B------:R-:W-:Y:S01]  /*31b0*/  IMAD.WIDE.U32 R242, R18, -0x2daee0ad, RZ ;  /* 0xd2511f5312f27825 */ /* 0x000fe200078e00ff */
[----:B------:R-:W-:-:S03]  /*31c0*/  IADD3 R2, R168, 0x1000, RZ ;  /* 0x00001000a8027810 */ /* 0x000fc60007ffe0ff */
[----:B------:R-:W-:Y:S01]  /*31d0*/  IMAD.SHL.U32 R158, R0, 0x2, RZ ;  /* 0x00000002009e7824 */ /* 0x000fe200078e00ff */
[----:B--2---:R-:W-:Y:S02]  /*31e0*/  LOP3.LUT R0, R5, UR22, RZ, 0x3c, !PT ;  /* 0x0000001605007c12 */ /* 0x004fe4000f8e3cff */
[----:B------:R-:W-:Y:S02]  /*31f0*/  SEL R2, R2, R168, !P1 ;  /* 0x000000a802027207 */ /* 0x000fe40004800000 */
[----:B------:R-:W-:Y:S02]  /*3200*/  IADD3 R4, -R27, R235, -R237 ;  /* 0x000000eb1b047210 */ /* 0x000fe40007ffe9ed */
[----:B------:R-:W-:Y:S01]  /*3210*/  LOP3.LUT R0, R243, R0, RZ, 0x3c, !PT ;  /* 0x00000000f3007212 */ /* 0x000fe200078e3cff */
[----:B------:R-:W-:Y:S01]  /*3220*/  IMAD.SHL.U32 R157, R2, 0x2, RZ ;  /* 0x00000002029d7824 */ /* 0x000fe200078e00ff */
[----:B---3--:R-:W-:Y:S01]  /*3230*/  LOP3.LUT R236, R236, UR23, RZ, 0x3c, !PT ;  /* 0x00000017ecec7c12 */ /* 0x008fe2000f8e3cff */
[----:B------:R-:W-:-:S02]  /*3240*/  IMAD.IADD R250, R4, 0x1, R210 ;  /* 0x0000000104fa7824 */ /* 0x000fc400078e02d2 */
[----:B-1--4-:R-:W-:-:S04]  /*3250*/  IMAD.WIDE.U32 R226, R0, -0x326172a9, RZ ;  /* 0xcd9e8d5700e27825 */ /* 0x012fc800078e00ff */
.L_x_1243:
[----:B------:R-:W0:Y:S01]  /*3260*/  LDGDEPBAR ;  /* 0x00000000000079af */ /* 0x000e220000000000 */
[C---:B------:R-:W-:Y:S01]  /*3270*/  IMAD.IADD R0, R158.reuse, 0x1, R167 ;  /* 0x000000019e007824 */ /* 0x040fe200078e02a7 */
[----:B------:R-:W-:Y:S01]  /*3280*/  UIADD3 UR19, UR23, -0x61c88647, URZ ;  /* 0x9e3779b917137890 */ /* 0x000fe2000fffe03f */
[----:B------:R-:W-:Y:S01]  /*3290*/  IMAD R2, R207, 0x40, R250 ;  /* 0x00000040cf027824 */ /* 0x000fe200078e02fa */
[----:B------:R-:W-:Y:S01]  /*32a0*/  UIADD3 UR21, UR22, 0x76cf5d0a, URZ ;  /* 0x76cf5d0a16157890 */ /* 0x000fe2000fffe03f */
[--C-:B------:R-:W-:Y:S01]  /*32b0*/  IMAD.IADD R120, R158, 0x1, R156.reuse ;  /* 0x000000019e787824 */ /* 0x100fe200078e029c */
[----:B------:R-:W-:Y:S02]  /*32c0*/  UIADD3 UR20, UR22, -0x4498517b, URZ ;  /* 0xbb67ae8516147890 */ /* 0x000fe4000fffe03f */
[C---:B------:R-:W-:Y:S02]  /*32d0*/  IADD3 R121, R2.reuse, 0x8, RZ ;  /* 0x0000000802797810 */ /* 0x040fe40007ffe0ff */
[C---:B------:R-:W-:Y:S02]  /*32e0*/  IADD3 R173, R2.reuse, 0x7, RZ ;  /* 0x0000000702ad7810 */ /* 0x040fe40007ffe0ff */
[----:B------:R-:W-:Y:S02]  /*32f0*/  ISETP.GE.AND P0, PT, R121, RZ, PT ;  /* 0x000000ff7900720c */ /* 0x000fe40003f06270 */
[C---:B------:R-:W-:Y:S02]  /*3300*/  IADD3 R171, R2.reuse, 0x20, RZ ;  /* 0x0000002002ab7810 */ /* 0x040fe40007ffe0ff */
[C---:B------:R-:W-:Y:S01]  /*3310*/  IADD3 R172, R2.reuse, 0x1f, RZ ;  /* 0x0000001f02ac7810 */ /* 0x040fe20007ffe0ff */
[----:B------:R-:W-:Y:S08]  /*3320*/  DEPBAR.LE SB0, 0x0 ;  /* 0x000080000000791a */ /* 0x000ff00000000000 */
[C---:B------:R-:W-:Y:S01]  /*3330*/  @!P0 IADD3 R121, -R2.reuse, -0x8, RZ ;  /* 0xfffffff802798810 */ /* 0x040fe20007ffe1ff */
[----:B------:R-:W-:Y:S01]  /*3340*/  BAR.SYNC.DEFER_BLOCKING 0x0 ;  /* 0x0000000000007b1d */ /* 0x000fe20000010000 */
[----:B------:R-:W-:Y:S11]  /*3350*/  ISETP.GE.AND P0, PT, R171, RZ, PT ;  /* 0x000000ffab00720c */ /* 0x000ff60003f06270 */
[----:B------:R-:W-:Y:S02]  /*3360*/  @!UPT UIADD3 URZ, URZ, URZ, URZ ;  /* 0x0000003f3f3ff290 */ /* 0x000fe4000fffe03f */
[----:B------:R-:W-:Y:S01]  /*3370*/  @!P0 IADD3 R171, -R2, -0x20, RZ ;  /* 0xffffffe002ab8810 */ /* 0x000fe20007ffe1ff */
[----:B------:R-:W-:Y:S01]  /*3380*/  LDSM.16.M88.4 R32, [R158] ;  /* 0x000000009e20783b */ /* 0x000fe20000000200 */
[----:B------:R-:W-:Y:S07]  /*3390*/  I2F R206, R121 ;  /* 0x0000007900ce7306 */ /* 0x000fee0000201400 */
[----:B------:R-:W1:Y:S03]  /*33a0*/  LDSM.16.M88.4 R16, [R166+0x6000] ;  /* 0x00600000a610783b */ /* 0x000e660000000200 */
[----:B------:R-:W-:Y:S05]  /*33b0*/  I2F R176, R171 ;  /* 0x000000ab00b07306 */ /* 0x000fea0000201400 */
        /* <DEDUP_REMOVED lines=8> */
[-C--:B------:R-:W-:Y:S08]  /*3440*/  HMMA.16816.F32.BF16 R12, R28, R18.reuse, RZ ;  /* 0x000000121c0c723c */ /* 0x080ff000000418ff */
[C---:B------:R-:W-:Y:S01]  /*3450*/  HMMA.16816.F32.BF16 R16, R32.reuse, R18, RZ ;  /* 0x000000122010723c */ /* 0x040fe200000418ff */
[----:B-1----:R-:W-:Y:S07]  /*3460*/  IMAD.IADD R0, R0, 0x1, R156 ;  /* 0x0000000100007824 */ /* 0x002fee00078e029c */
[-C--:B---3--:R-:W-:Y:S08]  /*3470*/  HMMA.16816.F32.BF16 R20, R32, R100.reuse, RZ ;  /* 0x000000642014723c */ /* 0x088ff000000418ff */
[C---:B------:R-:W-:Y:S07]  /*3480*/  HMMA.16816.F32.BF16 R24, R28.reuse, R100, RZ ;  /* 0x000000641c18723c */ /* 0x040fee00000418ff */
[----:B------:R-:W-:Y:S01]  /*3490*/  IADD3 R100, R2, -0x1, RZ ;  /* 0xffffffff02647810 */ /* 0x000fe20007ffe0ff */
[-C--:B------:R-:W-:Y:S01]  /*34a0*/  HMMA.16816.F32.BF16 R28, R28, R102.reuse, RZ ;  /* 0x000000661c1c723c */ /* 0x080fe200000418ff */
[----:B------:R-:W-:Y:S02]  /*34b0*/  IABS R101, R2 ;  /* 0x0000000200657213 */ /* 0x000fe40000000000 */
[----:B------:R-:W-:Y:S02]  /*34c0*/  ISETP.GE.AND P1, PT, R100, RZ, PT ;  /* 0x000000ff6400720c */ /* 0x000fe40003f26270 */
[----:B------:R-:W1:Y:S03]  /*34d0*/  I2F R179, R101 ;  /* 0x0000006500b37306 */ /* 0x000e660000201400 */
[----:B------:R-:W-:Y:S08]  /*34e0*/  HMMA.16816.F32.BF16 R32, R32, R102, RZ ;  /* 0x000000662020723c */ /* 0x000ff000000418ff */
[C---:B------:R-:W-:Y:S01]  /*34f0*/  @!P1 IADD3 R100, -R2.reuse, 0x1, RZ ;  /* 0x0000000102649810 */ /* 0x040fe20007ffe1ff */
[-C--:B----4-:R-:W-:Y:S01]  /*3500*/  HMMA.16816.F32.BF16 R4, R104, R108.reuse, R4 ;  /* 0x0000006c6804723c */ /* 0x090fe20000041804 */
[----:B------:R-:W-:Y:S02]  /*3510*/  ISETP.GE.AND P1, PT, R173, RZ, PT ;  /* 0x000000ffad00720c */ /* 0x000fe40003f26270 */
[----:B------:R3:W-:Y:S05]  /*3520*/  I2F R177, R100 ;  /* 0x0000006400b17306 */ /* 0x0007ea0000201400 */
[C---:B------:R-:W-:Y:S06]  /*3530*/  HMMA.16816.F32.BF16 R8, R112.reuse, R108, R8 ;  /* 0x0000006c7008723c */ /* 0x040fec0000041808 */
[----:B------:R-:W-:Y:S02]  /*3540*/  @!P1 IADD3 R173, -R2, -0x7, RZ ;  /* 0xfffffff902ad9810 */ /* 0x000fe40007ffe1ff */
[----:B------:R-:W-:Y:S01]  /*3550*/  ISETP.GE.AND P1, PT, R172, RZ, PT ;  /* 0x000000ffac00720c */ /* 0x000fe20003f26270 */
[-C--:B------:R-:W-:Y:S01]  /*3560*/  HMMA.16816.F32.BF16 R12, R112, R110.reuse, R12 ;  /* 0x0000006e700c723c */ /* 0x080fe2000004180c */
[----:B------:R-:W4:Y:S07]  /*3570*/  I2F R205, R173 ;  /* 0x000000ad00cd7306 */ /* 0x000f2e0000201400 */
[C---:B------:R-:W-:Y:S01]  /*3580*/  HMMA.16816.F32.BF16 R16, R104.reuse, R110, R16 ;  /* 0x0000006e6810723c */ /* 0x040fe20000041810 */
[----:B------:R-:W-:Y:S03]  /*3590*/  LDSM.16.M88.4 R108, [R163+0x6000] ;  /* 0x00600000a36c783b */ /* 0x000fe60000000200 */
[C---:B------:R-:W-:Y:S04]  /*35a0*/  @!P1 IADD3 R172, -R2.reuse, -0x1f, RZ ;  /* 0xffffffe102ac9810 */ /* 0x040fe80007ffe1ff */
[-C--:B--2---:R-:W-:Y:S01]  /*35b0*/  HMMA.16816.F32.BF16 R20, R104, R116.reuse, R20 ;  /* 0x000000746814723c */ /* 0x084fe20000041814 */
[----:B---3--:R-:W2:Y:S01]  /*35c0*/  LDSM.16.M88.4 R100, [R120] ;  /* 0x000000007864783b */ /* 0x008ea20000000200 */
[----:B------:R-:W-:Y:S06]  /*35d0*/  I2F R171, R172 ;  /* 0x000000ac00ab7306 */ /* 0x000fec0000201400 */
[C---:B------:R-:W-:Y:S01]  /*35e0*/  HMMA.16816.F32.BF16 R24, R112.reuse, R116, R24 ;  /* 0x000000747018723c */ /* 0x040fe20000041818 */
[----:B------:R-:W3:Y:S06]  /*35f0*/  LDSM.16.M88.4 R120, [R120+0x1000] ;  /* 0x001000007878783b */ /* 0x000eec0000000200 */
[C---:B------:R-:W-:Y:S01]  /*3600*/  IADD3 R117, R2.reuse, 0x28, RZ ;  /* 0x0000002802757810 */ /* 0x040fe20007ffe0ff */
[-C--:B------:R-:W-:Y:S01]  /*3610*/  HMMA.16816.F32.BF16 R28, R112, R118.reuse, R28 ;  /* 0x00000076701c723c */ /* 0x080fe2000004181c */
[----:B------:R-:W-:Y:S01]  /*3620*/  IADD3 R116, R2, 0x27, RZ ;  /* 0x0000002702747810 */ /* 0x000fe20007ffe0ff */
[----:B------:R-:W1:Y:S01]  /*3630*/  LDSM.16.M88.4 R112, [R163+0x6800] ;  /* 0x00680000a370783b */ /* 0x000e620000000200 */
[----:B------:R-:W-:Y:S02]  /*3640*/  ISETP.GE.AND P0, PT, R117, RZ, PT ;  /* 0x000000ff7500720c */ /* 0x000fe40003f06270 */
[----:B------:R-:W-:Y:S03]  /*3650*/  ISETP.GE.AND P1, PT, R116, RZ, PT ;  /* 0x000000ff7400720c */ /* 0x000fe60003f26270 */
[----:B------:R-:W-:Y:S07]  /*3660*/  HMMA.16816.F32.BF16 R32, R104, R118, R32 ;  /* 0x000000766820723c */ /* 0x000fee0000041820 */
[C---:B------:R-:W-:Y:S01]  /*3670*/  IADD3 R105, R2.reuse, 0x18, RZ ;  /* 0x0000001802697810 */ /* 0x040fe20007ffe0ff */
[----:B------:R-:W-:Y:S01]  /*3680*/  IMAD.MOV.U32 R119, RZ, RZ, R232 ;  /* 0x000000ffff777224 */ /* 0x000fe200078e00e8 */
[C---:B------:R-:W-:Y:S02]  /*3690*/  @!P0 IADD3 R117, -R2.reuse, -0x28, RZ ;  /* 0xffffffd802758810 */ /* 0x040fe40007ffe1ff */
[----:B------:R-:W-:Y:S02]  /*36a0*/  ISETP.GE.AND P0, PT, R105, RZ, PT ;  /* 0x000000ff6900720c */ /* 0x000fe40003f06270 */
[C---:B------:R-:W-:Y:S01]  /*36b0*/  IADD3 R104, R2.reuse, 0x17, RZ ;  /* 0x0000001702687810 */ /* 0x040fe20007ffe0ff */
[----:B------:R1:W1:Y:S01]  /*36c0*/  I2F R173, R117 ;  /* 0x0000007500ad7306 */ /* 0x0002620000201400 */
[----:B------:R-:W-:Y:S02]  /*36d0*/  @!P1 IADD3 R116, -R2, -0x27, RZ ;  /* 0xffffffd902749810 */ /* 0x000fe40007ffe1ff */
[----:B------:R-:W-:Y:S01]  /*36e0*/  ISETP.GE.AND P1, PT, R104, RZ, PT ;  /* 0x000000ff6800720c */ /* 0x000fe20003f26270 */
[-C--:B--2---:R-:W-:Y:S01]  /*36f0*/  HMMA.16816.F32.BF16 R4, R100, R108.reuse, R4 ;  /* 0x0000006c6404723c */ /* 0x084fe20000041804 */
[C---:B------:R-:W-:Y:S05]  /*3700*/  IADD3 R118, R2.reuse, -0x8, RZ ;  /* 0xfffffff802767810 */ /* 0x040fea0007ffe0ff */
[----:B------:R-:W-:Y:S01]  /*3710*/  @!P0 IADD3 R105, -R2, -0x18, RZ ;  /* 0xffffffe802698810 */ /* 0x000fe20007ffe1ff */
[----:B------:R2:W2:Y:S01]  /*3720*/  I2F R178, R116 ;  /* 0x0000007400b27306 */ /* 0x0004a20000201400 */
[----:B------:R-:W-:Y:S01]  /*3730*/  ISETP.GE.AND P0, PT, R118, RZ, PT ;  /* 0x000000ff7600720c */ /* 0x000fe20003f06270 */
[C---:B---3--:R-:W-:Y:S03]  /*3740*/  HMMA.16816.F32.BF16 R8, R120.reuse, R108, R8 ;  /* 0x0000006c7808723c */ /* 0x048fe60000041808 */
[C---:B------:R-:W-:Y:S05]  /*3750*/  @!P1 IADD3 R104, -R2.reuse, -0x17, RZ ;  /* 0xffffffe902689810 */ /* 0x040fea0007ffe1ff */
[-C--:B------:R-:W-:Y:S01]  /*3760*/  HMMA.16816.F32.BF16 R12, R120, R110.reuse, R12 ;  /* 0x0000006e780c723c */ /* 0x080fe2000004180c */
[----:B------:R-:W3:Y:S03]  /*3770*/  I2F R198, R105 ;  /* 0x0000006900c67306 */ /* 0x000ee60000201400 */
[C---:B-1----:R-:W-:Y:S02]  /*3780*/  IADD3 R117, R2.reuse, -0x9, RZ ;  /* 0xfffffff702757810 */ /* 0x042fe40007ffe0ff */
[C---:B------:R-:W-:Y:S02]  /*3790*/  @!P0 IADD3 R118, -R2.reuse, 0x8, RZ ;  /* 0x0000000802768810 */ /* 0x040fe40007ffe1ff */
[----:B------:R-:W-:Y:S01]  /*37a0*/  ISETP.GE.AND P1, PT, R117, RZ, PT ;  /* 0x000000ff7500720c */ /* 0x000fe20003f26270 */
[C---:B------:R-:W-:Y:S01]  /*37b0*/  HMMA.16816.F32.BF16 R16, R100.reuse, R110, R16 ;  /* 0x0000006e6410723c */ /* 0x040fe20000041810 */
[----:B------:R-:W-:Y:S01]  /*37c0*/  LDSM.16.M88.4 R108, [R164+0x6000] ;  /* 0x00600000a46c783b */ /* 0x000fe20000000200 */
[----:B------:R1:W1:Y:S01]  /*37d0*/  I2F R197, R104 ;  /* 0x0000006800c57306 */ /* 0x0002620000201400 */
[----:B--2---:R-:W-:Y:S05]  /*37e0*/  IADD3 R116, R2, -0x10, RZ ;  /* 0xfffffff002747810 */ /* 0x004fea0007ffe0ff */
[-C--:B------:R-:W-:Y:S01]  /*37f0*/  HMMA.16816.F32.BF16 R20, R100, R112.reuse, R20 ;  /* 0x000000706414723c */ /* 0x080fe20000041814 */
[----:B------:R-:W-:Y:S03]  /*3800*/  ISETP.GE.AND P0, PT, R116, RZ, PT ;  /* 0x000000ff7400720c */ /* 0x000fe60003f06270 */
[C---:B------:R-:W-:Y:S01]  /*3810*/  @!P1 IADD3 R117, -R2.reuse, 0x9, RZ ;  /* 0x0000000902759810 */ /* 0x040fe20007ffe1ff */
[----:B------:R2:W2:Y:S03]  /*3820*/  I2F R156, R118 ;  /* 0x00000076009c7306 */ /* 0x0004a60000201400 */
[C---:B------:R-:W-:Y:S06]  /*3830*/  HMMA.16816.F32.BF16 R24, R120.reuse, R112, R24 ;  /* 0x000000707818723c */ /* 0x040fec0000041818 */
[C---:B------:R-:W-:Y:S01]  /*3840*/  @!P0 IADD3 R116, -R2.reuse, 0x10, RZ ;  /* 0x0000001002748810 */ /* 0x040fe20007ffe1ff */
[----:B------:R3:W3:Y:S01]  /*3850*/  I2F R194, R117 ;  /* 0x0000007500c27306 */ /* 0x0006e20000201400 */
[C---:B------:R-:W-:Y:S01]  /*3860*/  IADD3 R113, R2.reuse, -0x11, RZ ;  /* 0xffffffef02717810 */ /* 0x040fe20007ffe0ff */
[-C--:B------:R-:W-:Y:S01]  /*3870*/  HMMA.16816.F32.BF16 R28, R120, R114.reuse, R28 ;  /* 0x00000072781c723c */ /* 0x080fe2000004181c */
[----:B-1----:R-:W1:Y:S02]  /*3880*/  LDSM.16.M88.4 R104, [R0] ;  /* 0x000000000068783b */ /* 0x002e640000000200 */
[----:B------:R-:W-:Y:S02]  /*3890*/  ISETP.GE.AND P1, PT, R113, RZ, PT ;  /* 0x000000ff7100720c */ /* 0x000fe40003f26270 */
[----:B------:R-:W-:Y:S02]  /*38a0*/  IADD3 R112, R2, 0xf, RZ ;  /* 0x0000000f02707810 */ /* 0x000fe40007ffe0ff */
[----:B------:R-:W-:Y:S01]  /*38b0*/  IMAD R120, R207, 0x4, R252 ;  /* 0x00000004cf787824 */ /* 0x000fe200078e02fc */
[----:B------:R-:W-:Y:S01]  /*38c0*/  HMMA.16816.F32.BF16 R32, R100, R114, R32 ;  /* 0x000000726420723c */ /* 0x000fe20000041820 */
[----:B------:R4:W1:Y:S01]  /*38d0*/  LDSM.16.M88.4 R100, [R0+0x1000] ;  /* 0x001000000064783b */ /* 0x0008620000000200 */
[----:B------:R4:W-:Y:S02]  /*38e0*/  I2F R201, R116 ;  /* 0x0000007400c97306 */ /* 0x0009e40000201400 */
[----:B--2---:R-:W-:Y:S03]  /*38f0*/  IMAD.MOV.U32 R118, RZ, RZ, R233 ;  /* 0x000000ffff767224 */ /* 0x004fe600078e00e9 */
[----:B------:R-:W-:Y:S01]  /*3900*/  IMAD.WIDE.U32 R114, R120, -0x326172a9, RZ ;  /* 0xcd9e8d5778727825 */ /* 0x000fe200078e00ff */
[----:B------:R-:W-:Y:S02]  /*3910*/  @!P1 IADD3 R113, -R2, 0x11, RZ ;  /* 0x0000001102719810 */ /* 0x000fe40007ffe1ff */
[----:B------:R-:W-:Y:S02]  /*3920*/  ISETP.GE.AND P1, PT, R112, RZ, PT ;  /* 0x000000ff7000720c */ /* 0x000fe40003f26270 */
[----:B------:R-:W-:Y:S01]  /*3930*/  LOP3.LUT R115, R115, R236, RZ, 0x3c, !PT ;  /* 0x000000ec73737212 */ /* 0x000fe200078e3cff */
[----:B------:R2:W-:Y:S01]  /*3940*/  I2F R200, R113 ;  /* 0x0000007100c87306 */ /* 0x0005e20000201400 */
[C---:B---3--:R-:W-:Y:S02]  /*3950*/  IADD3 R117, R2.reuse, 0x10, RZ ;  /* 0x0000001002757810 */ /* 0x048fe40007ffe0ff */
[----:B------:R-:W-:Y:S01]  /*3960*/  LOP3.LUT R121, R227, UR19, R114, 0x96, !PT ;  /* 0x00000013e3797c12 */ /* 0x000fe2000f8e9672 */
[----:B------:R-:W-:Y:S01]  /*3970*/  IMAD.WIDE.U32 R114, R115, -0x2daee0ad, RZ ;  /* 0xd2511f5373727825 */ /* 0x000fe200078e00ff */
[----:B------:R-:W-:Y:S03]  /*3980*/  ISETP.GE.AND P0, PT, R117, RZ, PT ;  /* 0x000000ff7500720c */ /* 0x000fe60003f06270 */
[----:B------:R-:W-:Y:S02]  /*3990*/  IMAD.WIDE.U32 R182, R121, -0x2daee0ad, RZ ;  /* 0xd2511f5379b67825 */ /* 0x000fe400078e00ff */
[C---:B------:R-:W-:Y:S02]  /*39a0*/  @!P1 IADD3 R112, -R2.reuse, -0xf, RZ ;  /* 0xfffffff102709810 */ /* 0x040fe40007ffe1ff */
[----:B------:R-:W-:Y:S02]  /*39b0*/  @P2 ISETP.GE.AND P1, PT, R237, R210, PT ;  /* 0x000000d2ed00220c */ /* 0x000fe40003f26270 */
[C---:B----4-:R-:W-:Y:S01]  /*39c0*/  IADD3 R0, R2.reuse, -0x19, RZ ;  /* 0xffffffe702007810 */ /* 0x050fe20007ffe0ff */
[----:B------:R-:W-:Y:S01]  /*39d0*/  I2F R195, R112 ;  /* 0x0000007000c37306 */ /* 0x000fe20000201400 */
[----:B------:R-:W-:Y:S02]  /*39e0*/  LOP3.LUT R122, R183, UR21, R114, 0x96, !PT ;  /* 0x00000015b77a7c12 */ /* 0x000fe4000f8e9672 */
[----:B------:R-:W-:Y:S02]  /*39f0*/  @!P0 IADD3 R117, -R2, -0x10, RZ ;  /* 0xfffffff002758810 */ /* 0x000fe40007ffe1ff */
[----:B------:R-:W-:Y:S01]  /*3a00*/  LEA R116, P0, R235, R118, 0x2 ;  /* 0x00000076eb747211 */ /* 0x000fe200078010ff */
[-C--:B-1----:R-:W-:Y:S01]  /*3a10*/  HMMA.16816.F32.BF16 R4, R104, R108.reuse, R4 ;  /* 0x0000006c6804723c */ /* 0x082fe20000041804 */
[----:B------:R-:W-:Y:S01]  /*3a20*/  IADD3 R118, R120, 0x2, RZ ;  /* 0x0000000278767810 */ /* 0x000fe20007ffe0ff */
[----:B------:R-:W-:Y:S01]  /*3a30*/  IMAD.WIDE.U32 R122, R122, -0x326172a9, RZ ;  /* 0xcd9e8d577a7a7825 */ /* 0x000fe200078e00ff */
[----:B--2---:R-:W-:Y:S01]  /*3a40*/  IADD3 R113, R2, -0x18, RZ ;  /* 0xffffffe802717810 */ /* 0x004fe20007ffe0ff */
[----:B------:R1:W-:Y:S01]  /*3a50*/  I2F R196, R117 ;  /* 0x0000007500c47306 */ /* 0x0003e20000201400 */
[----:B------:R-:W-:Y:S01]  /*3a60*/  LOP3.LUT R120, R242, UR20, RZ, 0x3c, !PT ;  /* 0x00000014f2787c12 */ /* 0x000fe2000f8e3cff */
[----:B------:R-:W-:Y:S01]  /*3a70*/  UIADD3 UR20, UR23, -0x255992d5, URZ ;  /* 0xdaa66d2b17147890 */ /* 0x000fe2000fffe03f */
[----:B------:R-:W-:Y:S01]  /*3a80*/  ISETP.GE.AND P5, PT, R113, RZ, PT ;  /* 0x000000ff7100720c */ /* 0x000fe20003fa6270 */
[C---:B------:R-:W-:Y:S01]  /*3a90*/  HMMA.16816.F32.BF16 R8, R100.reuse, R108, R8 ;  /* 0x0000006c6408723c */ /* 0x040fe20000041808 */
[----:B------:R-:W-:Y:S02]  /*3aa0*/  LOP3.LUT R121, R120, R115, RZ, 0x3c, !PT ;  /* 0x0000007378797212 */ /* 0x000fe400078e3cff */
[----:B------:R-:W-:Y:S01]  /*3ab0*/  ISETP.GE.AND P4, PT, R0, RZ, PT ;  /* 0x000000ff0000720c */ /* 0x000fe20003f86270 */
[----:B-----5:R-:W-:Y:S03]  /*3ac0*/  FMUL.FTZ R115, R230, 1.4426950216293334961 ;  /* 0x3fb8aa3be6737820 */ /* 0x020fe60000410000 */
[----:B------:R-:W-:Y:S01]  /*3ad0*/  FMUL.FTZ R109, R231, 1.4426950216293334961 ;  /* 0x3fb8aa3be76d7820 */ /* 0x000fe20000410000 */
[-C--:B------:R-:W-:Y:S04]  /*3ae0*/  HMMA.16816.F32.BF16 R12, R100, R110.reuse, R12 ;  /* 0x0000006e640c723c */ /* 0x080fe8000004180c */
[C---:B------:R-:W-:Y:S02]  /*3af0*/  @!P5 IADD3 R113, -R2.reuse, 0x18, RZ ;  /* 0x000000180271d810 */ /* 0x040fe40007ffe1ff */
[----:B------:R-:W-:Y:S02]  /*3b00*/  @P2 ISETP.GE.AND P5, PT, R245, R210, PT ;  /* 0x000000d2f500220c */ /* 0x000fe40003fa6270 */
[----:B------:R-:W-:Y:S01]  /*3b10*/  @!P4 IADD3 R0, -R2, 0x19, RZ ;  /* 0x000000190200c810 */ /* 0x000fe20007ffe1ff */
[----:B------:R-:W-:Y:S01]  /*3b20*/  FFMA.FTZ R4, R179, -R170, R4 ;  /* 0x800000aab3047223 */ /* 0x000fe20000010004 */
[----:B------:R-:W-:Y:S01]  /*3b30*/  @P2 ISETP.GE.AND P4, PT, R239, R210, PT ;  /* 0x000000d2ef00220c */ /* 0x000fe20003f86270 */
[----:B------:R2:W-:Y:S01]  /*3b40*/  I2F R208, R113 ;  /* 0x0000007100d07306 */ /* 0x0005e20000201400 */
[----:B-1----:R-:W-:Y:S01]  /*3b50*/  LEA.HI.X.SX32 R117, R235, R119, 0x2, P0 ;  /* 0x00000077eb757211 */ /* 0x002fe200000f16ff */
[C---:B------:R-:W-:Y:S01]  /*3b60*/  HMMA.16816.F32.BF16 R16, R104.reuse, R110, R16 ;  /* 0x0000006e6810723c */ /* 0x040fe20000041810 */
[----:B------:R-:W-:Y:S01]  /*3b70*/  FSETP.NEU.FTZ.AND P0, PT, R230, -INF , PT ;  /* 0xff800000e600780b */ /* 0x000fe20003f1d000 */
[-C--:B------:R-:W-:Y:S01]  /*3b80*/  FFMA.FTZ R7, R205, -R170.reuse, R7 ;  /* 0x800000aacd077223 */ /* 0x080fe20000010007 */
[----:B------:R-:W-:Y:S01]  /*3b90*/  @P2 FSEL R4, R4, -INF , !P1 ;  /* 0xff80000004042808 */ /* 0x000fe20004800000 */
[----:B------:R1:W3:Y:S01]  /*3ba0*/  LDG.E R114, [R116.64] ;  /* 0x0000001874727981 */ /* 0x0002e2000c1e1900 */
[----:B------:R-:W-:Y:S01]  /*3bb0*/  FSEL R115, R115, RZ, P0 ;  /* 0x000000ff73737208 */ /* 0x000fe20000000000 */
[-C--:B------:R-:W-:Y:S01]  /*3bc0*/  FFMA.FTZ R5, R177, -R170.reuse, R5 ;  /* 0x800000aab1057223 */ /* 0x080fe20000010005 */
[----:B------:R-:W-:Y:S01]  /*3bd0*/  FSETP.NEU.FTZ.AND P0, PT, R231, -INF , PT ;  /* 0xff800000e700780b */ /* 0x000fe20003f1d000 */
[----:B------:R1:W4:Y:S01]  /*3be0*/  LDG.E R112, [R116.64+0x80] ;  /* 0x0000801874707981 */ /* 0x000322000c1e1900 */
[----:B------:R-:W-:Y:S01]  /*3bf0*/  @P2 FSEL R7, R7, -INF , !P4 ;  /* 0xff80000007072808 */ /* 0x000fe20006000000 */
[----:B------:R1:W-:Y:S02]  /*3c00*/  I2F R209, R0 ;  /* 0x0000000000d17306 */ /* 0x0003e40000201400 */
[----:B------:R-:W-:Y:S01]  /*3c10*/  @P2 FSEL R5, R5, -INF , !P4 ;  /* 0xff80000005052808 */ /* 0x000fe20006000000 */
[--C-:B------:R-:W-:Y:S01]  /*3c20*/  FFMA.FTZ R4, R4, c[0x0][0x23c], -R115.reuse ;  /* 0x00008f0004047a23 */ /* 0x100fe20000010873 */
[----:B------:R-:W-:Y:S01]  /*3c30*/  FSEL R109, R109, RZ, P0 ;  /* 0x000000ff6d6d7208 */ /* 0x000fe20000000000 */
[----:B------:R1:W3:Y:S01]  /*3c40*/  LDG.E R2, [R116.64+0xa0] ;  /* 0x0000a01874027981 */ /* 0x0002e2000c1e1900 */
[----:B------:R-:W-:Y:S01]  /*3c50*/  FSETP.NEU.FTZ.AND P0, PT, R228, -INF , PT ;  /* 0xff800000e400780b */ /* 0x000fe20003f1d000 */
[-C--:B------:R-:W-:Y:S02]  /*3c60*/  FFMA.FTZ R6, R206, -R170.reuse, R6 ;  /* 0x800000aace067223 */ /* 0x080fe40000010006 */
[----:B------:R-:W-:Y:S01]  /*3c70*/  FFMA.FTZ R108, R5, c[0x0][0x23c], -R115 ;  /* 0x00008f00056c7a23 */ /* 0x000fe20000010873 */
[----:B------:R1:W1:Y:S01]  /*3c80*/  MUFU.EX2 R193, R4 ;  /* 0x0000000400c17308 */ /* 0x0002620000000800 */
[----:B------:R-:W-:Y:S01]  /*3c90*/  IMAD.WIDE.U32 R118, R118, -0x326172a9, RZ ;  /* 0xcd9e8d5776767825 */ /* 0x000fe200078e00ff */
[----:B------:R-:W-:Y:S01]  /*3ca0*/  @P2 FSEL R6, R6, -INF , !P1 ;  /* 0xff80000006062808 */ /* 0x000fe20004800000 */
[----:B--2---:R2:W3:Y:S02]  /*3cb0*/  LDG.E R113, [R116.64+0x20] ;  /* 0x0000201874717981 */ /* 0x0044e4000c1e1900 */
[----:B------:R-:W-:Y:S01]  /*3cc0*/  FFMA.FTZ R8, R176, -R170, R8 ;  /* 0x800000aab0087223 */ /* 0x000fe20000010008 */
[----:B------:R-:W-:Y:S01]  /*3cd0*/  LOP3.LUT R119, R119, R236, RZ, 0x3c, !PT ;  /* 0x000000ec77777212 */ /* 0x000fe200078e3cff */
[----:B------:R-:W-:Y:S01]  /*3ce0*/  FFMA.FTZ R6, R6, c[0x0][0x23c], -R109 ;  /* 0x00008f0006067a23 */ /* 0x000fe2000001086d */
[----:B------:R-:W-:Y:S01]  /*3cf0*/  LOP3.LUT R118, R227, UR19, R118, 0x96, !PT ;  /* 0x00000013e3767c12 */ /* 0x000fe2000f8e9676 */
[----:B------:R-:W-:Y:S01]  /*3d00*/  UIADD3 UR19, UR23, 0x3c6ef372, URZ ;  /* 0x3c6ef37217137890 */ /* 0x000fe2000fffe03f */
[----:B------:R-:W-:Y:S01]  /*3d10*/  @P2 FSEL R8, R8, -INF , !P1 ;  /* 0xff80000008082808 */ /* 0x000fe20004800000 */
[----:B------:R2:W-:Y:S01]  /*3d20*/  MUFU.EX2 R191, R6 ;  /* 0x0000000600bf7308 */ /* 0x0005e20000000800 */
[-C--:B------:R-:W-:Y:S02]  /*3d30*/  FFMA.FTZ R10, R173, -R170.reuse, R10 ;  /* 0x800000aaad0a7223 */ /* 0x080fe4000001000a */
[----:B------:R-:W-:Y:S01]  /*3d40*/  IMAD.WIDE.U32 R180, R118, -0x2daee0ad, RZ ;  /* 0xd2511f5376b47825 */ /* 0x000fe200078e00ff */
[----:B-1----:R-:W-:Y:S01]  /*3d50*/  LOP3.LUT R0, R226, UR19, RZ, 0x3c, !PT ;  /* 0x00000013e2007c12 */ /* 0x002fe2000f8e3cff */
[----:B------:R-:W-:Y:S01]  /*3d60*/  UIADD3 UR19, UR22, 0x32370b8f, URZ ;  /* 0x32370b8f16137890 */ /* 0x000fe2000fffe03f */
[----:B------:R-:W-:Y:S01]  /*3d70*/  @P2 FSEL R10, R10, -INF , !P1 ;  /* 0xff8000000a0a2808 */ /* 0x000fe20004800000 */
[----:B------:R-:W-:Y:S01]  /*3d80*/  FFMA.FTZ R11, R178, -R170, R11 ;  /* 0x800000aab20b7223 */ /* 0x000fe2000001000b */
[----:B------:R-:W-:Y:S01]  /*3d90*/  @P2 ISETP.GE.AND P1, PT, R244, R210, PT ;  /* 0x000000d2f400220c */ /* 0x000fe20003f26270 */
[-C--:B------:R-:W-:Y:S01]  /*3da0*/  FFMA.FTZ R9, R171, -R170.reuse, R9 ;  /* 0x800000aaab097223 */ /* 0x080fe20000010009 */
[----:B------:R1:W1:Y:S01]  /*3db0*/  MUFU.EX2 R190, R108 ;  /* 0x0000006c00be7308 */ /* 0x0002620000000800 */
[-C--:B------:R-:W-:Y:S01]  /*3dc0*/  FFMA.FTZ R12, R198, -R170.reuse, R12 ;  /* 0x800000aac60c7223 */ /* 0x080fe2000001000c */
[----:B------:R-:W-:Y:S01]  /*3dd0*/  @P2 FSEL R11, R11, -INF , !P4 ;  /* 0xff8000000b0b2808 */ /* 0x000fe20006000000 */
[----:B------:R-:W-:Y:S01]  /*3de0*/  IMAD.WIDE.U32 R4, R121, -0x326172a9, RZ ;  /* 0xcd9e8d5779047825 */ /* 0x000fe200078e00ff */
[----:B------:R-:W-:Y:S02]  /*3df0*/  @P2 FSEL R9, R9, -INF , !P4 ;  /* 0xff80000009092808 */ /* 0x000fe40006000000 */
[----:B------:R-:W-:Y:S01]  /*3e00*/  @P2 FSEL R12, R12, -INF , !P1 ;  /* 0xff8000000c0c2808 */ /* 0x000fe20004800000 */
[----:B--2---:R-:W-:Y:S01]  /*3e10*/  IMAD.WIDE.U32 R116, R119, -0x2daee0ad, RZ ;  /* 0xd2511f5377747825 */ /* 0x004fe200078e00ff */
[----:B------:R-:W-:Y:S02]  /*3e20*/  LOP3.LUT R174, R123, UR20, R4, 0x96, !PT ;  /* 0x000000147bae7c12 */ /* 0x000fe4000f8e9604 */
[----:B------:R-:W-:Y:S01]  /*3e30*/  LOP3.LUT R5, R0, R5, RZ, 0x3c, !PT ;  /* 0x0000000500057212 */ /* 0x000fe200078e3cff */
[----:B------:R-:W-:Y:S01]  /*3e40*/  FFMA.FTZ R4, R7, c[0x0][0x23c], -R109 ;  /* 0x00008f0007047a23 */ /* 0x000fe2000001086d */
[----:B------:R-:W-:Y:S01]  /*3e50*/  LOP3.LUT R117, R120, R117, RZ, 0x3c, !PT ;  /* 0x0000007578757212 */ /* 0x000fe200078e3cff */
[----:B------:R-:W-:Y:S01]  /*3e60*/  IMAD.WIDE.U32 R174, R174, -0x2daee0ad, RZ ;  /* 0xd2511f53aeae7825 */ /* 0x000fe200078e00ff */
[----:B------:R-:W-:Y:S01]  /*3e70*/  LOP3.LUT R118, R181, UR21, R116, 0x96, !PT ;  /* 0x00000015b5767c12 */ /* 0x000fe2000f8e9674 */
[----:B------:R2:W-:Y:S01]  /*3e80*/  MUFU.EX2 R189, R4 ;  /* 0x0000000400bd7308 */ /* 0x0005e20000000800 */
[----:B------:R-:W-:Y:S01]  /*3e90*/  UIADD3 UR21, UR22, -0x126145ec, URZ ;  /* 0xed9eba1416157890 */ /* 0x000fe2000fffe03f */
[----:B------:R-:W-:Y:S04]  /*3ea0*/  IMAD.WIDE.U32 R116, R117, -0x326172a9, RZ ;  /* 0xcd9e8d5775747825 */ /* 0x000fe800078e00ff */
[----:B------:R-:W-:Y:S01]  /*3eb0*/  IMAD.WIDE.U32 R6, R118, -0x326172a9, RZ ;  /* 0xcd9e8d5776067825 */ /* 0x000fe200078e00ff */
[----:B------:R-:W-:Y:S03]  /*3ec0*/  LOP3.LUT R0, R0, R117, RZ, 0x3c, !PT ;  /* 0x0000007500007212 */ /* 0x000fe600078e3cff */
[----:B-1----:R-:W-:Y:S01]  /*3ed0*/  FMUL.FTZ R108, R228, 1.4426950216293334961 ;  /* 0x3fb8aa3be46c7820 */ /* 0x002fe20000410000 */
[----:B------:R-:W-:Y:S01]  /*3ee0*/  LOP3.LUT R172, R7, UR20, R116, 0x96, !PT ;  /* 0x0000001407ac7c12 */ /* 0x000fe2000f8e9674 */
[----:B------:R-:W-:Y:S01]  /*3ef0*/  UIADD3 UR20, UR23, 0x78dde6e4, URZ ;  /* 0x78dde6e417147890 */ /* 0x000fe2000fffe03f */
[-C--:B------:R-:W-:Y:S02]  /*3f00*/  FFMA.FTZ R13, R197, -R170.reuse, R13 ;  /* 0x800000aac50d7223 */ /* 0x080fe4000001000d */
[----:B------:R-:W-:Y:S01]  /*3f10*/  FSEL R108, R108, RZ, P0 ;  /* 0x000000ff6c6c7208 */ /* 0x000fe20000000000 */
[----:B------:R-:W-:Y:S01]  /*3f20*/  IMAD.WIDE.U32 R172, R172, -0x2daee0ad, RZ ;  /* 0xd2511f53acac7825 */ /* 0x000fe200078e00ff */
[----:B------:R-:W-:Y:S02]  /*3f30*/  FSETP.NEU.FTZ.AND P0, PT, R229, -INF , PT ;  /* 0xff800000e500780b */ /* 0x000fe40003f1d000 */
[----:B------:R-:W-:Y:S01]  /*3f40*/  @P2 FSEL R13, R13, -INF , !P5 ;  /* 0xff8000000d0d2808 */ /* 0x000fe20006800000 */
[--C-:B------:R-:W-:Y:S02]  /*3f50*/  FFMA.FTZ R8, R8, c[0x0][0x23c], -R108.reuse ;  /* 0x00008f0008087a23 */ /* 0x100fe4000001086c */
[--C-:B------:R-:W-:Y:S02]  /*3f60*/  FFMA.FTZ R9, R9, c[0x0][0x23c], -R108.reuse ;  /* 0x00008f0009097a23 */ /* 0x100fe4000001086c */
[----:B--2---:R-:W-:Y:S01]  /*3f70*/  IMAD.WIDE.U32 R4, R5, -0x2daee0ad, RZ ;  /* 0xd2511f5305047825 */ /* 0x004fe200078e00ff */
[----:B------:R1:W2:Y:S03]  /*3f80*/  MUFU.EX2 R188, R8 ;  /* 0x0000000800bc7308 */ /* 0x0002a60000000800 */
[----:B------:R-:W-:Y:S01]  /*3f90*/  FFMA.FTZ R12, R12, c[0x0][0x23c], -R108 ;  /* 0x00008f000c0c7a23 */ /* 0x000fe2000001086c */
[----:B------:R-:W-:Y:S01]  /*3fa0*/  LOP3.LUT R7, R5, UR19, R182, 0x96, !PT ;  /* 0x0000001305077c12 */ /* 0x000fe2000f8e96b6 */
[----:B------:R-:W-:Y:S01]  /*3fb0*/  FFMA.FTZ R13, R13, c[0x0][0x23c], -R108 ;  /* 0x00008f000d0d7a23 */ /* 0x000fe2000001086c */
[----:B------:R-:W-:Y:S01]  /*3fc0*/  LOP3.LUT R120, R175, UR21, R4, 0x96, !PT ;  /* 0x00000015af787c12 */ /* 0x000fe2000f8e9604 */
[----:B------:R-:W-:Y:S03]  /*3fd0*/  IMAD.WIDE.U32 R4, R0, -0x2daee0ad, RZ ;  /* 0xd2511f5300047825 */ /* 0x000fe600078e00ff */
[----:B------:R2:W2:Y:S01]  /*3fe0*/  MUFU.EX2 R186, R9 ;  /* 0x0000000900ba7308 */ /* 0x0004a20000000800 */
[----:B------:R-:W-:Y:S01]  /*3ff0*/  FMUL.FTZ R0, R229, 1.4426950216293334961 ;  /* 0x3fb8aa3be5007820 */ /* 0x000fe20000410000 */
[----:B------:R-:W-:Y:S01]  /*4000*/  LOP3.LUT R118, R5, UR19, R180, 0x96, !PT ;  /* 0x0000001305767c12 */ /* 0x000fe2000f8e96b4 */
[----:B------:R-:W-:Y:S01]  /*4010*/  UIADD3 UR19, UR23, 0x1715609d, URZ ;  /* 0x1715609d17137890 */ /* 0x000fe2000fffe03f */
[----:B------:R-:W-:Y:S01]  /*4020*/  LOP3.LUT R116, R173, UR21, R4, 0x96, !PT ;  /* 0x00000015ad747c12 */ /* 0x000fe2000f8e9604 */
[----:B------:R-:W-:Y:S01]  /*4030*/  IMAD.WIDE.U32 R4, R7, -0x326172a9, RZ ;  /* 0xcd9e8d5707047825 */ /* 0x000fe200078e00ff */
[----:B------:R-:W-:Y:S01]  /*4040*/  FSEL R0, R0, RZ, P0 ;  /* 0x000000ff00007208 */ /* 0x000fe20000000000 */
[----:B------:R-:W-:Y:S02]  /*4050*/  UIADD3 UR21, UR22, 0x646e171e, URZ ;  /* 0x646e171e16157890 */ /* 0x000fe4000fffe03f */
[-C--:B------:R-:W-:Y:S01]  /*4060*/  FFMA.FTZ R14, R176, -R170.reuse, R14 ;  /* 0x800000aab00e7223 */ /* 0x080fe2000001000e */
[----:B------:R-:W-:Y:S01]  /*4070*/  MUFU.EX2 R183, R12 ;  /* 0x0000000c00b77308 */ /* 0x000fe20000000800 */
[--C-:B------:R-:W-:Y:S02]  /*4080*/  FFMA.FTZ R10, R10, c[0x0][0x23c], -R0.reuse ;  /* 0x00008f000a0a7a23 */ /* 0x100fe40000010800 */
[----:B------:R-:W-:Y:S01]  /*4090*/  FFMA.FTZ R11, R11, c[0x0][0x23c], -R0 ;  /* 0x00008f000b0b7a23 */ /* 0x000fe20000010800 */
[----:B------:R-:W-:Y:S01]  /*40a0*/  @P2 FSEL R14, R14, -INF , !P1 ;  /* 0xff8000000e0e2808 */ /* 0x000fe20004800000 */
[----:B------:R-:W-:Y:S04]  /*40b0*/  IMAD.WIDE.U32 R120, R120, -0x326172a9, RZ ;  /* 0xcd9e8d5778787825 */ /* 0x000fe800078e00ff */
[----:B------:R-:W-:Y:S01]  /*40c0*/  IMAD.WIDE.U32 R118, R118, -0x326172a9, RZ ;  /* 0xcd9e8d5776767825 */ /* 0x000fe200078e00ff */
[----:B-1----:R-:W-:Y:S01]  /*40d0*/  LOP3.LUT R8, R121, UR19, R4, 0x96, !PT ;  /* 0x0000001379087c12 */ /* 0x002fe2000f8e9604 */
[----:B------:R1:W1:Y:S02]  /*40e0*/  MUFU.EX2 R192, R10 ;  /* 0x0000000a00c07308 */ /* 0x0002640000000800 */
[-C--:B------:R-:W-:Y:S01]  /*40f0*/  FFMA.FTZ R15, R171, -R170.reuse, R15 ;  /* 0x800000aaab0f7223 */ /* 0x080fe2000001000f */
[----:B------:R-:W-:Y:S01]  /*4100*/  LOP3.LUT R119, R119, UR20, R6, 0x96, !PT ;  /* 0x0000001477777c12 */ /* 0x000fe2000f8e9606 */
[--C-:B------:R-:W-:Y:S02]  /*4110*/  FFMA.FTZ R14, R14, c[0x0][0x23c], -R0.reuse ;  /* 0x00008f000e0e7a23 */ /* 0x100fe40000010800 */
[----:B--2---:R-:W-:Y:S01]  /*4120*/  IMAD.WIDE.U32 R8, R8, -0x2daee0ad, RZ ;  /* 0xd2511f5308087825 */ /* 0x004fe200078e00ff */
[----:B------:R-:W-:Y:S03]  /*4130*/  @P2 FSEL R15, R15, -INF , !P5 ;  /* 0xff8000000f0f2808 */ /* 0x000fe60006800000 */
[----:B------:R2:W2:Y:S01]  /*4140*/  MUFU.EX2 R187, R11 ;  /* 0x0000000b00bb7308 */ /* 0x0004a20000000800 */
[----:B------:R-:W-:Y:S01]  /*4150*/  LOP3.LUT R202, R8, 0xffff, RZ, 0xc0, !PT ;  /* 0x0000ffff08ca7812 */ /* 0x000fe200078ec0ff */
[----:B------:R-:W-:Y:S01]  /*4160*/  FFMA.FTZ R15, R15, c[0x0][0x23c], -R0 ;  /* 0x00008f000f0f7a23 */ /* 0x000fe20000010800 */
[--C-:B------:R-:W-:Y:S01]  /*4170*/  SHF.R.U32.HI R204, RZ, 0x18, R8.reuse ;  /* 0x00000018ffcc7819 */ /* 0x100fe20000011608 */
[----:B------:R-:W-:Y:S01]  /*4180*/  IMAD.WIDE.U32 R116, R116, -0x326172a9, RZ ;  /* 0xcd9e8d5774747825 */ /* 0x000fe200078e00ff */
[----:B------:R-:W-:Y:S03]  /*4190*/  SHF.R.U32.HI R203, RZ, 0x10, R8 ;  /* 0x00000010ffcb7819 */ /* 0x000fe60000011608 */
[-C--:B------:R-:W-:Y:S01]  /*41a0*/  FFMA.FTZ R16, R156, -R170.reuse, R16 ;  /* 0x800000aa9c107223 */ /* 0x080fe20000010010 */
[----:B------:R-:W-:Y:S01]  /*41b0*/  LOP3.LUT R118, R117, UR19, R118, 0x96, !PT ;  /* 0x0000001375767c12 */ /* 0x000fe2000f8e9676 */
[----:B------:R2:W-:Y:S01]  /*41c0*/  MUFU.EX2 R182, R13 ;  /* 0x0000000d00b67308 */ /* 0x0005e20000000800 */
[----:B------:R-:W-:Y:S01]  /*41d0*/  LOP3.LUT R117, R8, 0xff, RZ, 0xc0, !PT ;  /* 0x000000ff08757812 */ /* 0x000fe200078ec0ff */
[----:B------:R-:W-:Y:S01]  /*41e0*/  UIADD3 UR19, UR23, -0x4ab325aa, URZ ;  /* 0xb54cda5617137890 */ /* 0x000fe2000fffe03f */
[----:B------:R-:W-:Y:S01]  /*41f0*/  @P2 FSEL R16, R16, -INF , !P1 ;  /* 0xff80000010102808 */ /* 0x000fe20004800000 */
[-C--:B------:R-:W-:Y:S01]  /*4200*/  FFMA.FTZ R18, R179, -R170.reuse, R18 ;  /* 0x800000aab3127223 */ /* 0x080fe20000010012 */
[----:B-1----:R-:W-:Y:S01]  /*4210*/  LOP3.LUT R10, R5, UR20, R122, 0x96, !PT ;  /* 0x00000014050a7c12 */ /* 0x002fe2000f8e967a */
[----:B------:R-:W-:Y:S01]  /*4220*/  UIADD3 UR20, UR22, -0x56f99767, URZ ;  /* 0xa906689916147890 */ /* 0x000fe2000fffe03f */
[----:B------:R-:W1:Y:S01]  /*4230*/  LDSM.16.M88.4 R4, [R164+0x6800] ;  /* 0x00680000a404783b */ /* 0x000e620000000200 */
[----:B------:R-:W-:Y:S01]  /*4240*/  FFMA.FTZ R16, R16, c[0x0][0x23c], -R115 ;  /* 0x00008f0010107a23 */ /* 0x000fe20000010873 */
[----:B------:R-:W-:Y:S01]  /*4250*/  @P2 FSEL R18, R18, -INF , !P1 ;  /* 0xff80000012122808 */ /* 0x000fe20004800000 */
[----:B------:R2:W-:Y:S01]  /*4260*/  MUFU.EX2 R185, R14 ;  /* 0x0000000e00b97308 */ /* 0x0005e20000000800 */
[-C--:B------:R-:W-:Y:S02]  /*4270*/  FFMA.FTZ R17, R194, -R170.reuse, R17 ;  /* 0x800000aac2117223 */ /* 0x080fe40000010011 */
[-C--:B------:R-:W-:Y:S02]  /*4280*/  FFMA.FTZ R19, R177, -R170.reuse, R19 ;  /* 0x800000aab1137223 */ /* 0x080fe40000010013 */
[----:B--2---:R-:W-:Y:S01]  /*4290*/  IMAD.WIDE.U32 R10, R10, -0x2daee0ad, RZ ;  /* 0xd2511f530a0a7825 */ /* 0x004fe200078e00ff */
[----:B------:R-:W-:Y:S02]  /*42a0*/  @P2 FSEL R17, R17, -INF , !P5 ;  /* 0xff80000011112808 */ /* 0x000fe40006800000 */
[----:B------:R-:W-:Y:S01]  /*42b0*/  @P2 FSEL R19, R19, -INF , !P5 ;  /* 0xff80000013132808 */ /* 0x000fe20006800000 */
[----:B------:R-:W-:Y:S01]  /*42c0*/  FFMA.FTZ R18, R18, c[0x0][0x23c], -R109 ;  /* 0x00008f0012127a23 */ /* 0x000fe2000001086d */
[----:B------:R-:W-:Y:S01]  /*42d0*/  LOP3.LUT R12, R11, UR20, R174, 0x96, !PT ;  /* 0x000000140b0c7c12 */ /* 0x000fe2000f8e96ae */
[----:B------:R2:W-:Y:S01]  /*42e0*/  MUFU.EX2 R184, R15 ;  /* 0x0000000f00b87308 */ /* 0x0005e20000000800 */
[----:B------:R-:W-:Y:S01]  /*42f0*/  LOP3.LUT R111, R9, UR21, R10, 0x96, !PT ;  /* 0x00000015096f7c12 */ /* 0x000fe2000f8e960a */
[----:B------:R-:W-:Y:S04]  /*4300*/  IMAD.WIDE.U32 R8, R119, -0x2daee0ad, RZ ;  /* 0xd2511f5377087825 */ /* 0x000fe800078e00ff */
[----:B------:R-:W-:Y:S01]  /*4310*/  IMAD.WIDE.U32 R12, R12, -0x326172a9, RZ ;  /* 0xcd9e8d570c0c7825 */ /* 0x000fe200078e00ff */
[----:B------:R-:W-:Y:S01]  /*4320*/  LOP3.LUT R9, R9, UR20, R172, 0x96, !PT ;  /* 0x0000001409097c12 */ /* 0x000fe2000f8e96ac */
[----:B------:R-:W-:Y:S02]  /*4330*/  ULDC.U8 UR20, c[0x0][0x2d8] ;  /* 0x0000b60000147ab9 */ /* 0x000fe40000000000 */
[----:B------:R-:W-:Y:S01]  /*4340*/  ISETP.LE.U32.AND P0, PT, R117, UR20, PT ;  /* 0x0000001475007c0c */ /* 0x000fe2000bf03070 */
[----:B------:R1:W1:Y:S01]  /*4350*/  MUFU.EX2 R181, R16 ;  /* 0x0000001000b57308 */ /* 0x0002620000000800 */
[----:B------:R-:W-:Y:S01]  /*4360*/  IMAD.WIDE.U32 R10, R118, -0x2daee0ad, RZ ;  /* 0xd2511f53760a7825 */ /* 0x000fe200078e00ff */
[----:B------:R-:W-:Y:S03]  /*4370*/  LOP3.LUT R14, R13, UR19, R120, 0x96, !PT ;  /* 0x000000130d0e7c12 */ /* 0x000fe6000f8e9678 */
[----:B------:R-:W-:Y:S01]  /*4380*/  FFMA.FTZ R17, R17, c[0x0][0x23c], -R115 ;  /* 0x00008f0011117a23 */ /* 0x000fe20000010873 */
[----:B------:R-:W-:Y:S01]  /*4390*/  LOP3.LUT R110, R11, UR21, R8, 0x96, !PT ;  /* 0x000000150b6e7c12 */ /* 0x000fe2000f8e9608 */
[----:B------:R-:W-:Y:S01]  /*43a0*/  IMAD.WIDE.U32 R8, R9, -0x326172a9, RZ ;  /* 0xcd9e8d5709087825 */ /* 0x000fe200078e00ff */
[C---:B------:R-:W-:Y:S02]  /*43b0*/  LOP3.LUT R118, R14.reuse, 0xffff, RZ, 0xc0, !PT ;  /* 0x0000ffff0e767812 */ /* 0x040fe400078ec0ff */
[----:B------:R-:W-:Y:S01]  /*43c0*/  LOP3.LUT R117, R14, 0xff, RZ, 0xc0, !PT ;  /* 0x000000ff0e757812 */ /* 0x000fe200078ec0ff */
[----:B------:R-:W-:Y:S01]  /*43d0*/  FFMA.FTZ R19, R19, c[0x0][0x23c], -R109 ;  /* 0x00008f0013137a23 */ /* 0x000fe2000001086d */
[----:B------:R-:W1:Y:S01]  /*43e0*/  MUFU.EX2 R180, R17 ;  /* 0x0000001100b47308 */ /* 0x000e620000000800 */
[----:B--2---:R-:W-:Y:S02]  /*43f0*/  LOP3.LUT R15, R9, UR19, R116, 0x96, !PT ;  /* 0x00000013090f7c12 */ /* 0x004fe4000f8e9674 */
[----:B------:R-:W-:Y:S01]  /*4400*/  SHF.R.U32.HI R116, RZ, 0x8, R118 ;  /* 0x00000008ff747819 */ /* 0x000fe20000011676 */
[-C--:B-1----:R-:W-:Y:S01]  /*4410*/  HMMA.16816.F32.BF16 R20, R104, R4.reuse, R20 ;  /* 0x000000046814723c */ /* 0x082fe20000041814 */
[----:B------:R-:W-:Y:S02]  /*4420*/  ISETP.LE.U32.AND P4, PT, R117, UR20, PT ;  /* 0x0000001475007c0c */ /* 0x000fe4000bf83070 */
[----:B------:R-:W-:Y:S02]  /*4430*/  LOP3.LUT R116, R116, 0xffff, RZ, 0xc0, !PT ;  /* 0x0000ffff74747812 */ /* 0x000fe400078ec0ff */
[----:B------:R-:W-:Y:S01]  /*4440*/  LOP3.LUT R9, R8, 0xffff, RZ, 0xc0, !PT ;  /* 0x0000ffff08097812 */ /* 0x000fe200078ec0ff */
[----:B------:R-:W1:Y:S01]  /*4450*/  MUFU.EX2 R179, R18 ;  /* 0x0000001200b37308 */ /* 0x000e620000000800 */
[----:B------:R-:W-:Y:S01]  /*4460*/  ISETP.LE.U32.AND P6, PT, R116, UR20, PT ;  /* 0x0000001474007c0c */ /* 0x000fe2000bfc3070 */
[C---:B------:R-:W-:Y:S01]  /*4470*/  HMMA.16816.F32.BF16 R24, R100.reuse, R4, R24 ;  /* 0x000000046418723c */ /* 0x040fe20000041818 */
[--C-:B------:R-:W-:Y:S03]  /*4480*/  SHF.R.U32.HI R16, RZ, 0x10, R14.reuse ;  /* 0x00000010ff107819 */ /* 0x100fe6000001160e */
[----:B------:R-:W-:Y:S02]  /*4490*/  SHF.R.U32.HI R116, RZ, 0x18, R14 ;  /* 0x00000018ff747819 */ /* 0x000fe4000001160e */
[----:B------:R-:W-:Y:S01]  /*44a0*/  LOP3.LUT R16, R16, 0xff, RZ, 0xc0, !PT ;  /* 0x000000ff10107812 */ /* 0x000fe200078ec0ff */
[----:B------:R-:W-:Y:S01]  /*44b0*/  @!P4 FADD.FTZ R193, -R193, -RZ ;  /* 0x800000ffc1c1c221 */ /* 0x000fe20000010100 */
[C---:B------:R-:W-:Y:S01]  /*44c0*/  LOP3.LUT R14, R15.reuse, 0xffff, RZ, 0xc0, !PT ;  /* 0x0000ffff0f0e7812 */ /* 0x040fe200078ec0ff */
[-C--:B------:R-:W-:Y:S01]  /*44d0*/  HMMA.16816.F32.BF16 R28, R100, R6.reuse, R28 ;  /* 0x00000006641c723c */ /* 0x080fe2000004181c */
[----:B------:R-:W-:Y:S01]  /*44e0*/  ISETP.LE.U32.AND P1, PT, R16, UR20, PT ;  /* 0x0000001410007c0c */ /* 0x000fe2000bf23070 */
[----:B------:R-:W-:Y:S01]  /*44f0*/  MUFU.EX2 R178, R19 ;  /* 0x0000001300b27308 */ /* 0x000fe20000000800 */
[----:B------:R-:W-:Y:S01]  /*4500*/  SHF.R.U32.HI R14, RZ, 0x8, R14 ;  /* 0x00000008ff0e7819 */ /* 0x000fe2000001160e */
[----:B------:R-:W-:Y:S01]  /*4510*/  @!P6 FADD.FTZ R190, -R190, -RZ ;  /* 0x800000ffbebee221 */ /* 0x000fe20000010100 */
[----:B------:R-:W-:Y:S02]  /*4520*/  LOP3.LUT R16, R15, 0xff, RZ, 0xc0, !PT ;  /* 0x000000ff0f107812 */ /* 0x000fe400078ec0ff */
[----:B------:R-:W-:Y:S01]  /*4530*/  LOP3.LUT R14, R14, 0xffff, RZ, 0xc0, !PT ;  /* 0x0000ffff0e0e7812 */ /* 0x000fe200078ec0ff */
[----:B------:R-:W-:Y:S01]  /*4540*/  HMMA.16816.F32.BF16 R32, R104, R6, R32 ;  /* 0x000000066820723c */ /* 0x000fe20000041820 */
[----:B------:R-:W-:Y:S02]  /*4550*/  ISETP.LE.U32.AND P4, PT, R16, UR20, PT ;  /* 0x0000001410007c0c */ /* 0x000fe4000bf83070 */
[----:B------:R-:W-:Y:S01]  /*4560*/  ISETP.LE.U32.AND P6, PT, R14, UR20, PT ;  /* 0x000000140e007c0c */ /* 0x000fe2000bfc3070 */
[-C--:B------:R-:W-:Y:S01]  /*4570*/  FFMA.FTZ R20, R201, -R170.reuse, R20 ;  /* 0x800000aac9147223 */ /* 0x080fe20000010014 */
[--C-:B------:R-:W-:Y:S01]  /*4580*/  SHF.R.U32.HI R4, RZ, 0x10, R15.reuse ;  /* 0x00000010ff047819 */ /* 0x100fe2000001160f */
[----:B------:R-:W-:Y:S01]  /*4590*/  @!P1 FADD.FTZ R191, -R191, -RZ ;  /* 0x800000ffbfbf9221 */ /* 0x000fe20000010100 */
[----:B------:R-:W-:Y:S01]  /*45a0*/  SHF.R.U32.HI R15, RZ, 0x18, R15 ;  /* 0x00000018ff0f7819 */ /* 0x000fe2000001160f */
[-C--:B------:R-:W-:Y:S01]  /*45b0*/  FFMA.FTZ R22, R156, -R170.reuse, R22 ;  /* 0x800000aa9c167223 */ /* 0x080fe20000010016 */
[----:B------:R-:W-:Y:S02]  /*45c0*/  LOP3.LUT R4, R4, 0xff, RZ, 0xc0, !PT ;  /* 0x000000ff04047812 */ /* 0x000fe400078ec0ff */
[----:B------:R-:W-:Y:S01]  /*45d0*/  ISETP.LE.U32.AND P5, PT, R116, UR20, PT ;  /* 0x0000001474007c0c */ /* 0x000fe2000bfa3070 */
[----:B------:R-:W-:Y:S01]  /*45e0*/  IMAD.MOV.U32 R156, RZ, RZ, 0x40 ;  /* 0x00000040ff9c7424 */ /* 0x000fe200078e00ff */
[----:B------:R-:W-:Y:S01]  /*45f0*/  LOP3.LUT R5, R8, 0xff, RZ, 0xc0, !PT ;  /* 0x000000ff08057812 */ /* 0x000fe200078ec0ff */
[----:B------:R-:W-:Y:S01]  /*4600*/  @!P4 FADD.FTZ R188, -R188, -RZ ;  /* 0x800000ffbcbcc221 */ /* 0x000fe20000010100 */
[----:B------:R-:W-:Y:S01]  /*4610*/  ISETP.LE.U32.AND P4, PT, R4, UR20, PT ;  /* 0x0000001404007c0c */ /* 0x000fe2000bf83070 */
[----:B------:R-:W-:Y:S01]  /*4620*/  @!P6 FADD.FTZ R186, -R186, -RZ ;  /* 0x800000ffbabae221 */ /* 0x000fe20000010100 */
[----:B------:R-:W-:Y:S01]  /*4630*/  ISETP.LE.U32.AND P6, PT, R15, UR20, PT ;  /* 0x000000140f007c0c */ /* 0x000fe2000bfc3070 */
[-C--:B------:R-:W-:Y:S01]  /*4640*/  FFMA.FTZ R29, R205, -R170.reuse, R29 ;  /* 0x800000aacd1d7223 */ /* 0x080fe2000001001d */
[----:B------:R-:W-:Y:S01]  /*4650*/  LOP3.LUT R4, R12, 0xff, RZ, 0xc0, !PT ;  /* 0x000000ff0c047812 */ /* 0x000fe200078ec0ff */
[----:B------:R-:W-:Y:S01]  /*4660*/  FFMA.FTZ R26, R198, -R170, R26 ;  /* 0x800000aac61a7223 */ /* 0x000fe2000001001a */
[----:B------:R-:W-:Y:S01]  /*4670*/  @P2 ISETP.GE.AND P1, PT, R246, R210, PT ;  /* 0x000000d2f600220c */ /* 0x000fe20003f26270 */
[-C--:B------:R-:W-:Y:S01]  /*4680*/  FFMA.FTZ R24, R196, -R170.reuse, R24 ;  /* 0x800000aac4187223 */ /* 0x080fe20000010018 */
[--C-:B------:R-:W-:Y:S01]  /*4690*/  SHF.R.U32.HI R14, RZ, 0x10, R8.reuse ;  /* 0x00000010ff0e7819 */ /* 0x100fe20000011608 */
[----:B------:R-:W-:Y:S01]  /*46a0*/  @!P5 FADD.FTZ R189, -R189, -RZ ;  /* 0x800000ffbdbdd221 */ /* 0x000fe20000010100 */
[----:B------:R-:W-:Y:S01]  /*46b0*/  @P2 FSEL R20, R20, -INF , !P1 ;  /* 0xff80000014142808 */ /* 0x000fe20004800000 */
[-C--:B------:R-:W-:Y:S01]  /*46c0*/  FFMA.FTZ R31, R195, -R170.reuse, R31 ;  /* 0x800000aac31f7223 */ /* 0x080fe2000001001f */
[----:B------:R-:W-:Y:S01]  /*46d0*/  @P2 FSEL R22, R22, -INF , !P1 ;  /* 0xff80000016162808 */ /* 0x000fe20004800000 */
[----:B------:R-:W-:Y:S01]  /*46e0*/  @!P4 FADD.FTZ R192, -R192, -RZ ;  /* 0x800000ffc0c0c221 */ /* 0x000fe20000010100 */
[----:B------:R-:W-:Y:S01]  /*46f0*/  ISETP.LE.U32.AND P4, PT, R4, UR20, PT ;  /* 0x0000001404007c0c */ /* 0x000fe2000bf83070 */
[----:B------:R-:W-:Y:S01]  /*4700*/  @!P6 FADD.FTZ R187, -R187, -RZ ;  /* 0x800000ffbbbbe221 */ /* 0x000fe20000010100 */
[----:B------:R-:W-:Y:S01]  /*4710*/  SHF.R.U32.HI R4, RZ, 0x8, R9 ;  /* 0x00000008ff047819 */ /* 0x000fe20000011609 */
[----:B------:R-:W-:Y:S01]  /*4720*/  FFMA.FTZ R20, R20, c[0x0][0x23c], -R115 ;  /* 0x00008f0014147a23 */ /* 0x000fe20000010873 */
[----:B------:R-:W-:Y:S01]  /*4730*/  ISETP.LE.U32.AND P6, PT, R5, UR20, PT ;  /* 0x0000001405007c0c */ /* 0x000fe2000bfc3070 */
[----:B------:R-:W-:Y:S01]  /*4740*/  FFMA.FTZ R22, R22, c[0x0][0x23c], -R109 ;  /* 0x00008f0016167a23 */ /* 0x000fe2000001086d */
[----:B------:R-:W-:Y:S01]  /*4750*/  LOP3.LUT R4, R4, 0xffff, RZ, 0xc0, !PT ;  /* 0x0000ffff04047812 */ /* 0x000fe200078ec0ff */
[-C--:B------:R-:W-:Y:S01]  /*4760*/  FFMA.FTZ R33, R209, -R170.reuse, R33 ;  /* 0x800000aad1217223 */ /* 0x080fe20000010021 */
[----:B------:R-:W-:Y:S01]  /*4770*/  @P2 FSEL R24, R24, -INF , !P1 ;  /* 0xff80000018182808 */ /* 0x000fe20004800000 */
[-C--:B------:R-:W-:Y:S01]  /*4780*/  FFMA.FTZ R35, R200, -R170.reuse, R35 ;  /* 0x800000aac8237223 */ /* 0x080fe20000010023 */
[----:B------:R-:W-:Y:S01]  /*4790*/  @P2 FSEL R26, R26, -INF , !P1 ;  /* 0xff8000001a1a2808 */ /* 0x000fe20004800000 */
[----:B------:R-:W2:Y:S01]  /*47a0*/  MUFU.EX2 R177, R20 ;  /* 0x0000001400b17308 */ /* 0x000ea20000000800 */
[----:B------:R-:W-:Y:S01]  /*47b0*/  ISETP.LE.U32.AND P1, PT, R4, UR20, PT ;  /* 0x0000001404007c0c */ /* 0x000fe2000bf23070 */
[----:B------:R-:W-:Y:S01]  /*47c0*/  FFMA.FTZ R21, R200, -R170, R21 ;  /* 0x800000aac8157223 */ /* 0x000fe20000010015 */
[----:B------:R-:W-:Y:S01]  /*47d0*/  @P2 ISETP.GE.AND P5, PT, R247, R210, PT ;  /* 0x000000d2f700220c */ /* 0x000fe20003fa6270 */
[-C--:B------:R-:W-:Y:S01]  /*47e0*/  FFMA.FTZ R23, R194, -R170.reuse, R23 ;  /* 0x800000aac2177223 */ /* 0x080fe20000010017 */
[----:B------:R-:W-:Y:S01]  /*47f0*/  LOP3.LUT R5, R12, 0xffff, RZ, 0xc0, !PT ;  /* 0x0000ffff0c057812 */ /* 0x000fe200078ec0ff */
[-C--:B------:R-:W-:Y:S01]  /*4800*/  FFMA.FTZ R27, R197, -R170.reuse, R27 ;  /* 0x800000aac51b7223 */ /* 0x080fe2000001001b */
[----:B------:R-:W-:Y:S01]  /*4810*/  LOP3.LUT R4, R14, 0xff, RZ, 0xc0, !PT ;  /* 0x000000ff0e047812 */ /* 0x000fe200078ec0ff */
[-C--:B------:R-:W-:Y:S01]  /*4820*/  FFMA.FTZ R25, R195, -R170.reuse, R25 ;  /* 0x800000aac3197223 */ /* 0x080fe20000010019 */
[----:B------:R-:W-:Y:S01]  /*4830*/  @P2 FSEL R21, R21, -INF , !P5 ;  /* 0xff80000015152808 */ /* 0x000fe20006800000 */
[----:B------:R-:W-:Y:S01]  /*4840*/  @!P6 FADD.FTZ R183, -R183, -RZ ;  /* 0x800000ffb7b7e221 */ /* 0x000fe20000010100 */
[----:B------:R-:W-:Y:S01]  /*4850*/  SHF.R.U32.HI R8, RZ, 0x18, R8 ;  /* 0x00000018ff087819 */ /* 0x000fe20000011608 */
[----:B------:R-:W-:Y:S01]  /*4860*/  @!P4 FADD.FTZ R181, -R181, -RZ ;  /* 0x800000ffb5b5c221 */ /* 0x000fe20000010100 */
[----:B------:R-:W-:Y:S01]  /*4870*/  @P2 FSEL R23, R23, -INF , !P5 ;  /* 0xff80000017172808 */ /* 0x000fe20006800000 */
[----:B------:R-:W-:Y:S01]  /*4880*/  @!P1 FADD.FTZ R182, -R182, -RZ ;  /* 0x800000ffb6b69221 */ /* 0x000fe20000010100 */
[----:B------:R-:W-:Y:S01]  /*4890*/  @P2 FSEL R25, R25, -INF , !P5 ;  /* 0xff80000019192808 */ /* 0x000fe20006800000 */
[----:B------:R-:W-:Y:S01]  /*48a0*/  FFMA.FTZ R21, R21, c[0x0][0x23c], -R115 ;  /* 0x00008f0015157a23 */ /* 0x000fe20000010873 */
[----:B------:R-:W-:Y:S01]  /*48b0*/  @P2 FSEL R27, R27, -INF , !P5 ;  /* 0xff8000001b1b2808 */ /* 0x000fe20006800000 */
[----:B------:R-:W-:Y:S01]  /*48c0*/  FFMA.FTZ R23, R23, c[0x0][0x23c], -R109 ;  /* 0x00008f0017177a23 */ /* 0x000fe2000001086d */
[----:B------:R-:W-:Y:S01]  /*48d0*/  ISETP.LE.U32.AND P5, PT, R4, UR20, PT ;  /* 0x0000001404007c0c */ /* 0x000fe2000bfa3070 */
[----:B------:R-:W-:Y:S01]  /*48e0*/  FFMA.FTZ R25, R25, c[0x0][0x23c], -R108 ;  /* 0x00008f0019197a23 */ /* 0x000fe2000001086c */
[----:B------:R-:W-:Y:S01]  /*48f0*/  SHF.R.U32.HI R4, RZ, 0x8, R5 ;  /* 0x00000008ff047819 */ /* 0x000fe20000011605 */
[--C-:B------:R-:W-:Y:S01]  /*4900*/  FFMA.FTZ R26, R26, c[0x0][0x23c], -R0.reuse ;  /* 0x00008f001a1a7a23 */ /* 0x100fe20000010800 */
[----:B------:R-:W-:Y:S01]  /*4910*/  ISETP.LE.U32.AND P6, PT, R8, UR20, PT ;  /* 0x0000001408007c0c */ /* 0x000fe2000bfc3070 */
[----:B------:R-:W-:Y:S01]  /*4920*/  FFMA.FTZ R27, R27, c[0x0][0x23c], -R0 ;  /* 0x00008f001b1b7a23 */ /* 0x000fe20000010800 */
[----:B------:R-:W-:Y:S01]  /*4930*/  LOP3.LUT R4, R4, 0xffff, RZ, 0xc0, !PT ;  /* 0x0000ffff04047812 */ /* 0x000fe200078ec0ff */
[----:B------:R-:W-:Y:S01]  /*4940*/  FFMA.FTZ R24, R24, c[0x0][0x23c], -R108 ;  /* 0x00008f0018187a23 */ /* 0x000fe2000001086c */
[----:B------:R-:W-:Y:S01]  /*4950*/  SHF.R.U32.HI R5, RZ, 0x10, R12 ;  /* 0x00000010ff057819 */ /* 0x000fe2000001160c */
[----:B------:R-:W-:Y:S01]  /*4960*/  MUFU.EX2 R176, R21 ;  /* 0x0000001500b07308 */ /* 0x000fe20000000800 */
[----:B------:R-:W-:Y:S01]  /*4970*/  ISETP.LE.U32.AND P1, PT, R4, UR20, PT ;  /* 0x0000001404007c0c */ /* 0x000fe2000bf23070 */
[-C--:B------:R-:W-:Y:S01]  /*4980*/  FFMA.FTZ R28, R206, -R170.reuse, R28 ;  /* 0x800000aace1c7223 */ /* 0x080fe2000001001c */
[----:B------:R-:W-:Y:S01]  /*4990*/  LOP3.LUT R5, R5, 0xff, RZ, 0xc0, !PT ;  /* 0x000000ff05057812 */ /* 0x000fe200078ec0ff */
[----:B------:R-:W-:Y:S01]  /*49a0*/  @!P5 FADD.FTZ R185, -R185, -RZ ;  /* 0x800000ffb9b9d221 */ /* 0x000fe20000010100 */
[----:B------:R-:W-:Y:S01]  /*49b0*/  LOP3.LUT R4, R111, 0xff, RZ, 0xc0, !PT ;  /* 0x000000ff6f047812 */ /* 0x000fe200078ec0ff */
[-C--:B------:R-:W-:Y:S01]  /*49c0*/  FFMA.FTZ R30, R196, -R170.reuse, R30 ;  /* 0x800000aac41e7223 */ /* 0x080fe2000001001e */
[----:B------:R-:W-:Y:S01]  /*49d0*/  ISETP.LE.U32.AND P5, PT, R5, UR20, PT ;  /* 0x0000001405007c0c */ /* 0x000fe2000bfa3070 */
[----:B------:R-:W-:Y:S01]  /*49e0*/  @!P6 FADD.FTZ R184, -R184, -RZ ;  /* 0x800000ffb8b8e221 */ /* 0x000fe20000010100 */
[----:B------:R-:W-:Y:S01]  /*49f0*/  ISETP.LE.U32.AND P6, PT, R4, UR20, PT ;  /* 0x0000001404007c0c */ /* 0x000fe2000bfc3070 */
[----:B------:R-:W4:Y:S01]  /*4a00*/  MUFU.EX2 R174, R23 ;  /* 0x0000001700ae7308 */ /* 0x000f220000000800 */
[--C-:B------:R-:W-:Y:S01]  /*4a10*/  SHF.R.U32.HI R4, RZ, 0x18, R111.reuse ;  /* 0x00000018ff047819 */ /* 0x100fe2000001166f */
[-C--:B------:R-:W-:Y:S01]  /*4a20*/  FFMA.FTZ R32, R208, -R170.reuse, R32 ;  /* 0x800000aad0207223 */ /* 0x080fe20000010020 */
[----:B------:R-:W-:Y:S01]  /*4a30*/  SHF.R.U32.HI R12, RZ, 0x18, R12 ;  /* 0x00000018ff0c7819 */ /* 0x000fe2000001160c */
[----:B------:R-:W-:Y:S01]  /*4a40*/  @!P1 FADD.FTZ R180, -R180, -RZ ;  /* 0x800000ffb4b49221 */ /* 0x000fe20000010100 */
[----:B------:R-:W-:Y:S01]  /*4a50*/  ISETP.LE.U32.AND P1, PT, R4, UR20, PT ;  /* 0x0000001404007c0c */ /* 0x000fe2000bf23070 */
[----:B------:R-:W-:Y:S01]  /*4a60*/  FFMA.FTZ R34, R201, -R170, R34 ;  /* 0x800000aac9227223 */ /* 0x000fe20000010022 */
[----:B------:R-:W-:Y:S02]  /*4a70*/  LOP3.LUT R4, R111, 0xffff, RZ, 0xc0, !PT ;  /* 0x0000ffff6f047812 */ /* 0x000fe400078ec0ff */
[----:B------:R-:W-:Y:S01]  /*4a80*/  ISETP.LE.U32.AND P4, PT, R12, UR20, PT ;  /* 0x000000140c007c0c */ /* 0x000fe2000bf83070 */
[----:B-1----:R-:W-:Y:S01]  /*4a90*/  @!P5 FADD.FTZ R179, -R179, -RZ ;  /* 0x800000ffb3b3d221 */ /* 0x002fe20000010100 */
[----:B------:R-:W-:Y:S01]  /*4aa0*/  SHF.R.U32.HI R4, RZ, 0x8, R4 ;  /* 0x00000008ff047819 */ /* 0x000fe20000011604 */
[----:B------:R-:W1:Y:S01]  /*4ab0*/  MUFU.EX2 R175, R22 ;  /* 0x0000001600af7308 */ /* 0x000e620000000800 */
[-C--:B------:R-:W-:Y:S01]  /*4ac0*/  @P2 ISETP.GE.AND P5, PT, R248, R210.reuse, PT ;  /* 0x000000d2f800220c */ /* 0x080fe20003fa6270 */
[----:B--2---:R-:W-:Y:S01]  /*4ad0*/  @!P6 FADD.FTZ R177, -R177, -RZ ;  /* 0x800000ffb1b1e221 */ /* 0x004fe20000010100 */
[----:B------:R-:W-:Y:S02]  /*4ae0*/  LOP3.LUT R4, R4, 0xffff, RZ, 0xc0, !PT ;  /* 0x0000ffff04047812 */ /* 0x000fe400078ec0ff */
[----:B------:R-:W-:Y:S02]  /*4af0*/  @P2 FSEL R28, R28, -INF , !P5 ;  /* 0xff8000001c1c2808 */ /* 0x000fe40006800000 */
[----:B------:R-:W-:Y:S02]  /*4b00*/  @P2 FSEL R30, R30, -INF , !P5 ;  /* 0xff8000001e1e2808 */ /* 0x000fe40006800000 */
[----:B------:R-:W-:Y:S01]  /*4b10*/  @P2 FSEL R32, R32, -INF , !P5 ;  /* 0xff80000020202808 */ /* 0x000fe20006800000 */
[----:B------:R-:W-:Y:S01]  /*4b20*/  @!P4 FADD.FTZ R178, -R178, -RZ ;  /* 0x800000ffb2b2c221 */ /* 0x000fe20000010100 */
[----:B------:R-:W-:Y:S01]  /*4b30*/  @P2 FSEL R34, R34, -INF , !P5 ;  /* 0xff80000022222808 */ /* 0x000fe20006800000 */
[----:B------:R-:W-:Y:S01]  /*4b40*/  MUFU.EX2 R172, R25 ;  /* 0x0000001900ac7308 */ /* 0x000fe20000000800 */
[----:B------:R-:W-:Y:S01]  /*4b50*/  ISETP.LE.U32.AND P5, PT, R4, UR20, PT ;  /* 0x0000001404007c0c */ /* 0x000fe2000bfa3070 */
[----:B----4-:R-:W-:Y:S01]  /*4b60*/  @!P1 FADD.FTZ R174, -R174, -RZ ;  /* 0x800000ffaeae9221 */ /* 0x010fe20000010100 */
[----:B------:R-:W-:Y:S01]  /*4b70*/  SHF.R.U32.HI R4, RZ, 0x10, R111 ;  /* 0x00000010ff047819 */ /* 0x000fe2000001166f */
[----:B------:R-:W-:Y:S01]  /*4b80*/  FFMA.FTZ R32, R32, c[0x0][0x23c], -R115 ;  /* 0x00008f0020207a23 */ /* 0x000fe20000010873 */
[----:B------:R-:W-:Y:S01]  /*4b90*/  LOP3.LUT R5, R110, 0xff, RZ, 0xc0, !PT ;  /* 0x000000ff6e057812 */ /* 0x000fe200078ec0ff */
[----:B------:R-:W-:Y:S01]  /*4ba0*/  FFMA.FTZ R30, R30, c[0x0][0x23c], -R0 ;  /* 0x00008f001e1e7a23 */ /* 0x000fe20000010800 */
[----:B------:R-:W-:Y:S01]  /*4bb0*/  @P2 ISETP.GE.AND P4, PT, R249, R210, PT ;  /* 0x000000d2f900220c */ /* 0x000fe20003f86270 */
[----:B------:R-:W-:Y:S01]  /*4bc0*/  FFMA.FTZ R34, R34, c[0x0][0x23c], -R109 ;  /* 0x00008f0022227a23 */ /* 0x000fe2000001086d */
[----:B------:R-:W-:Y:S01]  /*4bd0*/  LOP3.LUT R4, R4, 0xff, RZ, 0xc0, !PT ;  /* 0x000000ff04047812 */ /* 0x000fe200078ec0ff */
[----:B------:R-:W-:Y:S01]  /*4be0*/  MUFU.EX2 R171, R26 ;  /* 0x0000001a00ab7308 */ /* 0x000fe20000000800 */
[----:B------:R-:W-:Y:S01]  /*4bf0*/  ISETP.LE.U32.AND P6, PT, R5, UR20, PT ;  /* 0x0000001405007c0c */ /* 0x000fe2000bfc3070 */
[----:B------:R-:W-:Y:S01]  /*4c00*/  FFMA.FTZ R28, R28, c[0x0][0x23c], -R108 ;  /* 0x00008f001c1c7a23 */ /* 0x000fe2000001086c */
[----:B------:R-:W-:Y:S01]  /*4c10*/  LOP3.LUT R5, R110, 0xffff, RZ, 0xc0, !PT ;  /* 0x0000ffff6e057812 */ /* 0x000fe200078ec0ff */
[----:B------:R-:W-:Y:S01]  /*4c20*/  @!P5 FADD.FTZ R176, -R176, -RZ ;  /* 0x800000ffb0b0d221 */ /* 0x000fe20000010100 */
[----:B------:R-:W-:Y:S02]  /*4c30*/  @P2 FSEL R29, R29, -INF , !P4 ;  /* 0xff8000001d1d2808 */ /* 0x000fe40006000000 */
[----:B------:R-:W-:Y:S02]  /*4c40*/  @P2 FSEL R31, R31, -INF , !P4 ;  /* 0xff8000001f1f2808 */ /* 0x000fe40006000000 */
[----:B------:R-:W-:Y:S01]  /*4c50*/  @P2 FSEL R33, R33, -INF , !P4 ;  /* 0xff80000021212808 */ /* 0x000fe20006000000 */
[----:B------:R-:W2:Y:S01]  /*4c60*/  MUFU.EX2 R123, R27 ;  /* 0x0000001b007b7308 */ /* 0x000ea20000000800 */
[----:B------:R-:W-:Y:S01]  /*4c70*/  @P2 FSEL R35, R35, -INF , !P4 ;  /* 0xff80000023232808 */ /* 0x000fe20006000000 */
[----:B------:R-:W-:Y:S01]  /*4c80*/  FFMA.FTZ R0, R31, c[0x0][0x23c], -R0 ;  /* 0x00008f001f007a23 */ /* 0x000fe20000010800 */
[----:B------:R-:W-:Y:S01]  /*4c90*/  ISETP.LE.U32.AND P4, PT, R4, UR20, PT ;  /* 0x0000001404007c0c */ /* 0x000fe2000bf83070 */
[----:B------:R-:W-:Y:S01]  /*4ca0*/  FFMA.FTZ R115, R33, c[0x0][0x23c], -R115 ;  /* 0x00008f0021737a23 */ /* 0x000fe20000010873 */
[----:B------:R-:W-:Y:S01]  /*4cb0*/  SHF.R.U32.HI R4, RZ, 0x18, R110 ;  /* 0x00000018ff047819 */ /* 0x000fe2000001166e */
[----:B------:R-:W-:Y:S01]  /*4cc0*/  FFMA.FTZ R109, R35, c[0x0][0x23c], -R109 ;  /* 0x00008f00236d7a23 */ /* 0x000fe2000001086d */
[----:B------:R-:W-:Y:S01]  /*4cd0*/  SHF.R.U32.HI R5, RZ, 0x8, R5 ;  /* 0x00000008ff057819 */ /* 0x000fe20000011605 */
[----:B------:R-:W-:Y:S01]  /*4ce0*/  FFMA.FTZ R108, R29, c[0x0][0x23c], -R108 ;  /* 0x00008f001d6c7a23 */ /* 0x000fe2000001086c */
[----:B------:R-:W-:Y:S01]  /*4cf0*/  SHF.R.U32.HI R110, RZ, 0x10, R110 ;  /* 0x00000010ff6e7819 */ /* 0x000fe2000001166e */
[----:B------:R-:W4:Y:S01]  /*4d00*/  MUFU.EX2 R119, R115 ;  /* 0x0000007300777308 */ /* 0x000f220000000800 */
[----:B------:R-:W-:Y:S02]  /*4d10*/  ISETP.LE.U32.AND P5, PT, R4, UR20, PT ;  /* 0x0000001404007c0c */ /* 0x000fe4000bfa3070 */
[----:B------:R-:W-:Y:S02]  /*4d20*/  LOP3.LUT R4, R5, 0xffff, RZ, 0xc0, !PT ;  /* 0x0000ffff05047812 */ /* 0x000fe400078ec0ff */
[----:B------:R-:W-:Y:S01]  /*4d30*/  LOP3.LUT R110, R110, 0xff, RZ, 0xc0, !PT ;  /* 0x000000ff6e6e7812 */ /* 0x000fe200078ec0ff */
[----:B-1----:R-:W-:Y:S01]  /*4d40*/  @!P4 FADD.FTZ R175, -R175, -RZ ;  /* 0x800000ffafafc221 */ /* 0x002fe20000010100 */
[----:B------:R-:W-:Y:S02]  /*4d50*/  ISETP.LE.U32.AND P1, PT, R4, UR20, PT ;  /* 0x0000001404007c0c */ /* 0x000fe4000bf23070 */
[----:B------:R-:W-:Y:S01]  /*4d60*/  ISETP.LE.U32.AND P4, PT, R110, UR20, PT ;  /* 0x000000146e007c0c */ /* 0x000fe2000bf83070 */
[----:B------:R1:W-:Y:S01]  /*4d70*/  MUFU.EX2 R115, R0 ;  /* 0x0000000000737308 */ /* 0x0003e20000000800 */
[----:B------:R-:W-:Y:S02]  /*4d80*/  SHF.R.U32.HI R4, RZ, 0x8, R202 ;  /* 0x00000008ff047819 */ /* 0x000fe400000116ca */
[----:B------:R-:W-:Y:S01]  /*4d90*/  LOP3.LUT R8, R10, 0xffff, RZ, 0xc0, !PT ;  /* 0x0000ffff0a087812 */ /* 0x000fe200078ec0ff */
[----:B--2---:R-:W-:Y:S01]  /*4da0*/  @!P5 FADD.FTZ R123, -R123, -RZ ;  /* 0x800000ff7b7bd221 */ /* 0x004fe20000010100 */
[----:B------:R-:W-:Y:S02]  /*4db0*/  LOP3.LUT R4, R4, 0xffff, RZ, 0xc0, !PT ;  /* 0x0000ffff04047812 */ /* 0x000fe400078ec0ff */
[----:B------:R-:W-:Y:S02]  /*4dc0*/  LOP3.LUT R5, R203, 0xff, RZ, 0xc0, !PT ;  /* 0x000000ffcb057812 */ /* 0x000fe400078ec0ff */
[----:B------:R-:W-:Y:S01]  /*4dd0*/  LOP3.LUT R7, R10, 0xff, RZ, 0xc0, !PT ;  /* 0x000000ff0a077812 */ /* 0x000fe200078ec0ff */
[----:B------:R-:W-:Y:S01]  /*4de0*/  @!P1 FADD.FTZ R172, -R172, -RZ ;  /* 0x800000ffacac9221 */ /* 0x000fe20000010100 */
[----:B------:R-:W-:Y:S01]  /*4df0*/  ISETP.LE.U32.AND P1, PT, R4, UR20, PT ;  /* 0x0000001404007c0c */ /* 0x000fe2000bf23070 */
[----:B------:R-:W-:Y:S01]  /*4e00*/  @!P4 FADD.FTZ R171, -R171, -RZ ;  /* 0x800000ffababc221 */ /* 0x000fe20000010100 */
[----:B------:R-:W-:Y:S01]  /*4e10*/  SHF.R.U32.HI R4, RZ, 0x8, R8 ;  /* 0x00000008ff047819 */ /* 0x000fe20000011608 */
[----:B------:R-:W2:Y:S01]  /*4e20*/  MUFU.EX2 R118, R34 ;  /* 0x0000002200767308 */ /* 0x000ea20000000800 */
[----:B------:R-:W-:Y:S02]  /*4e30*/  ISETP.LE.U32.AND P4, PT, R5, UR20, PT ;  /* 0x0000001405007c0c */ /* 0x000fe4000bf83070 */
[----:B------:R-:W-:Y:S02]  /*4e40*/  LOP3.LUT R5, R4, 0xffff, RZ, 0xc0, !PT ;  /* 0x0000ffff04057812 */ /* 0x000fe400078ec0ff */
[----:B------:R-:W-:Y:S02]  /*4e50*/  F2FP.RELU.BF16.PACK_AB R4, R190, R193 ;  /* 0x000000c1be04723e */ /* 0x000fe400000018ff */
[----:B------:R-:W-:Y:S02]  /*4e60*/  ISETP.LE.U32.AND P5, PT, R7, UR20, PT ;  /* 0x0000001407007c0c */ /* 0x000fe4000bfa3070 */
[----:B------:R-:W-:Y:S01]  /*4e70*/  F2FP.RELU.BF16.PACK_AB R7, R189, R191 ;  /* 0x000000bfbd07723e */ /* 0x000fe200000018ff */
[----:B------:R3:W-:Y:S01]  /*4e80*/  STS [R211+0xe000], R4 ;  /* 0x00e00004d3007388 */ /* 0x0007e20000000800 */
[--C-:B------:R-:W-:Y:S01]  /*4e90*/  SHF.R.U32.HI R6, RZ, 0x10, R10.reuse ;  /* 0x00000010ff067819 */ /* 0x100fe2000001160a */
[----:B----4-:R-:W-:Y:S01]  /*4ea0*/  @!P1 FADD.FTZ R119, -R119, -RZ ;  /* 0x800000ff77779221 */ /* 0x010fe20000010100 */
[----:B-1----:R-:W-:Y:S01]  /*4eb0*/  F2FP.RELU.BF16.PACK_AB R0, R178, R179 ;  /* 0x000000b3b200723e */ /* 0x002fe200000018ff */
[----:B------:R1:W-:Y:S01]  /*4ec0*/  STS [R211+0xe400], R7 ;  /* 0x00e40007d3007388 */ /* 0x0003e20000000800 */
[----:B------:R-:W-:Y:S01]  /*4ed0*/  LOP3.LUT R6, R6, 0xff, RZ, 0xc0, !PT ;  /* 0x000000ff06067812 */ /* 0x000fe200078ec0ff */
[----:B------:R-:W4:Y:S01]  /*4ee0*/  MUFU.EX2 R120, R32 ;  /* 0x0000002000787308 */ /* 0x000f220000000800 */
[----:B------:R-:W-:Y:S01]  /*4ef0*/  SHF.R.U32.HI R9, RZ, 0x18, R10 ;  /* 0x00000018ff097819 */ /* 0x000fe2000001160a */
[----:B------:R4:W-:Y:S01]  /*4f00*/  STS [R218+0xe400], R0 ;  /* 0x00e40000da007388 */ /* 0x0009e20000000800 */
[----:B------:R-:W-:Y:S02]  /*4f10*/  ISETP.LE.U32.AND P1, PT, R6, UR20, PT ;  /* 0x0000001406007c0c */ /* 0x000fe4000bf23070 */
[----:B------:R-:W-:Y:S02]  /*4f20*/  F2FP.RELU.BF16.PACK_AB R6, R186, R188 ;  /* 0x000000bcba06723e */ /* 0x000fe400000018ff */
[----:B------:R-:W-:Y:S01]  /*4f30*/  SEL R156, R156, 0xffffffc0, !P3 ;  /* 0xffffffc09c9c7807 */ /* 0x000fe20005800000 */
[----:B--2---:R-:W-:Y:S01]  /*4f40*/  @!P4 FADD.FTZ R118, -R118, -RZ ;  /* 0x800000ff7676c221 */ /* 0x004fe20000010100 */
[----:B------:R-:W-:Y:S01]  /*4f50*/  ISETP.LE.U32.AND P4, PT, R5, UR20, PT ;  /* 0x0000001405007c0c */ /* 0x000fe2000bf83070 */
[----:B------:R-:W2:Y:S01]  /*4f60*/  MUFU.EX2 R173, R24 ;  /* 0x0000001800ad7308 */ /* 0x000ea20000000800 */
[----:B------:R-:W-:Y:S02]  /*4f70*/  F2FP.RELU.BF16.PACK_AB R5, R187, R192 ;  /* 0x000000c0bb05723e */ /* 0x000fe400000018ff */
[----:B---3--:R-:W-:Y:S07]  /*4f80*/  F2FP.RELU.BF16.PACK_AB R4, R180, R181 ;  /* 0x000000b5b404723e */ /* 0x008fee00000018ff */
[----:B------:R-:W3:Y:S01]  /*4f90*/  MUFU.EX2 R116, R109 ;  /* 0x0000006d00747308 */ /* 0x000ee20000000800 */
[----:B-1----:R-:W-:Y:S01]  /*4fa0*/  F2FP.RELU.BF16.PACK_AB R7, R182, R183 ;  /* 0x000000b7b607723e */ /* 0x002fe200000018ff */
[----:B------:R1:W-:Y:S01]  /*4fb0*/  STS [R218+0xe000], R4 ;  /* 0x00e00004da007388 */ /* 0x0003e20000000800 */
[----:B----4-:R-:W-:Y:S01]  /*4fc0*/  @!P0 FADD.FTZ R120, -R120, -RZ ;  /* 0x800000ff78788221 */ /* 0x010fe20000010100 */
[----:B------:R-:W-:Y:S02]  /*4fd0*/  ISETP.LE.U32.AND P0, PT, R9, UR20, PT ;  /* 0x0000001409007c0c */ /* 0x000fe4000bf03070 */
[----:B------:R4:W-:Y:S02]  /*4fe0*/  STS [R211+0xf000], R6 ;  /* 0x00f00006d3007388 */ /* 0x0009e40000000800 */
[----:B------:R-:W-:Y:S02]  /*4ff0*/  F2FP.RELU.BF16.PACK_AB R0, R119, R120 ;  /* 0x000000787700723e */ /* 0x000fe400000018ff */
[----:B------:R-:W4:Y:S01]  /*5000*/  MUFU.EX2 R122, R28 ;  /* 0x0000001c007a7308 */ /* 0x000f220000000800 */
[----:B------:R4:W-:Y:S01]  /*5010*/  STS [R211+0xf400], R5 ;  /* 0x00f40005d3007388 */ /* 0x0009e20000000800 */
[----:B--2---:R-:W-:Y:S01]  /*5020*/  @!P6 FADD.FTZ R173, -R173, -RZ ;  /* 0x800000ffadade221 */ /* 0x004fe20000010100 */
[----:B------:R-:W-:Y:S02]  /*5030*/  ISETP.LE.U32.AND P6, PT, R204, UR20, PT ;  /* 0x00000014cc007c0c */ /* 0x000fe4000bfc3070 */
[----:B------:R2:W-:Y:S02]  /*5040*/  STS [R218+0xf000], R7 ;  /* 0x00f00007da007388 */ /* 0x0005e40000000800 */
[----:B------:R-:W-:Y:S01]  /*5050*/  @!P0 FADD.FTZ R115, -R115, -RZ ;  /* 0x800000ff73738221 */ /* 0x000fe20000010100 */
[----:B------:R-:W-:Y:S02]  /*5060*/  FSETP.GE.FTZ.AND P0, PT, R180, RZ, PT ;  /* 0x000000ffb400720b */ /* 0x000fe40003f16000 */
[----:B------:R-:W2:Y:S06]  /*5070*/  MUFU.EX2 R117, R30 ;  /* 0x0000001e00757308 */ /* 0x000eac0000000800 */
[----:B---3--:R-:W-:Y:S01]  /*5080*/  @!P6 FADD.FTZ R116, -R116, -RZ ;  /* 0x800000ff7474e221 */ /* 0x008fe20000010100 */
[C---:B-1----:R-:W-:Y:S03]  /*5090*/  F2FP.RELU.BF16.PACK_AB R4, R174.reuse, R175 ;  /* 0x000000afae04723e */ /* 0x042fe600000018ff */
[----:B------:R-:W1:Y:S01]  /*50a0*/  MUFU.EX2 R121, R108 ;  /* 0x0000006c00797308 */ /* 0x000e620000000800 */
[----:B------:R-:W-:Y:S02]  /*50b0*/  FSETP.GE.FTZ.AND P6, PT, R174, RZ, PT ;  /* 0x000000ffae00720b */ /* 0x000fe40003fd6000 */
[----:B----4-:R-:W-:Y:S01]  /*50c0*/  F2FP.RELU.BF16.PACK_AB R6, R184, R185 ;  /* 0x000000b9b806723e */ /* 0x010fe200000018ff */
[----:B------:R-:W-:Y:S01]  /*50d0*/  @!P5 FADD.FTZ R122, -R122, -RZ ;  /* 0x800000ff7a7ad221 */ /* 0x000fe20000010100 */
[----:B------:R-:W-:Y:S02]  /*50e0*/  FSETP.GE.FTZ.AND P5, PT, R193, RZ, PT ;  /* 0x000000ffc100720b */ /* 0x000fe40003fb6000 */
[----:B------:R-:W-:Y:S01]  /*50f0*/  F2FP.RELU.BF16.PACK_AB R5, R176, R177 ;  /* 0x000000b1b005723e */ /* 0x000fe200000018ff */
[----:B------:R3:W-:Y:S01]  /*5100*/  STS [R218+0xf400], R6 ;  /* 0x00f40006da007388 */ /* 0x0007e20000000800 */
[----:B--2---:R-:W-:Y:S03]  /*5110*/  F2FP.RELU.BF16.PACK_AB R7, R172, R173 ;  /* 0x000000adac07723e */ /* 0x004fe600000018ff */
[----:B------:R2:W-:Y:S01]  /*5120*/  STS [R216+0xe000], R5 ;  /* 0x00e00005d8007388 */ /* 0x0005e20000000800 */
[----:B------:R-:W-:Y:S01]  /*5130*/  @!P1 FADD.FTZ R117, -R117, -RZ ;  /* 0x800000ff75759221 */ /* 0x000fe20000010100 */
[----:B------:R-:W-:Y:S02]  /*5140*/  FSETP.GE.FTZ.AND P1, PT, R181, RZ, PT ;  /* 0x000000ffb500720b */ /* 0x000fe40003f36000 */
[----:B------:R4:W-:Y:S04]  /*5150*/  STS [R216+0xe400], R4 ;  /* 0x00e40004d8007388 */ /* 0x0009e80000000800 */
[----:B------:R4:W-:Y:S01]  /*5160*/  STS [R217+0xe000], R0 ;  /* 0x00e00000d9007388 */ /* 0x0009e20000000800 */
[----:B-1----:R-:W-:Y:S01]  /*5170*/  @!P4 FADD.FTZ R121, -R121, -RZ ;  /* 0x800000ff7979c221 */ /* 0x002fe20000010100 */
[----:B------:R-:W-:Y:S01]  /*5180*/  FSETP.GE.FTZ.AND P4, PT, R190, RZ, PT ;  /* 0x000000ffbe00720b */ /* 0x000fe20003f96000 */
[----:B------:R-:W-:Y:S01]  /*5190*/  IMAD.IADD R108, R159, 0x1, R156 ;  /* 0x000000019f6c7824 */ /* 0x000fe200078e029c */
[----:B---3--:R-:W-:Y:S02]  /*51a0*/  F2FP.RELU.BF16.PACK_AB R6, R123, R171 ;  /* 0x000000ab7b06723e */ /* 0x008fe400000018ff */
[----:B--2---:R-:W-:Y:S02]  /*51b0*/  F2FP.RELU.BF16.PACK_AB R5, R116, R118 ;  /* 0x000000767405723e */ /* 0x004fe400000018ff */
[----:B----4-:R-:W-:Y:S03]  /*51c0*/  F2FP.RELU.BF16.PACK_AB R4, R121, R122 ;  /* 0x0000007a7904723e */ /* 0x010fe600000018ff */
[----:B------:R-:W-:Y:S01]  /*51d0*/  STS [R217+0xe400], R5 ;  /* 0x00e40005d9007388 */ /* 0x000fe20000000800 */
[----:B------:R-:W-:Y:S03]  /*51e0*/  F2FP.RELU.BF16.PACK_AB R0, R115, R117 ;  /* 0x000000757300723e */ /* 0x000fe600000018ff */
[----:B------:R-:W-:Y:S04]  /*51f0*/  STS [R216+0xf000], R7 ;  /* 0x00f00007d8007388 */ /* 0x000fe80000000800 */
[----:B------:R-:W-:Y:S04]  /*5200*/  STS [R216+0xf400], R6 ;  /* 0x00f40006d8007388 */ /* 0x000fe80000000800 */
[----:B------:R-:W-:Y:S04]  /*5210*/  STS [R217+0xf000], R4 ;  /* 0x00f00004d9007388 */ /* 0x000fe80000000800 */
[----:B------:R1:W-:Y:S04]  /*5220*/  STS [R217+0xf400], R0 ;  /* 0x00f40000d9007388 */ /* 0x0003e80000000800 */
[----:B------:R-:W2:Y:S08]  /*5230*/  LDSM.16.M88.4 R32, [R159+0x4000] ;  /* 0x004000009f20783b */ /* 0x000eb00000000200 */
[----:B------:R-:W3:Y:S08]  /*5240*/  LDSM.16.M88.4 R28, [R159+0x5000] ;  /* 0x005000009f1c783b */ /* 0x000ef00000000200 */
[----:B------:R-:W4:Y:S01]  /*5250*/  LDSM.16.M88.4 R100, [R162+0x4000] ;  /* 0x00400000a264783b */ /* 0x000f220000000200 */
[----:B-1----:R-:W-:Y:S07]  /*5260*/  IMAD.IADD R0, R156, 0x1, R162 ;  /* 0x000000019c007824 */ /* 0x002fee00078e02a2 */
[----:B------:R-:W1:Y:S01]  /*5270*/  LDSM.16.M88.4 R104, [R162+0x5000] ;  /* 0x00500000a268783b */ /* 0x000e620000000200 */
[-C--:B--2---:R-:W-:Y:S08]  /*5280*/  HMMA.16816.F32.BF16 R4, R32, R124.reuse, RZ ;  /* 0x0000007c2004723c */ /* 0x084ff000000418ff */
[C---:B---3--:R-:W-:Y:S08]  /*5290*/  HMMA.16816.F32.BF16 R8, R28.reuse, R124, RZ ;  /* 0x0000007c1c08723c */ /* 0x048ff000000418ff */
[-C--:B------:R-:W-:Y:S08]  /*52a0*/  HMMA.16816.F32.BF16 R12, R28, R126.reuse, RZ ;  /* 0x0000007e1c0c723c */ /* 0x080ff000000418ff */
[C---:B------:R-:W-:Y:S08]  /*52b0*/  HMMA.16816.F32.BF16 R16, R32.reuse, R126, RZ ;  /* 0x0000007e2010723c */ /* 0x040ff000000418ff */
[-C--:B------:R-:W-:Y:S08]  /*52c0*/  HMMA.16816.F32.BF16 R20, R32, R128.reuse, RZ ;  /* 0x000000802014723c */ /* 0x080ff000000418ff */
[C---:B------:R-:W-:Y:S08]  /*52d0*/  HMMA.16816.F32.BF16 R24, R28.reuse, R128, RZ ;  /* 0x000000801c18723c */ /* 0x040ff000000418ff */
[-C--:B------:R-:W-:Y:S08]  /*52e0*/  HMMA.16816.F32.BF16 R28, R28, R130.reuse, RZ ;  /* 0x000000821c1c723c */ /* 0x080ff000000418ff */
[----:B------:R-:W-:Y:S08]  /*52f0*/  HMMA.16816.F32.BF16 R32, R32, R130, RZ ;  /* 0x000000822020723c */ /* 0x000ff000000418ff */
[-C--:B----4-:R-:W-:Y:S08]  /*5300*/  HMMA.16816.F32.BF16 R4, R100, R132.reuse, R4 ;  /* 0x000000846404723c */ /* 0x090ff00000041804 */
        /* <DEDUP_REMOVED lines=8> */
[----:B------:R-:W2:Y:S08]  /*5390*/  LDSM.16.M88.4 R108, [R108+0x5000] ;  /* 0x005000006c6c783b */ /* 0x000eb00000000200 */
[----:B------:R-:W3:Y:S01]  /*53a0*/  LDSM.16.M88.4 R100, [R0+0x4000] ;  /* 0x004000000064783b */ /* 0x000ee20000000200 */
        /* <DEDUP_REMOVED lines=8> */
[----:B------:R-:W-:Y:S08]  /*5430*/  HMMA.16816.F32.BF16 R32, R104, R146, R32 ;  /* 0x000000926820723c */ /* 0x000ff00000041820 */
[-C--:B---3--:R-:W-:Y:S11]  /*5440*/  HMMA.16816.F32.BF16 R4, R100, R148.reuse, R4 ;  /* 0x000000946404723c */ /* 0x088ff60000041804 */
[----:B------:R-:W-:Y:S11]  /*5450*/  @!UPT UIADD3 URZ, URZ, URZ, URZ ;  /* 0x0000003f3f3ff290 */ /* 0x000ff6000fffe03f */
[----:B------:R-:W-:Y:S02]  /*5460*/  @!UPT UIADD3 URZ, URZ, URZ, URZ ;  /* 0x0000003f3f3ff290 */ /* 0x000fe4000fffe03f */
[----:B------:R-:W-:Y:S01]  /*5470*/  FADD.FTZ R5, -R114, R5 ;  /* 0x0000000572057221 */ /* 0x000fe20000010100 */
[C---:B-1----:R-:W-:Y:S04]  /*5480*/  HMMA.16816.F32.BF16 R8, R108.reuse, R148, R8 ;  /* 0x000000946c08723c */ /* 0x042fe80000041808 */
[-C--:B------:R-:W-:Y:S02]  /*5490*/  FSEL R5, R5, R114.reuse, P4 ;  /* 0x0000007205057208 */ /* 0x080fe40002000000 */
[----:B------:R-:W-:Y:S02]  /*54a0*/  FSETP.GE.FTZ.AND P4, PT, R120, RZ, PT ;  /* 0x000000ff7800720b */ /* 0x000fe40003f96000 */
[-C--:B------:R-:W-:Y:S01]  /*54b0*/  HMMA.16816.F32.BF16 R12, R108, R150.reuse, R12 ;  /* 0x000000966c0c723c */ /* 0x080fe2000004180c */
[----:B------:R-:W-:Y:S03]  /*54c0*/  FMUL.FTZ R190, R190, R5 ;  /* 0x00000005bebe7220 */ /* 0x000fe60000410000 */
[C---:B------:R-:W-:Y:S04]  /*54d0*/  FADD.FTZ R5, -R113.reuse, R7 ;  /* 0x0000000771057221 */ /* 0x040fe80000010100 */
[C---:B------:R-:W-:Y:S08]  /*54e0*/  HMMA.16816.F32.BF16 R16, R100.reuse, R150, R16 ;  /* 0x000000966410723c */ /* 0x040ff00000041810 */
[-C--:B------:R-:W-:Y:S08]  /*54f0*/  HMMA.16816.F32.BF16 R20, R100, R152.reuse, R20 ;  /* 0x000000986414723c */ /* 0x080ff00000041814 */
[C---:B------:R-:W-:Y:S01]  /*5500*/  FADD.FTZ R12, -R112.reuse, R12 ;  /* 0x0000000c700c7221 */ /* 0x040fe20000010100 */
[C---:B------:R-:W-:Y:S03]  /*5510*/  HMMA.16816.F32.BF16 R24, R108.reuse, R152, R24 ;  /* 0x000000986c18723c */ /* 0x040fe60000041818 */
[----:B------:R-:W-:Y:S04]  /*5520*/  FADD.FTZ R13, -R112, R13 ;  /* 0x0000000d700d7221 */ /* 0x000fe80000010100 */
[----:B------:R-:W-:Y:S01]  /*5530*/  FADD.FTZ R0, -R114, R17 ;  /* 0x0000001172007221 */ /* 0x000fe20000010100 */
[-C--:B------:R-:W-:Y:S01]  /*5540*/  HMMA.16816.F32.BF16 R28, R108, R154.reuse, R28 ;  /* 0x0000009a6c1c723c */ /* 0x080fe2000004181c */
[----:B------:R-:W-:Y:S03]  /*5550*/  FADD.FTZ R18, -R113, R18 ;  /* 0x0000001271127221 */ /* 0x000fe60000010100 */
[----:B------:R-:W-:Y:S02]  /*5560*/  FSEL R0, R0, R114, P0 ;  /* 0x0000007200007208 */ /* 0x000fe40000000000 */
[----:B------:R-:W-:Y:S01]  /*5570*/  FSETP.GE.FTZ.AND P0, PT, R177, RZ, PT ;  /* 0x000000ffb100720b */ /* 0x000fe20003f16000 */
[----:B------:R-:W-:Y:S01]  /*5580*/  FADD.FTZ R20, -R114, R20 ;  /* 0x0000001472147221 */ /* 0x000fe20000010100 */
[----:B------:R-:W-:Y:S01]  /*5590*/  HMMA.16816.F32.BF16 R32, R100, R154, R32 ;  /* 0x0000009a6420723c */ /* 0x000fe20000041820 */
[----:B------:R-:W-:Y:S03]  /*55a0*/  FMUL.FTZ R180, R180, R0 ;  /* 0x00000000b4b47220 */ /* 0x000fe60000410000 */
[----:B------:R-:W-:Y:S01]  /*55b0*/  FADD.FTZ R0, -R113, R6 ;  /* 0x0000000671007221 */ /* 0x000fe20000010100 */
[-C--:B------:R-:W-:Y:S01]  /*55c0*/  FSEL R20, R20, R114.reuse, P0 ;  /* 0x0000007214147208 */ /* 0x080fe20000000000 */
[C---:B------:R-:W-:Y:S01]  /*55d0*/  FADD.FTZ R21, -R114.reuse, R21 ;  /* 0x0000001572157221 */ /* 0x040fe20000010100 */
[----:B------:R-:W-:Y:S01]  /*55e0*/  FSETP.GE.FTZ.AND P0, PT, R191, RZ, PT ;  /* 0x000000ffbf00720b */ /* 0x000fe20003f16000 */
[C---:B------:R-:W-:Y:S04]  /*55f0*/  FADD.FTZ R100, -R114.reuse, R4 ;  /* 0x0000000472647221 */ /* 0x040fe80000010100 */
        /* <DEDUP_REMOVED lines=8> */
[----:B------:R-:W-:Y:S01]  /*5680*/  FADD.FTZ R0, -R113, R22 ;  /* 0x0000001671007221 */ /* 0x000fe20000010100 */
[----:B------:R-:W-:Y:S01]  /*5690*/  FSEL R16, R100, R114, P5 ;  /* 0x0000007264107208 */ /* 0x000fe20002800000 */
[----:B------:R-:W-:Y:S01]  /*56a0*/  FMUL.FTZ R181, R181, R4 ;  /* 0x00000004b5b57220 */ /* 0x000fe20000410000 */
[----:B------:R-:W-:Y:S01]  /*56b0*/  FSETP.GE.FTZ.AND P5, PT, R176, RZ, PT ;  /* 0x000000ffb000720b */ /* 0x000fe20003fb6000 */
[----:B------:R-:W-:Y:S01]  /*56c0*/  FADD.FTZ R4, -R114, R32 ;  /* 0x0000002072047221 */ /* 0x000fe20000010100 */
[----:B------:R-:W-:Y:S01]  /*56d0*/  FSEL R5, R5, R113, P0 ;  /* 0x0000007105057208 */ /* 0x000fe20000000000 */
[C---:B------:R-:W-:Y:S01]  /*56e0*/  FADD.FTZ R24, -R112.reuse, R24 ;  /* 0x0000001870187221 */ /* 0x040fe20000010100 */
[----:B------:R-:W-:Y:S01]  /*56f0*/  FSETP.GE.FTZ.AND P0, PT, R175, RZ, PT ;  /* 0x000000ffaf00720b */ /* 0x000fe20003f16000 */
[----:B------:R-:W-:Y:S01]  /*5700*/  FADD.FTZ R28, -R112, R28 ;  /* 0x0000001c701c7221 */ /* 0x000fe20000010100 */
[-C--:B------:R-:W-:Y:S01]  /*5710*/  FSEL R4, R4, R114.reuse, P4 ;  /* 0x0000007204047208 */ /* 0x080fe20002000000 */
[----:B------:R-:W-:Y:S01]  /*5720*/  FMUL.FTZ R189, R189, R5 ;  /* 0x00000005bdbd7220 */ /* 0x000fe20000410000 */
[----:B------:R-:W-:Y:S01]  /*5730*/  FSEL R21, R21, R114, P5 ;  /* 0x0000007215157208 */ /* 0x000fe20002800000 */
[----:B------:R-:W-:Y:S01]  /*5740*/  @P1 FADD.FTZ R114, -R114, R33 ;  /* 0x0000002172721221 */ /* 0x000fe20000010100 */
[----:B------:R-:W-:Y:S01]  /*5750*/  FSETP.GE.FTZ.AND P1, PT, R178, RZ, PT ;  /* 0x000000ffb200720b */ /* 0x000fe20003f36000 */
[----:B------:R-:W-:Y:S01]  /*5760*/  FMUL.FTZ R120, R120, R4 ;  /* 0x0000000478787220 */ /* 0x000fe20000410000 */
[-C--:B------:R-:W-:Y:S01]  /*5770*/  FSEL R0, R0, R113.reuse, P0 ;  /* 0x0000007100007208 */ /* 0x080fe20000000000 */
[----:B------:R-:W-:Y:S01]  /*5780*/  FADD.FTZ R4, -R113, R19 ;  /* 0x0000001371047221 */ /* 0x000fe20000010100 */
[----:B------:R-:W-:Y:S01]  /*5790*/  FSETP.GE.FTZ.AND P4, PT, R179, RZ, PT ;  /* 0x000000ffb300720b */ /* 0x000fe20003f96000 */
[----:B------:R-:W-:Y:S01]  /*57a0*/  FMUL.FTZ R193, R193, R16 ;  /* 0x00000010c1c17220 */ /* 0x000fe20000410000 */
[----:B------:R-:W-:Y:S01]  /*57b0*/  FSETP.GE.FTZ.AND P0, PT, R186, RZ, PT ;  /* 0x000000ffba00720b */ /* 0x000fe20003f16000 */
[----:B------:R-:W-:Y:S01]  /*57c0*/  FMUL.FTZ R175, R175, R0 ;  /* 0x00000000afaf7220 */ /* 0x000fe20000410000 */
[-C--:B------:R-:W-:Y:S01]  /*57d0*/  FSEL R4, R4, R113.reuse, P1 ;  /* 0x0000007104047208 */ /* 0x080fe20000800000 */
[----:B------:R-:W-:Y:S01]  /*57e0*/  FADD.FTZ R0, -R112, R9 ;  /* 0x0000000970007221 */ /* 0x000fe20000010100 */
[----:B------:R-:W-:Y:S01]  /*57f0*/  FSEL R5, R18, R113, P4 ;  /* 0x0000007112057208 */ /* 0x000fe20002000000 */
[----:B------:R-:W-:Y:S01]  /*5800*/  FMUL.FTZ R20, R177, R20 ;  /* 0x00000014b1147220 */ /* 0x000fe20000410000 */
[----:B------:R-:W-:Y:S01]  /*5810*/  FSETP.GE.FTZ.AND P4, PT, R116, RZ, PT ;  /* 0x000000ff7400720b */ /* 0x000fe20003f96000 */
[----:B------:R-:W-:Y:S01]  /*5820*/  FMUL.FTZ R178, R178, R4 ;  /* 0x00000004b2b27220 */ /* 0x000fe20000410000 */
[----:B------:R-:W-:Y:S01]  /*5830*/  FSETP.GE.FTZ.AND P1, PT, R188, RZ, PT ;  /* 0x000000ffbc00720b */ /* 0x000fe20003f36000 */
[----:B------:R-:W-:Y:S01]  /*5840*/  FADD.FTZ R4, -R112, R8 ;  /* 0x0000000870047221 */ /* 0x000fe20000010100 */
[-C--:B------:R-:W-:Y:S01]  /*5850*/  FSEL R0, R0, R112.reuse, P0 ;  /* 0x0000007000007208 */ /* 0x080fe20000000000 */
[----:B------:R-:W-:Y:S01]  /*5860*/  FMUL.FTZ R179, R179, R5 ;  /* 0x00000005b3b37220 */ /* 0x000fe20000410000 */
[----:B------:R-:W-:Y:S01]  /*5870*/  FSETP.GE.FTZ.AND P0, PT, R121, RZ, PT ;  /* 0x000000ff7900720b */ /* 0x000fe20003f16000 */
[----:B------:R-:W-:Y:S01]  /*5880*/  FADD.FTZ R5, -R113, R34 ;  /* 0x0000002271057221 */ /* 0x000fe20000010100 */
[----:B------:R-:W-:Y:S01]  /*5890*/  FSEL R4, R4, R112, P1 ;  /* 0x0000007004047208 */ /* 0x000fe20000800000 */
[----:B------:R-:W-:Y:S01]  /*58a0*/  FMUL.FTZ R17, R186, R0 ;  /* 0x00000000ba117220 */ /* 0x000fe20000410000 */
[C---:B------:R-:W-:Y:S01]  /*58b0*/  FSETP.GE.FTZ.AND P1, PT, R183.reuse, RZ, PT ;  /* 0x000000ffb700720b */ /* 0x040fe20003f36000 */
[----:B------:R-:W-:Y:S01]  /*58c0*/  FADD.FTZ R0, -R2, R14 ;  /* 0x0000000e02007221 */ /* 0x000fe20000010100 */
[----:B------:R-:W-:Y:S01]  /*58d0*/  FSETP.GE.FTZ.AND P5, PT, R118, RZ, PT ;  /* 0x000000ff7600720b */ /* 0x000fe20003fb6000 */
[----:B------:R-:W-:Y:S01]  /*58e0*/  FMUL.FTZ R188, R188, R4 ;  /* 0x00000004bcbc7220 */ /* 0x000fe20000410000 */
[----:B------:R-:W-:Y:S01]  /*58f0*/  FSEL R12, R12, R112, P1 ;  /* 0x000000700c0c7208 */ /* 0x000fe20000800000 */
[----:B------:R-:W-:Y:S01]  /*5900*/  FADD.FTZ R4, -R2, R11 ;  /* 0x0000000b02047221 */ /* 0x000fe20000010100 */
[----:B------:R-:W-:Y:S01]  /*5910*/  FSETP.GE.FTZ.AND P1, PT, R172, RZ, PT ;  /* 0x000000ffac00720b */ /* 0x000fe20003f36000 */
[----:B------:R-:W-:Y:S01]  /*5920*/  FMUL.FTZ R21, R176, R21 ;  /* 0x00000015b0157220 */ /* 0x000fe20000410000 */
[-C--:B------:R-:W-:Y:S01]  /*5930*/  FSEL R6, R6, R113.reuse, P6 ;  /* 0x0000007106067208 */ /* 0x080fe20003000000 */
[----:B------:R-:W-:Y:S01]  /*5940*/  FMUL.FTZ R183, R183, R12 ;  /* 0x0000000cb7b77220 */ /* 0x000fe20000410000 */
[----:B------:R-:W-:Y:S01]  /*5950*/  FSEL R5, R5, R113, P5 ;  /* 0x0000007105057208 */ /* 0x000fe20002800000 */
[----:B------:R-:W-:Y:S01]  /*5960*/  @P4 FADD.FTZ R113, -R113, R35 ;  /* 0x0000002371714221 */ /* 0x000fe20000010100 */
[----:B------:R-:W-:Y:S01]  /*5970*/  FSETP.GE.FTZ.AND P5, PT, R182, RZ, PT ;  /* 0x000000ffb600720b */ /* 0x000fe20003fb6000 */
[----:B------:R-:W-:Y:S01]  /*5980*/  FMUL.FTZ R174, R174, R6 ;  /* 0x00000006aeae7220 */ /* 0x000fe20000410000 */
[----:B------:R-:W-:Y:S01]  /*5990*/  FSETP.GE.FTZ.AND P4, PT, R173, RZ, PT ;  /* 0x000000ffad00720b */ /* 0x000fe20003f96000 */
[----:B------:R-:W-:Y:S01]  /*59a0*/  FMUL.FTZ R118, R118, R5 ;  /* 0x0000000576767220 */ /* 0x000fe20000410000 */
[-C--:B------:R-:W-:Y:S01]  /*59b0*/  FSEL R25, R25, R112.reuse, P1 ;  /* 0x0000007019197208 */ /* 0x080fe20000800000 */
[----:B------:R-:W-:Y:S01]  /*59c0*/  FADD.FTZ R5, -R2, R10 ;  /* 0x0000000a02057221 */ /* 0x000fe20000010100 */
[----:B------:R-:W-:Y:S01]  /*59d0*/  FSETP.GE.FTZ.AND P1, PT, R122, RZ, PT ;  /* 0x000000ff7a00720b */ /* 0x000fe20003f36000 */
[----:B------:R-:W-:Y:S01]  /*59e0*/  FADD.FTZ R6, -R2, R15 ;  /* 0x0000000f02067221 */ /* 0x000fe20000010100 */
[----:B------:R-:W-:Y:S01]  /*59f0*/  FSEL R13, R13, R112, P5 ;  /* 0x000000700d0d7208 */ /* 0x000fe20002800000 */
        /* <DEDUP_REMOVED lines=9> */
[----:B------:R-:W-:Y:S01]  /*5a90*/  FSETP.GE.FTZ.AND P1, PT, R187, RZ, PT ;  /* 0x000000ffbb00720b */ /* 0x000fe20003f36000 */
[----:B------:R-:W-:Y:S01]  /*5aa0*/  FMUL.FTZ R9, R172, R25 ;  /* 0x00000019ac097220 */ /* 0x000fe20000410000 */
[----:B------:R-:W-:Y:S01]  /*5ab0*/  FSETP.GE.FTZ.AND P6, PT, R184, RZ, PT ;  /* 0x000000ffb800720b */ /* 0x000fe20003fd6000 */
[----:B------:R-:W-:Y:S01]  /*5ac0*/  FMUL.FTZ R28, R122, R28 ;  /* 0x0000001c7a1c7220 */ /* 0x000fe20000410000 */
[----:B------:R-:W-:Y:S01]  /*5ad0*/  FSEL R0, R0, R2, P0 ;  /* 0x0000000200007208 */ /* 0x000fe20000000000 */
[----:B------:R-:W-:Y:S01]  /*5ae0*/  FMUL.FTZ R112, R121, R112 ;  /* 0x0000007079707220 */ /* 0x000fe20000410000 */
[----:B------:R-:W-:Y:S01]  /*5af0*/  FSETP.GE.FTZ.AND P0, PT, R115, RZ, PT ;  /* 0x000000ff7300720b */ /* 0x000fe20003f16000 */
[----:B------:R-:W-:Y:S01]  /*5b00*/  IMAD.MOV.U32 R122, RZ, RZ, R220 ;  /* 0x000000ffff7a7224 */ /* 0x000fe200078e00dc */
[----:B------:R-:W-:Y:S01]  /*5b10*/  FSEL R5, R5, R2, P4 ;  /* 0x0000000205057208 */ /* 0x000fe20002000000 */
[----:B------:R-:W-:Y:S01]  /*5b20*/  FMUL.FTZ R12, R185, R0 ;  /* 0x00000000b90c7220 */ /* 0x000fe20000410000 */
[-C--:B------:R-:W-:Y:S01]  /*5b30*/  FSEL R4, R4, R2.reuse, P1 ;  /* 0x0000000204047208 */ /* 0x080fe20000800000 */
[----:B------:R-:W-:Y:S01]  /*5b40*/  FADD.FTZ R0, -R2, R30 ;  /* 0x0000001e02007221 */ /* 0x000fe20000010100 */
[----:B------:R-:W-:Y:S01]  /*5b50*/  FSEL R6, R6, R2, P6 ;  /* 0x0000000206067208 */ /* 0x000fe20003000000 */
[----:B------:R-:W-:Y:S01]  /*5b60*/  FMUL.FTZ R7, R192, R5 ;  /* 0x00000005c0077220 */ /* 0x000fe20000410000 */
[----:B------:R-:W-:Y:S01]  /*5b70*/  ISETP.GE.AND P6, PT, R207, 0x1, PT ;  /* 0x00000001cf00780c */ /* 0x000fe20003fc6270 */
[----:B------:R-:W-:Y:S01]  /*5b80*/  FMUL.FTZ R16, R187, R4 ;  /* 0x00000004bb107220 */ /* 0x000fe20000410000 */
[----:B------:R-:W-:Y:S01]  /*5b90*/  FSETP.GE.FTZ.AND P5, PT, R171, RZ, PT ;  /* 0x000000ffab00720b */ /* 0x000fe20003fb6000 */
[C---:B------:R-:W-:Y:S01]  /*5ba0*/  FADD.FTZ R5, -R2.reuse, R26 ;  /* 0x0000001a02057221 */ /* 0x040fe20000010100 */
[----:B------:R-:W-:Y:S01]  /*5bb0*/  FSETP.GE.FTZ.AND P4, PT, R123, RZ, PT ;  /* 0x000000ff7b00720b */ /* 0x000fe20003f96000 */
[----:B------:R-:W-:Y:S01]  /*5bc0*/  FADD.FTZ R4, -R2, R27 ;  /* 0x0000001b02047221 */ /* 0x000fe20000010100 */
        /* <DEDUP_REMOVED lines=9> */
[----:B------:R-:W-:Y:S02]  /*5c60*/  FMUL.FTZ R115, R115, R2 ;  /* 0x0000000273737220 */ /* 0x000fe40000410000 */
[----:B------:R-:W-:Y:S01]  /*5c70*/  IMAD.MOV.U32 R123, RZ, RZ, R219 ;  /* 0x000000ffff7b7224 */ /* 0x000fe200078e00db */
        /* <DEDUP_REMOVED lines=8> */
[C---:B------:R-:W-:Y:S03]  /*5d00*/  LEA R4, P0, R2.reuse, R214, 0x1 ;  /* 0x000000d602047211 */ /* 0x040fe600078008ff */
        /* <DEDUP_REMOVED lines=26> */
.L_x_1241:
        /* <DEDUP_REMOVED lines=109> */
.L_x_1242:
        /* <DEDUP_REMOVED lines=56> */
[----:B---3--:R-:W-:Y:S05]  /*6900*/  IMAD.U32 R2, RZ, RZ, UR10 ;  /* 0x0000000aff027e24 */ /* 0x008fea000f8e00ff */
[----:B------:R-:W-:Y:S01]  /*6910*/  LEA R220, P0, R2, R122, 0x2 ;  /* 0x0000007a02dc7211 */ /* 0x000fe200078010ff */
[----:B------:R-:W-:Y:S01]  /*6920*/  IMAD.U32 R2, RZ, RZ, UR16 ;  /* 0x00000010ff027e24 */ /* 0x000fe2000f8e00ff */
[----:B------:R-:W-:Y:S04]  /*6930*/  HMMA.16816.F32.BF16 R16, R28, R22, R16 ;  /* 0x000000161c10723c */ /* 0x000fe80000041810 */
[----:B------:R-:W-:Y:S02]  /*6940*/  @P6 IADD3 R20, R235, -0x40, RZ ;  /* 0xffffffc0eb146810 */ /* 0x000fe40007ffe0ff */
[----:B------:R-:W-:Y:S01]  /*6950*/  LEA.HI.X.SX32 R219, R0, R123, 0x2, P0 ;  /* 0x0000007b00db7211 */ /* 0x000fe200000f16ff */
[----:B------:R-:W-:Y:S01]  /*6960*/  IMAD.U32 R22, RZ, RZ, UR18 ;  /* 0x00000012ff167e24 */ /* 0x000fe2000f8e00ff */
[C---:B------:R-:W-:Y:S01]  /*6970*/  HMMA.16816.F32.BF16 R4, R32.reuse, R108, R4 ;  /* 0x0000006c2004723c */ /* 0x040fe20000041804 */
[----:B------:R-:W-:Y:S03]  /*6980*/  IMAD.U32 R28, RZ, RZ, UR17 ;  /* 0x00000011ff1c7e24 */ /* 0x000fe6000f8e00ff */
[----:B------:R-:W-:Y:S02]  /*6990*/  IMAD.U32 R0, RZ, RZ, UR18 ;  /* 0x00000012ff007e24 */ /* 0x000fe4000f8e00ff */
[----:B------:R-:W-:Y:S02]  /*69a0*/  @P6 IMAD.WIDE R20, R20, 0x4, R222 ;  /* 0x0000000414146825 */ /* 0x000fe400078e02de */
[C---:B------:R-:W-:Y:S03]  /*69b0*/  HMMA.16816.F32.BF16 R8, R32.reuse, R110, R8 ;  /* 0x0000006e2008723c */ /* 0x040fe60000041808 */
[----:B------:R1:W5:Y:S04]  /*69c0*/  @P6 LDG.E R230, [R20.64] ;  /* 0x0000001814e66981 */ /* 0x000368000c1e1900 */
[----:B------:R1:W5:Y:S01]  /*69d0*/  @P6 LDG.E R231, [R20.64+0x20] ;  /* 0x0000201814e76981 */ /* 0x000362000c1e1900 */
[C---:B------:R-:W-:Y:S03]  /*69e0*/  HMMA.16816.F32.BF16 R12, R32.reuse, R24, R12 ;  /* 0x00000018200c723c */ /* 0x040fe6000004180c */
[----:B------:R1:W5:Y:S04]  /*69f0*/  @P6 LDG.E R228, [R20.64+0x80] ;  /* 0x0000801814e46981 */ /* 0x000368000c1e1900 */
[----:B------:R1:W5:Y:S01]  /*6a00*/  @P6 LDG.E R229, [R20.64+0xa0] ;  /* 0x0000a01814e56981 */ /* 0x000362000c1e1900 */
[----:B------:R-:W-:Y:S01]  /*6a10*/  HMMA.16816.F32.BF16 R16, R32, R26, R16 ;  /* 0x0000001a2010723c */ /* 0x000fe20000041810 */
[----:B------:R-:W-:Y:S02]  /*6a20*/  IMAD.U32 R24, RZ, RZ, UR16 ;  /* 0x00000010ff187e24 */ /* 0x000fe4000f8e00ff */
[----:B------:R-:W-:Y:S01]  /*6a30*/  LDSM.16.MT88.4 R32, [R3+0xc800] ;  /* 0x00c800000320783b */ /* 0x000fe20000004200 */
[----:B------:R-:W-:Y:S03]  /*6a40*/  IMAD.U32 R25, RZ, RZ, UR17 ;  /* 0x00000011ff197e24 */ /* 0x000fe6000f8e00ff */
        /* <DEDUP_REMOVED lines=45> */
[----:B------:R-:W-:Y:S01]  /*6d20*/  IMAD.U32 R7, RZ, RZ, UR8 ;  /* 0x00000008ff077e24 */ /* 0x000fe2000f8e00ff */
[-C--:B------:R-:W-:Y:S01]  /*6d30*/  LEA.HI.X.SX32 R27, R9, R21.reuse, 0x2, P1 ;  /* 0x00000015091b7211 */ /* 0x080fe200008f16ff */
[----:B---3--:R-:W-:Y:S01]  /*6d40*/  IMAD.U32 R11, RZ, RZ, UR9 ;  /* 0x00000009ff0b7e24 */ /* 0x008fe2000f8e00ff */
[-C--:B------:R-:W-:Y:S01]  /*6d50*/  LEA R10, P5, R10, R20.reuse, 0x2 ;  /* 0x000000140a0a7211 */ /* 0x080fe200078a10ff */
[----:B------:R-:W-:Y:S02]  /*6d60*/  IMAD.U32 R6, RZ, RZ, UR6 ;  /* 0x00000006ff067e24 */ /* 0x000fe4000f8e00ff */
[----:B------:R-:W-:Y:S01]  /*6d70*/  RED.E.ADD.F32.FTZ.RN.STRONG.GPU [R26.64], R14 ;  /* 0x0000000e1a00798e */ /* 0x000fe2000c10e798 */
[-C--:B------:R-:W-:Y:S01]  /*6d80*/  LEA.HI.X.SX32 R25, R11, R21.reuse, 0x2, P0 ;  /* 0x000000150b197211 */ /* 0x080fe200000f16ff */
[----:B------:R-:W-:Y:S01]  /*6d90*/  IMAD.U32 R5, RZ, RZ, UR7 ;  /* 0x00000007ff057e24 */ /* 0x000fe2000f8e00ff */
[-C--:B------:R-:W-:Y:S01]  /*6da0*/  LEA.HI.X.SX32 R11, R7, R21.reuse, 0x2, P5 ;  /* 0x00000015070b7211 */ /* 0x080fe200028f16ff */
[----:B------:R-:W-:Y:S01]  /*6db0*/  IMAD.U32 R4, RZ, RZ, UR5 ;  /* 0x00000005ff047e24 */ /* 0x000fe2000f8e00ff */
        /* <DEDUP_REMOVED lines=9> */
[----:B------:R-:W-:Y:S02]  /*6e50*/  ISETP.GT.AND P5, PT, R207, RZ, PT ;  /* 0x000000ffcf00720c */ /* 0x000fe40003fa4270 */
[----:B------:R-:W-:Y:S01]  /*6e60*/  RED.E.ADD.F32.FTZ.RN.STRONG.GPU [R6.64], R18 ;  /* 0x000000120600798e */ /* 0x000fe2000c10e798 */
[----:B------:R-:W-:Y:S03]  /*6e70*/  @P6 IADD3 R233, P1, R233, -0x100, RZ ;  /* 0xffffff00e9e96810 */ /* 0x000fe60007f3e0ff */
[----:B------:R-:W-:Y:S01]  /*6e80*/  LDSM.16.MT88.4 R8, [R157] ;  /* 0x000000009d08783b */ /* 0x000fe20000004200 */
[----:B------:R-:W-:Y:S03]  /*6e90*/  @P6 IADD3.X R232, R232, -0x1, RZ, P1, !PT ;  /* 0xffffffffe8e86810 */ /* 0x000fe60000ffe4ff */
        /* <DEDUP_REMOVED lines=28> */
[----:B------:R2:W3:Y:S07]  /*7060*/  LDSM.16.MT88.4 R16, [R0+0x1800] ;  /* 0x001800000010783b */ /* 0x0004ee0000004200 */
[-C--:B-1----:R-:W-:Y:S08]  /*7070*/  HMMA.16816.F32.BF16 R68, R8, R20.reuse, R68 ;  /* 0x000000140844723c */ /* 0x082ff00000041844 */
[C---:B------:R-:W-:Y:S08]  /*7080*/  HMMA.16816.F32.BF16 R72, R100.reuse, R20, R72 ;  /* 0x000000146448723c */ /* 0x040ff00000041848 */
[-C--:B------:R-:W-:Y:S04]  /*7090*/  HMMA.16816.F32.BF16 R76, R100, R22.reuse, R76 ;  /* 0x00000016644c723c */ /* 0x080fe8000004184c */
[----:B--2---:R-:W-:Y:S04]  /*70a0*/  LOP3.LUT R0, R207, 0x1, RZ, 0xc0, !PT ;  /* 0x00000001cf007812 */ /* 0x004fe800078ec0ff */
[C---:B------:R-:W-:Y:S04]  /*70b0*/  HMMA.16816.F32.BF16 R80, R8.reuse, R22, R80 ;  /* 0x000000160850723c */ /* 0x040fe80000041850 */
[----:B------:R-:W-:Y:S02]  /*70c0*/  ISETP.NE.U32.AND P0, PT, R0, 0x1, PT ;  /* 0x000000010000780c */ /* 0x000fe40003f05070 */
[C---:B------:R-:W-:Y:S02]  /*70d0*/  IADD3 R0, R157.reuse, -0x2000, RZ ;  /* 0xffffe0009d007810 */ /* 0x040fe40007ffe0ff */
[-C--:B------:R-:W-:Y:S08]  /*70e0*/  HMMA.16816.F32.BF16 R84, R8, R4.reuse, R84 ;  /* 0x000000040854723c */ /* 0x080ff00000041854 */
[C---:B------:R-:W-:Y:S04]  /*70f0*/  HMMA.16816.F32.BF16 R88, R100.reuse, R4, R88 ;  /* 0x000000046458723c */ /* 0x040fe80000041858 */
[----:B------:R-:W-:Y:S03]  /*7100*/  @P0 IADD3 R0, R157, 0x2000, RZ ;  /* 0x000020009d000810 */ /* 0x000fe60007ffe0ff */
[----:B------:R-:W-:Y:S01]  /*7110*/  @P6 IADD3 R4, P4, R222, -0x100, RZ ;  /* 0xffffff00de046810 */ /* 0x000fe20007f9e0ff */
[-C--:B------:R-:W-:Y:S04]  /*7120*/  HMMA.16816.F32.BF16 R92, R100, R6.reuse, R92 ;  /* 0x00000006645c723c */ /* 0x080fe8000004185c */
[----:B------:R-:W-:Y:S01]  /*7130*/  IMAD.MOV.U32 R157, RZ, RZ, R0 ;  /* 0x000000ffff9d7224 */ /* 0x000fe200078e0000 */
[----:B------:R-:W-:Y:S01]  /*7140*/  IADD3 R5, R207, -0x1, RZ ;  /* 0xffffffffcf057810 */ /* 0x000fe20007ffe0ff */
[----:B------:R-:W-:Y:S01]  /*7150*/  @P6 IMAD.MOV.U32 R222, RZ, RZ, R4 ;  /* 0x000000ffffde6224 */ /* 0x000fe200078e0004 */
[----:B------:R-:W-:Y:S01]  /*7160*/  @P6 IADD3.X R2, R223, -0x1, RZ, P4, !PT ;  /* 0xffffffffdf026810 */ /* 0x000fe200027fe4ff */
[----:B------:R-:W-:Y:S04]  /*7170*/  HMMA.16816.F32.BF16 R96, R8, R6, R96 ;  /* 0x000000060860723c */ /* 0x000fe80000041860 */
[----:B------:R-:W-:Y:S02]  /*7180*/  IMAD.MOV.U32 R207, RZ, RZ, R5 ;  /* 0x000000ffffcf7224 */ /* 0x000fe400078e0005 */
[----:B------:R-:W-:Y:S02]  /*7190*/  @P6 IMAD.MOV.U32 R223, RZ, RZ, R2 ;  /* 0x000000ffffdf6224 */ /* 0x000fe400078e0002 */
[-C--:B---3--:R-:W-:Y:S08]  /*71a0*/  HMMA.16816.F32.BF16 R68, R12, R24.reuse, R68 ;  /* 0x000000180c44723c */ /* 0x088ff00000041844 */
[C---:B----4-:R-:W-:Y:S08]  /*71b0*/  HMMA.16816.F32.BF16 R72, R32.reuse, R24, R72 ;  /* 0x000000182048723c */ /* 0x050ff00000041848 */
        /* <DEDUP_REMOVED lines=12> */
[----:B------:R-:W4:Y:S01]  /*7280*/  LDL R116, [R1] ;  /* 0x0000000001747983 */ /* 0x000f220000100800 */
        /* <DEDUP_REMOVED lines=93> */
[----:B------:R-:W-:Y:S02]  /*7860*/  F2FP.BF16.PACK_AB R7, R7, R56 ;  /* 0x000000380707723e */ /* 0x000fe400000010ff */
[----:B------:R-:W-:Y:S02]  /*7870*/  F2FP.BF16.PACK_AB R6, R6, R58 ;  /* 0x0000003a0606723e */ /* 0x000fe400000010ff */
[----:B------:R-:W-:Y:S02]  /*7880*/  F2FP.BF16.PACK_AB R2, R2, R60 ;  /* 0x0000003c0202723e */ /* 0x000fe400000010ff */
[----:B------:R-:W-:Y:S01]  /*7890*/  F2FP.BF16.PACK_AB R0, R0, R62 ;  /* 0x0000003e0000723e */ /* 0x000fe200000010ff */
[----:B--2---:R-:W-:Y:S04]  /*78a0*/  STS [R119], R32 ;  /* 0x0000002077007388 */ /* 0x004fe80000000800 */
[----:B------:R-:W-:Y:S04]  /*78b0*/  STS [R119+0x400], R31 ;  /* 0x0004001f77007388 */ /* 0x000fe80000000800 */
[----:B---3--:R-:W-:Y:S04]  /*78c0*/  STS [R118], R28 ;  /* 0x0000001c76007388 */ /* 0x008fe80000000800 */
[----:B----4-:R-:W-:Y:S04]  /*78d0*/  STS [R120], R27 ;  /* 0x0000001b78007388 */ /* 0x010fe80000000800 */
[----:B------:R-:W-:Y:S04]  /*78e0*/  STS [R119+0x2000], R30 ;  /* 0x0020001e77007388 */ /* 0x000fe80000000800 */
[----:B------:R-:W-:Y:S04]  /*78f0*/  STS [R119+0x2400], R29 ;  /* 0x0024001d77007388 */ /* 0x000fe80000000800 */
[----:B------:R-:W-:Y:S04]  /*7900*/  STS [R118+0x2000], R26 ;  /* 0x0020001a76007388 */ /* 0x000fe80000000800 */
[----:B------:R-:W-:Y:S04]  /*7910*/  STS [R118+0x2400], R25 ;  /* 0x0024001976007388 */ /* 0x000fe80000000800 */
[----:B------:R-:W-:Y:S04]  /*7920*/  STS [R117], R24 ;  /* 0x0000001875007388 */ /* 0x000fe80000000800 */
[----:B------:R-:W-:Y:S04]  /*7930*/  STS [R117+0x400], R23 ;  /* 0x0004001775007388 */ /* 0x000fe80000000800 */
        /* <DEDUP_REMOVED lines=20> */
[----:B------:R-:W-:-:S03]  /*7a80*/  ISETP.NE.AND P0, PT, R116, -0x1, PT ;  /* 0xffffffff7400780c */ /* 0x000fc60003f05270 */
[----:B------:R-:W-:Y:S04]  /*7a90*/  STS [R115+0x6000], R2 ;  /* 0x0060000273007388 */ /* 0x000fe80000000800 */
[----:B------:R1:W-:Y:S04]  /*7aa0*/  STS [R115+0x6400], R0 ;  /* 0x0064000073007388 */ /* 0x0003e80000000800 */
[----:B-1----:R-:W1:Y:S02]  /*7ab0*/  S2R R115, SR_CTAID.Y ;  /* 0x0000000000737919 */ /* 0x002e640000002600 */
[----:B------:R-:W-:-:S05]  /*7ac0*/  @P0 IADD3 R0, R238, R116, RZ ;  /* 0x00000074ee000210 */ /* 0x000fca0007ffe0ff */
[----:B------:R-:W-:-:S04]  /*7ad0*/  @P0 IMAD.WIDE.U32 R4, R0, c[0x0][0x3a0], RZ ;  /* 0x0000e80000040a25 */ /* 0x000fc800078e00ff */
[----:B------:R-:W-:Y:S01]  /*7ae0*/  @P0 IMAD R8, R0, c[0x0][0x3a4], R5 ;  /* 0x0000e90000080a24 */ /* 0x000fe200078e0205 */
[----:B------:R-:W-:Y:S02]  /*7af0*/  @P0 MOV R2, R4 ;  /* 0x0000000400020202 */ /* 0x000fe40000000f00 */
[----:B-1----:R-:W-:Y:S01]  /*7b00*/  SHF.R.S32.HI R6, RZ, 0x1f, R115 ;  /* 0x0000001fff067819 */ /* 0x002fe20000011473 */
        /* <DEDUP_REMOVED lines=11> */
.L_x_1244:
        /* <DEDUP_REMOVED lines=15> */
.L_x_1245:
[----:B------:R-:W2:Y:S01]  /*7cb0*/  LDL R9, [R1+0x4] ;  /* 0x0000040001097983 */ /* 0x000ea20000100800 */
[----:B------:R-:W-:Y:S01]  /*7cc0*/  SHF.R.S32.HI R7, RZ, 0x1f, R224 ;  /* 0x0000001fff077819 */ /* 0x000fe200000114e0 */
[----:B------:R-:W-:Y:S01]  /*7cd0*/  BSSY B0, `(.L_x_1246) ;  /* 0x0000025000007945 */ /* 0x000fe20003800000 */
[----:B------:R-:W-:Y:S01]  /*7ce0*/  MOV R6, R224 ;  /* 0x000000e000067202 */ /* 0x000fe20000000f00 */
[----:B------:R-:W-:Y:S01]  /*7cf0*/  BAR.SYNC.DEFER_BLOCKING 0x0 ;  /* 0x0000000000007b1d */ /* 0x000fe20000010000 */
[----:B------:R-:W-:Y:S02]  /*7d00*/  ISETP.GE.AND P1, PT, R224, c[0x0][0x220], PT ;  /* 0x00008800e0007a0c */ /* 0x000fe40003f26270 */
[----:B------:R-:W-:Y:S02]  /*7d10*/  SHF.R.S32.HI R15, RZ, 0x1f, R240 ;  /* 0x0000001fff0f7819 */ /* 0x000fe400000114f0 */
[----:B------:R-:W-:Y:S01]  /*7d20*/  SHF.R.S32.HI R26, RZ, 0x1f, R234 ;  /* 0x0000001fff1a7819 */ /* 0x000fe200000114ea */
[----:B------:R1:W3:Y:S04]  /*7d30*/  LDS.128 R16, [R114+0x7000] ;  /* 0x0070000072107984 */ /* 0x0002e80000000c00 */
[----:B------:R1:W4:Y:S04]  /*7d40*/  LDS.128 R20, [R114+0x8000] ;  /* 0x0080000072147984 */ /* 0x0003280000000c00 */
[----:B------:R1:W1:Y:S04]  /*7d50*/  LDS.128 R28, [R114+0x9000] ;  /* 0x00900000721c7984 */ /* 0x0002680000000c00 */
[----:B------:R1:W1:Y:S04]  /*7d60*/  LDS.128 R32, [R114+0xa000] ;  /* 0x00a0000072207984 */ /* 0x0002680000000c00 */
[----:B------:R1:W1:Y:S04]  /*7d70*/  LDS.128 R36, [R114+0xb000] ;  /* 0x00b0000072247984 */ /* 0x0002680000000c00 */
[----:B------:R1:W1:Y:S04]  /*7d80*/  LDS.128 R40, [R114+0xc000] ;  /* 0x00c0000072287984 */ /* 0x0002680000000c00 */
[----:B------:R1:W1:Y:S01]  /*7d90*/  LDS.128 R44, [R114+0xd000] ;  /* 0x00d00000722c7984 */ /* 0x0002620000000c00 */
[----:B--2---:R-:W-:-:S02]  /*7da0*/  IMAD.SHL.U32 R13, R9, 0x80, RZ ;  /* 0x00000080090d7824 */ /* 0x004fc400078e00ff */
[----:B------:R-:W-:Y:S02]  /*7db0*/  IMAD R12, R9, -0x80, R210 ;  /* 0xffffff80090c7824 */ /* 0x000fe400078e02d2 */
[----:B------:R-:W-:Y:S01]  /*7dc0*/  IMAD.WIDE.U32 R4, R13, c[0x0][0x3a0], R6 ;  /* 0x0000e8000d047a25 */ /* 0x000fe200078e0006 */
[----:B------:R-:W-:Y:S02]  /*7dd0*/  SHF.R.S32.HI R14, RZ, 0x1f, R13 ;  /* 0x0000001fff0e7819 */ /* 0x000fe4000001140d */
[----:B------:R-:W-:Y:S02]  /*7de0*/  ISETP.GE.OR P4, PT, R234, R12, P1 ;  /* 0x0000000cea00720c */ /* 0x000fe40000f86670 */
[----:B------:R-:W-:Y:S01]  /*7df0*/  IADD3 R4, P0, R2, R4, RZ ;  /* 0x0000000402047210 */ /* 0x000fe20007f1e0ff */
[----:B------:R-:W-:-:S04]  /*7e00*/  IMAD R0, R14, c[0x0][0x3a0], RZ ;  /* 0x0000e8000e007a24 */ /* 0x000fc800078e02ff */
[----:B------:R-:W-:-:S05]  /*7e10*/  IMAD R0, R13, c[0x0][0x3a4], R0 ;  /* 0x0000e9000d007a24 */ /* 0x000fca00078e0200 */
[----:B------:R-:W-:Y:S01]  /*7e20*/  IADD3.X R5, R8, R5, R0, P0, !PT ;  /* 0x0000000508057210 */ /* 0x000fe200007fe400 */
[----:B------:R-:W-:-:S04]  /*7e30*/  IMAD R0, R15, c[0x0][0x3b8], RZ ;  /* 0x0000ee000f007a24 */ /* 0x000fc800078e02ff */
[C---:B------:R-:W-:Y:S02]  /*7e40*/  IMAD R0, R240.reuse, c[0x0][0x3bc], R0 ;  /* 0x0000ef00f0007a24 */ /* 0x040fe400078e0200 */
[----:B------:R-:W-:-:S04]  /*7e50*/  IMAD.WIDE.U32 R4, R240, c[0x0][0x3b8], R4 ;  /* 0x0000ee00f0047a25 */ /* 0x000fc800078e0004 */
[----:B------:R-:W-:Y:S01]  /*7e60*/  IMAD.IADD R2, R5, 0x1, R0 ;  /* 0x0000000105027824 */ /* 0x000fe200078e0200 */
        /* <DEDUP_REMOVED lines=11> */
.L_x_1247:
[----:B-1-34-:R-:W-:Y:S05]  /*7f20*/  BSYNC B0 ;  /* 0x0000000000007941 */ /* 0x01afea0003800000 */
.L_x_1246:
[----:B------:R-:W-:Y:S01]  /*7f30*/  IADD3 R0, R234, 0x20, RZ ;  /* 0x00000020ea007810 */ /* 0x000fe20007ffe0ff */
[----:B------:R-:W-:Y:S03]  /*7f40*/  BSSY B0, `(.L_x_1248) ;  /* 0x000000e000007945 */ /* 0x000fe60003800000 */
[----:B------:R-:W-:-:S13]  /*7f50*/  ISETP.GE.OR P3, PT, R0, R12, P1 ;  /* 0x0000000c0000720c */ /* 0x000fda0000f66670 */
        /* <DEDUP_REMOVED lines=12> */
.L_x_1249:
[----:B------:R-:W-:Y:S05]  /*8020*/  BSYNC B0 ;  /* 0x0000000000007941 */ /* 0x000fea0003800000 */
.L_x_1248:
[----:B------:R-:W-:Y:S01]  /*8030*/  IADD3 R0, R234, 0x40, RZ ;  /* 0x00000040ea007810 */ /* 0x000fe20007ffe0ff */
[----:B------:R-:W-:Y:S03]  /*8040*/  BSSY B0, `(.L_x_1250) ;  /* 0x000000e000007945 */ /* 0x000fe60003800000 */
[----:B------:R-:W-:-:S13]  /*8050*/  ISETP.GE.OR P2, PT, R0, R12, P1 ;  /* 0x0000000c0000720c */ /* 0x000fda0000f46670 */
        /* <DEDUP_REMOVED lines=12> */
.L_x_1251:
[----:B------:R-:W-:Y:S05]  /*8120*/  BSYNC B0 ;  /* 0x0000000000007941 */ /* 0x000fea0003800000 */
.L_x_1250:
[----:B------:R-:W-:Y:S01]  /*8130*/  IADD3 R0, R234, 0x60, RZ ;  /* 0x00000060ea007810 */ /* 0x000fe20007ffe0ff */
[----:B------:R-:W-:Y:S03]  /*8140*/  BSSY B0, `(.L_x_1252) ;  /* 0x000000d000007945 */ /* 0x000fe60003800000 */
[----:B------:R-:W-:-:S13]  /*8150*/  ISETP.GE.OR P1, PT, R0, R12, P1 ;  /* 0x0000000c0000720c */ /* 0x000fda0000f26670 */
        /* <DEDUP_REMOVED lines=10> */
[----:B------:R1:W-:Y:S02]  /*8200*/  STG.E.128 [R4.64], R28 ;  /* 0x0000001c04007986 */ /* 0x0003e4000c101d18 */
.L_x_1253:
[----:B------:R-:W-:Y:S05]  /*8210*/  BSYNC B0 ;  /* 0x0000000000007941 */ /* 0x000fea0003800000 */
.L_x_1252:
[----:B------:R-:W-:Y:S01]  /*8220*/  IMAD.WIDE.U32 R6, R13, c[0x0][0x3a8], R6 ;  /* 0x0000ea000d067a25 */ /* 0x000fe200078e0006 */
[----:B------:R-:W-:Y:S03]  /*8230*/  BSSY B0, `(.L_x_1254) ;  /* 0x0000013000007945 */ /* 0x000fe60003800000 */
[----:B------:R-:W-:Y:S01]  /*8240*/  IMAD R0, R14, c[0x0][0x3a8], RZ ;  /* 0x0000ea000e007a24 */ /* 0x000fe200078e02ff */
[----:B-1----:R-:W-:Y:S01]  /*8250*/  IADD3 R4, P0, R24, R6, RZ ;  /* 0x0000000618047210 */ /* 0x002fe20007f1e0ff */
        /* <DEDUP_REMOVED lines=16> */
.L_x_1255:
[----:B------:R-:W-:Y:S05]  /*8360*/  BSYNC B0 ;  /* 0x0000000000007941 */ /* 0x000fea0003800000 */
.L_x_1254:
        /* <DEDUP_REMOVED lines=13> */
.L_x_1257:
[----:B------:R-:W-:Y:S05]  /*8440*/  BSYNC B0 ;  /* 0x0000000000007941 */ /* 0x000fea0003800000 */
.L_x_1256:
        /* <DEDUP_REMOVED lines=13> */
.L_x_1259:
[----:B------:R-:W-:Y:S05]  /*8520*/  BSYNC B0 ;  /* 0x0000000000007941 */ /* 0x000fea0003800000 */
.L_x_1258:
        /* <DEDUP_REMOVED lines=10> */
[----:B------:R1:W-:Y:S01]  /*85d0*/  STG.E.128 [R4.64], R44 ;  /* 0x0000002c04007986 */ /* 0x0003e2000c101d18 */
[----:B------:R-:W-:Y:S05]  /*85e0*/  BRA `(.L_x_1260) ;  /* 0x00000aa000007947 */ /* 0x000fea0003800000 */
.L_x_1216:
[----:B------:R-:W2:Y:S04]  /*85f0*/  LDL R9, [R1] ;  /* 0x0000000001097983 */ /* 0x000ea80000100800 */
[----:B------:R-:W1:Y:S02]  /*8600*/  S2R R8, SR_CTAID.Y ;  /* 0x0000000000087919 */ /* 0x000e640000002600 */
[----:B-1----:R-:W-:Y:S02]  /*8610*/  SHF.R.S32.HI R7, RZ, 0x1f, R8 ;  /* 0x0000001fff077819 */ /* 0x002fe40000011408 */
[----:B--2---:R-:W-:-:S13]  /*8620*/  ISETP.NE.AND P0, PT, R9, -0x1, PT ;  /* 0xffffffff0900780c */ /* 0x004fda0003f05270 */
        /* <DEDUP_REMOVED lines=15> */
.L_x_1261:
        /* <DEDUP_REMOVED lines=15> */
.L_x_1262:
[----:B------:R-:W2:Y:S01]  /*8810*/  LDL R7, [R1+0x4] ;  /* 0x0000040001077983 */ /* 0x000ea20000100800 */
[----:B------:R-:W-:Y:S01]  /*8820*/  ISETP.GE.AND P1, PT, R224, c[0x0][0x220], PT ;  /* 0x00008800e0007a0c */ /* 0x000fe20003f26270 */
[----:B------:R-:W-:Y:S01]  /*8830*/  BSSY B0, `(.L_x_1263) ;  /* 0x000001a000007945 */ /* 0x000fe20003800000 */
[----:B------:R-:W-:Y:S02]  /*8840*/  SHF.R.S32.HI R13, RZ, 0x1f, R240 ;  /* 0x0000001fff0d7819 */ /* 0x000fe400000114f0 */
[----:B------:R-:W-:Y:S02]  /*8850*/  SHF.R.S32.HI R16, RZ, 0x1f, R234 ;  /* 0x0000001fff107819 */ /* 0x000fe400000114ea */
[C---:B--2---:R-:W-:Y:S01]  /*8860*/  SHF.L.U32 R11, R7.reuse, 0x7, RZ ;  /* 0x00000007070b7819 */ /* 0x044fe200000006ff */
[----:B------:R-:W-:-:S03]  /*8870*/  IMAD R10, R7, -0x80, R210 ;  /* 0xffffff80070a7824 */ /* 0x000fc600078e02d2 */
[----:B------:R-:W-:Y:S01]  /*8880*/  SHF.R.S32.HI R12, RZ, 0x1f, R11 ;  /* 0x0000001fff0c7819 */ /* 0x000fe2000001140b */
[----:B------:R-:W-:Y:S01]  /*8890*/  IMAD.WIDE.U32 R4, R11, c[0x0][0x3a0], R224 ;  /* 0x0000e8000b047a25 */ /* 0x000fe200078e00e0 */
[----:B------:R-:W-:-:S03]  /*88a0*/  ISETP.GE.OR P4, PT, R234, R10, P1 ;  /* 0x0000000aea00720c */ /* 0x000fc60000f86670 */
[----:B------:R-:W-:Y:S01]  /*88b0*/  IMAD R0, R12, c[0x0][0x3a0], RZ ;  /* 0x0000e8000c007a24 */ /* 0x000fe200078e02ff */
[----:B------:R-:W-:-:S03]  /*88c0*/  IADD3 R4, P0, R2, R4, RZ ;  /* 0x0000000402047210 */ /* 0x000fc60007f1e0ff */
[----:B------:R-:W-:-:S05]  /*88d0*/  IMAD R0, R11, c[0x0][0x3a4], R0 ;  /* 0x0000e9000b007a24 */ /* 0x000fca00078e0200 */
        /* <DEDUP_REMOVED lines=15> */
.L_x_1264:
[----:B------:R-:W-:Y:S05]  /*89d0*/  BSYNC B0 ;  /* 0x0000000000007941 */ /* 0x000fea0003800000 */
.L_x_1263:
        /* <DEDUP_REMOVED lines=15> */
.L_x_1266:
[----:B------:R-:W-:Y:S05]  /*8ad0*/  BSYNC B0 ;  /* 0x0000000000007941 */ /* 0x000fea0003800000 */
.L_x_1265:
        /* <DEDUP_REMOVED lines=15> */
.L_x_1268:
[----:B------:R-:W-:Y:S05]  /*8bd0*/  BSYNC B0 ;  /* 0x0000000000007941 */ /* 0x000fea0003800000 */
.L_x_1267:
        /* <DEDUP_REMOVED lines=14> */
.L_x_1270:
[----:B------:R-:W-:Y:S05]  /*8cc0*/  BSYNC B0 ;  /* 0x0000000000007941 */ /* 0x000fea0003800000 */
.L_x_1269:
[----:B-1----:R-:W-:Y:S01]  /*8cd0*/  IMAD.WIDE.U32 R4, R11, c[0x0][0x3a8], R224 ;  /* 0x0000ea000b047a25 */ /* 0x002fe200078e00e0 */
        /* <DEDUP_REMOVED lines=19> */
.L_x_1272:
[----:B------:R-:W-:Y:S05]  /*8e10*/  BSYNC B0 ;  /* 0x0000000000007941 */ /* 0x000fea0003800000 */
.L_x_1271:
        /* <DEDUP_REMOVED lines=13> */
.L_x_1274:
[----:B------:R-:W-:Y:S05]  /*8ef0*/  BSYNC B0 ;  /* 0x0000000000007941 */ /* 0x000fea0003800000 */
.L_x_1273:
        /* <DEDUP_REMOVED lines=13> */
.L_x_1276:
[----:B------:R-:W-:Y:S05]  /*8fd0*/  BSYNC B0 ;  /* 0x0000000000007941 */ /* 0x000fea0003800000 */
.L_x_1275:
        /* <DEDUP_REMOVED lines=11> */
.L_x_1260:
[----:B------:R-:W-:Y:S05]  /*9090*/  BSYNC B1 ;  /* 0x0000000000017941 */ /* 0x000fea0003800000 */
.L_x_1211:
[----:B------:R-:W2:Y:S01]  /*90a0*/  LDL.LU R0, [R1+0x4] ;  /* 0x0000040001007983 */ /* 0x000ea20000300800 */
[----:B------:R-:W-:Y:S02]  /*90b0*/  ULDC UR6, c[0x0][0x218] ;  /* 0x0000860000067ab9 */ /* 0x000fe40000000800 */
[----:B------:R-:W-:-:S04]  /*90c0*/  UIADD3 UR6, UR6, 0x7f, URZ ;  /* 0x0000007f06067890 */ /* 0x000fc8000fffe03f */
[----:B------:R-:W-:-:S04]  /*90d0*/  USHF.R.S32.HI UR5, URZ, 0x1f, UR6 ;  /* 0x0000001f3f057899 */ /* 0x000fc80008011406 */
[----:B------:R-:W-:-:S04]  /*90e0*/  ULEA.HI UR5, UR5, UR6, URZ, 0x7 ;  /* 0x0000000605057291 */ /* 0x000fc8000f8f383f */
[----:B------:R-:W-:Y:S01]  /*90f0*/  USHF.R.S32.HI UR5, URZ, 0x7, UR5 ;  /* 0x000000073f057899 */ /* 0x000fe20008011405 */
[----:B--2---:R-:W-:-:S05]  /*9100*/  IADD3 R0, R0, c[0x0][0xc], RZ ;  /* 0x0000030000007a10 */ /* 0x004fca0007ffe0ff */
[----:B------:R-:W-:Y:S01]  /*9110*/  ISETP.GE.AND P0, PT, R0, UR5, PT ;  /* 0x0000000500007c0c */ /* 0x000fe2000bf06270 */
[----:B------:R2:W-:-:S12]  /*9120*/  STL [R1+0x4], R0 ;  /* 0x0000040001007387 */ /* 0x0005d80000100800 */
[----:B------:R-:W-:Y:S01]  /*9130*/  @P0 CALL.REL.NOINC `(.L_x_1277) ;  /* 0x0000001000000944 */ /* 0x000fe20003c00000 */
[----:B------:R-:W-:Y:S05]  /*9140*/  BRA `(.L_x_1278) ;  /* 0xffff77a000007947 */ /* 0x000fea000383ffff */
.L_x_1277:
[----:B------:R-:W-:Y:S05]  /*9150*/  EXIT ;  /* 0x000000000000794d */ /* 0x000fea0003800000 */
.L_x_1279:
        /* <DEDUP_REMOVED lines=10> */
.L_x_2474:


//--------------------- .text._ZN5flash44flash_bwd_dq_dk_dv_loop_seqk_parallel_kernelI23Flash_bwd_kernel_traitsILi64ELi64ELi128ELi8ELi2ELi4ELi4ELb1ELb0EN7cutlass10bfloat16_tE19Flash_kernel_traitsILi64ELi64ELi128ELi8ES3_EELb0ELb0ELb0ELb1ELb0ELb0ELb1EEEvNS_16Flash_bwd_paramsE --------------------------
	.section	.text._ZN5flash44flash_bwd_dq_dk_dv_loop_seqk_parallel_kernelI23Flash_bwd_kernel_traitsILi64ELi64ELi128ELi8ELi2ELi4ELi4ELb1ELb0EN7cutlass10bfloat16_tE19Flash_kernel_traitsILi64ELi64ELi128ELi8ES3_EELb0ELb0ELb0ELb1ELb0ELb0ELb1EEEvNS_16Flash_bwd_paramsE,"ax",@progbits
	.sectioninfo	@"SHI_REGISTERS=255"
	.align	128
        .global         _ZN5flash44flash_bwd_dq_dk_dv_loop_seqk_parallel_kernelI23Flash_bwd_kernel_traitsILi64ELi64ELi128ELi8ELi2ELi4ELi4ELb1ELb0EN7cutlass10bfloat16_tE19Flash_kernel_traitsILi64ELi64ELi128ELi8ES3_EELb0ELb0ELb0ELb1ELb0ELb0ELb1EEEvNS_16Flash_bwd_paramsE
        .type           _ZN5flash44flash_bwd_dq_dk_dv_loop_seqk_parallel_kernelI23Flash_bwd_kernel_traitsILi64ELi64ELi128ELi8ELi2ELi4ELi4ELb1ELb0EN7cutlass10bfloat16_tE19Flash_kernel_traitsILi64ELi64ELi128ELi8ES3_EELb0ELb0ELb0ELb1ELb0ELb0ELb1EEEvNS_16Flash_bwd_paramsE,@function
        .size           _ZN5flash44flash_bwd_dq_dk_dv_loop_seqk_parallel_kernelI23Flash_bwd_kernel_traitsILi64ELi64ELi128ELi8ELi2ELi4ELi4ELb1ELb0EN7cutlass10bfloat16_tE19Flash_kernel_traitsILi64ELi64ELi128ELi8ES3_EELb0ELb0ELb0ELb1ELb0ELb0ELb1EEEvNS_16Flash_bwd_paramsE,(.L_x_2475 - _ZN5flash44flash_bwd_dq_dk_dv_loop_seqk_parallel_kernelI23Flash_bwd_kernel_traitsILi64ELi64ELi128ELi8ELi2ELi4ELi4ELb1ELb0EN7cutlass10bfloat16_tE19Flash_kernel_traitsILi64ELi64ELi128ELi8ES3_EELb0ELb0ELb0ELb1ELb0ELb0ELb1EEEvNS_16Flash_bwd_paramsE)
        .other          _ZN5flash44flash_bwd_dq_dk_dv_loop_seqk_parallel_kernelI23Flash_bwd_kernel_traitsILi64ELi64ELi128ELi8ELi2ELi4ELi4ELb1ELb0EN7cutlass10bfloat16_tE19Flash_kernel_traitsILi64ELi64ELi128ELi8ES3_EELb0ELb0ELb0ELb1ELb0ELb0ELb1EEEvNS_16Flash_bwd_paramsE,@"STO_CUDA_ENTRY STV_DEFAULT"
_ZN5flash44flash_bwd_dq_dk_dv_loop_seqk_parallel_kernelI23Flash_bwd_kernel_traitsILi64ELi64ELi128ELi8ELi2ELi4ELi4ELb1ELb0EN7cutlass10bfloat16_tE19Flash_kernel_traitsILi64ELi64ELi128ELi8ES3_EELb0ELb0ELb0ELb1ELb0ELb0ELb1EEEvNS_16Flash_bwd_paramsE:
.text._ZN5flash44flash_bwd_dq_dk_dv_loop_seqk_parallel_kernelI23Flash_bwd_kernel_traitsILi64ELi64ELi128ELi8ELi2ELi4ELi4ELb1ELb0EN7cutlass10bfloat16_tE19Flash_kernel_traitsILi64ELi64ELi128ELi8ES3_EELb0ELb0ELb0ELb1ELb0ELb0ELb1EEEvNS_16Flash_bwd_paramsE:
        /* <DEDUP_REMOVED lines=37> */
[----:B------:R-:W-:Y:S01]  /*0250*/  SHF.R.S32.HI R5, RZ, 0x2, R15 ;  /* 0x00000002ff057819 */ /* 0x000fe2000001140f */
[----:B------:R-:W-:Y:S01]  /*0260*/  UIMAD UR4, UR43, UR7, UR47 ;  /* 0x000000072b0472a4 */ /* 0x000fe2000f8e022f */
[----:B------:R-:W-:Y:S01]  /*0270*/  LEA.HI R2, R3, R4, RZ, 0x1 ;  /* 0x0000000403027211 */ /* 0x000fe200078f08ff */
[----:B------:R-:W-:Y:S01]  /*0280*/  UIMAD UR60, UR47, UR57, URZ ;  /* 0x000000392f3c72a4 */ /* 0x000fe2000f8e023f */
[-C--:B------:R-:W-:Y:S01]  /*0290*/  LEA.HI R13, R9, R12.reuse, RZ, 0x3 ;  /* 0x0000000c090d7211 */ /* 0x080fe200078f18ff */
[----:B------:R-:W-:Y:S01]  /*02a0*/  UIMAD UR7, UR4, UR16, URZ ;  /* 0x00000010040772a4 */ /* 0x000fe2000f8e023f */
[----:B------:R-:W-:Y:S01]  /*02b0*/  LOP3.LUT R2, R2, 0xfffffffe, RZ, 0xc0, !PT ;  /* 0xfffffffe02027812 */ /* 0x000fe200078ec0ff */
[----:B------:R-:W-:Y:S01]  /*02c0*/  ULDC UR50, c[0x0][0x1c0] ;  /* 0x0000700000327ab9 */ /* 0x000fe20000000800 */
[----:B------:R-:W-:Y:S01]  /*02d0*/  SHF.R.S32.HI R239, RZ, 0x3, R13 ;  /* 0x00000003ffef7819 */ /* 0x000fe2000001140d */
[----:B------:R-:W-:Y:S01]  /*02e0*/  UIMAD.WIDE UR50, UR57, UR50, URZ ;  /* 0x00000032393272a5 */ /* 0x000fe2000f8e023f */
        /* <DEDUP_REMOVED lines=11> */
[----:B------:R-:W-:Y:S01]  /*03a0*/  UIMAD.WIDE.U32 UR58, UR43, UR17, URZ ;  /* 0x000000112b3a72a5 */ /* 0x000fe2000f8e003f */
[----:B------:R-:W-:Y:S01]  /*03b0*/  SHF.R.S32.HI R4, RZ, 0x1f, R2 ;  /* 0x0000001fff047819 */ /* 0x000fe20000011402 */
[----:B------:R-:W-:Y:S01]  /*03c0*/  IMAD.IADD R7, R5, 0x1, -R0 ;  /* 0x0000000105077824 */ /* 0x000fe200078e0a00 */
[----:B------:R-:W-:Y:S01]  /*03d0*/  SHF.R.U32.HI R5, RZ, 0x3, R3 ;  /* 0x00000003ff057819 */ /* 0x000fe20000011603 */
[----:B------:R-:W-:Y:S01]  /*03e0*/  IMAD.U32 R0, RZ, RZ, UR5 ;  /* 0x00000005ff007e24 */ /* 0x000fe2000f8e00ff */
[----:B------:R-:W-:Y:S01]  /*03f0*/  LEA.HI R11, R4, R2, RZ, 0x3 ;  /* 0x00000002040b7211 */ /* 0x000fe200078f18ff */
[----:B------:R-:W-:Y:S01]  /*0400*/  USHF.R.S32.HI UR5, URZ, 0x1f, UR17 ;  /* 0x0000001f3f057899 */ /* 0x000fe20008011411 */
[--C-:B------:R-:W-:Y:S01]  /*0410*/  SHF.R.S32.HI R16, RZ, 0x5, R8.reuse ;  /* 0x00000005ff107819 */ /* 0x100fe20000011408 */
[----:B------:R-:W-:Y:S01]  /*0420*/  ULDC UR14, c[0x0][0x1c0] ;  /* 0x00007000000e7ab9 */ /* 0x000fe20000000800 */
[----:B------:R1:W-:Y:S01]  /*0430*/  STL [R1+0x18], R0 ;  /* 0x0000180001007387 */ /* 0x0003e20000100800 */
[----:B------:R-:W-:Y:S01]  /*0440*/  LOP3.LUT R4, R11, 0xfffffff8, RZ, 0xc0, !PT ;  /* 0xfffffff80b047812 */ /* 0x000fe200078ec0ff */
[----:B------:R-:W-:Y:S01]  /*0450*/  UIMAD UR4, UR5, UR43, URZ ;  /* 0x0000002b050472a4 */ /* 0x000fe2000f8e023f */
[----:B------:R-:W-:Y:S01]  /*0460*/  SHF.R.S32.HI R6, RZ, 0x1f, R8 ;  /* 0x0000001fff067819 */ /* 0x000fe20000011408 */
[----:B------:R-:W-:-:S02]  /*0470*/  ULDC UR12, c[0x0][0x1c0] ;  /* 0x00007000000c7ab9 */ /* 0x000fc40000000800 */
[----:B------:R-:W-:Y:S01]  /*0480*/  IMAD.IADD R14, R2, 0x1, -R4 ;  /* 0x00000001020e7824 */ /* 0x000fe200078e0a04 */
[----:B------:R-:W-:Y:S01]  /*0490*/  LOP3.LUT R4, R7, 0x1, RZ, 0xc0, !PT ;  /* 0x0000000107047812 */ /* 0x000fe200078ec0ff */
[----:B------:R-:W-:Y:S01]  /*04a0*/  IMAD.U32 R2, RZ, RZ, UR6 ;  /* 0x00000006ff027e24 */ /* 0x000fe2000f8e00ff */
[----:B------:R-:W-:Y:S02]  /*04b0*/  USHF.R.S32.HI UR6, URZ, 0x1f, UR43 ;  /* 0x0000001f3f067899 */ /* 0x000fe4000801142b */
[----:B------:R-:W-:Y:S01]  /*04c0*/  ISETP.NE.U32.AND P0, PT, R4, 0x1, PT ;  /* 0x000000010400780c */ /* 0x000fe20003f05070 */
[----:B------:R-:W-:Y:S02]  /*04d0*/  UIMAD UR57, UR57, UR12, URZ ;  /* 0x0000000c393972a4 */ /* 0x000fe4000f8e023f */
[----:B------:R-:W-:Y:S01]  /*04e0*/  ULDC.U8 UR11, c[0x0][0x3d0] ;  /* 0x0000f400000b7ab9 */ /* 0x000fe20000000000 */
[----:B------:R-:W-:Y:S01]  /*04f0*/  SEL R184, R184, 0x10, !P0 ;  /* 0x00000010b8b87807 */ /* 0x000fe20004000000 */
[----:B------:R-:W-:-:S02]  /*0500*/  USHF.L.U32 UR20, UR57, 0x4, URZ ;  /* 0x0000000439147899 */ /* 0x000fc4000800063f */
[----:B------:R-:W-:Y:S02]  /*0510*/  USHF.L.U32 UR56, UR57, 0x6, URZ ;  /* 0x0000000639387899 */ /* 0x000fe4000800063f */
[----:B------:R-:W-:Y:S02]  /*0520*/  UIADD3 UR19, UR20, 0x20, URZ ;  /* 0x0000002014137890 */ /* 0x000fe4000fffe03f */
[----:B------:R-:W-:Y:S02]  /*0530*/  ULDC.64 UR8, c[0x0][0x118] ;  /* 0x0000460000087ab9 */ /* 0x000fe40000000a00 */
[----:B------:R-:W-:Y:S01]  /*0540*/  UISETP.NE.AND UP2, UPT, UR11, URZ, UPT ;  /* 0x0000003f0b00728c */ /* 0x000fe2000bf45270 */
[----:B-1----:R-:W-:Y:S01]  /*0550*/  LOP3.LUT R0, R13, 0xfffffff8, RZ, 0xc0, !PT ;  /* 0xfffffff80d007812 */ /* 0x002fe200078ec0ff */
[----:B------:R-:W-:Y:S02]  /*0560*/  UIMAD.WIDE.U32 UR54, UR50, UR58, URZ ;  /* 0x0000003a323672a5 */ /* 0x000fe4000f8e003f */
[----:B------:R-:W-:-:S02]  /*0570*/  UIMAD UR26, UR57, 0x18, URZ ;  /* 0x00000018391a78a4 */ /* 0x000fc4000f8e023f */
[----:B------:R-:W-:Y:S01]  /*0580*/  IMAD.IADD R0, R12, 0x1, -R0 ;  /* 0x000000010c007824 */ /* 0x000fe200078e0a00 */
[----:B------:R-:W-:Y:S02]  /*0590*/  USHF.L.U32 UR25, UR57, 0x5, URZ ;  /* 0x0000000539197899 */ /* 0x000fe4000800063f */
[----:B------:R-:W-:Y:S01]  /*05a0*/  UIMAD UR24, UR57, 0x28, URZ ;  /* 0x00000028391878a4 */ /* 0x000fe2000f8e023f */
[C---:B------:R-:W-:Y:S01]  /*05b0*/  IMAD.SHL.U32 R210, R0.reuse, 0x8, RZ ;  /* 0x0000000800d27824 */ /* 0x040fe200078e00ff */
[C---:B------:R-:W-:Y:S01]  /*05c0*/  LOP3.LUT P4, RZ, R0.reuse, 0x2, RZ, 0xc0, !PT ;  /* 0x0000000200ff7812 */ /* 0x040fe2000788c0ff */
[----:B------:R-:W-:Y:S01]  /*05d0*/  UIMAD UR23, UR57, 0x30, URZ ;  /* 0x00000030391778a4 */ /* 0x000fe2000f8e023f */
[C---:B------:R-:W-:Y:S01]  /*05e0*/  LOP3.LUT P3, RZ, R0.reuse, 0x4, RZ, 0xc0, !PT ;  /* 0x0000000400ff7812 */ /* 0x040fe2000786c0ff */
[----:B------:R-:W-:Y:S01]  /*05f0*/  IMAD.SHL.U32 R0, R0, 0x40, RZ ;  /* 0x0000004000007824 */ /* 0x000fe200078e00ff */
[----:B------:R-:W-:Y:S01]  /*0600*/  LOP3.LUT R3, R3, 0x38, R210, 0xf8, !PT ;  /* 0x0000003803037812 */ /* 0x000fe200078ef8d2 */
[----:B------:R-:W-:Y:S01]  /*0610*/  UIMAD UR22, UR57, 0x38, URZ ;  /* 0x00000038391678a4 */ /* 0x000fe2000f8e023f */
[C---:B------:R-:W-:Y:S01]  /*0620*/  R2P PR, R7.reuse, 0x6 ;  /* 0x0000000607007804 */ /* 0x040fe20000000000 */
[----:B------:R-:W-:Y:S01]  /*0630*/  IMAD.SHL.U32 R7, R7, 0x40, RZ ;  /* 0x0000004007077824 */ /* 0x000fe200078e00ff */
[----:B------:R-:W-:Y:S01]  /*0640*/  LOP3.LUT R243, R3, R5, RZ, 0x3c, !PT ;  /* 0x0000000503f37212 */ /* 0x000fe200078e3cff */
[----:B------:R-:W-:Y:S01]  /*0650*/  USHF.R.S32.HI UR61, URZ, 0x1f, UR56 ;  /* 0x0000001f3f3d7899 */ /* 0x000fe20008011438 */
[----:B------:R-:W-:Y:S01]  /*0660*/  LEA.HI R3, R6, R16, RZ, 0x2 ;  /* 0x0000001006037211 */ /* 0x000fe200078f10ff */
[----:B------:R-:W-:Y:S01]  /*0670*/  UMOV UR53, 0xffffe000 ;  /* 0xffffe00000357882 */ /* 0x000fe20000000000 */
[----:B------:R-:W-:-:S02]  /*0680*/  LOP3.LUT R0, R0, 0x1c0, RZ, 0xc0, !PT ;  /* 0x000001c000007812 */ /* 0x000fc400078ec0ff */
[----:B------:R-:W-:Y:S01]  /*0690*/  LOP3.LUT R2, R3, 0xfffffffc, RZ, 0xc0, !PT ;  /* 0xfffffffc03027812 */ /* 0x000fe200078ec0ff */
[----:B------:R-:W-:Y:S01]  /*06a0*/  IMAD.U32 R3, RZ, RZ, UR6 ;  /* 0x00000006ff037e24 */ /* 0x000fe2000f8e00ff */
[----:B------:R-:W-:Y:S01]  /*06b0*/  USHF.R.S32.HI UR6, URZ, 0x1f, UR47 ;  /* 0x0000001f3f067899 */ /* 0x000fe2000801142f */
[----:B------:R-:W-:Y:S02]  /*06c0*/  LOP3.LUT R163, R0, 0x8, R13, 0xf8, !PT ;  /* 0x0000000800a37812 */ /* 0x000fe400078ef80d */
[----:B------:R-:W-:Y:S01]  /*06d0*/  IMAD.IADD R160, R16, 0x1, -R2 ;  /* 0x0000000110a07824 */ /* 0x000fe200078e0a02 */
[----:B------:R-:W-:Y:S02]  /*06e0*/  LEA.HI R2, R9, R12, RZ, 0x6 ;  /* 0x0000000c09027211 */ /* 0x000fe400078f30ff */
[----:B------:R-:W-:Y:S01]  /*06f0*/  IMAD.U32 R3, RZ, RZ, UR6 ;  /* 0x00000006ff037e24 */ /* 0x000fe2000f8e00ff */
[----:B------:R-:W-:Y:S01]  /*0700*/  USHF.R.S32.HI UR6, URZ, 0x1f, UR43 ;  /* 0x0000001f3f067899 */ /* 0x000fe2000801142b */
[----:B------:R-:W-:Y:S01]  /*0710*/  IMAD.SHL.U32 R3, R160, 0x10, RZ ;  /* 0x00000010a0037824 */ /* 0x000fe200078e00ff */
[----:B------:R-:W-:-:S04]  /*0720*/  SHF.R.S32.HI R2, RZ, 0x6, R2 ;  /* 0x00000006ff027819 */ /* 0x000fc80000011402 */
[----:B------:R-:W-:Y:S01]  /*0730*/  IMAD.U32 R5, RZ, RZ, UR6 ;  /* 0x00000006ff057e24 */ /* 0x000fe2000f8e00ff */
[----:B------:R-:W-:Y:S01]  /*0740*/  LOP3.LUT R5, R0, 0x30, R3, 0xf8, !PT ;  /* 0x0000003000057812 */ /* 0x000fe200078ef803 */
[----:B------:R-:W-:Y:S01]  /*0750*/  IMAD.SHL.U32 R3, R10, 0x200, RZ ;  /* 0x000002000a037824 */ /* 0x000fe200078e00ff */
[----:B------:R-:W-:Y:S01]  /*0760*/  SHF.R.U32.HI R0, RZ, 0x3, R0 ;  /* 0x00000003ff007819 */ /* 0x000fe20000011600 */
[----:B------:R-:W-:Y:S01]  /*0770*/  USHF.R.S32.HI UR6, URZ, 0x1f, UR47 ;  /* 0x0000001f3f067899 */ /* 0x000fe2000801142f */
[----:B------:R-:W-:Y:S01]  /*0780*/  LOP3.LUT R5, R5, 0x8, R13, 0xf8, !PT ;  /* 0x0000000805057812 */ /* 0x000fe200078ef80d */
[C---:B------:R-:W-:Y:S01]  /*0790*/  IMAD R4, R2.reuse, 0x800, R3 ;  /* 0x0000080002047824 */ /* 0x040fe200078e0203 */
[----:B------:R-:W-:Y:S01]  /*07a0*/  LOP3.LUT R163, R163, R0, RZ, 0x3c, !PT ;  /* 0x00000000a3a37212 */ /* 0x000fe200078e3cff */
[----:B------:R-:W-:Y:S01]  /*07b0*/  IMAD R243, R2, 0x200, R243 ;  /* 0x0000020002f37824 */ /* 0x000fe200078e02f3 */
[----:B------:R-:W-:Y:S01]  /*07c0*/  LOP3.LUT R3, R3, R5, R0, 0xf6, !PT ;  /* 0x0000000503037212 */ /* 0x000fe200078ef600 */
[----:B------:R-:W-:Y:S01]  /*07d0*/  IMAD.U32 R6, RZ, RZ, UR6 ;  /* 0x00000006ff067e24 */ /* 0x000fe2000f8e00ff */
[----:B------:R-:W-:Y:S01]  /*07e0*/  LOP3.LUT R0, R15, 0x7ffffffc, RZ, 0xc0, !PT ;  /* 0x7ffffffc0f007812 */ /* 0x000fe200078ec0ff */
[----:B------:R-:W-:Y:S01]  /*07f0*/  IMAD.IADD R163, R4, 0x1, R163 ;  /* 0x0000000104a37824 */ /* 0x000fe200078e02a3 */
[----:B------:R-:W-:Y:S01]  /*0800*/  LOP3.LUT R5, R8, 0xffffffe0, RZ, 0xc0, !PT ;  /* 0xffffffe008057812 */ /* 0x000fe200078ec0ff */
[----:B------:R-:W-:Y:S01]  /*0810*/  IMAD.U32 R4, RZ, RZ, UR10 ;  /* 0x0000000aff047e24 */ /* 0x000fe2000f8e00ff */
[----:B------:R-:W-:Y:S01]  /*0820*/  @!UP1 UIMAD UR6, UR43, UR14, UR47 ;  /* 0x0000000e2b0692a4 */ /* 0x000fe2000f8e022f */
[----:B------:R-:W-:Y:S01]  /*0830*/  IMAD.U32 R6, RZ, RZ, UR4 ;  /* 0x00000004ff067e24 */ /* 0x000fe2000f8e00ff */
[----:B------:R-:W-:Y:S01]  /*0840*/  USHF.R.S32.HI UR4, URZ, 0x1f, UR60 ;  /* 0x0000001f3f047899 */ /* 0x000fe2000801143c */
[----:B------:R-:W-:Y:S01]  /*0850*/  IMAD.IADD R13, R12, 0x1, -R5 ;  /* 0x000000010c0d7824 */ /* 0x000fe200078e0a05 */
[----:B------:R1:W-:Y:S01]  /*0860*/  STL [R1+0x4], R4 ;  /* 0x0000040401007387 */ /* 0x0003e20000100800 */
[----:B------:R-:W-:Y:S01]  /*0870*/  IMAD.SHL.U32 R2, R2, 0x20, RZ ;  /* 0x0000002002027824 */ /* 0x000fe200078e00ff */
[----:B------:R-:W-:Y:S01]  /*0880*/  USHF.L.U32 UR14, UR57, 0x3, URZ ;  /* 0x00000003390e7899 */ /* 0x000fe2000800063f */
[----:B------:R-:W-:-:S02]  /*0890*/  IMAD.SHL.U32 R163, R163, 0x2, RZ ;  /* 0x00000002a3a37824 */ /* 0x000fc400078e00ff */
[----:B------:R-:W-:Y:S01]  /*08a0*/  IMAD.SHL.U32 R3, R3, 0x2, RZ ;  /* 0x0000000203037824 */ /* 0x000fe200078e00ff */
[----:B------:R-:W-:Y:S01]  /*08b0*/  LOP3.LUT R244, R2, 0x6, R244, 0xf8, !PT ;  /* 0x0000000602f47812 */ /* 0x000fe200078ef8f4 */
[----:B------:R-:W-:-:S04]  /*08c0*/  UIADD3 UR18, UR14, UR19, URZ ;  /* 0x000000130e127290 */ /* 0x000fc8000fffe03f */
[----:B------:R-:W-:-:S04]  /*08d0*/  UIADD3 UR17, UR14, UR18, URZ ;  /* 0x000000120e117290 */ /* 0x000fc8000fffe03f */
[----:B------:R-:W-:Y:S01]  /*08e0*/  UIADD3 UR16, UR14, UR17, URZ ;  /* 0x000000110e107290 */ /* 0x000fe2000fffe03f */
[----:B-1----:R-:W-:-:S05]  /*08f0*/  IMAD.U32 R4, RZ, RZ, UR7 ;  /* 0x00000007ff047e24 */ /* 0x002fca000f8e00ff */
[----:B------:R1:W-:Y:S04]  /*0900*/  STL [R1+0x14], R4 ;  /* 0x0000140401007387 */ /* 0x0003e80000100800 */
[----:B------:R2:W-:Y:S04]  /*0910*/  STL [R1+0x10], R6 ;  /* 0x0000100601007387 */ /* 0x0005e80000100800 */
[----:B------:R-:W-:Y:S01]  /*0920*/  STL [R1+0x8], R13 ;  /* 0x0000080d01007387 */ /* 0x000fe20000100800 */
[----:B-1----:R-:W-:Y:S01]  /*0930*/  LEA.HI R4, R9, R12, RZ, 0x7 ;  /* 0x0000000c09047211 */ /* 0x002fe200078f38ff */
[----:B--2---:R-:W-:-:S03]  /*0940*/  IMAD.IADD R6, R12, 0x1, -R0 ;  /* 0x000000010c067824 */ /* 0x004fc600078e0a00 */
[----:B------:R-:W-:Y:S01]  /*0950*/  SHF.R.S32.HI R4, RZ, 0x7, R4 ;  /* 0x00000007ff047819 */ /* 0x000fe20000011404 */
[----:B------:R-:W-:Y:S01]  /*0960*/  IMAD.U32 R0, RZ, RZ, UR4 ;  /* 0x00000004ff007e24 */ /* 0x000fe2000f8e00ff */
[----:B------:R-:W-:Y:S01]  /*0970*/  LEA.HI R0, R8, R16, RZ, 0x1 ;  /* 0x0000001008007211 */ /* 0x000fe200078f08ff */
[----:B------:R-:W-:Y:S01]  /*0980*/  IMAD.SHL.U32 R6, R6, 0x2, RZ ;  /* 0x0000000206067824 */ /* 0x000fe200078e00ff */
[----:B------:R-:W-:Y:S01]  /*0990*/  UIMAD UR4, UR51, UR58, URZ ;  /* 0x0000003a330472a4 */ /* 0x000fe2000f8e023f */
[----:B------:R-:W-:Y:S01]  /*09a0*/  IMAD.SHL.U32 R5, R4, 0x8, RZ ;  /* 0x0000000804057824 */ /* 0x000fe200078e00ff */
[----:B------:R-:W-:Y:S01]  /*09b0*/  LOP3.LUT R169, R0, 0xfffffffe, RZ, 0xc0, !PT ;  /* 0xfffffffe00a97812 */ /* 0x000fe200078ec0ff */
[----:B------:R-:W-:Y:S01]  /*09c0*/  IMAD R8, R4, 0x1000, R6 ;  /* 0x0000100004087824 */ /* 0x000fe200078e0206 */
[----:B------:R-:W-:Y:S01]  /*09d0*/  LOP3.LUT R0, R7, 0x1c0, RZ, 0xc0, !PT ;  /* 0x000001c007007812 */ /* 0x000fe200078ec0ff */
[----:B------:R-:W-:Y:S01]  /*09e0*/  IMAD.SHL.U32 R4, R10, 0x10, RZ ;  /* 0x000000100a047824 */ /* 0x000fe200078e00ff */
[----:B------:R-:W-:Y:S01]  /*09f0*/  LOP3.LUT R5, R5, 0x8, RZ, 0xc0, !PT ;  /* 0x0000000805057812 */ /* 0x000fe200078ec0ff */
[----:B------:R-:W-:Y:S01]  /*0a00*/  IMAD.IADD R169, R16, 0x1, -R169 ;  /* 0x0000000110a97824 */ /* 0x000fe200078e0aa9 */
[----:B------:R-:W-:Y:S01]  /*0a10*/  LOP3.LUT R7, R0, 0x20, R2, 0xf8, !PT ;  /* 0x0000002000077812 */ /* 0x000fe200078ef802 */
[----:B------:R-:W-:Y:S01]  /*0a20*/  IMAD.U32 R12, RZ, RZ, UR4 ;  /* 0x00000004ff0c7e24 */ /* 0x000fe2000f8e00ff */
[----:B------:R-:W-:Y:S01]  /*0a30*/  SHF.R.U32.HI R2, RZ, 0x3, R0 ;  /* 0x00000003ff027819 */ /* 0x000fe20000011600 */
[----:B------:R-:W-:Y:S01]  /*0a40*/  IMAD R8, R169, 0x400, R8 ;  /* 0x00000400a9087824 */ /* 0x000fe200078e0208 */
[----:B------:R-:W-:Y:S01]  /*0a50*/  LOP3.LUT R9, R5, 0x10, R4, 0xf8, !PT ;  /* 0x0000001005097812 */ /* 0x000fe200078ef804 */
[----:B------:R-:W-:Y:S01]  /*0a60*/  @!UP1 UIMAD UR4, UR6, UR15, URZ ;  /* 0x0000000f060492a4 */ /* 0x000fe2000f8e023f */
[----:B------:R-:W-:Y:S01]  /*0a70*/  LOP3.LUT R7, R7, R2, RZ, 0x3c, !PT ;  /* 0x0000000207077212 */ /* 0x000fe200078e3cff */
[----:B------:R-:W-:Y:S01]  /*0a80*/  UIADD3 UR15, UR14, UR16, URZ ;  /* 0x000000100e0f7290 */ /* 0x000fe2000fffe03f */
[----:B------:R-:W-:Y:S01]  /*0a90*/  LOP3.LUT R5, R2, R0, R5, 0x1e, !PT ;  /* 0x0000000002057212 */ /* 0x000fe200078e1e05 */
[----:B------:R-:W-:-:S02]  /*0aa0*/  IMAD.SHL.U32 R2, R14, 0x40, RZ ;  /* 0x000000400e027824 */ /* 0x000fc400078e00ff */
[----:B------:R-:W-:Y:S01]  /*0ab0*/  IMAD R0, R160, 0x400, R6 ;  /* 0x00000400a0007824 */ /* 0x000fe200078e0206 */
[----:B------:R-:W-:Y:S01]  /*0ac0*/  UIADD3 UR21, UR14, UR15, URZ ;  /* 0x0000000f0e157290 */ /* 0x000fe2000fffe03f */
[----:B------:R-:W-:Y:S01]  /*0ad0*/  IMAD.SHL.U32 R6, R11, 0x40, RZ ;  /* 0x000000400b067824 */ /* 0x000fe200078e00ff */
[----:B------:R-:W-:Y:S01]  /*0ae0*/  LOP3.LUT R2, R2, 0x1c0, RZ, 0xc0, !PT ;  /* 0x000001c002027812 */ /* 0x000fe200078ec0ff */
[----:B------:R-:W-:Y:S01]  /*0af0*/  IMAD.IADD R248, R0, 0x1, R5 ;  /* 0x0000000100f87824 */ /* 0x000fe200078e0205 */
[----:B------:R-:W-:Y:S01]  /*0b00*/  SHF.R.S32.HI R5, RZ, 0x1f, R13 ;  /* 0x0000001fff057819 */ /* 0x000fe2000001140d */
[----:B------:R-:W-:Y:S01]  /*0b10*/  IMAD.SHL.U32 R0, R10, 0x8, RZ ;  /* 0x000000080a007824 */ /* 0x000fe200078e00ff */
[----:B------:R-:W-:Y:S01]  /*0b20*/  SHF.R.U32.HI R4, RZ, 0x3, R2 ;  /* 0x00000003ff047819 */ /* 0x000fe20000011602 */
[----:B------:R-:W-:Y:S01]  /*0b30*/  IMAD.IADD R8, R7, 0x1, R8 ;  /* 0x0000000107087824 */ /* 0x000fe200078e0208 */
[----:B------:R-:W-:Y:S02]  /*0b40*/  LEA R248, R248, 0x6000, 0x1 ;  /* 0x00006000f8f87811 */ /* 0x000fe400078e08ff */
[----:B------:R-:W-:Y:S01]  /*0b50*/  LOP3.LUT R7, R2, 0x8, R0, 0xf8, !PT ;  /* 0x0000000802077812 */ /* 0x000fe200078ef800 */
[----:B------:R-:W-:Y:S01]  /*0b60*/  IMAD.SHL.U32 R186, R8, 0x2, RZ ;  /* 0x0000000208ba7824 */ /* 0x000fe200078e00ff */
[----:B------:R-:W-:-:S02]  /*0b70*/  LOP3.LUT R2, R4, R9, R2, 0x1e, !PT ;  /* 0x0000000904027212 */ /* 0x000fc400078e1e02 */
[----:B------:R-:W-:Y:S01]  /*0b80*/  LOP3.LUT R0, R6, 0xfffffe00, RZ, 0xc0, !PT ;  /* 0xfffffe0006007812 */ /* 0x000fe200078ec0ff */
[----:B------:R-:W-:Y:S01]  /*0b90*/  IMAD.IADD R187, R186, 0x1, R184 ;  /* 0x00000001babb7824 */ /* 0x000fe200078e02b8 */
[----:B------:R-:W-:Y:S02]  /*0ba0*/  IADD3 R6, R248, 0x420, RZ ;  /* 0x00000420f8067810 */ /* 0x000fe40007ffe0ff */
[----:B------:R-:W-:Y:S01]  /*0bb0*/  LOP3.LUT R168, R2, R0, RZ, 0xfc, !PT ;  /* 0x0000000002a87212 */ /* 0x000fe200078efcff */
[----:B------:R-:W-:Y:S01]  /*0bc0*/  IMAD.U32 R2, RZ, RZ, UR4 ;  /* 0x00000004ff027e24 */ /* 0x000fe2000f8e00ff */
[----:B------:R-:W-:Y:S01]  /*0bd0*/  LEA.HI R5, R5, R13, RZ, 0x2 ;  /* 0x0000000d05057211 */ /* 0x000fe200078f10ff */
[----:B------:R-:W-:Y:S01]  /*0be0*/  IMAD R160, R160, 0x400, R0 ;  /* 0x00000400a0a07824 */ /* 0x000fe200078e0200 */
[----:B------:R-:W-:Y:S02]  /*0bf0*/  @P1 IADD3 R6, R248, 0x3e0, RZ ;  /* 0x000003e0f8061810 */ /* 0x000fe40007ffe0ff */
[----:B------:R-:W-:Y:S01]  /*0c00*/  SHF.R.S32.HI R5, RZ, 0x2, R5 ;  /* 0x00000002ff057819 */ /* 0x000fe20000011405 */
[----:B------:R1:W-:Y:S01]  /*0c10*/  STL [R1+0xc], R2 ;  /* 0x00000c0201007387 */ /* 0x0003e20000100800 */
[----:B------:R-:W-:-:S02]  /*0c20*/  LOP3.LUT R4, R7, R4, RZ, 0x3c, !PT ;  /* 0x0000000407047212 */ /* 0x000fc400078e3cff */
[C---:B------:R-:W-:Y:S01]  /*0c30*/  IADD3 R249, R248.reuse, 0x40, RZ ;  /* 0x00000040f8f97810 */ /* 0x040fe20007ffe0ff */
[----:B------:R2:W-:Y:S01]  /*0c40*/  STL [R1], R6 ;  /* 0x0000000601007387 */ /* 0x0005e20000100800 */
[C---:B------:R-:W-:Y:S01]  /*0c50*/  IMAD R247, R169.reuse, 0x10, R5 ;  /* 0x00000010a9f77824 */ /* 0x040fe200078e0205 */
[----:B------:R-:W-:Y:S01]  /*0c60*/  @P2 IADD3 R249, R248, -0x40, RZ ;  /* 0xffffffc0f8f92810 */ /* 0x000fe20007ffe0ff */
[----:B------:R-:W-:Y:S02]  /*0c70*/  IMAD R169, R169, 0x400, R0 ;  /* 0x00000400a9a97824 */ /* 0x000fe400078e0200 */
[----:B------:R-:W-:Y:S02]  /*0c80*/  IMAD.MOV.U32 R5, RZ, RZ, 0x20 ;  /* 0x00000020ff057424 */ /* 0x000fe400078e00ff */
[----:B------:R-:W-:Y:S02]  /*0c90*/  IMAD.MOV.U32 R0, RZ, RZ, 0x40 ;  /* 0x00000040ff007424 */ /* 0x000fe400078e00ff */
[----:B------:R-:W-:Y:S01]  /*0ca0*/  IMAD.IADD R169, R169, 0x1, R4 ;  /* 0x00000001a9a97824 */ /* 0x000fe200078e0204 */
[----:B------:R-:W-:Y:S01]  /*0cb0*/  SEL R165, R5, 0xffffffe0, !P4 ;  /* 0xffffffe005a57807 */ /* 0x000fe20006000000 */
[----:B------:R-:W-:Y:S01]  /*0cc0*/  IMAD.IADD R160, R4, 0x1, R160 ;  /* 0x0000000104a07824 */ /* 0x000fe200078e02a0 */
[----:B------:R-:W-:-:S02]  /*0cd0*/  SEL R0, R0, 0xffffffc0, !P3 ;  /* 0xffffffc000007807 */ /* 0x000fc40005800000 */
[----:B------:R-:W-:Y:S01]  /*0ce0*/  SEL R5, R5, 0xffffffe0, !P1 ;  /* 0xffffffe005057807 */ /* 0x000fe20004800000 */
[C---:B------:R-:W-:Y:S01]  /*0cf0*/  IMAD.IADD R166, R163.reuse, 0x1, R165 ;  /* 0x00000001a3a67824 */ /* 0x040fe200078e02a5 */
[----:B------:R-:W-:Y:S01]  /*0d00*/  LEA R160, R160, 0xa000, 0x1 ;  /* 0x0000a000a0a07811 */ /* 0x000fe200078e08ff */
[----:B------:R-:W-:Y:S02]  /*0d10*/  IMAD.IADD R164, R163, 0x1, R0 ;  /* 0x00000001a3a47824 */ /* 0x000fe400078e0200 */
[----:B------:R-:W-:Y:S01]  /*0d20*/  IMAD.IADD R185, R186, 0x1, R5 ;  /* 0x00000001bab97824 */ /* 0x000fe200078e0205 */
[----:B-1----:R-:W-:Y:S01]  /*0d30*/  IADD3 R2, R247, -0x40, RZ ;  /* 0xffffffc0f7027810 */ /* 0x002fe20007ffe0ff */
[----:B------:R-:W-:Y:S02]  /*0d40*/  IMAD.IADD R165, R165, 0x1, R164 ;  /* 0x00000001a5a57824 */ /* 0x000fe400078e02a4 */
[----:B------:R-:W-:Y:S01]  /*0d50*/  IMAD.IADD R251, R5, 0x1, R248 ;  /* 0x0000000105fb7824 */ /* 0x000fe200078e02f8 */
[----:B------:R-:W-:Y:S01]  /*0d60*/  SHF.R.S32.HI R4, RZ, 0x1f, R2 ;  /* 0x0000001fff047819 */ /* 0x000fe20000011402 */
[----:B------:R-:W-:-:S02]  /*0d70*/  IMAD.SHL.U32 R245, R2, 0x4, RZ ;  /* 0x0000000402f57824 */ /* 0x000fc400078e00ff */
[----:B------:R-:W-:Y:S01]  /*0d80*/  IMAD.IADD R184, R184, 0x1, R185 ;  /* 0x00000001b8b87824 */ /* 0x000fe200078e02b9 */
[----:B------:R-:W-:Y:S01]  /*0d90*/  SHF.L.U64.HI R246, R2, 0x2, R4 ;  /* 0x0000000202f67819 */ /* 0x000fe20000010204 */
[----:B--2---:R-:W-:Y:S02]  /*0da0*/  IMAD.IADD R250, R5, 0x1, R249 ;  /* 0x0000000105fa7824 */ /* 0x004fe400078e02f9 */
.L_x_1348:
[----:B------:R-:W-:Y:S02]  /*0db0*/  USHF.R.S32.HI UR52, URZ, 0x1f, UR43 ;  /* 0x0000001f3f347899 */ /* 0x000fe4000801142b */
[----:B------:R-:W-:Y:S02]  /*0dc0*/  USHF.L.U32 UR12, UR43, 0x2, URZ ;  /* 0x000000022b0c7899 */ /* 0x000fe4000800063f */
[----:B------:R-:W-:Y:S02]  /*0dd0*/  ULDC.64 UR6, c[0x0][0x240] ;  /* 0x0000900000067ab9 */ /* 0x000fe40000000a00 */
[----:B------:R-:W-:Y:S02]  /*0de0*/  UISETP.NE.U32.AND UP5, UPT, URZ, UR6, UPT ;  /* 0x000000063f00728c */ /* 0x000fe4000bfa5070 */
[----:B------:R-:W-:-:S02]  /*0df0*/  USHF.L.U64.HI UR5, UR43, 0x2, UR52 ;  /* 0x000000022b057899 */ /* 0x000fc40008010234 */
[----:B------:R-:W-:Y:S02]  /*0e00*/  UIADD3 UR6, UP0, UR12, UR6, URZ ;  /* 0x000000060c067290 */ /* 0x000fe4000ff1e03f */
[----:B------:R-:W-:Y:S02]  /*0e10*/  UISETP.NE.AND.EX UP5, UPT, URZ, UR7, UPT, UP5 ;  /* 0x000000073f00728c */ /* 0x000fe4000bfa5350 */
[----:B------:R-:W-:Y:S02]  /*0e20*/  UIADD3.X UR7, UR5, UR7, URZ, UP0, !UPT ;  /* 0x0000000705077290 */ /* 0x000fe400087fe43f */
[----:B------:R-:W-:Y:S01]  /*0e30*/  IMAD.U32 R6, RZ, RZ, UR6 ;  /* 0x00000006ff067e24 */ /* 0x000fe2000f8e00ff */
[----:B------:R-:W-:Y:S01]  /*0e40*/  ULDC.U8 UR4, c[0x0][0x312] ;  /* 0x0000c48000047ab9 */ /* 0x000fe20000000000 */
[----:B------:R-:W-:Y:S01]  /*0e50*/  PLOP3.LUT P2, PT, PT, PT, UP5, 0x80, 0x0 ;  /* 0x000000000000781c */ /* 0x000fe20003f4f058 */
[----:B------:R-:W-:Y:S01]  /*0e60*/  UISETP.NE.AND UP4, UPT, UR4, URZ, UPT ;  /* 0x0000003f0400728c */ /* 0x000fe2000bf85270 */
[----:B------:R-:W-:Y:S01]  /*0e70*/  IMAD.U32 R7, RZ, RZ, UR7 ;  /* 0x00000007ff077e24 */ /* 0x000fe2000f8e00ff */
[----:B------:R-:W-:-:S02]  /*0e80*/  ULDC.64 UR6, c[0x0][0x250] ;  /* 0x0000940000067ab9 */ /* 0x000fc40000000a00 */
        /* <DEDUP_REMOVED lines=39> */
.L_x_1280:
        /* <DEDUP_REMOVED lines=58> */
.L_x_1282:
        /* <DEDUP_REMOVED lines=18> */
.L_x_1283:
[----:B------:R-:W2:Y:S01]  /*15c0*/  LDL R0, [R1+0x10] ;  /* 0x0000100001007983 */ /* 0x000ea20000100800 */
[----:B------:R-:W-:-:S03]  /*15d0*/  ULDC.64 UR10, c[0x0][0x370] ;  /* 0x0000dc00000a7ab9 */ /* 0x000fc60000000a00 */
[----:B------:R-:W3:Y:S04]  /*15e0*/  LDL R4, [R1+0x18] ;  /* 0x0000180001047983 */ /* 0x000ee80000100800 */
[----:B------:R-:W4:Y:S01]  /*15f0*/  LDL R2, [R1+0x4] ;  /* 0x0000040001027983 */ /* 0x000f220000100800 */
[----:B------:R-:W-:-:S04]  /*1600*/  @UP3 UIMAD.WIDE.U32 UR6, UR4, UR10, URZ ;  /* 0x0000000a040632a5 */ /* 0x000fc8000f8e003f */
[----:B------:R-:W-:-:S03]  /*1610*/  @UP3 UIMAD UR41, UR4, UR11, UR7 ;  /* 0x0000000b042932a4 */ /* 0x000fc6000f8e0207 */
[----:B------:R-:W-:Y:S02]  /*1620*/  @UP3 UMOV UR35, UR6 ;  /* 0x0000000600233c82 */ /* 0x000fe40008000000 */
[----:B------:R-:W-:Y:S02]  /*1630*/  ULDC.64 UR6, c[0x0][0x368] ;  /* 0x0000da0000067ab9 */ /* 0x000fe40000000a00 */
[----:B------:R-:W-:-:S04]  /*1640*/  @!UP3 UIMAD UR10, UR52, UR6, URZ ;  /* 0x00000006340ab2a4 */ /* 0x000fc8000f8e023f */
[----:B------:R-:W-:Y:S02]  /*1650*/  @!UP3 UIMAD UR10, UR43, UR7, UR10 ;  /* 0x000000072b0ab2a4 */ /* 0x000fe4000f8e020a */
[----:B------:R-:W-:Y:S01]  /*1660*/  @!UP3 UIMAD.WIDE.U32 UR6, UR43, UR6, URZ ;  /* 0x000000062b06b2a5 */ /* 0x000fe2000f8e003f */
[----:B------:R-:W-:Y:S01]  /*1670*/  IABS R6, c[0x0][0x1c8] ;  /* 0x0000720000067a13 */ /* 0x000fe20000000000 */
[----:B------:R-:W-:Y:S02]  /*1680*/  ULDC UR13, c[0x0][0x224] ;  /* 0x00008900000d7ab9 */ /* 0x000fe40000000800 */
[----:B------:R-:W-:-:S03]  /*1690*/  UIMAD UR12, UR51, UR58, URZ ;  /* 0x0000003a330c72a4 */ /* 0x000fc6000f8e023f */
[----:B------:R-:W-:Y:S01]  /*16a0*/  @!UP3 UMOV UR35, UR6 ;  /* 0x000000060023bc82 */ /* 0x000fe20008000000 */
[----:B--2---:R1:W2:Y:S02]  /*16b0*/  R2UR UR30, R0 ;  /* 0x00000000001e73c2 */ /* 0x0042a400000e0000 */
[----:B-1----:R-:W5:Y:S01]  /*16c0*/  LDL R0, [R1+0xc] ;  /* 0x00000c0001007983 */ /* 0x002f620000100800 */
[----:B--2---:R-:W-:-:S05]  /*16d0*/  UIMAD UR6, UR52, UR13, UR30 ;  /* 0x0000000d340672a4 */ /* 0x004fca000f8e021e */
[----:B---3--:R1:W2:Y:S01]  /*16e0*/  R2UR UR30, R4 ;  /* 0x00000000041e73c2 */ /* 0x0082a200000e0000 */
[----:B------:R-:W-:-:S04]  /*16f0*/  UIADD3 UR6, UR59, UR6, URZ ;  /* 0x000000063b067290 */ /* 0x000fc8000fffe03f */
[----:B------:R-:W-:-:S03]  /*1700*/  UIMAD UR6, UR50, UR6, UR12 ;  /* 0x00000006320672a4 */ /* 0x000fc6000f8e020c */
[----:B------:R-:W3:Y:S01]  /*1710*/  S2UR UR12, SR_CTAID.X ;  /* 0x00000000000c79c3 */ /* 0x000ee20000002500 */
[----:B-1----:R-:W1:Y:S01]  /*1720*/  I2F.RP R4, R6 ;  /* 0x0000000600047306 */ /* 0x002e620000209400 */
[----:B------:R-:W-:Y:S02]  /*1730*/  @!UP3 UIADD3 UR41, UR7, UR10, URZ ;  /* 0x0000000a0729b290 */ /* 0x000fe4000fffe03f */
[----:B------:R-:W-:Y:S02]  /*1740*/  UIMAD UR10, UR51, UR4, URZ ;  /* 0x00000004330a72a4 */ /* 0x000fe4000f8e023f */
[----:B------:R-:W-:-:S03]  /*1750*/  UIADD3 UR13, UR55, UR6, URZ ;  /* 0x00000006370d7290 */ /* 0x000fc6000fffe03f */
[----:B-1----:R-:W1:Y:S01]  /*1760*/  MUFU.RCP R4, R4 ;  /* 0x0000000400047308 */ /* 0x002e620000001000 */
[----:B------:R-:W-:-:S04]  /*1770*/  UIMAD.WIDE.U32 UR6, UR50, UR4, URZ ;  /* 0x00000004320672a5 */ /* 0x000fc8000f8e003f */
[----:B------:R-:W-:Y:S02]  /*1780*/  @UP3 UIADD3 UR13, UR7, UR10, URZ ;  /* 0x0000000a070d3290 */ /* 0x000fe4000fffe03f */
[----:B------:R-:W-:Y:S02]  /*1790*/  USEL UR34, UR54, UR6, !UP3 ;  /* 0x0000000636227287 */ /* 0x000fe4000d800000 */
[----:B------:R-:W-:Y:S02]  /*17a0*/  ULDC.64 UR10, c[0x0][0x3d8] ;  /* 0x0000f600000a7ab9 */ /* 0x000fe40000000a00 */
[----:B---3--:R-:W-:Y:S01]  /*17b0*/  UIMAD.WIDE.U32 UR6, UR12, UR10, URZ ;  /* 0x0000000a0c0672a5 */ /* 0x008fe2000f8e003f */
[----:B-1----:R-:W-:-:S03]  /*17c0*/  IADD3 R4, R4, 0xffffffe, RZ ;  /* 0x0ffffffe04047810 */ /* 0x002fc60007ffe0ff */
[----:B------:R-:W-:Y:S01]  /*17d0*/  UIMAD UR11, UR12, UR11, UR7 ;  /* 0x0000000b0c0b72a4 */ /* 0x000fe2000f8e0207 */
[----:B------:R1:W3:Y:S01]  /*17e0*/  F2I.FTZ.U32.TRUNC.NTZ R5, R4 ;  /* 0x0000000400057305 */ /* 0x0002e2000021f000 */
[----:B------:R-:W-:-:S04]  /*17f0*/  USHF.L.U32 UR12, UR43, 0x7, URZ ;  /* 0x000000072b0c7899 */ /* 0x000fc8000800063f */
[----:B------:R-:W-:Y:S01]  /*1800*/  USEL UR10, UR12, URZ, UP5 ;  /* 0x0000003f0c0a7287 */ /* 0x000fe2000a800000 */
[----:B----4-:R4:W2:Y:S01]  /*1810*/  R2UR UR31, R2 ;  /* 0x00000000021f73c2 */ /* 0x0108a200000e0000 */
[----:B-1----:R-:W-:Y:S01]  /*1820*/  IMAD.MOV.U32 R4, RZ, RZ, RZ ;  /* 0x000000ffff047224 */ /* 0x002fe200078e00ff */
[----:B----4-:R-:W-:Y:S01]  /*1830*/  IABS R2, UR47 ;  /* 0x0000002f00027c13 */ /* 0x010fe20008000000 */
[----:B------:R-:W-:Y:S02]  /*1840*/  USEL UR32, UR6, URZ, UP2 ;  /* 0x0000003f06207287 */ /* 0x000fe40009000000 */
[----:B------:R-:W-:Y:S02]  /*1850*/  USHF.L.U64.HI UR6, UR43, 0x7, UR52 ;  /* 0x000000072b067899 */ /* 0x000fe40008010234 */
[----:B------:R-:W-:Y:S02]  /*1860*/  UIADD3 UR10, UP0, UR29, UR10, URZ ;  /* 0x0000000a1d0a7290 */ /* 0x000fe4000ff1e03f */
[----:B------:R-:W-:-:S04]  /*1870*/  USEL UR6, UR6, URZ, UP5 ;  /* 0x0000003f06067287 */ /* 0x000fc8000a800000 */
[----:B------:R-:W-:Y:S02]  /*1880*/  UIADD3.X UR7, UR42, UR6, URZ, UP0, !UPT ;  /* 0x000000062a077290 */ /* 0x000fe400087fe43f */
[----:B------:R-:W-:Y:S01]  /*1890*/  UIMAD UR6, UR51, UR10, URZ ;  /* 0x0000000a330672a4 */ /* 0x000fe2000f8e023f */
[----:B------:R-:W-:-:S03]  /*18a0*/  ISETP.NE.AND P1, PT, RZ, c[0x0][0x1c8], PT ;  /* 0x00007200ff007a0c */ /* 0x000fc60003f25270 */
[----:B------:R-:W-:Y:S02]  /*18b0*/  UIMAD UR7, UR50, UR7, UR6 ;  /* 0x00000007320772a4 */ /* 0x000fe4000f8e0206 */
[----:B--2---:R-:W-:Y:S01]  /*18c0*/  @UP1 USEL UR6, UR31, UR4, !UP3 ;  /* 0x000000041f061287 */ /* 0x004fe2000d800000 */
        /* <DEDUP_REMOVED lines=11> */
[----:B------:R-:W-:-:S09]  /*1980*/  ISETP.LE.AND P0, PT, RZ, UR30, PT ;  /* 0x0000001eff007c0c */ /* 0x000fd2000bf03270 */
[----:B------:R-:W-:-:S05]  /*1990*/  @P2 IADD3 R0, R0, 0x1, RZ ;  /* 0x0000000100002810 */ /* 0x000fca0007ffe0ff */
[----:B------:R-:W-:Y:S01]  /*19a0*/  IMAD.MOV.U32 R13, RZ, RZ, R0 ;  /* 0x000000ffff0d7224 */ /* 0x000fe200078e0000 */
[----:B------:R-:W-:-:S03]  /*19b0*/  ULDC UR30, c[0x0][0x234] ;  /* 0x00008d00001e7ab9 */ /* 0x000fc60000000800 */
[----:B------:R-:W-:Y:S01]  /*19c0*/  @!P0 IMAD.MOV R13, RZ, RZ, -R13 ;  /* 0x000000ffff0d8224 */ /* 0x000fe200078e0a0d */
[----:B------:R-:W-:Y:S01]  /*19d0*/  PLOP3.LUT P0, PT, PT, PT, UP1, 0x80, 0x0 ;  /* 0x000000000000781c */ /* 0x000fe20003f0f018 */
[----:B------:R-:W-:Y:S02]  /*19e0*/  @UP1 UIMAD UR31, UR47, UR30, UR6 ;  /* 0x0000001e2f1f12a4 */ /* 0x000fe4000f8e0206 */
[----:B------:R-:W-:Y:S02]  /*19f0*/  USEL UR30, UR11, URZ, UP2 ;  /* 0x0000003f0b1e7287 */ /* 0x000fe40009000000 */
[----:B------:R-:W-:Y:S01]  /*1a00*/  UIMAD.WIDE.U32 UR10, UR50, UR10, URZ ;  /* 0x0000000a320a72a5 */ /* 0x000fe2000f8e003f */
[----:B------:R-:W-:Y:S02]  /*1a10*/  @!P1 LOP3.LUT R13, RZ, c[0x0][0x1c8], RZ, 0x33, !PT ;  /* 0x00007200ff0d9a12 */ /* 0x000fe400078e33ff */
[----:B-1----:R-:W-:Y:S02]  /*1a20*/  @!UP1 UMOV UR31, UR12 ;  /* 0x0000000c001f9c82 */ /* 0x002fe40008000000 */
[----:B------:R-:W-:-:S02]  /*1a30*/  UIADD3 UR12, UR11, UR7, URZ ;  /* 0x000000070b0c7290 */ /* 0x000fc4000fffe03f */
[----:B------:R-:W-:Y:S01]  /*1a40*/  USHF.R.S32.HI UR7, URZ, 0x1f, UR37 ;  /* 0x0000001f3f077899 */ /* 0x000fe20008011425 */
[----:B------:R-:W-:Y:S01]  /*1a50*/  SHF.R.S32.HI R15, RZ, 0x1f, R13 ;  /* 0x0000001fff0f7819 */ /* 0x000fe2000001140d */
        /* <DEDUP_REMOVED lines=8> */
.L_x_1284:
[----:B------:R-:W2:Y:S02]  /*1ae0*/  LDL R0, [R1+0x14] ;  /* 0x0000140001007983 */ /* 0x000ea40000100800 */
[----:B--2---:R1:W2:Y:S01]  /*1af0*/  R2UR UR6, R0 ;  /* 0x00000000000673c2 */ /* 0x0042a200000e0000 */
[----:B------:R-:W-:-:S07]  /*1b00*/  DEPBAR.LE SB1, 0x0, {2} ;  /* 0x000090040000791a */ /* 0x000fce0000000000 */
.L_x_1285:
[----:B------:R-:W2:Y:S01]  /*1b10*/  LDL R10, [R1+0x8] ;  /* 0x00000800010a7983 */ /* 0x000ea20000100800 */
        /* <DEDUP_REMOVED lines=18> */
[----:B------:R-:W-:Y:S01]  /*1c40*/  IADD3.X R5, R211, UR41, RZ, P0, !PT ;  /* 0x00000029d3057c10 */ /* 0x000fe200087fe4ff */
[----:B------:R-:W-:-:S02]  /*1c50*/  UISETP.GE.AND UP0, UPT, UR38, 0x1, UPT ;  /* 0x000000012600788c */ /* 0x000fc4000bf06270 */
[----:B------:R-:W-:Y:S01]  /*1c60*/  UIMAD UR32, UR47, UR11, UR4 ;  /* 0x0000000b2f2072a4 */ /* 0x000fe2000f8e0204 */
[----:B------:R-:W-:Y:S01]  /*1c70*/  IMAD R0, R0, c[0x0][0x194], R2 ;  /* 0x0000650000007a24 */ /* 0x000fe200078e0202 */
[----:B------:R-:W-:Y:S01]  /*1c80*/  IADD3 R6, P1, R6, UR49, RZ ;  /* 0x0000003106067c10 */ /* 0x000fe2000ff3e0ff */
[----:B------:R-:W-:Y:S01]  /*1c90*/  ULDC.64 UR10, c[0x0][0x378] ;  /* 0x0000de00000a7ab9 */ /* 0x000fe20000000a00 */
[----:B------:R-:W-:Y:S01]  /*1ca0*/  IMAD.U32 R2, RZ, RZ, UR29 ;  /* 0x0000001dff027e24 */ /* 0x000fe2000f8e00ff */
[----:B------:R-:W-:Y:S01]  /*1cb0*/  UIMAD UR4, UR12, UR10, URZ ;  /* 0x0000000a0c0472a4 */ /* 0x000fe2000f8e023f */
[----:B-1----:R-:W-:Y:S01]  /*1cc0*/  SHF.R.S32.HI R8, RZ, 0x1f, R8 ;  /* 0x0000001fff087819 */ /* 0x002fe20000011408 */
[----:B------:R-:W-:Y:S01]  /*1cd0*/  UIADD3 UR30, UR29, UR6, URZ ;  /* 0x000000061d1e7290 */ /* 0x000fe2000fffe03f */
[----:B------:R-:W-:Y:S01]  /*1ce0*/  IADD3.X R7, R7, UR48, R0, P1, !PT ;  /* 0x0000003007077c10 */ /* 0x000fe20008ffe400 */
[----:B------:R-:W-:Y:S01]  /*1cf0*/  UIMAD UR13, UR47, UR11, UR4 ;  /* 0x0000000b2f0d72a4 */ /* 0x000fe2000f8e0204 */
[----:B---3--:R-:W-:Y:S01]  /*1d00*/  LEA.HI R8, R8, R9, RZ, 0x5 ;  /* 0x0000000908087211 */ /* 0x008fe200078f28ff */
[----:B------:R-:W-:Y:S01]  /*1d10*/  IMAD.WIDE.U32 R4, R2, c[0x0][0x370], R4 ;  /* 0x0000dc0002047a25 */ /* 0x000fe200078e0004 */
[----:B------:R-:W-:-:S02]  /*1d20*/  ULDC.64 UR10, c[0x0][0x370] ;  /* 0x0000dc00000a7ab9 */ /* 0x000fc40000000a00 */
[----:B------:R-:W-:Y:S01]  /*1d30*/  SHF.R.S32.HI R8, RZ, 0x5, R8 ;  /* 0x00000005ff087819 */ /* 0x000fe20000011408 */
[----:B------:R-:W-:Y:S02]  /*1d40*/  UIMAD UR4, UR42, UR10, URZ ;  /* 0x0000000a2a0472a4 */ /* 0x000fe4000f8e023f */
[----:B------:R-:W-:Y:S02]  /*1d50*/  UIADD3 UR12, UR29, UR31, URZ ;  /* 0x0000001f1d0c7290 */ /* 0x000fe4000fffe03f */
[----:B------:R-:W-:Y:S02]  /*1d60*/  UIMAD UR4, UR29, UR11, UR4 ;  /* 0x0000000b1d0472a4 */ /* 0x000fe4000f8e0204 */
[----:B------:R-:W-:Y:S02]  /*1d70*/  UMOV UR35, 0x4 ;  /* 0x0000000400237882 */ /* 0x000fe40000000000 */
[----:B------:R-:W-:Y:S02]  /*1d80*/  ULDC.64 UR10, c[0x0][0x200] ;  /* 0x00008000000a7ab9 */ /* 0x000fe40000000a00 */
[----:B------:R-:W-:Y:S01]  /*1d90*/  IADD3 R5, R5, UR4, RZ ;  /* 0x0000000405057c10 */ /* 0x000fe2000fffe0ff */
[----:B------:R-:W-:-:S02]  /*1da0*/  ULDC.64 UR48, c[0x0][0x3c8] ;  /* 0x0000f20000307ab9 */ /* 0x000fc40000000a00 */
[----:B------:R-:W-:Y:S02]  /*1db0*/  ULEA.HI.SX32 UR6, UR46, 0xffffffff, 0x1a ;  /* 0xffffffff2e067891 */ /* 0x000fe4000f8fd23f */
[----:B------:R-:W-:Y:S01]  /*1dc0*/  UIMAD.WIDE UR30, UR30, UR35, UR48 ;  /* 0x000000231e1e72a5 */ /* 0x000fe2000f8e0230 */
[----:B--2---:R-:W-:-:S05]  /*1dd0*/  IMAD R0, R8, UR57, R10 ;  /* 0x0000003908007c24 */ /* 0x004fca000f8e020a */
[----:B------:R-:W-:-:S04]  /*1de0*/  IADD3 R12, P0, R0, UR34, RZ ;  /* 0x00000022000c7c10 */ /* 0x000fc8000ff1e0ff */
        /* <DEDUP_REMOVED lines=8> */
[----:B------:R-:W-:Y:S02]  /*1e70*/  UIMAD.WIDE UR12, UR12, UR35, UR10 ;  /* 0x000000230c0c72a5 */ /* 0x000fe4000f8e020a */
        /* <DEDUP_REMOVED lines=9> */
[----:B------:R-:W-:Y:S05]  /*1f10*/  @!P0 BRA `(.L_x_1286) ;  /* 0x0000695000008947 */ /* 0x000fea0003800000 */
[----:B------:R-:W-:Y:S01]  /*1f20*/  UMOV UR11, UR12 ;  /* 0x0000000c000b7c82 */ /* 0x000fe20008000000 */
[----:B------:R-:W-:Y:S01]  /*1f30*/  MOV R14, UR37 ;  /* 0x00000025000e7c02 */ /* 0x000fe20008000f00 */
[----:B------:R-:W-:Y:S01]  /*1f40*/  UMOV UR10, UR13 ;  /* 0x0000000d000a7c82 */ /* 0x000fe20008000000 */
[----:B------:R-:W-:Y:S01]  /*1f50*/  IMAD R2, R15, c[0x0][0x1b8], RZ ;  /* 0x00006e000f027a24 */ /* 0x000fe200078e02ff */
[----:B------:R-:W-:Y:S01]  /*1f60*/  ULDC.64 UR12, c[0x0][0x1a0] ;  /* 0x00006800000c7ab9 */ /* 0x000fe20000000a00 */
[----:B------:R-:W-:Y:S01]  /*1f70*/  BSSY B0, `(.L_x_1287) ;  /* 0x000002b000007945 */ /* 0x000fe20003800000 */
[----:B------:R-:W-:Y:S01]  /*1f80*/  UIMAD UR4, UR7, UR12, URZ ;  /* 0x0000000c070472a4 */ /* 0x000fe2000f8e023f */
[----:B------:R-:W-:Y:S01]  /*1f90*/  IMAD.WIDE.U32 R4, R14, c[0x0][0x1a0], R210 ;  /* 0x000068000e047a25 */ /* 0x000fe200078e00d2 */
[----:B------:R-:W-:Y:S01]  /*1fa0*/  MOV R190, R10 ;  /* 0x0000000a00be7202 */ /* 0x000fe20000000f00 */
[----:B------:R-:W-:Y:S01]  /*1fb0*/  UMOV UR12, UR31 ;  /* 0x0000001f000c7c82 */ /* 0x000fe20008000000 */
[----:B------:R-:W-:Y:S01]  /*1fc0*/  MOV R188, R8 ;  /* 0x0000000800bc7202 */ /* 0x000fe20000000f00 */
[----:B------:R-:W-:Y:S01]  /*1fd0*/  UIMAD UR4, UR37, UR13, UR4 ;  /* 0x0000000d250472a4 */ /* 0x000fe2000f8e0204 */
[----:B------:R-:W-:Y:S01]  /*1fe0*/  IADD3 R4, P0, R4, UR44, RZ ;  /* 0x0000002c04047c10 */ /* 0x000fe2000ff1e0ff */
[----:B------:R-:W-:Y:S01]  /*1ff0*/  IMAD R2, R13, c[0x0][0x1bc], R2 ;  /* 0x00006f000d027a24 */ /* 0x000fe200078e0202 */
[----:B------:R-:W-:Y:S01]  /*2000*/  UMOV UR13, UR30 ;  /* 0x0000001e000d7c82 */ /* 0x000fe20008000000 */
[----:B------:R-:W-:Y:S01]  /*2010*/  IMAD.MOV.U32 R191, RZ, RZ, R11 ;  /* 0x000000ffffbf7224 */ /* 0x000fe200078e000b */
[----:B------:R-:W-:Y:S01]  /*2020*/  MOV R192, R12 ;  /* 0x0000000c00c07202 */ /* 0x000fe20000000f00 */
[----:B------:R-:W-:Y:S01]  /*2030*/  IMAD.MOV.U32 R189, RZ, RZ, R9 ;  /* 0x000000ffffbd7224 */ /* 0x000fe200078e0009 */
[----:B------:R-:W-:Y:S01]  /*2040*/  MOV R0, UR4 ;  /* 0x0000000400007c02 */ /* 0x000fe20008000f00 */
[----:B------:R-:W-:-:S03]  /*2050*/  ULEA.HI UR4, UR6, UR6, URZ, 0x1 ;  /* 0x0000000606047291 */ /* 0x000fc6000f8f083f */
[----:B------:R-:W-:Y:S01]  /*2060*/  IADD3.X R5, R5, UR45, R0, P0, !PT ;  /* 0x0000002d05057c10 */ /* 0x000fe200087fe400 */
[----:B------:R-:W-:Y:S01]  /*2070*/  ULOP3.LUT UR4, UR4, 0xfffffffe, URZ, 0xc0, !UPT ;  /* 0xfffffffe04047892 */ /* 0x000fe2000f8ec03f */
[----:B------:R-:W-:Y:S01]  /*2080*/  PLOP3.LUT P0, PT, PT, PT, UP2, 0x80, 0x0 ;  /* 0x000000000000781c */ /* 0x000fe20003f0f028 */
[----:B------:R-:W-:Y:S02]  /*2090*/  IMAD.SHL.U32 R0, R243, 0x2, RZ ;  /* 0x00000002f3007824 */ /* 0x000fe400078e00ff */
[----:B------:R-:W-:Y:S01]  /*20a0*/  UIADD3 UR4, UR6, -UR4, URZ ;  /* 0x8000000406047290 */ /* 0x000fe2000fffe03f */
[----:B------:R-:W-:-:S03]  /*20b0*/  IMAD.WIDE.U32 R4, R13, c[0x0][0x1b8], R4 ;  /* 0x00006e000d047a25 */ /* 0x000fc600078e0004 */
[----:B------:R-:W-:Y:S01]  /*20c0*/  UISETP.NE.AND UP0, UPT, UR4, 0x1, UPT ;  /* 0x000000010400788c */ /* 0x000fe2000bf05270 */
[----:B------:R-:W-:Y:S01]  /*20d0*/  IMAD.IADD R10, R5, 0x1, R2 ;  /* 0x00000001050a7824 */ /* 0x000fe200078e0202 */
[----:B------:R-:W-:-:S04]  /*20e0*/  UIMAD UR4, UR28, -0x80, UR5 ;  /* 0xffffff801c0478a4 */ /* 0x000fc8000f8e0205 */
        /* <DEDUP_REMOVED lines=19> */
.L_x_1288:
[----:B------:R-:W-:Y:S05]  /*2220*/  BSYNC B0 ;  /* 0x0000000000007941 */ /* 0x000fea0003800000 */
.L_x_1287:
        /* <DEDUP_REMOVED lines=22> */
.L_x_1290:
[----:B------:R-:W-:Y:S05]  /*2390*/  BSYNC B0 ;  /* 0x0000000000007941 */ /* 0x000fea0003800000 */
.L_x_1289:
        /* <DEDUP_REMOVED lines=22> */
.L_x_1292:
[----:B------:R-:W-:Y:S05]  /*2500*/  BSYNC B0 ;  /* 0x0000000000007941 */ /* 0x000fea0003800000 */
.L_x_1291:
        /* <DEDUP_REMOVED lines=21> */
.L_x_1294:
[----:B------:R-:W-:Y:S05]  /*2660*/  BSYNC B0 ;  /* 0x0000000000007941 */ /* 0x000fea0003800000 */
.L_x_1293:
        /* <DEDUP_REMOVED lines=13> */
.L_x_1296:
[----:B------:R-:W-:Y:S05]  /*2740*/  BSYNC B0 ;  /* 0x0000000000007941 */ /* 0x000fea0003800000 */
.L_x_1295:
        /* <DEDUP_REMOVED lines=15> */
.L_x_1298:
[----:B------:R-:W-:Y:S05]  /*2840*/  BSYNC B0 ;  /* 0x0000000000007941 */ /* 0x000fea0003800000 */
.L_x_1297:
        /* <DEDUP_REMOVED lines=20> */
.L_x_1300:
[----:B------:R-:W-:Y:S05]  /*2990*/  BSYNC B0 ;  /* 0x0000000000007941 */ /* 0x000fea0003800000 */
.L_x_1299:
        /* <DEDUP_REMOVED lines=20> */
.L_x_1302:
[----:B------:R-:W-:Y:S05]  /*2ae0*/  BSYNC B0 ;  /* 0x0000000000007941 */ /* 0x000fea0003800000 */
.L_x_1301:
[----:B------:R-:W-:Y:S01]  /*2af0*/  ULDC.64 UR30, c[0x0][0x198] ;  /* 0x00006600001e7ab9 */ /* 0x000fe20000000a00 */
[----:B---3--:R-:W-:Y:S01]  /*2b00*/  IMAD.WIDE.U32 R4, R14, c[0x0][0x198], R210 ;  /* 0x000066000e047a25 */ /* 0x008fe200078e00d2 */
[----:B------:R-:W-:Y:S01]  /*2b10*/  UIMAD UR7, UR7, UR30, URZ ;  /* 0x0000001e070772a4 */ /* 0x000fe2000f8e023f */
[----:B------:R-:W-:Y:S02]  /*2b20*/  SHF.R.S32.HI R11, RZ, 0x1f, R247 ;  /* 0x0000001fff0b7819 */ /* 0x000fe400000114f7 */
[C---:B------:R-:W-:Y:S01]  /*2b30*/  ISETP.GE.AND P2, PT, R247.reuse, UR4, PT ;  /* 0x00000004f7007c0c */ /* 0x040fe2000bf46270 */
[----:B------:R-:W-:Y:S01]  /*2b40*/  UIMAD UR7, UR37, UR31, UR7 ;  /* 0x0000001f250772a4 */ /* 0x000fe2000f8e0207 */
[----:B------:R-:W-:Y:S01]  /*2b50*/  IADD3 R6, P0, R4, UR39, RZ ;  /* 0x0000002704067c10 */ /* 0x000fe2000ff1e0ff */
[----:B------:R-:W-:Y:S01]  /*2b60*/  IMAD.MOV.U32 R236, RZ, RZ, 0x7f800000 ;  /* 0x7f800000ffec7424 */ /* 0x000fe200078e00ff */
[----:B------:R-:W-:-:S03]  /*2b70*/  IADD3 R10, R247, 0x8, RZ ;  /* 0x00000008f70a7810 */ /* 0x000fc60007ffe0ff */
[----:B------:R-:W-:-:S05]  /*2b80*/  IMAD.U32 R2, RZ, RZ, UR7 ;  /* 0x00000007ff027e24 */ /* 0x000fca000f8e00ff */
[----:B------:R-:W-:Y:S01]  /*2b90*/  IADD3.X R7, R5, UR40, R2, P0, !PT ;  /* 0x0000002805077c10 */ /* 0x000fe200087fe402 */
[----:B------:R-:W-:Y:S01]  /*2ba0*/  IMAD.MOV.U32 R234, RZ, RZ, 0x7f800000 ;  /* 0x7f800000ffea7424 */ /* 0x000fe200078e00ff */
[C---:B------:R-:W-:Y:S01]  /*2bb0*/  IADD3 R2, R247.reuse, 0x28, RZ ;  /* 0x00000028f7027810 */ /* 0x040fe20007ffe0ff */
[----:B------:R-:W-:-:S03]  /*2bc0*/  IMAD.SHL.U32 R5, R247, 0x4, RZ ;  /* 0x00000004f7057824 */ /* 0x000fc600078e00ff */
[----:B------:R-:W-:Y:S02]  /*2bd0*/  ISETP.GE.AND P1, PT, R2, UR4, PT ;  /* 0x0000000402007c0c */ /* 0x000fe4000bf26270 */
[----:B------:R-:W-:-:S11]  /*2be0*/  SHF.R.S32.HI R4, RZ, 0x1f, R2 ;  /* 0x0000001fff047819 */ /* 0x000fd60000011402 */
[----:B------:R-:W-:-:S04]  /*2bf0*/  @!P1 LEA R8, P0, R2, UR11, 0x2 ;  /* 0x0000000b02089c11 */ /* 0x000fc8000f8010ff */
[----:B------:R-:W-:Y:S02]  /*2c00*/  @!P1 LEA.HI.X R9, R2, UR10, R4, 0x2, P0 ;  /* 0x0000000a02099c11 */ /* 0x000fe400080f1404 */
[----:B------:R-:W-:Y:S02]  /*2c10*/  IADD3 R4, P0, R5, UR11, RZ ;  /* 0x0000000b05047c10 */ /* 0x000fe4000ff1e0ff */
[C---:B------:R-:W-:Y:S01]  /*2c20*/  SHF.L.U64.HI R2, R247.reuse, 0x2, R11 ;  /* 0x00000002f7027819 */ /* 0x040fe2000001020b */
[----:B------:R3:W5:Y:S03]  /*2c30*/  @!P1 LDG.E R234, [R8.64] ;  /* 0x0000000808ea9981 */ /* 0x000766000c1e1900 */
[----:B------:R-:W-:Y:S02]  /*2c40*/  IADD3.X R5, R2, UR10, RZ, P0, !PT ;  /* 0x0000000a02057c10 */ /* 0x000fe400087fe4ff */
[----:B------:R-:W-:Y:S01]  /*2c50*/  IADD3 R2, R247, 0x20, RZ ;  /* 0x00000020f7027810 */ /* 0x000fe20007ffe0ff */
[----:B------:R3:W-:Y:S01]  /*2c60*/  @P6 STS.128 [R0+0x6000], RZ ;  /* 0x006000ff00006388 */ /* 0x0007e20000000c00 */
[----:B------:R-:W-:-:S03]  /*2c70*/  ISETP.GE.AND P0, PT, R10, UR4, PT ;  /* 0x000000040a007c0c */ /* 0x000fc6000bf06270 */
[----:B------:R1:W5:Y:S01]  /*2c80*/  @!P2 LDG.E R236, [R4.64] ;  /* 0x0000000804eca981 */ /* 0x000362000c1e1900 */
[----:B------:R-:W-:Y:S01]  /*2c90*/  ISETP.GE.AND P2, PT, R2, UR4, PT ;  /* 0x0000000402007c0c */ /* 0x000fe2000bf46270 */
[----:B------:R-:W-:Y:S02]  /*2ca0*/  IMAD.MOV.U32 R235, RZ, RZ, 0x7f800000 ;  /* 0x7f800000ffeb7424 */ /* 0x000fe400078e00ff */
[----:B------:R-:W-:Y:S02]  /*2cb0*/  IMAD.MOV.U32 R233, RZ, RZ, 0x7f800000 ;  /* 0x7f800000ffe97424 */ /* 0x000fe400078e00ff */
[----:B------:R-:W-:Y:S01]  /*2cc0*/  IMAD R2, R15, c[0x0][0x1b0], RZ ;  /* 0x00006c000f027a24 */ /* 0x000fe200078e02ff */
[----:B------:R-:W-:Y:S03]  /*2cd0*/  BSSY B0, `(.L_x_1303) ;  /* 0x0000016000007945 */ /* 0x000fe60003800000 */
[----:B------:R1:W5:Y:S01]  /*2ce0*/  @!P0 LDG.E R235, [R4.64+0x20] ;  /* 0x0000200804eb8981 */ /* 0x000362000c1e1900 */
[----:B------:R-:W-:-:S03]  /*2cf0*/  IMAD R2, R13, c[0x0][0x1b4], R2 ;  /* 0x00006d000d027a24 */ /* 0x000fc600078e0202 */
[----:B------:R1:W5:Y:S02]  /*2d00*/  @!P2 LDG.E R233, [R4.64+0x80] ;  /* 0x0000800804e9a981 */ /* 0x000364000c1e1900 */
[----:B-1----:R-:W-:-:S04]  /*2d10*/  IMAD.WIDE.U32 R4, R13, c[0x0][0x1b0], R6 ;  /* 0x00006c000d047a25 */ /* 0x002fc800078e0006 */
[----:B------:R-:W-:Y:S01]  /*2d20*/  IMAD.IADD R10, R5, 0x1, R2 ;  /* 0x00000001050a7824 */ /* 0x000fe200078e0202 */
[----:B------:R-:W-:Y:S05]  /*2d30*/  @P6 BRA `(.L_x_1304) ;  /* 0x000000f000006947 */ /* 0x000fea0003800000 */
[----:B---3--:R-:W-:-:S13]  /*2d40*/  ISETP.GE.AND P0, PT, R210, c[0x0][0x220], PT ;  /* 0x00008800d2007a0c */ /* 0x008fda0003f06270 */
        /* <DEDUP_REMOVED lines=14> */
.L_x_1304:
[----:B---3--:R-:W-:Y:S05]  /*2e30*/  BSYNC B0 ;  /* 0x0000000000007941 */ /* 0x008fea0003800000 */
.L_x_1303:
        /* <DEDUP_REMOVED lines=20> */
.L_x_1306:
[----:B------:R-:W-:Y:S05]  /*2f80*/  BSYNC B0 ;  /* 0x0000000000007941 */ /* 0x000fea0003800000 */
.L_x_1305:
        /* <DEDUP_REMOVED lines=20> */
.L_x_1308:
[----:B------:R-:W-:Y:S05]  /*30d0*/  BSYNC B0 ;  /* 0x0000000000007941 */ /* 0x000fea0003800000 */
.L_x_1307:
        /* <DEDUP_REMOVED lines=19> */
.L_x_1310:
[----:B------:R-:W-:Y:S05]  /*3210*/  BSYNC B0 ;  /* 0x0000000000007941 */ /* 0x000fea0003800000 */
.L_x_1309:
[----:B------:R-:W0:Y:S01]  /*3220*/  LDGDEPBAR ;  /* 0x00000000000079af */ /* 0x000e220000000000 */
[----:B------:R-:W-:Y:S01]  /*3230*/  ULDC.64 UR32, c[0x0][0x318] ;  /* 0x0000c60000207ab9 */ /* 0x000fe20000000a00 */
[----:B-1234-:R-:W-:Y:S01]  /*3240*/  IMAD.U32 R0, RZ, RZ, UR28 ;  /* 0x0000001cff007e24 */ /* 0x01efe2000f8e00ff */
[----:B------:R-:W-:Y:S02]  /*3250*/  UISETP.NE.U32.AND UP4, UPT, URZ, UR32, UPT ;  /* 0x000000203f00728c */ /* 0x000fe4000bf85070 */
[----:B------:R-:W-:Y:S02]  /*3260*/  USHF.R.S32.HI UR7, URZ, 0x1f, UR47 ;  /* 0x0000001f3f077899 */ /* 0x000fe4000801142f */
[----:B------:R-:W-:Y:S01]  /*3270*/  ULDC.64 UR34, c[0x0][0x320] ;  /* 0x0000c80000227ab9 */ /* 0x000fe20000000a00 */
[----:B------:R-:W1:Y:S01]  /*3280*/  S2R R2, SR_TID.X ;  /* 0x0000000000027919 */ /* 0x000e620000002100 */
[----:B------:R-:W-:Y:S01]  /*3290*/  UISETP.NE.AND.EX UP4, UPT, URZ, UR33, UPT, UP4 ;  /* 0x000000213f00728c */ /* 0x000fe2000bf85340 */
[----:B------:R-:W-:-:S05]  /*32a0*/  IMAD R0, R0, 0x80, R244 ;  /* 0x0000008000007824 */ /* 0x000fca00078e02f4 */
[----:B------:R-:W-:Y:S02]  /*32b0*/  PLOP3.LUT P0, PT, PT, PT, UP4, 0x80, 0x0 ;  /* 0x000000000000781c */ /* 0x000fe40003f0f048 */
[----:B------:R-:W-:-:S03]  /*32c0*/  IADD3 R6, R247, -UR38, -R0 ;  /* 0x80000026f7067c10 */ /* 0x000fc6000fffe800 */
[----:B------:R-:W-:Y:S02]  /*32d0*/  @UP4 UIMAD UR4, UR52, UR34, URZ ;  /* 0x00000022340442a4 */ /* 0x000fe4000f8e023f */
[----:B------:R-:W-:Y:S01]  /*32e0*/  @UP4 UMOV UR30, UR47 ;  /* 0x0000002f001e4c82 */ /* 0x000fe20008000000 */
[----:B------:R-:W-:-:S04]  /*32f0*/  DEPBAR.LE SB0, 0x1 ;  /* 0x000080400000791a */ /* 0x000fc80000000000 */
[----:B------:R-:W-:Y:S01]  /*3300*/  BAR.SYNC.DEFER_BLOCKING 0x0 ;  /* 0x0000000000007b1d */ /* 0x000fe20000010000 */
[----:B------:R-:W-:Y:S01]  /*3310*/  @UP4 UIMAD UR35, UR43, UR35, UR4 ;  /* 0x000000232b2342a4 */ /* 0x000fe2000f8e0204 */
[----:B------:R-:W-:Y:S01]  /*3320*/  IMAD.MOV.U32 R167, RZ, RZ, 0x20 ;  /* 0x00000020ffa77424 */ /* 0x000fe200078e00ff */
[----:B------:R-:W-:Y:S01]  /*3330*/  PLOP3.LUT P3, PT, PT, PT, UP0, 0x40, 0x0 ;  /* 0x000000000000781c */ /* 0x000fe20003f6e808 */
[----:B------:R-:W-:Y:S02]  /*3340*/  UIADD3 UR4, UR37, 0x80, URZ ;  /* 0x0000008025047890 */ /* 0x000fe4000fffe03f */
[----:B------:R-:W-:Y:S02]  /*3350*/  @UP4 UMOV UR31, UR7 ;  /* 0x00000007001f4c82 */ /* 0x000fe40008000000 */
[----:B------:R-:W-:-:S04]  /*3360*/  @UP4 UIMAD.WIDE.U32 UR30, UR43, UR34, UR30 ;  /* 0x000000222b1e42a5 */ /* 0x000fc8000f8e001e */
[----:B------:R-:W-:Y:S02]  /*3370*/  @UP4 UIADD3 UR35, UR31, UR35, URZ ;  /* 0x000000231f234290 */ /* 0x000fe4000fffe03f */
[----:B------:R-:W-:-:S04]  /*3380*/  @UP4 ULEA UR32, UP3, UR30, UR32, 0x2 ;  /* 0x000000201e204291 */ /* 0x000fc8000f86103f */
[----:B------:R-:W-:Y:S02]  /*3390*/  @UP4 ULEA.HI.X UR33, UR30, UR33, UR35, 0x2, UP3 ;  /* 0x000000211e214291 */ /* 0x000fe400098f1423 */
[----:B------:R-:W-:Y:S01]  /*33a0*/  IMAD.U32 R4, RZ, RZ, UR32 ;  /* 0x00000020ff047e24 */ /* 0x000fe2000f8e00ff */
[----:B------:R-:W2:Y:S01]  /*33b0*/  @P0 MUFU.RCP R0, c[0x0][0x238] ;  /* 0x00008e0000000b08 */ /* 0x000ea20000001000 */
[----:B------:R-:W-:Y:S01]  /*33c0*/  PLOP3.LUT P2, PT, PT, PT, UP0, 0x40, 0x0 ;  /* 0x000000000000781c */ /* 0x000fe20003f4e808 */
[----:B------:R-:W-:Y:S01]  /*33d0*/  IMAD.MOV.U32 R156, RZ, RZ, 0x40 ;  /* 0x00000040ff9c7424 */ /* 0x000fe200078e00ff */
[----:B------:R3:W4:Y:S01]  /*33e0*/  LDSM.16.M88.4 R124, [R163+0xa000] ;  /* 0x00a00000a37c783b */ /* 0x0007220000000200 */
[----:B------:R-:W-:Y:S02]  /*33f0*/  IMAD.U32 R5, RZ, RZ, UR33 ;  /* 0x00000021ff057e24 */ /* 0x000fe4000f8e00ff */
[----:B------:R-:W-:Y:S01]  /*3400*/  IMAD.SHL.U32 R159, R169, 0x2, RZ ;  /* 0x00000002a99f7824 */ /* 0x000fe200078e00ff */
[----:B------:R3:W1:Y:S01]  /*3410*/  LDSM.16.M88.4 R128, [R163+0xa800] ;  /* 0x00a80000a380783b */ /* 0x0006620000000200 */
[----:B------:R-:W-:Y:S01]  /*3420*/  IMAD.MOV.U32 R197, RZ, RZ, R181 ;  /* 0x000000ffffc57224 */ /* 0x000fe200078e00b5 */
[----:B------:R-:W-:Y:S01]  /*3430*/  CS2R R94, SRZ ;  /* 0x00000000005e7805 */ /* 0x000fe2000001ff00 */
[----:B------:R-:W-:Y:S01]  /*3440*/  IMAD R252, RZ, RZ, -UR56 ;  /* 0x80000038fffc7e24 */ /* 0x000fe2000f8e02ff */
[----:B------:R-:W2:Y:S01]  /*3450*/  @P0 LDG.E R4, [R4.64] ;  /* 0x0000000804040981 */ /* 0x000ea2000c1e1900 */
        /* <DEDUP_REMOVED lines=37> */
[----:B------:R-:W-:Y:S01]  /*36b0*/  IADD3 R242, R6, UR5, RZ ;  /* 0x0000000506f27c10 */ /* 0x000fe2000fffe0ff */
[C---:B------:R-:W-:Y:S01]  /*36c0*/  IMAD.SHL.U32 R240, R247.reuse, 0x4, RZ ;  /* 0x00000004f7f07824 */ /* 0x040fe200078e00ff */
[----:B------:R-:W-:Y:S01]  /*36d0*/  SHF.L.U64.HI R241, R247, 0x2, R11 ;  /* 0x00000002f7f17819 */ /* 0x000fe2000001020b */
[----:B------:R-:W-:-:S03]  /*36e0*/  UISETP.GE.AND UP3, UPT, UR4, UR5, UPT ;  /* 0x000000050400728c */ /* 0x000fc6000bf66270 */
[----:B------:R-:W-:Y:S01]  /*36f0*/  UMOV UR4, URZ ;  /* 0x0000003f00047c82 */ /* 0x000fe20008000000 */
[----:B--2---:R-:W-:Y:S01]  /*3700*/  @P0 FMUL.FTZ R4, R4, R0 ;  /* 0x0000000004040220 */ /* 0x004fe20000410000 */
[----:B-1----:R-:W-:-:S04]  /*3710*/  SHF.R.S32.HI R0, RZ, 0x1f, R2 ;  /* 0x0000001fff007819 */ /* 0x002fc80000011402 */
[----:B------:R-:W-:-:S04]  /*3720*/  LEA.HI R0, R0, R2, RZ, 0x4 ;  /* 0x0000000200007211 */ /* 0x000fc800078f20ff */
[----:B------:R-:W-:-:S05]  /*3730*/  LOP3.LUT R0, R0, 0xfffffff0, RZ, 0xc0, !PT ;  /* 0xfffffff000007812 */ /* 0x000fca00078ec0ff */
[----:B------:R-:W-:-:S05]  /*3740*/  IMAD.IADD R0, R2, 0x1, -R0 ;  /* 0x0000000102007824 */ /* 0x000fca00078e0a00 */
[----:B------:R-:W-:Y:S01]  /*3750*/  SHF.R.S32.HI R2, RZ, 0x1f, R0 ;  /* 0x0000001fff027819 */ /* 0x000fe20000011400 */
[----:B------:R-:W1:Y:S03]  /*3760*/  @P0 R2UR UR7, R4 ;  /* 0x00000000040703c2 */ /* 0x000e6600000e0000 */
[----:B------:R-:W-:-:S04]  /*3770*/  LEA.HI R2, R2, R0, RZ, 0x3 ;  /* 0x0000000002027211 */ /* 0x000fc800078f18ff */
[----:B------:R-:W-:-:S05]  /*3780*/  LOP3.LUT R2, R2, 0xfffffff8, RZ, 0xc0, !PT ;  /* 0xfffffff802027812 */ /* 0x000fca00078ec0ff */
[----:B------:R-:W-:Y:S01]  /*3790*/  IMAD.IADD R0, R0, 0x1, -R2 ;  /* 0x0000000100007824 */ /* 0x000fe200078e0a02 */
[----:B------:R-:W-:-:S04]  /*37a0*/  IADD3 R2, R169, 0x1000, RZ ;  /* 0x00001000a9027810 */ /* 0x000fc80007ffe0ff */
[C---:B------:R-:W-:Y:S02]  /*37b0*/  LOP3.LUT P0, RZ, R0.reuse, 0x2, RZ, 0xc0, !PT ;  /* 0x0000000200ff7812 */ /* 0x040fe4000780c0ff */
[----:B------:R-:W-:Y:S02]  /*37c0*/  LOP3.LUT P1, RZ, R0, 0x4, RZ, 0xc0, !PT ;  /* 0x0000000400ff7812 */ /* 0x000fe4000782c0ff */
[----:B------:R-:W-:Y:S02]  /*37d0*/  IADD3 R0, R168, 0x1000, RZ ;  /* 0x00001000a8007810 */ /* 0x000fe40007ffe0ff */
[----:B------:R-:W-:Y:S02]  /*37e0*/  SEL R2, R2, R169, P2 ;  /* 0x000000a902027207 */ /* 0x000fe40001000000 */
[----:B------:R-:W-:Y:S02]  /*37f0*/  SEL R0, R0, R168, P3 ;  /* 0x000000a800007207 */ /* 0x000fe40001800000 */
[----:B------:R-:W-:Y:S01]  /*3800*/  SEL R167, R167, 0xffffffe0, !P0 ;  /* 0xffffffe0a7a77807 */ /* 0x000fe20004000000 */
[----:B------:R-:W-:Y:S01]  /*3810*/  IMAD.SHL.U32 R158, R2, 0x2, RZ ;  /* 0x00000002029e7824 */ /* 0x000fe200078e00ff */
[----:B------:R-:W-:Y:S01]  /*3820*/  SEL R156, R156, 0xffffffc0, !P1 ;  /* 0xffffffc09c9c7807 */ /* 0x000fe20004800000 */
[----:B------:R-:W-:-:S02]  /*3830*/  IMAD.SHL.U32 R157, R0, 0x2, RZ ;  /* 0x00000002009d7824 */ /* 0x000fc400078e00ff */
[----:B------:R-:W-:Y:S02]  /*3840*/  IMAD.IADD R161, R160, 0x1, R167 ;  /* 0x00000001a0a17824 */ /* 0x000fe400078e02a7 */
[----:B------:R-:W-:Y:S01]  /*3850*/  IMAD.IADD R162, R167, 0x1, R159 ;  /* 0x00000001a7a27824 */ /* 0x000fe200078e029f */
[----:B-1-34-:R-:W-:Y:S02]  /*3860*/  @UP4 UMOV UR4, UR7 ;  /* 0x0000000700044c82 */ /* 0x01afe40008000000 */
.L_x_1313:
[----:B------:R-:W0:Y:S01]  /*3870*/  LDGDEPBAR ;  /* 0x00000000000079af */ /* 0x000e220000000000 */
[C---:B------:R-:W-:Y:S01]  /*3880*/  IADD3 R0, R158.reuse, R167, RZ ;  /* 0x000000a79e007210 */ /* 0x040fe20007ffe0ff */
[----:B------:R-:W-:Y:S01]  /*3890*/  UISETP.GE.AND UP0, UPT, UR6, 0x1, UPT ;  /* 0x000000010600788c */ /* 0x000fe2000bf06270 */
[----:B------:R-:W-:Y:S02]  /*38a0*/  MOV R2, UR6 ;  /* 0x0000000600027c02 */ /* 0x000fe40008000f00 */
[----:B------:R-:W-:Y:S02]  /*38b0*/  IADD3 R120, R158, R156, RZ ;  /* 0x0000009c9e787210 */ /* 0x000fe40007ffe0ff */
[----:B------:R-:W-:Y:S02]  /*38c0*/  LEA R2, R2, R242, 0x6 ;  /* 0x000000f202027211 */ /* 0x000fe400078e30ff */
[----:B------:R-:W-:Y:S02]  /*38d0*/  PLOP3.LUT P4, PT, PT, PT, UP3, 0x80, 0x0 ;  /* 0x000000000000781c */ /* 0x000fe40003f8f038 */
[C---:B------:R-:W-:Y:S02]  /*38e0*/  IADD3 R117, R2.reuse, -0x1, RZ ;  /* 0xffffffff02757810 */ /* 0x040fe40007ffe0ff */
[----:B------:R-:W-:Y:S02]  /*38f0*/  IABS R116, R2 ;  /* 0x0000000200747213 */ /* 0x000fe40000000000 */
[----:B------:R-:W-:Y:S02]  /*3900*/  ISETP.GE.AND P0, PT, R117, RZ, PT ;  /* 0x000000ff7500720c */ /* 0x000fe40003f06270 */
[----:B------:R-:W-:Y:S02]  /*3910*/  MOV R118, R116 ;  /* 0x0000007400767202 */ /* 0x000fe40000000f00 */
[C---:B------:R-:W-:Y:S02]  /*3920*/  IADD3 R116, R2.reuse, 0x8, RZ ;  /* 0x0000000802747810 */ /* 0x040fe40007ffe0ff */
[----:B------:R-:W-:Y:S01]  /*3930*/  I2F R178, R118 ;  /* 0x0000007600b27306 */ /* 0x000fe20000201400 */
[----:B------:R-:W-:Y:S02]  /*3940*/  IADD3 R121, R2, 0x7, RZ ;  /* 0x0000000702797810 */ /* 0x000fe40007ffe0ff */
[----:B------:R-:W-:Y:S02]  /*3950*/  ISETP.GE.AND P2, PT, R116, RZ, PT ;  /* 0x000000ff7400720c */ /* 0x000fe40003f46270 */
[C---:B------:R-:W-:Y:S02]  /*3960*/  IADD3 R172, R2.reuse, 0x20, RZ ;  /* 0x0000002002ac7810 */ /* 0x040fe40007ffe0ff */
[C---:B------:R-:W-:Y:S02]  /*3970*/  @!P0 IADD3 R117, -R2.reuse, 0x1, RZ ;  /* 0x0000000102758810 */ /* 0x040fe40007ffe1ff */
[----:B------:R-:W-:Y:S02]  /*3980*/  ISETP.GE.AND P0, PT, R121, RZ, PT ;  /* 0x000000ff7900720c */ /* 0x000fe40003f06270 */
[----:B------:R-:W-:Y:S01]  /*3990*/  I2F R177, R117 ;  /* 0x0000007500b17306 */ /* 0x000fe20000201400 */
[C---:B------:R-:W-:Y:S02]  /*39a0*/  IADD3 R171, R2.reuse, 0x1f, RZ ;  /* 0x0000001f02ab7810 */ /* 0x040fe40007ffe0ff */
[C---:B------:R-:W-:Y:S02]  /*39b0*/  IADD3 R170, R2.reuse, 0x28, RZ ;  /* 0x0000002802aa7810 */ /* 0x040fe40007ffe0ff */
[----:B------:R-:W-:Y:S02]  /*39c0*/  @!P2 IADD3 R116, -R2, -0x8, RZ ;  /* 0xfffffff80274a810 */ /* 0x000fe40007ffe1ff */
[----:B------:R-:W-:Y:S02]  /*39d0*/  ISETP.GE.AND P2, PT, R172, RZ, PT ;  /* 0x000000ffac00720c */ /* 0x000fe40003f46270 */
[----:B------:R-:W-:Y:S01]  /*39e0*/  PLOP3.LUT P5, PT, PT, PT, UP3, 0x80, 0x0 ;  /* 0x000000000000781c */ /* 0x000fe20003faf038 */
[----:B------:R-:W-:Y:S01]  /*39f0*/  I2F R180, R116 ;  /* 0x0000007400b47306 */ /* 0x000fe20000201400 */
[C---:B------:R-:W-:Y:S02]  /*3a00*/  @!P0 IADD3 R121, -R2.reuse, -0x7, RZ ;  /* 0xfffffff902798810 */ /* 0x040fe40007ffe1ff */
[----:B------:R-:W-:Y:S02]  /*3a10*/  ISETP.GE.AND P0, PT, R171, RZ, PT ;  /* 0x000000ffab00720c */ /* 0x000fe40003f06270 */
[----:B------:R-:W-:Y:S05]  /*3a20*/  PLOP3.LUT P6, PT, PT, PT, UP3, 0x80, 0x0 ;  /* 0x000000000000781c */ /* 0x000fea0003fcf038 */
[----:B------:R-:W-:Y:S01]  /*3a30*/  I2F R179, R121 ;  /* 0x0000007900b37306 */ /* 0x000fe20000201400 */
[----:B------:R-:W-:Y:S02]  /*3a40*/  @!P2 IADD3 R172, -R2, -0x20, RZ ;  /* 0xffffffe002aca810 */ /* 0x000fe40007ffe1ff */
[----:B------:R-:W-:Y:S03]  /*3a50*/  ISETP.GE.AND P2, PT, R170, RZ, PT ;  /* 0x000000ffaa00720c */ /* 0x000fe60003f46270 */
[C---:B------:R-:W-:Y:S04]  /*3a60*/  @!P0 IADD3 R171, -R2.reuse, -0x1f, RZ ;  /* 0xffffffe102ab8810 */ /* 0x040fe80007ffe1ff */
[----:B------:R1:W-:Y:S06]  /*3a70*/  I2F R176, R172 ;  /* 0x000000ac00b07306 */ /* 0x0003ec0000201400 */
[C---:B------:R-:W-:Y:S04]  /*3a80*/  @!P2 IADD3 R170, -R2.reuse, -0x28, RZ ;  /* 0xffffffd802aaa810 */ /* 0x040fe80007ffe1ff */
[----:B------:R2:W-:Y:S10]  /*3a90*/  I2F R175, R171 ;  /* 0x000000ab00af7306 */ /* 0x0005f40000201400 */
[----:B------:R3:W-:Y:S01]  /*3aa0*/  I2F R183, R170 ;  /* 0x000000aa00b77306 */ /* 0x0007e20000201400 */
[----:B-1----:R-:W-:Y:S04]  /*3ab0*/  IADD3 R172, R2, 0x27, RZ ;  /* 0x0000002702ac7810 */ /* 0x002fe80007ffe0ff */
[----:B------:R-:W-:Y:S02]  /*3ac0*/  ISETP.GE.AND P0, PT, R172, RZ, PT ;  /* 0x000000ffac00720c */ /* 0x000fe40003f06270 */
[C---:B--2---:R-:W-:Y:S11]  /*3ad0*/  IADD3 R171, R2.reuse, -0x9, RZ ;  /* 0xfffffff702ab7810 */ /* 0x044ff60007ffe0ff */
[C---:B------:R-:W-:Y:S02]  /*3ae0*/  @!P0 IADD3 R172, -R2.reuse, -0x27, RZ ;  /* 0xffffffd902ac8810 */ /* 0x040fe40007ffe1ff */
[C---:B---3--:R-:W-:Y:S02]  /*3af0*/  IADD3 R170, R2.reuse, -0x10, RZ ;  /* 0xfffffff002aa7810 */ /* 0x048fe40007ffe0ff */
[----:B------:R-:W-:Y:S01]  /*3b00*/  I2F R182, R172 ;  /* 0x000000ac00b67306 */ /* 0x000fe20000201400 */
        /* <DEDUP_REMOVED lines=11> */
[----:B------:R-:W-:Y:S01]  /*3bc0*/  LDSM.16.M88.4 R116, [R164+0x6000] ;  /* 0x00600000a474783b */ /* 0x000fe20000000200 */
[-C--:B------:R-:W-:Y:S08]  /*3bd0*/  HMMA.16816.F32.BF16 R12, R28, R18.reuse, RZ ;  /* 0x000000121c0c723c */ /* 0x080ff000000418ff */
[C---:B------:R-:W-:Y:S08]  /*3be0*/  HMMA.16816.F32.BF16 R16, R32.reuse, R18, RZ ;  /* 0x000000122010723c */ /* 0x040ff000000418ff */
[-C--:B---3--:R-:W-:Y:S08]  /*3bf0*/  HMMA.16816.F32.BF16 R20, R32, R100.reuse, RZ ;  /* 0x000000642014723c */ /* 0x088ff000000418ff */
[C---:B------:R-:W-:Y:S08]  /*3c00*/  HMMA.16816.F32.BF16 R24, R28.reuse, R100, RZ ;  /* 0x000000641c18723c */ /* 0x040ff000000418ff */
[-C--:B------:R-:W-:Y:S08]  /*3c10*/  HMMA.16816.F32.BF16 R28, R28, R102.reuse, RZ ;  /* 0x000000661c1c723c */ /* 0x080ff000000418ff */
[----:B------:R-:W-:Y:S01]  /*3c20*/  HMMA.16816.F32.BF16 R32, R32, R102, RZ ;  /* 0x000000662020723c */ /* 0x000fe200000418ff */
[----:B------:R-:W2:Y:S07]  /*3c30*/  LDSM.16.M88.4 R100, [R166+0x6800] ;  /* 0x00680000a664783b */ /* 0x000eae0000000200 */
[-C--:B----4-:R-:W-:Y:S08]  /*3c40*/  HMMA.16816.F32.BF16 R4, R104, R108.reuse, R4 ;  /* 0x0000006c6804723c */ /* 0x090ff00000041804 */
[C---:B-1----:R-:W-:Y:S08]  /*3c50*/  HMMA.16816.F32.BF16 R8, R112.reuse, R108, R8 ;  /* 0x0000006c7008723c */ /* 0x042ff00000041808 */
[-C--:B------:R-:W-:Y:S08]  /*3c60*/  HMMA.16816.F32.BF16 R12, R112, R110.reuse, R12 ;  /* 0x0000006e700c723c */ /* 0x080ff0000004180c */
[C---:B------:R-:W-:Y:S01]  /*3c70*/  HMMA.16816.F32.BF16 R16, R104.reuse, R110, R16 ;  /* 0x0000006e6810723c */ /* 0x040fe20000041810 */
[----:B------:R-:W1:Y:S08]  /*3c80*/  LDSM.16.M88.4 R108, [R120] ;  /* 0x00000000786c783b */ /* 0x000e700000000200 */
[----:B------:R-:W3:Y:S01]  /*3c90*/  LDSM.16.M88.4 R120, [R120+0x1000] ;  /* 0x001000007878783b */ /* 0x000ee20000000200 */
[-C--:B--2---:R-:W-:Y:S08]  /*3ca0*/  HMMA.16816.F32.BF16 R20, R104, R100.reuse, R20 ;  /* 0x000000646814723c */ /* 0x084ff00000041814 */
[C---:B------:R-:W-:Y:S08]  /*3cb0*/  HMMA.16816.F32.BF16 R24, R112.reuse, R100, R24 ;  /* 0x000000647018723c */ /* 0x040ff00000041818 */
[-C--:B------:R-:W-:Y:S07]  /*3cc0*/  HMMA.16816.F32.BF16 R28, R112, R102.reuse, R28 ;  /* 0x00000066701c723c */ /* 0x080fee000004181c */
[----:B------:R-:W-:Y:S01]  /*3cd0*/  IADD3 R112, R2, 0x18, RZ ;  /* 0x0000001802707810 */ /* 0x000fe20007ffe0ff */
[----:B------:R-:W-:Y:S01]  /*3ce0*/  HMMA.16816.F32.BF16 R32, R104, R102, R32 ;  /* 0x000000666820723c */ /* 0x000fe20000041820 */
[----:B------:R-:W2:Y:S03]  /*3cf0*/  LDSM.16.M88.4 R100, [R164+0x6800] ;  /* 0x00680000a464783b */ /* 0x000ea60000000200 */
[----:B------:R-:W-:Y:S03]  /*3d00*/  ISETP.GE.AND P2, PT, R112, RZ, PT ;  /* 0x000000ff7000720c */ /* 0x000fe60003f46270 */
[----:B------:R-:W-:Y:S01]  /*3d10*/  IADD3 R104, R2, 0x17, RZ ;  /* 0x0000001702687810 */ /* 0x000fe20007ffe0ff */
[-C--:B-1----:R-:W-:Y:S05]  /*3d20*/  HMMA.16816.F32.BF16 R4, R108, R116.reuse, R4 ;  /* 0x000000746c04723c */ /* 0x082fea0000041804 */
[----:B------:R-:W-:Y:S03]  /*3d30*/  ISETP.GE.AND P0, PT, R104, RZ, PT ;  /* 0x000000ff6800720c */ /* 0x000fe60003f06270 */
[C---:B---3--:R-:W-:Y:S04]  /*3d40*/  HMMA.16816.F32.BF16 R8, R120.reuse, R116, R8 ;  /* 0x000000747808723c */ /* 0x048fe80000041808 */
[C---:B------:R-:W-:Y:S03]  /*3d50*/  @!P2 IADD3 R112, -R2.reuse, -0x18, RZ ;  /* 0xffffffe80270a810 */ /* 0x040fe60007ffe1ff */
[C---:B------:R-:W-:Y:S01]  /*3d60*/  IADD3 R117, R2.reuse, -0x8, RZ ;  /* 0xfffffff802757810 */ /* 0x040fe20007ffe0ff */
[----:B------:R1:W-:Y:S01]  /*3d70*/  I2F R174, R112 ;  /* 0x0000007000ae7306 */ /* 0x0003e20000201400 */
[-C--:B------:R-:W-:Y:S03]  /*3d80*/  HMMA.16816.F32.BF16 R12, R120, R118.reuse, R12 ;  /* 0x00000076780c723c */ /* 0x080fe6000004180c */
[----:B------:R-:W-:Y:S02]  /*3d90*/  ISETP.GE.AND P2, PT, R117, RZ, PT ;  /* 0x000000ff7500720c */ /* 0x000fe40003f46270 */
[----:B------:R-:W-:Y:S02]  /*3da0*/  @!P0 IADD3 R104, -R2, -0x17, RZ ;  /* 0xffffffe902688810 */ /* 0x000fe40007ffe1ff */
[----:B------:R-:W-:Y:S01]  /*3db0*/  IADD3 R116, R0, R156, RZ ;  /* 0x0000009c00747210 */ /* 0x000fe20007ffe0ff */
[C---:B------:R-:W-:Y:S01]  /*3dc0*/  HMMA.16816.F32.BF16 R16, R108.reuse, R118, R16 ;  /* 0x000000766c10723c */ /* 0x040fe20000041810 */
[----:B------:R3:W-:Y:S03]  /*3dd0*/  I2F R173, R104 ;  /* 0x0000006800ad7306 */ /* 0x0007e60000201400 */
[----:B------:R-:W-:Y:S02]  /*3de0*/  ISETP.GE.AND P0, PT, R171, RZ, PT ;  /* 0x000000ffab00720c */ /* 0x000fe40003f06270 */
[C---:B------:R-:W-:Y:S02]  /*3df0*/  IADD3 R0, R2.reuse, -0x11, RZ ;  /* 0xffffffef02007810 */ /* 0x040fe40007ffe0ff */
[----:B------:R-:W-:Y:S01]  /*3e00*/  @!P2 IADD3 R117, -R2, 0x8, RZ ;  /* 0x000000080275a810 */ /* 0x000fe20007ffe1ff */
[-C--:B--2---:R-:W-:Y:S03]  /*3e10*/  HMMA.16816.F32.BF16 R20, R108, R100.reuse, R20 ;  /* 0x000000646c14723c */ /* 0x084fe60000041814 */
[----:B------:R2:W-:Y:S01]  /*3e20*/  I2F R172, R117 ;  /* 0x0000007500ac7306 */ /* 0x0005e20000201400 */
[----:B------:R-:W-:Y:S01]  /*3e30*/  ISETP.GE.AND P2, PT, R170, RZ, PT ;  /* 0x000000ffaa00720c */ /* 0x000fe20003f46270 */
[----:B-1----:R-:W-:Y:S01]  /*3e40*/  LDSM.16.M88.4 R112, [R165+0x6000] ;  /* 0x00600000a570783b */ /* 0x002fe20000000200 */
[C---:B------:R-:W-:Y:S02]  /*3e50*/  IADD3 R156, R2.reuse, 0x10, RZ ;  /* 0x00000010029c7810 */ /* 0x040fe40007ffe0ff */
[C---:B------:R-:W-:Y:S04]  /*3e60*/  HMMA.16816.F32.BF16 R24, R120.reuse, R100, R24 ;  /* 0x000000647818723c */ /* 0x040fe80000041818 */
[----:B------:R-:W-:Y:S02]  /*3e70*/  @!P0 IADD3 R171, -R2, 0x9, RZ ;  /* 0x0000000902ab8810 */ /* 0x000fe40007ffe1ff */
[----:B------:R-:W-:Y:S01]  /*3e80*/  ISETP.GE.AND P0, PT, R0, RZ, PT ;  /* 0x000000ff0000720c */ /* 0x000fe20003f06270 */
[----:B---3--:R-:W1:Y:S01]  /*3e90*/  LDSM.16.M88.4 R104, [R116] ;  /* 0x000000007468783b */ /* 0x008e620000000200 */
[-C--:B------:R-:W-:Y:S02]  /*3ea0*/  HMMA.16816.F32.BF16 R28, R120, R102.reuse, R28 ;  /* 0x00000066781c723c */ /* 0x080fe4000004181c */
[----:B------:R-:W-:Y:S02]  /*3eb0*/  I2F R171, R171 ;  /* 0x000000ab00ab7306 */ /* 0x000fe40000201400 */
[----:B------:R-:W-:Y:S02]  /*3ec0*/  @!P2 IADD3 R170, -R2, 0x10, RZ ;  /* 0x0000001002aaa810 */ /* 0x000fe40007ffe1ff */
[----:B------:R-:W-:Y:S02]  /*3ed0*/  ISETP.GE.AND P2, PT, R156, RZ, PT ;  /* 0x000000ff9c00720c */ /* 0x000fe40003f46270 */
[C---:B------:R-:W-:Y:S01]  /*3ee0*/  IADD3 R100, R2.reuse, -0x18, RZ ;  /* 0xffffffe802647810 */ /* 0x040fe20007ffe0ff */
[----:B------:R-:W-:Y:S01]  /*3ef0*/  HMMA.16816.F32.BF16 R32, R108, R102, R32 ;  /* 0x000000666c20723c */ /* 0x000fe20000041820 */
[----:B--2---:R-:W2:Y:S02]  /*3f00*/  LDSM.16.M88.4 R116, [R116+0x1000] ;  /* 0x001000007474783b */ /* 0x004ea40000000200 */
[----:B------:R-:W-:Y:S01]  /*3f10*/  I2F R170, R170 ;  /* 0x000000aa00aa7306 */ /* 0x000fe20000201400 */
[----:B------:R-:W-:Y:S02]  /*3f20*/  @!P0 IADD3 R0, -R2, 0x11, RZ ;  /* 0x0000001102008810 */ /* 0x000fe40007ffe1ff */
[----:B------:R-:W-:Y:S02]  /*3f30*/  ISETP.GE.AND P3, PT, R100, RZ, PT ;  /* 0x000000ff6400720c */ /* 0x000fe40003f66270 */
[----:B------:R-:W-:Y:S04]  /*3f40*/  MOV R111, 0x40 ;  /* 0x00000040006f7802 */ /* 0x000fe80000000f00 */
[C---:B------:R-:W-:Y:S01]  /*3f50*/  IADD3 R101, R2.reuse, 0xf, RZ ;  /* 0x0000000f02657810 */ /* 0x040fe20007ffe0ff */
[----:B------:R3:W-:Y:S01]  /*3f60*/  I2F R120, R0 ;  /* 0x0000000000787306 */ /* 0x0007e20000201400 */
[C---:B------:R-:W-:Y:S02]  /*3f70*/  @!P2 IADD3 R156, -R2.reuse, -0x10, RZ ;  /* 0xfffffff0029ca810 */ /* 0x040fe40007ffe1ff */
[----:B------:R-:W-:Y:S03]  /*3f80*/  ISETP.GE.AND P0, PT, R101, RZ, PT ;  /* 0x000000ff6500720c */ /* 0x000fe60003f06270 */
[----:B------:R-:W-:Y:S02]  /*3f90*/  @!P3 IADD3 R100, -R2, 0x18, RZ ;  /* 0x000000180264b810 */ /* 0x000fe40007ffe1ff */
[----:B-----5:R-:W-:Y:S02]  /*3fa0*/  FSETP.NEU.FTZ.AND P3, PT, R236, -INF , PT ;  /* 0xff800000ec00780b */ /* 0x020fe40003f7d000 */
[----:B------:R-:W-:Y:S06]  /*3fb0*/  I2F R102, R100 ;  /* 0x0000006400667306 */ /* 0x000fec0000201400 */
[C---:B------:R-:W-:Y:S01]  /*3fc0*/  @!P0 IADD3 R101, -R2.reuse, -0xf, RZ ;  /* 0xfffffff102658810 */ /* 0x040fe20007ffe1ff */
[-C--:B-1----:R-:W-:Y:S01]  /*3fd0*/  HMMA.16816.F32.BF16 R4, R104, R112.reuse, R4 ;  /* 0x000000706804723c */ /* 0x082fe20000041804 */
[----:B------:R-:W-:Y:S02]  /*3fe0*/  PLOP3.LUT P0, PT, PT, PT, UP3, 0x80, 0x0 ;  /* 0x000000000000781c */ /* 0x000fe40003f0f038 */
[----:B------:R-:W-:Y:S02]  /*3ff0*/  I2F R156, R156 ;  /* 0x0000009c009c7306 */ /* 0x000fe40000201400 */
[----:B---3--:R-:W-:Y:S04]  /*4000*/  IADD3 R0, R2, -0x19, RZ ;  /* 0xffffffe702007810 */ /* 0x008fe80007ffe0ff */
[----:B------:R-:W-:Y:S01]  /*4010*/  ISETP.GE.AND P2, PT, R0, RZ, PT ;  /* 0x000000ff0000720c */ /* 0x000fe20003f46270 */
[C---:B--2---:R-:W-:Y:S03]  /*4020*/  HMMA.16816.F32.BF16 R8, R116.reuse, R112, R8 ;  /* 0x000000707408723c */ /* 0x044fe60000041808 */
[----:B------:R-:W-:Y:S05]  /*4030*/  I2F R101, R101 ;  /* 0x0000006500657306 */ /* 0x000fea0000201400 */
[-C--:B------:R-:W-:Y:S04]  /*4040*/  HMMA.16816.F32.BF16 R12, R116, R114.reuse, R12 ;  /* 0x00000072740c723c */ /* 0x080fe8000004180c */
[----:B------:R-:W-:Y:S02]  /*4050*/  @!P2 IADD3 R0, -R2, 0x19, RZ ;  /* 0x000000190200a810 */ /* 0x000fe40007ffe1ff */
[----:B------:R-:W-:Y:S01]  /*4060*/  FMUL.FTZ R4, R4, c[0x0][0x2ec] ;  /* 0x0000bb0004047a20 */ /* 0x000fe20000410000 */
[----:B------:R-:W-:Y:S01]  /*4070*/  PLOP3.LUT P2, PT, PT, PT, UP3, 0x80, 0x0 ;  /* 0x000000000000781c */ /* 0x000fe20003f4f038 */
[----:B------:R-:W-:Y:S01]  /*4080*/  FMUL.FTZ R5, R5, c[0x0][0x2ec] ;  /* 0x0000bb0005057a20 */ /* 0x000fe20000410000 */
[----:B------:R-:W-:Y:S03]  /*4090*/  I2F R100, R0 ;  /* 0x0000000000647306 */ /* 0x000fe60000201400 */
[----:B------:R-:W-:Y:S01]  /*40a0*/  FMUL.FTZ R6, R6, c[0x0][0x2ec] ;  /* 0x0000bb0006067a20 */ /* 0x000fe20000410000 */
[C---:B------:R-:W-:Y:S04]  /*40b0*/  HMMA.16816.F32.BF16 R16, R104.reuse, R114, R16 ;  /* 0x000000726810723c */ /* 0x040fe80000041810 */
[----:B------:R-:W-:Y:S02]  /*40c0*/  FMUL.FTZ R7, R7, c[0x0][0x2ec] ;  /* 0x0000bb0007077a20 */ /* 0x000fe40000410000 */
[----:B------:R-:W-:Y:S01]  /*40d0*/  FMUL.FTZ R9, R9, c[0x0][0x2ec] ;  /* 0x0000bb0009097a20 */ /* 0x000fe20000410000 */
[----:B------:R-:W1:Y:S01]  /*40e0*/  MUFU.TANH R195, R4 ;  /* 0x0000000400c37308 */ /* 0x000e620000002400 */
[----:B------:R-:W-:Y:S04]  /*40f0*/  FMUL.FTZ R8, R8, c[0x0][0x2ec] ;  /* 0x0000bb0008087a20 */ /* 0x000fe80000410000 */
        /* <DEDUP_REMOVED lines=12> */
[----:B-1----:R-:W-:Y:S05]  /*41c0*/  FFMA.FTZ R2, R178, -UR4, R195 ;  /* 0x80000004b2027c23 */ /* 0x002fea00080100c3 */
[----:B------:R-:W1:Y:S01]  /*41d0*/  MUFU.TANH R216, R6 ;  /* 0x0000000600d87308 */ /* 0x000e620000002400 */
[----:B--2---:R-:W-:Y:S04]  /*41e0*/  MOV R9, UR28 ;  /* 0x0000001c00097c02 */ /* 0x004fe80008000f00 */
[----:B------:R-:W-:Y:S05]  /*41f0*/  LEA R9, R9, R244, 0x7 ;  /* 0x000000f409097211 */ /* 0x000fea00078e38ff */
[----:B------:R2:W-:Y:S01]  /*4200*/  MUFU.TANH R215, R7 ;  /* 0x0000000700d77308 */ /* 0x0005e20000002400 */
[C---:B------:R-:W-:Y:S02]  /*4210*/  @P4 ISETP.GE.AND P4, PT, R9.reuse, UR5, PT ;  /* 0x0000000509004c0c */ /* 0x040fe4000bf86270 */
[----:B------:R-:W-:Y:S02]  /*4220*/  @P0 IADD3 R0, R9, 0x1, RZ ;  /* 0x0000000109000810 */ /* 0x000fe40007ffe0ff */
[----:B------:R-:W-:Y:S02]  /*4230*/  PLOP3.LUT P0, PT, PT, PT, UP3, 0x80, 0x0 ;  /* 0x000000000000781c */ /* 0x000fe40003f0f038 */
[----:B------:R-:W-:Y:S01]  /*4240*/  @P5 ISETP.GE.AND P5, PT, R0, UR5, PT ;  /* 0x0000000500005c0c */ /* 0x000fe2000bfa6270 */
[----:B---3--:R-:W-:Y:S02]  /*4250*/  FFMA.FTZ R0, R177, -UR4, R194 ;  /* 0x80000004b1007c23 */ /* 0x008fe400080100c2 */
[----:B------:R3:W4:Y:S04]  /*4260*/  MUFU.TANH R228, R8 ;  /* 0x0000000800e47308 */ /* 0x0007280000002400 */
[----:B------:R-:W-:Y:S02]  /*4270*/  @P2 FSEL R2, R2, -INF , !P4 ;  /* 0xff80000002022808 */ /* 0x000fe40006000000 */
[----:B------:R-:W-:Y:S04]  /*4280*/  PLOP3.LUT P2, PT, PT, PT, UP3, 0x80, 0x0 ;  /* 0x000000000000781c */ /* 0x000fe80003f4f038 */
[----:B------:R1:W1:Y:S01]  /*4290*/  MUFU.TANH R238, R10 ;  /* 0x0000000a00ee7308 */ /* 0x0002620000002400 */
[----:B------:R-:W-:Y:S02]  /*42a0*/  @P0 FSEL R0, R0, -INF , !P5 ;  /* 0xff80000000000808 */ /* 0x000fe40006800000 */
[----:B------:R-:W-:Y:S01]  /*42b0*/  PLOP3.LUT P0, PT, PT, PT, UP3, 0x80, 0x0 ;  /* 0x000000000000781c */ /* 0x000fe20003f0f038 */
[----:B--2---:R-:W2:Y:S06]  /*42c0*/  LDSM.16.M88.4 R4, [R165+0x6800] ;  /* 0x00680000a504783b */ /* 0x004eac0000000200 */
[----:B------:R-:W-:Y:S01]  /*42d0*/  MUFU.TANH R237, R11 ;  /* 0x0000000b00ed7308 */ /* 0x000fe20000002400 */
[----:B---3--:R-:W-:Y:S05]  /*42e0*/  FMUL.FTZ R8, R236, 1.4426950216293334961 ;  /* 0x3fb8aa3bec087820 */ /* 0x008fea0000410000 */
[----:B------:R-:W-:Y:S04]  /*42f0*/  FSEL R8, R8, RZ, P3 ;  /* 0x000000ff08087208 */ /* 0x000fe80001800000 */
[----:B------:R-:W-:Y:S01]  /*4300*/  MUFU.TANH R223, R13 ;  /* 0x0000000d00df7308 */ /* 0x000fe20000002400 */
[C---:B------:R-:W-:Y:S01]  /*4310*/  FSETP.NEU.FTZ.AND P3, PT, R235.reuse, -INF , PT ;  /* 0xff800000eb00780b */ /* 0x040fe20003f7d000 */
[--C-:B------:R-:W-:Y:S02]  /*4320*/  FFMA.FTZ R2, R2, c[0x0][0x23c], -R8.reuse ;  /* 0x00008f0002027a23 */ /* 0x100fe40000010808 */
[----:B------:R-:W-:Y:S02]  /*4330*/  FFMA.FTZ R0, R0, c[0x0][0x23c], -R8 ;  /* 0x00008f0000007a23 */ /* 0x000fe40000010808 */
[----:B-1----:R-:W-:Y:S04]  /*4340*/  FMUL.FTZ R10, R235, 1.4426950216293334961 ;  /* 0x3fb8aa3beb0a7820 */ /* 0x002fe80000410000 */
[----:B------:R1:W-:Y:S10]  /*4350*/  MUFU.EX2 R114, R2 ;  /* 0x0000000200727308 */ /* 0x0003f40000000800 */
[----:B------:R-:W-:Y:S01]  /*4360*/  MUFU.TANH R225, R12 ;  /* 0x0000000c00e17308 */ /* 0x000fe20000002400 */
[-C--:B--2---:R-:W-:Y:S09]  /*4370*/  HMMA.16816.F32.BF16 R20, R104, R4.reuse, R20 ;  /* 0x000000046814723c */ /* 0x084ff20000041814 */
[----:B------:R2:W-:Y:S01]  /*4380*/  MUFU.EX2 R112, R0 ;  /* 0x0000000000707308 */ /* 0x0005e20000000800 */
[C---:B------:R-:W-:Y:S04]  /*4390*/  HMMA.16816.F32.BF16 R24, R116.reuse, R4, R24 ;  /* 0x000000047418723c */ /* 0x040fe80000041818 */
[----:B-1----:R-:W-:Y:S03]  /*43a0*/  FFMA.FTZ R2, R180, -UR4, R216 ;  /* 0x80000004b4027c23 */ /* 0x002fe600080100d8 */
[----:B------:R-:W-:Y:S02]  /*43b0*/  FSEL R4, R10, RZ, P3 ;  /* 0x000000ff0a047208 */ /* 0x000fe40001800000 */
[----:B------:R-:W-:Y:S03]  /*43c0*/  MUFU.TANH R231, R15 ;  /* 0x0000000f00e77308 */ /* 0x000fe60000002400 */
[----:B------:R-:W-:Y:S01]  /*43d0*/  @P2 FSEL R2, R2, -INF , !P4 ;  /* 0xff80000002022808 */ /* 0x000fe20006000000 */
[-C--:B------:R-:W-:Y:S01]  /*43e0*/  HMMA.16816.F32.BF16 R28, R116, R6.reuse, R28 ;  /* 0x00000006741c723c */ /* 0x080fe2000004181c */
[----:B------:R-:W-:Y:S02]  /*43f0*/  PLOP3.LUT P2, PT, PT, PT, UP3, 0x80, 0x0 ;  /* 0x000000000000781c */ /* 0x000fe40003f4f038 */
[----:B----4-:R-:W-:Y:S01]  /*4400*/  FFMA.FTZ R5, R176, -UR4, R228 ;  /* 0x80000004b0057c23 */ /* 0x010fe200080100e4 */
[----:B------:R-:W-:Y:S01]  /*4410*/  FSETP.NEU.FTZ.AND P3, PT, R233, -INF , PT ;  /* 0xff800000e900780b */ /* 0x000fe20003f7d000 */
[----:B------:R-:W-:Y:S02]  /*4420*/  FFMA.FTZ R2, R2, c[0x0][0x23c], -R4 ;  /* 0x00008f0002027a23 */ /* 0x000fe40000010804 */
[----:B------:R-:W-:Y:S01]  /*4430*/  FFMA.FTZ R10, R183, -UR4, R238 ;  /* 0x80000004b70a7c23 */ /* 0x000fe200080100ee */
[----:B------:R-:W-:Y:S01]  /*4440*/  MUFU.TANH R232, R14 ;  /* 0x0000000e00e87308 */ /* 0x000fe20000002400 */
[----:B------:R-:W-:Y:S04]  /*4450*/  HMMA.16816.F32.BF16 R32, R104, R6, R32 ;  /* 0x000000066820723c */ /* 0x000fe80000041820 */
[----:B--2---:R-:W-:Y:S01]  /*4460*/  FFMA.FTZ R0, R179, -UR4, R215 ;  /* 0x80000004b3007c23 */ /* 0x004fe200080100d7 */
[----:B------:R-:W-:Y:S01]  /*4470*/  @P2 FSEL R5, R5, -INF , !P4 ;  /* 0xff80000005052808 */ /* 0x000fe20006000000 */
[----:B------:R-:W-:Y:S01]  /*4480*/  FMUL.FTZ R21, R21, c[0x0][0x2ec] ;  /* 0x0000bb0015157a20 */ /* 0x000fe20000410000 */
[----:B------:R-:W-:Y:S01]  /*4490*/  PLOP3.LUT P2, PT, PT, PT, UP3, 0x80, 0x0 ;  /* 0x000000000000781c */ /* 0x000fe20003f4f038 */
[----:B------:R-:W-:Y:S01]  /*44a0*/  FMUL.FTZ R20, R20, c[0x0][0x2ec] ;  /* 0x0000bb0014147a20 */ /* 0x000fe20000410000 */
[----:B------:R1:W-:Y:S03]  /*44b0*/  MUFU.EX2 R113, R2 ;  /* 0x0000000200717308 */ /* 0x0003e60000000800 */
[----:B------:R-:W-:Y:S01]  /*44c0*/  @P0 FSEL R0, R0, -INF , !P5 ;  /* 0xff80000000000808 */ /* 0x000fe20006800000 */
[----:B------:R-:W-:Y:S01]  /*44d0*/  FMUL.FTZ R23, R23, c[0x0][0x2ec] ;  /* 0x0000bb0017177a20 */ /* 0x000fe20000410000 */
[----:B------:R-:W-:Y:S01]  /*44e0*/  PLOP3.LUT P0, PT, PT, PT, UP3, 0x80, 0x0 ;  /* 0x000000000000781c */ /* 0x000fe20003f0f038 */
[----:B------:R-:W-:Y:S02]  /*44f0*/  FMUL.FTZ R28, R28, c[0x0][0x2ec] ;  /* 0x0000bb001c1c7a20 */ /* 0x000fe40000410000 */
[----:B------:R-:W-:Y:S02]  /*4500*/  FFMA.FTZ R0, R0, c[0x0][0x23c], -R4 ;  /* 0x00008f0000007a23 */ /* 0x000fe40000010804 */
[----:B------:R-:W-:Y:S01]  /*4510*/  MUFU.TANH R199, R16 ;  /* 0x0000001000c77308 */ /* 0x000fe20000002400 */
[----:B------:R-:W-:Y:S01]  /*4520*/  FMUL.FTZ R29, R29, c[0x0][0x2ec] ;  /* 0x0000bb001d1d7a20 */ /* 0x000fe20000410000 */
[----:B------:R-:W-:Y:S01]  /*4530*/  @P2 FSEL R10, R10, -INF , !P4 ;  /* 0xff8000000a0a2808 */ /* 0x000fe20006000000 */
[----:B------:R-:W-:Y:S01]  /*4540*/  FMUL.FTZ R30, R30, c[0x0][0x2ec] ;  /* 0x0000bb001e1e7a20 */ /* 0x000fe20000410000 */
[----:B------:R-:W-:Y:S01]  /*4550*/  PLOP3.LUT P2, PT, PT, PT, UP3, 0x80, 0x0 ;  /* 0x000000000000781c */ /* 0x000fe20003f4f038 */
[----:B------:R-:W-:Y:S01]  /*4560*/  FMUL.FTZ R32, R32, c[0x0][0x2ec] ;  /* 0x0000bb0020207a20 */ /* 0x000fe20000410000 */
[----:B------:R-:W-:Y:S01]  /*4570*/  PLOP3.LUT P4, PT, PT, PT, UP3, 0x80, 0x0 ;  /* 0x000000000000781c */ /* 0x000fe20003f8f038 */
[----:B------:R-:W-:Y:S02]  /*4580*/  FMUL.FTZ R33, R33, c[0x0][0x2ec] ;  /* 0x0000bb0021217a20 */ /* 0x000fe40000410000 */
[----:B------:R-:W-:Y:S01]  /*4590*/  FMUL.FTZ R34, R34, c[0x0][0x2ec] ;  /* 0x0000bb0022227a20 */ /* 0x000fe20000410000 */
[----:B------:R2:W-:Y:S01]  /*45a0*/  MUFU.EX2 R209, R0 ;  /* 0x0000000000d17308 */ /* 0x0005e20000000800 */
[----:B------:R-:W-:Y:S02]  /*45b0*/  FMUL.FTZ R35, R35, c[0x0][0x2ec] ;  /* 0x0000bb0023237a20 */ /* 0x000fe40000410000 */
[----:B------:R-:W-:Y:S02]  /*45c0*/  FMUL.FTZ R31, R31, c[0x0][0x2ec] ;  /* 0x0000bb001f1f7a20 */ /* 0x000fe40000410000 */
[----:B-1----:R-:W-:Y:S02]  /*45d0*/  FMUL.FTZ R2, R233, 1.4426950216293334961 ;  /* 0x3fb8aa3be9027820 */ /* 0x002fe40000410000 */
[----:B------:R-:W-:Y:S02]  /*45e0*/  FMUL.FTZ R22, R22, c[0x0][0x2ec] ;  /* 0x0000bb0016167a20 */ /* 0x000fe40000410000 */
[----:B------:R-:W-:Y:S01]  /*45f0*/  FMUL.FTZ R25, R25, c[0x0][0x2ec] ;  /* 0x0000bb0019197a20 */ /* 0x000fe20000410000 */
[----:B------:R-:W1:Y:S01]  /*4600*/  MUFU.TANH R198, R17 ;  /* 0x0000001100c67308 */ /* 0x000e620000002400 */
[----:B------:R-:W-:Y:S01]  /*4610*/  FSEL R2, R2, RZ, P3 ;  /* 0x000000ff02027208 */ /* 0x000fe20001800000 */
[----:B------:R-:W-:Y:S01]  /*4620*/  FMUL.FTZ R24, R24, c[0x0][0x2ec] ;  /* 0x0000bb0018187a20 */ /* 0x000fe20000410000 */
[----:B------:R-:W-:Y:S01]  /*4630*/  FSETP.NEU.FTZ.AND P3, PT, R234, -INF , PT ;  /* 0xff800000ea00780b */ /* 0x000fe20003f7d000 */
[----:B------:R-:W-:Y:S02]  /*4640*/  FMUL.FTZ R26, R26, c[0x0][0x2ec] ;  /* 0x0000bb001a1a7a20 */ /* 0x000fe40000410000 */
[--C-:B------:R-:W-:Y:S02]  /*4650*/  FFMA.FTZ R5, R5, c[0x0][0x23c], -R2.reuse ;  /* 0x00008f0005057a23 */ /* 0x100fe40000010802 */
[----:B------:R-:W-:Y:S02]  /*4660*/  FMUL.FTZ R27, R27, c[0x0][0x2ec] ;  /* 0x0000bb001b1b7a20 */ /* 0x000fe40000410000 */
[----:B------:R3:W-:Y:S01]  /*4670*/  MUFU.EX2 R222, R5 ;  /* 0x0000000500de7308 */ /* 0x0007e20000000800 */
[----:B--2---:R-:W-:Y:S05]  /*4680*/  FFMA.FTZ R0, R175, -UR4, R227 ;  /* 0x80000004af007c23 */ /* 0x004fea00080100e3 */
[----:B------:R-:W-:Y:S04]  /*4690*/  @P0 FSEL R0, R0, -INF , !P5 ;  /* 0xff80000000000808 */ /* 0x000fe80006800000 */
[----:B------:R-:W-:Y:S01]  /*46a0*/  MUFU.TANH R203, R19 ;  /* 0x0000001300cb7308 */ /* 0x000fe20000002400 */
[----:B------:R-:W-:Y:S01]  /*46b0*/  PLOP3.LUT P0, PT, PT, PT, UP3, 0x80, 0x0 ;  /* 0x000000000000781c */ /* 0x000fe20003f0f038 */
[----:B------:R-:W-:Y:S02]  /*46c0*/  FFMA.FTZ R11, R0, c[0x0][0x23c], -R2 ;  /* 0x00008f00000b7a23 */ /* 0x000fe40000010802 */
[----:B-1----:R-:W-:Y:S06]  /*46d0*/  FFMA.FTZ R7, R171, -UR4, R198 ;  /* 0x80000004ab077c23 */ /* 0x002fec00080100c6 */
[----:B------:R-:W1:Y:S01]  /*46e0*/  MUFU.TANH R205, R18 ;  /* 0x0000001200cd7308 */ /* 0x000e620000002400 */
[----:B---3--:R-:W-:Y:S05]  /*46f0*/  FMUL.FTZ R5, R234, 1.4426950216293334961 ;  /* 0x3fb8aa3bea057820 */ /* 0x008fea0000410000 */
[----:B------:R-:W-:Y:S04]  /*4700*/  FSEL R0, R5, RZ, P3 ;  /* 0x000000ff05007208 */ /* 0x000fe80001800000 */
[----:B------:R-:W-:Y:S01]  /*4710*/  MUFU.TANH R200, R21 ;  /* 0x0000001500c87308 */ /* 0x000fe20000002400 */
[----:B------:R-:W-:Y:S01]  /*4720*/  FFMA.FTZ R5, R182, -UR4, R237 ;  /* 0x80000004b6057c23 */ /* 0x000fe200080100ed */
[----:B------:R-:W-:Y:S01]  /*4730*/  PLOP3.LUT P3, PT, PT, PT, UP3, 0x80, 0x0 ;  /* 0x000000000000781c */ /* 0x000fe20003f6f038 */
[--C-:B------:R-:W-:Y:S03]  /*4740*/  FFMA.FTZ R10, R10, c[0x0][0x23c], -R0.reuse ;  /* 0x00008f000a0a7a23 */ /* 0x100fe60000010800 */
[----:B------:R-:W-:Y:S02]  /*4750*/  @P0 FSEL R5, R5, -INF , !P5 ;  /* 0xff80000005050808 */ /* 0x000fe40006800000 */
[----:B------:R-:W-:Y:S02]  /*4760*/  PLOP3.LUT P0, PT, PT, PT, UP3, 0x80, 0x0 ;  /* 0x000000000000781c */ /* 0x000fe40003f0f038 */
[----:B------:R2:W-:Y:S01]  /*4770*/  MUFU.EX2 R230, R10 ;  /* 0x0000000a00e67308 */ /* 0x0005e20000000800 */
[----:B------:R-:W-:Y:S01]  /*4780*/  FFMA.FTZ R5, R5, c[0x0][0x23c], -R0 ;  /* 0x00008f0005057a23 */ /* 0x000fe20000010800 */
[----:B------:R-:W-:Y:S01]  /*4790*/  PLOP3.LUT P5, PT, PT, PT, UP3, 0x80, 0x0 ;  /* 0x000000000000781c */ /* 0x000fe20003faf038 */
[----:B-1----:R-:W-:Y:S07]  /*47a0*/  FFMA.FTZ R6, R178, -UR4, R205 ;  /* 0x80000004b2067c23 */ /* 0x002fee00080100cd */
[----:B------:R1:W-:Y:S10]  /*47b0*/  MUFU.EX2 R229, R5 ;  /* 0x0000000500e57308 */ /* 0x0003f40000000800 */
[----:B------:R-:W-:Y:S01]  /*47c0*/  MUFU.TANH R202, R28 ;  /* 0x0000001c00ca7308 */ /* 0x000fe20000002400 */
[----:B--2---:R-:W-:Y:S09]  /*47d0*/  FFMA.FTZ R10, R174, -UR4, R225 ;  /* 0x80000004ae0a7c23 */ /* 0x004ff200080100e1 */
[----:B------:R-:W2:Y:S01]  /*47e0*/  MUFU.TANH R196, R20 ;  /* 0x0000001400c47308 */ /* 0x000ea20000002400 */
[----:B-1----:R-:W-:Y:S02]  /*47f0*/  @P2 IADD3 R5, R9, 0x8, RZ ;  /* 0x0000000809052810 */ /* 0x002fe40007ffe0ff */
[----:B------:R-:W-:Y:S02]  /*4800*/  PLOP3.LUT P2, PT, PT, PT, UP3, 0x80, 0x0 ;  /* 0x000000000000781c */ /* 0x000fe40003f4f038 */
[----:B------:R-:W-:Y:S02]  /*4810*/  @P5 ISETP.GE.AND P5, PT, R5, UR5, PT ;  /* 0x0000000505005c0c */ /* 0x000fe4000bfa6270 */
[----:B------:R-:W-:Y:S03]  /*4820*/  @P0 IADD3 R5, R9, 0x9, RZ ;  /* 0x0000000909050810 */ /* 0x000fe60007ffe0ff */
[----:B------:R-:W1:Y:S01]  /*4830*/  MUFU.TANH R204, R23 ;  /* 0x0000001700cc7308 */ /* 0x000e620000002400 */
[----:B------:R-:W-:Y:S02]  /*4840*/  PLOP3.LUT P0, PT, PT, PT, UP3, 0x80, 0x0 ;  /* 0x000000000000781c */ /* 0x000fe40003f0f038 */
[----:B------:R-:W-:Y:S01]  /*4850*/  @P6 ISETP.GE.AND P6, PT, R5, UR5, PT ;  /* 0x0000000505006c0c */ /* 0x000fe2000bfc6270 */
[----:B------:R-:W-:Y:S04]  /*4860*/  FFMA.FTZ R5, R173, -UR4, R223 ;  /* 0x80000004ad057c23 */ /* 0x000fe800080100df */
[----:B------:R-:W-:Y:S02]  /*4870*/  @P2 FSEL R10, R10, -INF , !P5 ;  /* 0xff8000000a0a2808 */ /* 0x000fe40006800000 */
[----:B------:R-:W-:Y:S01]  /*4880*/  MUFU.TANH R201, R29 ;  /* 0x0000001d00c97308 */ /* 0x000fe20000002400 */
[----:B------:R-:W-:Y:S02]  /*4890*/  PLOP3.LUT P2, PT, PT, PT, UP3, 0x80, 0x0 ;  /* 0x000000000000781c */ /* 0x000fe40003f4f038 */
[--C-:B------:R-:W-:Y:S03]  /*48a0*/  FFMA.FTZ R10, R10, c[0x0][0x23c], -R2.reuse ;  /* 0x00008f000a0a7a23 */ /* 0x100fe60000010802 */
[----:B------:R-:W-:Y:S02]  /*48b0*/  @P0 FSEL R5, R5, -INF , !P6 ;  /* 0xff80000005050808 */ /* 0x000fe40007000000 */
[----:B------:R-:W-:Y:S03]  /*48c0*/  PLOP3.LUT P0, PT, PT, PT, UP3, 0x80, 0x0 ;  /* 0x000000000000781c */ /* 0x000fe60003f0f038 */
[----:B------:R-:W-:Y:S01]  /*48d0*/  FFMA.FTZ R5, R5, c[0x0][0x23c], -R2 ;  /* 0x00008f0005057a23 */ /* 0x000fe20000010802 */
[----:B------:R3:W-:Y:S10]  /*48e0*/  MUFU.EX2 R212, R10 ;  /* 0x0000000a00d47308 */ /* 0x0007f40000000800 */
[----:B------:R4:W-:Y:S10]  /*48f0*/  MUFU.EX2 R207, R5 ;  /* 0x0000000500cf7308 */ /* 0x0009f40000000800 */
[----:B------:R-:W-:Y:S01]  /*4900*/  MUFU.TANH R218, R30 ;  /* 0x0000001e00da7308 */ /* 0x000fe20000002400 */
[----:B---3--:R-:W-:Y:S05]  /*4910*/  FFMA.FTZ R10, R176, -UR4, R232 ;  /* 0x80000004b00a7c23 */ /* 0x008fea00080100e8 */
[----:B------:R-:W-:Y:S04]  /*4920*/  @P2 FSEL R10, R10, -INF , !P5 ;  /* 0xff8000000a0a2808 */ /* 0x000fe80006800000 */
[----:B------:R-:W-:Y:S01]  /*4930*/  MUFU.TANH R117, R32 ;  /* 0x0000002000757308 */ /* 0x000fe20000002400 */
[----:B------:R-:W-:Y:S01]  /*4940*/  PLOP3.LUT P2, PT, PT, PT, UP3, 0x80, 0x0 ;  /* 0x000000000000781c */ /* 0x000fe20003f4f038 */
[----:B----4-:R-:W-:Y:S02]  /*4950*/  FFMA.FTZ R5, R175, -UR4, R231 ;  /* 0x80000004af057c23 */ /* 0x010fe400080100e7 */
[--C-:B------:R-:W-:Y:S03]  /*4960*/  FFMA.FTZ R10, R10, c[0x0][0x23c], -R0.reuse ;  /* 0x00008f000a0a7a23 */ /* 0x100fe60000010800 */
[----:B------:R-:W-:Y:S03]  /*4970*/  @P0 FSEL R5, R5, -INF , !P6 ;  /* 0xff80000005050808 */ /* 0x000fe60007000000 */
[----:B------:R-:W-:Y:S01]  /*4980*/  MUFU.TANH R118, R33 ;  /* 0x0000002100767308 */ /* 0x000fe20000002400 */
[----:B------:R-:W-:Y:S01]  /*4990*/  PLOP3.LUT P0, PT, PT, PT, UP3, 0x80, 0x0 ;  /* 0x000000000000781c */ /* 0x000fe20003f0f038 */
[----:B------:R-:W-:Y:S08]  /*49a0*/  FFMA.FTZ R5, R5, c[0x0][0x23c], -R0 ;  /* 0x00008f0005057a23 */ /* 0x000ff00000010800 */
[----:B------:R3:W-:Y:S04]  /*49b0*/  MUFU.EX2 R219, R5 ;  /* 0x0000000500db7308 */ /* 0x0007e80000000800 */
[----:B------:R-:W-:Y:S02]  /*49c0*/  @P0 FSEL R7, R7, -INF , !P6 ;  /* 0xff80000007070808 */ /* 0x000fe40007000000 */
[----:B------:R-:W-:Y:S03]  /*49d0*/  PLOP3.LUT P0, PT, PT, PT, UP3, 0x80, 0x0 ;  /* 0x000000000000781c */ /* 0x000fe60003f0f038 */
[--C-:B------:R-:W-:Y:S01]  /*49e0*/  FFMA.FTZ R7, R7, c[0x0][0x23c], -R8.reuse ;  /* 0x00008f0007077a23 */ /* 0x100fe20000010808 */
[----:B------:R-:W-:Y:S10]  /*49f0*/  MUFU.TANH R176, R34 ;  /* 0x0000002200b07308 */ /* 0x000ff40000002400 */
[----:B------:R-:W-:Y:S01]  /*4a00*/  MUFU.TANH R175, R35 ;  /* 0x0000002300af7308 */ /* 0x000fe20000002400 */
[----:B---3--:R-:W-:Y:S05]  /*4a10*/  FFMA.FTZ R5, R172, -UR4, R199 ;  /* 0x80000004ac057c23 */ /* 0x008fea00080100c7 */
[----:B------:R-:W-:Y:S04]  /*4a20*/  @P2 FSEL R5, R5, -INF , !P5 ;  /* 0xff80000005052808 */ /* 0x000fe80006800000 */
[----:B------:R-:W-:Y:S01]  /*4a30*/  MUFU.TANH R217, R31 ;  /* 0x0000001f00d97308 */ /* 0x000fe20000002400 */
[----:B------:R-:W-:Y:S01]  /*4a40*/  PLOP3.LUT P2, PT, PT, PT, UP3, 0x80, 0x0 ;  /* 0x000000000000781c */ /* 0x000fe20003f4f038 */
[----:B------:R-:W-:Y:S08]  /*4a50*/  FFMA.FTZ R5, R5, c[0x0][0x23c], -R8 ;  /* 0x00008f0005057a23 */ /* 0x000ff00000010808 */
[----:B------:R3:W-:Y:S04]  /*4a60*/  MUFU.EX2 R123, R5 ;  /* 0x00000005007b7308 */ /* 0x0007e80000000800 */
[----:B------:R-:W-:Y:S02]  /*4a70*/  @P2 FSEL R6, R6, -INF , !P5 ;  /* 0xff80000006062808 */ /* 0x000fe40006800000 */
[----:B------:R-:W-:Y:S03]  /*4a80*/  PLOP3.LUT P2, PT, PT, PT, UP3, 0x80, 0x0 ;  /* 0x000000000000781c */ /* 0x000fe60003f4f038 */
[--C-:B------:R-:W-:Y:S01]  /*4a90*/  FFMA.FTZ R6, R6, c[0x0][0x23c], -R4.reuse ;  /* 0x00008f0006067a23 */ /* 0x100fe20000010804 */
[----:B------:R4:W-:Y:S10]  /*4aa0*/  MUFU.EX2 R122, R7 ;  /* 0x00000007007a7308 */ /* 0x0009f40000000800 */
[----:B------:R2:W-:Y:S01]  /*4ab0*/  MUFU.EX2 R178, R6 ;  /* 0x0000000600b27308 */ /* 0x0005e20000000800 */
[----:B---3--:R-:W-:Y:S05]  /*4ac0*/  FFMA.FTZ R5, R177, -UR4, R203 ;  /* 0x80000004b1057c23 */ /* 0x008fea00080100cb */
[----:B------:R-:W-:Y:S04]  /*4ad0*/  @P0 FSEL R5, R5, -INF , !P6 ;  /* 0xff80000005050808 */ /* 0x000fe80007000000 */
[----:B------:R-:W-:Y:S01]  /*4ae0*/  MUFU.TANH R213, R25 ;  /* 0x0000001900d57308 */ /* 0x000fe20000002400 */
[----:B------:R-:W-:Y:S02]  /*4af0*/  PLOP3.LUT P6, PT, PT, PT, UP3, 0x80, 0x0 ;  /* 0x000000000000781c */ /* 0x000fe40003fcf038 */
[----:B------:R-:W-:Y:S01]  /*4b00*/  PLOP3.LUT P0, PT, PT, PT, UP3, 0x80, 0x0 ;  /* 0x000000000000781c */ /* 0x000fe20003f0f038 */
[----:B------:R-:W-:Y:S01]  /*4b10*/  FFMA.FTZ R5, R5, c[0x0][0x23c], -R4 ;  /* 0x00008f0005057a23 */ /* 0x000fe20000010804 */
[----:B----4-:R-:W-:Y:S02]  /*4b20*/  @P4 IADD3 R7, R9, 0x10, RZ ;  /* 0x0000001009074810 */ /* 0x010fe40007ffe0ff */
[----:B------:R-:W-:Y:S02]  /*4b30*/  PLOP3.LUT P4, PT, PT, PT, UP3, 0x80, 0x0 ;  /* 0x000000000000781c */ /* 0x000fe40003f8f038 */
[----:B------:R-:W-:Y:S01]  /*4b40*/  @P3 ISETP.GE.AND P5, PT, R7, UR5, PT ;  /* 0x0000000507003c0c */ /* 0x000fe2000bfa6270 */
[----:B------:R3:W-:Y:S01]  /*4b50*/  MUFU.EX2 R177, R5 ;  /* 0x0000000500b17308 */ /* 0x0007e20000000800 */
[----:B------:R-:W-:Y:S02]  /*4b60*/  @P2 IADD3 R7, R9, 0x11, RZ ;  /* 0x0000001109072810 */ /* 0x000fe40007ffe0ff */
[----:B------:R-:W-:Y:S01]  /*4b70*/  PLOP3.LUT P3, PT, PT, PT, UP3, 0x80, 0x0 ;  /* 0x000000000000781c */ /* 0x000fe20003f6f038 */
[----:B--2---:R-:W-:Y:S01]  /*4b80*/  FFMA.FTZ R6, R170, -UR4, R196 ;  /* 0x80000004aa067c23 */ /* 0x004fe200080100c4 */
[----:B------:R-:W-:Y:S05]  /*4b90*/  PLOP3.LUT P2, PT, PT, PT, UP3, 0x80, 0x0 ;  /* 0x000000000000781c */ /* 0x000fea0003f4f038 */
[----:B------:R-:W-:Y:S01]  /*4ba0*/  @P4 ISETP.GE.AND P4, PT, R7, UR5, PT ;  /* 0x0000000507004c0c */ /* 0x000fe2000bf86270 */
[----:B------:R-:W-:Y:S05]  /*4bb0*/  MUFU.EX2 R221, R11 ;  /* 0x0000000b00dd7308 */ /* 0x000fea0000000800 */
[----:B------:R-:W-:Y:S02]  /*4bc0*/  @P3 FSEL R6, R6, -INF , !P5 ;  /* 0xff80000006063808 */ /* 0x000fe40006800000 */
[----:B------:R-:W-:Y:S03]  /*4bd0*/  PLOP3.LUT P3, PT, PT, PT, UP3, 0x80, 0x0 ;  /* 0x000000000000781c */ /* 0x000fe60003f6f038 */
[----:B------:R-:W-:Y:S01]  /*4be0*/  FFMA.FTZ R6, R6, c[0x0][0x23c], -R8 ;  /* 0x00008f0006067a23 */ /* 0x000fe20000010808 */
[----:B------:R-:W-:Y:S01]  /*4bf0*/  MUFU.EX2 R220, R10 ;  /* 0x0000000a00dc7308 */ /* 0x000fe20000000800 */
[----:B---3--:R-:W-:Y:S05]  /*4c00*/  FFMA.FTZ R5, R120, -UR4, R200 ;  /* 0x8000000478057c23 */ /* 0x008fea00080100c8 */
[----:B------:R-:W-:Y:S02]  /*4c10*/  @P0 FSEL R5, R5, -INF , !P4 ;  /* 0xff80000005050808 */ /* 0x000fe40006000000 */
[----:B------:R-:W-:Y:S02]  /*4c20*/  PLOP3.LUT P0, PT, PT, PT, UP3, 0x80, 0x0 ;  /* 0x000000000000781c */ /* 0x000fe40003f0f038 */
[----:B------:R-:W-:Y:S01]  /*4c30*/  MUFU.EX2 R109, R6 ;  /* 0x00000006006d7308 */ /* 0x000fe20000000800 */
[----:B------:R-:W-:Y:S09]  /*4c40*/  FFMA.FTZ R5, R5, c[0x0][0x23c], -R8 ;  /* 0x00008f0005057a23 */ /* 0x000ff20000010808 */
[----:B------:R1:W-:Y:S10]  /*4c50*/  MUFU.EX2 R121, R5 ;  /* 0x0000000500797308 */ /* 0x0003f40000000800 */
[----:B------:R-:W2:Y:S10]  /*4c60*/  MUFU.TANH R206, R22 ;  /* 0x0000001600ce7308 */ /* 0x000eb40000002400 */
[----:B------:R-:W3:Y:S01]  /*4c70*/  MUFU.TANH R214, R24 ;  /* 0x0000001800d67308 */ /* 0x000ee20000002400 */
[----:B-1----:R-:W-:Y:S05]  /*4c80*/  FFMA.FTZ R5, R171, -UR4, R204 ;  /* 0x80000004ab057c23 */ /* 0x002fea00080100cc */
[----:B------:R-:W-:Y:S04]  /*4c90*/  @P0 FSEL R5, R5, -INF , !P4 ;  /* 0xff80000005050808 */ /* 0x000fe80006000000 */
[----:B------:R-:W1:Y:S01]  /*4ca0*/  MUFU.TANH R226, R26 ;  /* 0x0000001a00e27308 */ /* 0x000e620000002400 */
[----:B------:R-:W-:Y:S01]  /*4cb0*/  PLOP3.LUT P0, PT, PT, PT, UP3, 0x80, 0x0 ;  /* 0x000000000000781c */ /* 0x000fe20003f0f038 */
[----:B--2---:R-:W-:Y:S02]  /*4cc0*/  FFMA.FTZ R6, R172, -UR4, R206 ;  /* 0x80000004ac067c23 */ /* 0x004fe400080100ce */
[--C-:B------:R-:W-:Y:S03]  /*4cd0*/  FFMA.FTZ R5, R5, c[0x0][0x23c], -R4.reuse ;  /* 0x00008f0005057a23 */ /* 0x100fe60000010804 */
[----:B------:R-:W-:Y:S03]  /*4ce0*/  @P2 FSEL R6, R6, -INF , !P5 ;  /* 0xff80000006062808 */ /* 0x000fe60006800000 */
[----:B------:R2:W-:Y:S01]  /*4cf0*/  MUFU.EX2 R171, R5 ;  /* 0x0000000500ab7308 */ /* 0x0005e20000000800 */
[----:B------:R-:W-:Y:S01]  /*4d00*/  PLOP3.LUT P2, PT, PT, PT, UP3, 0x80, 0x0 ;  /* 0x000000000000781c */ /* 0x000fe20003f4f038 */
[----:B------:R-:W-:Y:S08]  /*4d10*/  FFMA.FTZ R6, R6, c[0x0][0x23c], -R4 ;  /* 0x00008f0006067a23 */ /* 0x000ff00000010804 */
[----:B------:R3:W-:Y:S10]  /*4d20*/  MUFU.EX2 R172, R6 ;  /* 0x0000000600ac7308 */ /* 0x0007f40000000800 */
[----:B------:R-:W4:Y:S01]  /*4d30*/  MUFU.TANH R224, R27 ;  /* 0x0000001b00e07308 */ /* 0x000f220000002400 */
[----:B--2---:R-:W-:Y:S05]  /*4d40*/  FFMA.FTZ R5, R101, -UR4, R213 ;  /* 0x8000000465057c23 */ /* 0x004fea00080100d5 */
[----:B------:R-:W-:Y:S02]  /*4d50*/  @P0 FSEL R5, R5, -INF , !P4 ;  /* 0xff80000005050808 */ /* 0x000fe40006000000 */
[----:B------:R-:W-:Y:S01]  /*4d60*/  PLOP3.LUT P0, PT, PT, PT, UP3, 0x80, 0x0 ;  /* 0x000000000000781c */ /* 0x000fe20003f0f038 */
[----:B---3--:R-:W-:Y:S02]  /*4d70*/  FFMA.FTZ R6, R156, -UR4, R214 ;  /* 0x800000049c067c23 */ /* 0x008fe400080100d6 */
[--C-:B------:R-:W-:Y:S03]  /*4d80*/  FFMA.FTZ R5, R5, c[0x0][0x23c], -R2.reuse ;  /* 0x00008f0005057a23 */ /* 0x100fe60000010802 */
[----:B------:R-:W-:Y:S01]  /*4d90*/  @P3 FSEL R6, R6, -INF , !P5 ;  /* 0xff80000006063808 */ /* 0x000fe20006800000 */
[----:B------:R4:W-:Y:S01]  /*4da0*/  MUFU.EX2 R182, R5 ;  /* 0x0000000500b67308 */ /* 0x0009e20000000800 */
[----:B------:R-:W-:Y:S03]  /*4db0*/  PLOP3.LUT P3, PT, PT, PT, UP3, 0x80, 0x0 ;  /* 0x000000000000781c */ /* 0x000fe60003f6f038 */
[----:B------:R-:W-:Y:S02]  /*4dc0*/  FFMA.FTZ R7, R6, c[0x0][0x23c], -R2 ;  /* 0x00008f0006077a23 */ /* 0x000fe40000010802 */
[----:B-1----:R-:W-:Y:S04]  /*4dd0*/  FFMA.FTZ R6, R174, -UR4, R226 ;  /* 0x80000004ae067c23 */ /* 0x002fe800080100e2 */
[----:B------:R1:W-:Y:S01]  /*4de0*/  MUFU.EX2 R183, R7 ;  /* 0x0000000700b77308 */ /* 0x0003e20000000800 */
[----:B------:R-:W-:Y:S02]  /*4df0*/  @P2 FSEL R6, R6, -INF , !P5 ;  /* 0xff80000006062808 */ /* 0x000fe40006800000 */
[----:B------:R-:W-:Y:S02]  /*4e00*/  PLOP3.LUT P5, PT, PT, PT, UP3, 0x80, 0x0 ;  /* 0x000000000000781c */ /* 0x000fe40003faf038 */
[----:B------:R-:W-:Y:S01]  /*4e10*/  PLOP3.LUT P2, PT, PT, PT, UP3, 0x80, 0x0 ;  /* 0x000000000000781c */ /* 0x000fe20003f4f038 */
[----:B------:R-:W-:Y:S04]  /*4e20*/  FFMA.FTZ R6, R6, c[0x0][0x23c], -R0 ;  /* 0x00008f0006067a23 */ /* 0x000fe80000010800 */
[----:B------:R2:W-:Y:S01]  /*4e30*/  MUFU.EX2 R208, R6 ;  /* 0x0000000600d07308 */ /* 0x0005e20000000800 */
[----:B----4-:R-:W-:Y:S07]  /*4e40*/  FFMA.FTZ R5, R173, -UR4, R224 ;  /* 0x80000004ad057c23 */ /* 0x010fee00080100e0 */
[----:B------:R-:W-:Y:S02]  /*4e50*/  @P2 FSEL R5, R5, -INF , !P4 ;  /* 0xff80000005052808 */ /* 0x000fe40006000000 */
[----:B------:R-:W-:Y:S02]  /*4e60*/  PLOP3.LUT P2, PT, PT, PT, UP3, 0x80, 0x0 ;  /* 0x000000000000781c */ /* 0x000fe40003f4f038 */
[C---:B-1----:R-:W-:Y:S02]  /*4e70*/  @P3 IADD3 R7, R9.reuse, 0x18, RZ ;  /* 0x0000001809073810 */ /* 0x042fe40007ffe0ff */
[----:B------:R-:W-:Y:S02]  /*4e80*/  @P6 IADD3 R9, R9, 0x19, RZ ;  /* 0x0000001909096810 */ /* 0x000fe40007ffe0ff */
[----:B------:R-:W-:Y:S01]  /*4e90*/  @P0 ISETP.GE.AND P3, PT, R7, UR5, PT ;  /* 0x0000000507000c0c */ /* 0x000fe2000bf66270 */
[----:B------:R-:W-:Y:S01]  /*4ea0*/  FFMA.FTZ R7, R5, c[0x0][0x23c], -R0 ;  /* 0x00008f0005077a23 */ /* 0x000fe20000010800 */
[----:B------:R-:W-:Y:S01]  /*4eb0*/  @P5 ISETP.GE.AND P5, PT, R9, UR5, PT ;  /* 0x0000000509005c0c */ /* 0x000fe2000bfa6270 */
[----:B------:R-:W-:Y:S01]  /*4ec0*/  FFMA.FTZ R5, R179, -UR4, R201 ;  /* 0x80000004b3057c23 */ /* 0x000fe200080100c9 */
[----:B------:R-:W-:Y:S01]  /*4ed0*/  PLOP3.LUT P0, PT, PT, PT, UP3, 0x80, 0x0 ;  /* 0x000000000000781c */ /* 0x000fe20003f0f038 */
[----:B--2---:R-:W-:Y:S02]  /*4ee0*/  FFMA.FTZ R6, R180, -UR4, R202 ;  /* 0x80000004b4067c23 */ /* 0x004fe400080100ca */
[----:B------:R-:W-:Y:S08]  /*4ef0*/  MUFU.EX2 R180, R7 ;  /* 0x0000000700b47308 */ /* 0x000ff00000000800 */
[----:B------:R-:W-:Y:S02]  /*4f00*/  @P2 FSEL R5, R5, -INF , !P5 ;  /* 0xff80000005052808 */ /* 0x000fe40006800000 */
[----:B------:R-:W-:Y:S02]  /*4f10*/  @P0 FSEL R6, R6, -INF , !P3 ;  /* 0xff80000006060808 */ /* 0x000fe40005800000 */
[----:B------:R-:W-:Y:S02]  /*4f20*/  PLOP3.LUT P0, PT, PT, PT, UP3, 0x80, 0x0 ;  /* 0x000000000000781c */ /* 0x000fe40003f0f038 */
[----:B------:R-:W-:Y:S01]  /*4f30*/  PLOP3.LUT P2, PT, PT, PT, UP3, 0x80, 0x0 ;  /* 0x000000000000781c */ /* 0x000fe20003f4f038 */
[--C-:B------:R-:W-:Y:S02]  /*4f40*/  FFMA.FTZ R6, R6, c[0x0][0x23c], -R2.reuse ;  /* 0x00008f0006067a23 */ /* 0x100fe40000010802 */
[----:B------:R-:W-:Y:S02]  /*4f50*/  FFMA.FTZ R2, R5, c[0x0][0x23c], -R2 ;  /* 0x00008f0005027a23 */ /* 0x000fe40000010802 */
[----:B------:R-:W-:Y:S01]  /*4f60*/  FFMA.FTZ R5, R156, -UR4, R218 ;  /* 0x800000049c057c23 */ /* 0x000fe200080100da */
[----:B------:R1:W-:Y:S01]  /*4f70*/  MUFU.EX2 R174, R6 ;  /* 0x0000000600ae7308 */ /* 0x0003e20000000800 */
[----:B------:R-:W-:Y:S04]  /*4f80*/  SEL R156, R111, 0xffffffc0, !P1 ;  /* 0xffffffc06f9c7807 */ /* 0x000fe80004800000 */
[----:B------:R-:W-:Y:S02]  /*4f90*/  @P0 FSEL R5, R5, -INF , !P3 ;  /* 0xff80000005050808 */ /* 0x000fe40005800000 */
[----:B------:R-:W-:Y:S03]  /*4fa0*/  PLOP3.LUT P0, PT, PT, PT, UP3, 0x80, 0x0 ;  /* 0x000000000000781c */ /* 0x000fe60003f0f038 */
[----:B------:R-:W-:Y:S01]  /*4fb0*/  FFMA.FTZ R5, R5, c[0x0][0x23c], -R0 ;  /* 0x00008f0005057a23 */ /* 0x000fe20000010800 */
[----:B------:R2:W-:Y:S10]  /*4fc0*/  MUFU.EX2 R173, R2 ;  /* 0x0000000200ad7308 */ /* 0x0005f40000000800 */
[----:B------:R3:W-:Y:S01]  /*4fd0*/  MUFU.EX2 R179, R5 ;  /* 0x0000000500b37308 */ /* 0x0007e20000000800 */
[----:B-1----:R-:W-:Y:S05]  /*4fe0*/  FFMA.FTZ R6, R102, -UR4, R117 ;  /* 0x8000000466067c23 */ /* 0x002fea0008010075 */
[----:B------:R-:W-:Y:S02]  /*4ff0*/  @P2 FSEL R6, R6, -INF , !P3 ;  /* 0xff80000006062808 */ /* 0x000fe40005800000 */
[----:B------:R-:W-:Y:S03]  /*5000*/  PLOP3.LUT P2, PT, PT, PT, UP3, 0x80, 0x0 ;  /* 0x000000000000781c */ /* 0x000fe60003f4f038 */
[----:B------:R-:W-:Y:S02]  /*5010*/  FFMA.FTZ R6, R6, c[0x0][0x23c], -R8 ;  /* 0x00008f0006067a23 */ /* 0x000fe40000010808 */
[----:B--2---:R-:W-:Y:S02]  /*5020*/  FFMA.FTZ R2, R100, -UR4, R118 ;  /* 0x8000000464027c23 */ /* 0x004fe40008010076 */
[----:B------:R1:W-:Y:S03]  /*5030*/  MUFU.EX2 R116, R6 ;  /* 0x0000000600747308 */ /* 0x0003e60000000800 */
[----:B------:R-:W-:Y:S02]  /*5040*/  @P0 FSEL R2, R2, -INF , !P5 ;  /* 0xff80000002020808 */ /* 0x000fe40006800000 */
[----:B------:R-:W-:Y:S01]  /*5050*/  PLOP3.LUT P0, PT, PT, PT, UP3, 0x80, 0x0 ;  /* 0x000000000000781c */ /* 0x000fe20003f0f038 */
[----:B---3--:R-:W-:Y:S02]  /*5060*/  FFMA.FTZ R5, R170, -UR4, R176 ;  /* 0x80000004aa057c23 */ /* 0x008fe400080100b0 */
[----:B------:R-:W-:Y:S02]  /*5070*/  FFMA.FTZ R8, R2, c[0x0][0x23c], -R8 ;  /* 0x00008f0002087a23 */ /* 0x000fe40000010808 */
[----:B------:R-:W-:Y:S01]  /*5080*/  FFMA.FTZ R2, R120, -UR4, R175 ;  /* 0x8000000478027c23 */ /* 0x000fe200080100af */
[----:B------:R-:W-:Y:S01]  /*5090*/  @P2 FSEL R5, R5, -INF , !P3 ;  /* 0xff80000005052808 */ /* 0x000fe20005800000 */
[----:B------:R-:W2:Y:S01]  /*50a0*/  MUFU.EX2 R115, R8 ;  /* 0x0000000800737308 */ /* 0x000ea20000000800 */
[----:B------:R-:W-:Y:S03]  /*50b0*/  PLOP3.LUT P2, PT, PT, PT, UP3, 0x80, 0x0 ;  /* 0x000000000000781c */ /* 0x000fe60003f4f038 */
[--C-:B------:R-:W-:Y:S02]  /*50c0*/  FFMA.FTZ R5, R5, c[0x0][0x23c], -R4.reuse ;  /* 0x00008f0005057a23 */ /* 0x100fe40000010804 */
[----:B------:R-:W-:Y:S02]  /*50d0*/  @P0 FSEL R2, R2, -INF , !P5 ;  /* 0xff80000002020808 */ /* 0x000fe40006800000 */
[----:B------:R-:W-:Y:S03]  /*50e0*/  IADD3 R110, P0, R240, UR13, RZ ;  /* 0x0000000df06e7c10 */ /* 0x000fe6000ff1e0ff */
[----:B------:R-:W-:Y:S01]  /*50f0*/  FFMA.FTZ R4, R2, c[0x0][0x23c], -R4 ;  /* 0x00008f0002047a23 */ /* 0x000fe20000010804 */
[----:B-1----:R-:W-:Y:S01]  /*5100*/  F2FP.BF16.PACK_AB R6, R209, R113 ;  /* 0x00000071d106723e */ /* 0x002fe200000010ff */
[----:B------:R-:W-:Y:S01]  /*5110*/  FFMA.FTZ R2, R101, -UR4, R217 ;  /* 0x8000000465027c23 */ /* 0x000fe200080100d9 */
[----:B------:R1:W-:Y:S01]  /*5120*/  MUFU.EX2 R120, R5 ;  /* 0x0000000500787308 */ /* 0x0003e20000000800 */
[----:B------:R-:W-:Y:S02]  /*5130*/  IADD3.X R111, R241, UR12, RZ, P0, !PT ;  /* 0x0000000cf16f7c10 */ /* 0x000fe400087fe4ff */
[----:B------:R3:W-:Y:S01]  /*5140*/  STS [R186+0xe400], R6 ;  /* 0x00e40006ba007388 */ /* 0x0007e20000000800 */
[----:B------:R-:W-:Y:S02]  /*5150*/  @P2 FSEL R2, R2, -INF , !P5 ;  /* 0xff80000002022808 */ /* 0x000fe40006800000 */
[----:B------:R-:W-:Y:S01]  /*5160*/  PLOP3.LUT P2, PT, PT, PT, UP0, 0x80, 0x0 ;  /* 0x000000000000781c */ /* 0x000fe20003f4f008 */
[----:B------:R-:W4:Y:S02]  /*5170*/  LDG.E R108, [R110.64] ;  /* 0x000000086e6c7981 */ /* 0x000f24000c1e1900 */
[----:B------:R-:W-:Y:S01]  /*5180*/  FFMA.FTZ R0, R2, c[0x0][0x23c], -R0 ;  /* 0x00008f0002007a23 */ /* 0x000fe20000010800 */
[----:B------:R2:W2:Y:S01]  /*5190*/  MUFU.EX2 R119, R4 ;  /* 0x0000000400777308 */ /* 0x0004a20000000800 */
[----:B------:R-:W-:Y:S09]  /*51a0*/  F2FP.BF16.PACK_AB R2, R122, R123 ;  /* 0x0000007b7a02723e */ /* 0x000ff200000010ff */
[----:B------:R2:W2:Y:S01]  /*51b0*/  MUFU.EX2 R170, R0 ;  /* 0x0000000000aa7308 */ /* 0x0004a20000000800 */
[----:B-1----:R-:W-:Y:S02]  /*51c0*/  F2FP.BF16.PACK_AB R5, R221, R222 ;  /* 0x000000dedd05723e */ /* 0x002fe400000010ff */
[----:B---3--:R-:W-:Y:S02]  /*51d0*/  F2FP.BF16.PACK_AB R6, R207, R212 ;  /* 0x000000d4cf06723e */ /* 0x008fe400000010ff */
[----:B--2---:R-:W-:Y:S05]  /*51e0*/  F2FP.BF16.PACK_AB R4, R112, R114 ;  /* 0x000000727004723e */ /* 0x004fea00000010ff */
[----:B------:R1:W-:Y:S04]  /*51f0*/  STS [R186+0xe000], R4 ;  /* 0x00e00004ba007388 */ /* 0x0003e80000000800 */
[----:B------:R2:W-:Y:S01]  /*5200*/  STS [R187+0xe000], R2 ;  /* 0x00e00002bb007388 */ /* 0x0005e20000000800 */
[----:B------:R-:W-:Y:S05]  /*5210*/  F2FP.BF16.PACK_AB R0, R177, R178 ;  /* 0x000000b2b100723e */ /* 0x000fea00000010ff */
[----:B------:R3:W-:Y:S04]  /*5220*/  STS [R187+0xe400], R0 ;  /* 0x00e40000bb007388 */ /* 0x0007e80000000800 */
[----:B------:R3:W-:Y:S01]  /*5230*/  STS [R186+0xf000], R5 ;  /* 0x00f00005ba007388 */ /* 0x0007e20000000800 */
[----:B-1----:R-:W-:Y:S02]  /*5240*/  F2FP.BF16.PACK_AB R4, R229, R230 ;  /* 0x000000e6e504723e */ /* 0x002fe400000010ff */
[----:B--2---:R-:W-:Y:S03]  /*5250*/  F2FP.BF16.PACK_AB R2, R171, R172 ;  /* 0x000000acab02723e */ /* 0x004fe600000010ff */
[----:B------:R1:W-:Y:S04]  /*5260*/  STS [R186+0xf400], R4 ;  /* 0x00f40004ba007388 */ /* 0x0003e80000000800 */
[----:B------:R2:W-:Y:S01]  /*5270*/  STS [R187+0xf000], R6 ;  /* 0x00f00006bb007388 */ /* 0x0005e20000000800 */
[----:B---3--:R-:W-:Y:S02]  /*5280*/  F2FP.BF16.PACK_AB R0, R115, R116 ;  /* 0x000000747300723e */ /* 0x008fe400000010ff */
        /* <DEDUP_REMOVED lines=8> */
[----:B------:R-:W-:Y:S02]  /*5310*/  F2FP.BF16.PACK_AB R2, R173, R174 ;  /* 0x000000aead02723e */ /* 0x000fe400000010ff */
[----:B-1----:R-:W-:Y:S02]  /*5320*/  F2FP.BF16.PACK_AB R4, R119, R120 ;  /* 0x000000787704723e */ /* 0x002fe400000010ff */
[----:B--2---:R-:W-:Y:S03]  /*5330*/  F2FP.BF16.PACK_AB R0, R170, R179 ;  /* 0x000000b3aa00723e */ /* 0x004fe600000010ff */
[----:B------:R-:W-:Y:S04]  /*5340*/  STS [R184+0xe400], R4 ;  /* 0x00e40004b8007388 */ /* 0x000fe80000000800 */
[----:B------:R-:W-:Y:S04]  /*5350*/  STS [R185+0xf000], R6 ;  /* 0x00f00006b9007388 */ /* 0x000fe80000000800 */
[----:B------:R-:W-:Y:S04]  /*5360*/  STS [R185+0xf400], R5 ;  /* 0x00f40005b9007388 */ /* 0x000fe80000000800 */
[----:B------:R1:W-:Y:S04]  /*5370*/  STS [R184+0xf000], R2 ;  /* 0x00f00002b8007388 */ /* 0x0003e80000000800 */
[----:B------:R2:W-:Y:S04]  /*5380*/  STS [R184+0xf400], R0 ;  /* 0x00f40000b8007388 */ /* 0x0005e80000000800 */
[----:B------:R-:W3:Y:S08]  /*5390*/  LDSM.16.M88.4 R32, [R159+0x4000] ;  /* 0x004000009f20783b */ /* 0x000ef00000000200 */
[----:B------:R-:W3:Y:S08]  /*53a0*/  LDSM.16.M88.4 R28, [R159+0x5000] ;  /* 0x005000009f1c783b */ /* 0x000ef00000000200 */
[----:B------:R-:W3:Y:S01]  /*53b0*/  LDSM.16.M88.4 R100, [R162+0x4000] ;  /* 0x00400000a264783b */ /* 0x000ee20000000200 */
[----:B-1----:R-:W-:Y:S04]  /*53c0*/  FFMA.FTZ R2, -R195, R195, 1 ;  /* 0x3f800000c3027423 */ /* 0x002fe800000101c3 */
[----:B------:R-:W-:Y:S02]  /*53d0*/  FMUL.FTZ R2, R2, c[0x0][0x2ec] ;  /* 0x0000bb0002027a20 */ /* 0x000fe40000410000 */
[----:B--2---:R-:W-:Y:S01]  /*53e0*/  FFMA.FTZ R0, -R194, R194, 1 ;  /* 0x3f800000c2007423 */ /* 0x004fe200000101c2 */
[----:B------:R-:W1:Y:S03]  /*53f0*/  LDSM.16.M88.4 R104, [R162+0x5000] ;  /* 0x00500000a268783b */ /* 0x000e660000000200 */
[----:B------:R-:W-:Y:S01]  /*5400*/  FMUL.FTZ R0, R0, c[0x0][0x2ec] ;  /* 0x0000bb0000007a20 */ /* 0x000fe20000410000 */
[-C--:B---3--:R-:W-:Y:S08]  /*5410*/  HMMA.16816.F32.BF16 R4, R32, R124.reuse, RZ ;  /* 0x0000007c2004723c */ /* 0x088ff000000418ff */
        /* <DEDUP_REMOVED lines=31> */
[C---:B----4-:R-:W-:Y:S02]  /*5610*/  FADD.FTZ R4, -R108.reuse, R4 ;  /* 0x000000046c047221 */ /* 0x050fe40000010100 */
[----:B------:R-:W-:Y:S02]  /*5620*/  FADD.FTZ R5, -R108, R5 ;  /* 0x000000056c057221 */ /* 0x000fe40000010100 */
[----:B------:R-:W-:Y:S02]  /*5630*/  FMUL.FTZ R105, R114, R4 ;  /* 0x0000000472697220 */ /* 0x000fe40000410000 */
[----:B------:R-:W-:Y:S01]  /*5640*/  FMUL.FTZ R5, R112, R5 ;  /* 0x0000000570057220 */ /* 0x000fe20000410000 */
[----:B------:R-:W2:Y:S01]  /*5650*/  LDG.E R4, [R110.64+0x20] ;  /* 0x000020086e047981 */ /* 0x000ea2000c1e1900 */
[----:B------:R-:W-:Y:S03]  /*5660*/  FMUL.FTZ R114, R2, R105 ;  /* 0x0000006902727220 */ /* 0x000fe60000410000 */
[----:B------:R1:W3:Y:S04]  /*5670*/  LDG.E R2, [R110.64+0x80] ;  /* 0x000080086e027981 */ /* 0x0002e8000c1e1900 */
[----:B------:R-:W4:Y:S02]  /*5680*/  LDSM.16.M88.4 R104, [R104+0x5000] ;  /* 0x005000006868783b */ /* 0x000f240000000200 */
[C---:B----4-:R-:W-:Y:S08]  /*5690*/  HMMA.16816.F32.BF16 R8, R104.reuse, R148, R8 ;  /* 0x000000946808723c */ /* 0x050ff00000041808 */
[-C--:B------:R-:W-:Y:S08]  /*56a0*/  HMMA.16816.F32.BF16 R12, R104, R150.reuse, R12 ;  /* 0x00000096680c723c */ /* 0x080ff0000004180c */
[C---:B------:R-:W-:Y:S08]  /*56b0*/  HMMA.16816.F32.BF16 R16, R100.reuse, R150, R16 ;  /* 0x000000966410723c */ /* 0x040ff00000041810 */
[-C--:B------:R-:W-:Y:S08]  /*56c0*/  HMMA.16816.F32.BF16 R20, R100, R152.reuse, R20 ;  /* 0x000000986414723c */ /* 0x080ff00000041814 */
[C---:B------:R-:W-:Y:S08]  /*56d0*/  HMMA.16816.F32.BF16 R24, R104.reuse, R152, R24 ;  /* 0x000000986818723c */ /* 0x040ff00000041818 */
[C---:B------:R-:W-:Y:S01]  /*56e0*/  FADD.FTZ R16, -R108.reuse, R16 ;  /* 0x000000106c107221 */ /* 0x040fe20000010100 */
[-C--:B------:R-:W-:Y:S07]  /*56f0*/  HMMA.16816.F32.BF16 R28, R104, R154.reuse, R28 ;  /* 0x0000009a681c723c */ /* 0x080fee000004181c */
[----:B------:R-:W-:Y:S01]  /*5700*/  FADD.FTZ R21, -R108, R21 ;  /* 0x000000156c157221 */ /* 0x000fe20000010100 */
[----:B------:R-:W-:Y:S04]  /*5710*/  HMMA.16816.F32.BF16 R32, R100, R154, R32 ;  /* 0x0000009a6420723c */ /* 0x000fe80000041820 */
[----:B------:R-:W-:Y:S03]  /*5720*/  FMUL.FTZ R21, R121, R21 ;  /* 0x0000001579157220 */ /* 0x000fe60000410000 */
[----:B------:R-:W-:Y:S02]  /*5730*/  FMUL.FTZ R100, R123, R16 ;  /* 0x000000107b647220 */ /* 0x000fe40000410000 */
[----:B------:R-:W-:Y:S04]  /*5740*/  FFMA.FTZ R16, -R199, R199, 1 ;  /* 0x3f800000c7107423 */ /* 0x000fe800000101c7 */
[----:B------:R-:W-:Y:S02]  /*5750*/  FMUL.FTZ R16, R16, c[0x0][0x2ec] ;  /* 0x0000bb0010107a20 */ /* 0x000fe40000410000 */
[C---:B--2---:R-:W-:Y:S02]  /*5760*/  FADD.FTZ R6, -R4.reuse, R6 ;  /* 0x0000000604067221 */ /* 0x044fe40000010100 */
[----:B------:R-:W-:Y:S02]  /*5770*/  FADD.FTZ R18, -R4, R18 ;  /* 0x0000001204127221 */ /* 0x000fe40000010100 */
[----:B------:R-:W-:Y:S02]  /*5780*/  FMUL.FTZ R112, R113, R6 ;  /* 0x0000000671707220 */ /* 0x000fe40000410000 */
[----:B------:R-:W-:Y:S02]  /*5790*/  FMUL.FTZ R113, R0, R5 ;  /* 0x0000000500717220 */ /* 0x000fe40000410000 */
[C---:B------:R-:W-:Y:S01]  /*57a0*/  FADD.FTZ R5, -R108.reuse, R17 ;  /* 0x000000116c057221 */ /* 0x040fe20000010100 */
[----:B------:R1:W2:Y:S01]  /*57b0*/  LDG.E R0, [R110.64+0xa0] ;  /* 0x0000a0086e007981 */ /* 0x0002a2000c1e1900 */
[----:B------:R-:W-:Y:S02]  /*57c0*/  FADD.FTZ R17, -R108, R20 ;  /* 0x000000146c117221 */ /* 0x000fe40000010100 */
[----:B------:R-:W-:Y:S02]  /*57d0*/  FMUL.FTZ R20, R122, R5 ;  /* 0x000000057a147220 */ /* 0x000fe40000410000 */
[----:B------:R-:W-:Y:S02]  /*57e0*/  FFMA.FTZ R6, -R198, R198, 1 ;  /* 0x3f800000c6067423 */ /* 0x000fe400000101c6 */
[----:B------:R-:W-:Y:S02]  /*57f0*/  FFMA.FTZ R5, -R196, R196, 1 ;  /* 0x3f800000c4057423 */ /* 0x000fe400000101c4 */
[----:B------:R-:W-:Y:S02]  /*5800*/  FMUL.FTZ R17, R109, R17 ;  /* 0x000000116d117220 */ /* 0x000fe40000410000 */
[----:B------:R-:W-:Y:S02]  /*5810*/  FMUL.FTZ R6, R6, c[0x0][0x2ec] ;  /* 0x0000bb0006067a20 */ /* 0x000fe40000410000 */
[----:B------:R-:W-:Y:S02]  /*5820*/  FMUL.FTZ R5, R5, c[0x0][0x2ec] ;  /* 0x0000bb0005057a20 */ /* 0x000fe40000410000 */
[----:B------:R-:W-:Y:S02]  /*5830*/  FMUL.FTZ R107, R6, R20 ;  /* 0x00000014066b7220 */ /* 0x000fe40000410000 */
[----:B------:R-:W-:Y:S02]  /*5840*/  FFMA.FTZ R6, -R200, R200, 1 ;  /* 0x3f800000c8067423 */ /* 0x000fe400000101c8 */
[----:B------:R-:W-:Y:S02]  /*5850*/  FMUL.FTZ R109, R16, R100 ;  /* 0x00000064106d7220 */ /* 0x000fe40000410000 */
[----:B------:R-:W-:Y:S02]  /*5860*/  FADD.FTZ R20, -R108, R33 ;  /* 0x000000216c147221 */ /* 0x000fe40000010100 */
[----:B------:R-:W-:Y:S02]  /*5870*/  FMUL.FTZ R6, R6, c[0x0][0x2ec] ;  /* 0x0000bb0006067a20 */ /* 0x000fe40000410000 */
[----:B-1----:R-:W-:Y:S02]  /*5880*/  FMUL.FTZ R110, R5, R17 ;  /* 0x00000011056e7220 */ /* 0x002fe40000410000 */
[----:B------:R-:W-:Y:S02]  /*5890*/  FADD.FTZ R17, -R108, R32 ;  /* 0x000000206c117221 */ /* 0x000fe40000010100 */
[----:B------:R-:W-:Y:S01]  /*58a0*/  FFMA.FTZ R5, -R117, R117, 1 ;  /* 0x3f80000075057423 */ /* 0x000fe20000010175 */
[----:B------:R-:W-:Y:S01]  /*58b0*/  MOV R117, R192 ;  /* 0x000000c000757202 */ /* 0x000fe20000000f00 */
[----:B------:R-:W-:Y:S01]  /*58c0*/  FMUL.FTZ R17, R116, R17 ;  /* 0x0000001174117220 */ /* 0x000fe20000410000 */
[----:B------:R-:W-:Y:S01]  /*58d0*/  MOV R116, R193 ;  /* 0x000000c100747202 */ /* 0x000fe20000000f00 */
[----:B------:R-:W-:Y:S02]  /*58e0*/  FMUL.FTZ R5, R5, c[0x0][0x2ec] ;  /* 0x0000bb0005057a20 */ /* 0x000fe40000410000 */
[----:B------:R-:W-:Y:S02]  /*58f0*/  FFMA.FTZ R16, -R118, R118, 1 ;  /* 0x3f80000076107423 */ /* 0x000fe40000010176 */
[----:B------:R-:W-:Y:S02]  /*5900*/  FMUL.FTZ R106, R6, R21 ;  /* 0x00000015066a7220 */ /* 0x000fe40000410000 */
[----:B------:R-:W-:Y:S02]  /*5910*/  FMUL.FTZ R20, R115, R20 ;  /* 0x0000001473147220 */ /* 0x000fe40000410000 */
[----:B------:R-:W-:Y:S02]  /*5920*/  FMUL.FTZ R105, R5, R17 ;  /* 0x0000001105697220 */ /* 0x000fe40000410000 */
[----:B------:R-:W-:Y:S02]  /*5930*/  FMUL.FTZ R5, R16, c[0x0][0x2ec] ;  /* 0x0000bb0010057a20 */ /* 0x000fe40000410000 */
[----:B------:R-:W-:Y:S02]  /*5940*/  FADD.FTZ R16, -R4, R7 ;  /* 0x0000000704107221 */ /* 0x000fe40000010100 */
[----:B------:R-:W-:Y:S02]  /*5950*/  FFMA.FTZ R6, -R216, R216, 1 ;  /* 0x3f800000d8067423 */ /* 0x000fe400000101d8 */
[----:B------:R-:W-:Y:S02]  /*5960*/  FFMA.FTZ R7, -R215, R215, 1 ;  /* 0x3f800000d7077423 */ /* 0x000fe400000101d7 */
[----:B------:R-:W-:Y:S02]  /*5970*/  FMUL.FTZ R104, R5, R20 ;  /* 0x0000001405687220 */ /* 0x000fe40000410000 */
[----:B------:R-:W-:Y:S02]  /*5980*/  FMUL.FTZ R16, R209, R16 ;  /* 0x00000010d1107220 */ /* 0x000fe40000410000 */
[----:B------:R-:W-:Y:S02]  /*5990*/  FMUL.FTZ R6, R6, c[0x0][0x2ec] ;  /* 0x0000bb0006067a20 */ /* 0x000fe40000410000 */
[----:B------:R-:W-:Y:S02]  /*59a0*/  FMUL.FTZ R5, R7, c[0x0][0x2ec] ;  /* 0x0000bb0007057a20 */ /* 0x000fe40000410000 */
        /* <DEDUP_REMOVED lines=44> */
[C---:B------:R-:W-:Y:S02]  /*5c70*/  FADD.FTZ R7, -R2.reuse, R13 ;  /* 0x0000000d02077221 */ /* 0x040fe40000010100 */
        /* <DEDUP_REMOVED lines=30> */
[----:B------:R-:W-:Y:S02]  /*5e60*/  FMUL.FTZ R6, R6, c[0x0][0x2ec] ;  /* 0x0000bb0006067a20 */ /* 0x000fe40000410000 */
[----:B------:R-:W-:Y:S02]  /*5e70*/  FMUL.FTZ R16, R16, c[0x0][0x2ec] ;  /* 0x0000bb0010107a20 */ /* 0x000fe40000410000 */
[----:B------:R-:W-:Y:S02]  /*5e80*/  FMUL.FTZ R7, R7, c[0x0][0x2ec] ;  /* 0x0000bb0007077a20 */ /* 0x000fe40000410000 */
[----:B------:R-:W-:Y:S02]  /*5e90*/  FMUL.FTZ R12, R12, c[0x0][0x2ec] ;  /* 0x0000bb000c0c7a20 */ /* 0x000fe40000410000 */
[----:B------:R-:W-:Y:S02]  /*5ea0*/  FFMA.FTZ R20, -R226, R226, 1 ;  /* 0x3f800000e2147423 */ /* 0x000fe400000101e2 */
[----:B------:R-:W-:Y:S02]  /*5eb0*/  FFMA.FTZ R22, -R218, R218, 1 ;  /* 0x3f800000da167423 */ /* 0x000fe400000101da */
[----:B------:R-:W-:Y:S02]  /*5ec0*/  FFMA.FTZ R21, -R217, R217, 1 ;  /* 0x3f800000d9157423 */ /* 0x000fe400000101d9 */
[----:B------:R-:W-:Y:S02]  /*5ed0*/  FMUL.FTZ R20, R20, c[0x0][0x2ec] ;  /* 0x0000bb0014147a20 */ /* 0x000fe40000410000 */
[----:B------:R-:W-:Y:S02]  /*5ee0*/  FMUL.FTZ R22, R22, c[0x0][0x2ec] ;  /* 0x0000bb0016167a20 */ /* 0x000fe40000410000 */
[----:B------:R-:W-:Y:S02]  /*5ef0*/  FMUL.FTZ R21, R21, c[0x0][0x2ec] ;  /* 0x0000bb0015157a20 */ /* 0x000fe40000410000 */
[C---:B--2---:R-:W-:Y:S02]  /*5f00*/  FADD.FTZ R2, -R0.reuse, R10 ;  /* 0x0000000a00027221 */ /* 0x044fe40000010100 */
        /* <DEDUP_REMOVED lines=16> */
[----:B------:R-:W-:Y:S02]  /*6010*/  FMUL.FTZ R0, R208, R26 ;  /* 0x0000001ad0007220 */ /* 0x000fe40000410000 */
[----:B------:R-:W-:Y:S02]  /*6020*/  FMUL.FTZ R2, R180, R2 ;  /* 0x00000002b4027220 */ /* 0x000fe40000410000 */
[----:B------:R-:W-:Y:S02]  /*6030*/  FMUL.FTZ R4, R179, R4 ;  /* 0x00000004b3047220 */ /* 0x000fe40000410000 */
[----:B------:R-:W-:Y:S02]  /*6040*/  FMUL.FTZ R5, R170, R5 ;  /* 0x00000005aa057220 */ /* 0x000fe40000410000 */
        /* <DEDUP_REMOVED lines=19> */
[----:B------:R-:W-:Y:S01]  /*6180*/  @!P3 LEA R4, P0, R10, R190, 0x6 ;  /* 0x000000be0a04b211 */ /* 0x000fe200078030ff */
        /* <DEDUP_REMOVED lines=19> */
.L_x_1311:
        /* <DEDUP_REMOVED lines=109> */
.L_x_1312:
        /* <DEDUP_REMOVED lines=199> */
[----:B------:R-:W2:Y:S01]  /*7600*/  LDL R115, [R1] ;  /* 0x0000000001737983 */ /* 0x000ea20000100800 */
        /* <DEDUP_REMOVED lines=65> */
[----:B------:R-:W-:Y:S01]  /*7a20*/  UISETP.NE.AND UP0, UPT, UR36, -0x1, UPT ;  /* 0xffffffff2400788c */ /* 0x000fe2000bf05270 */
[----:B------:R-:W-:Y:S01]  /*7a30*/  F2FP.BF16.PACK_AB R60, R61, R60 ;  /* 0x0000003c3d3c723e */ /* 0x000fe200000010ff */
[----:B------:R-:W-:Y:S01]  /*7a40*/  ULDC.64 UR10, c[0x0][0x3a0] ;  /* 0x0000e800000a7ab9 */ /* 0x000fe20000000a00 */
[----:B------:R-:W-:-:S02]  /*7a50*/  F2FP.BF16.PACK_AB R0, R0, R94 ;  /* 0x0000005e0000723e */ /* 0x000fc400000010ff */
[----:B------:R-:W-:Y:S02]  /*7a60*/  F2FP.BF16.PACK_AB R62, R63, R62 ;  /* 0x0000003e3f3e723e */ /* 0x000fe400000010ff */
[----:B------:R-:W-:-:S04]  /*7a70*/  PLOP3.LUT P0, PT, PT, PT, UP0, 0x80, 0x0 ;  /* 0x000000000000781c */ /* 0x000fc80003f0f008 */
[----:B------:R-:W-:-:S04]  /*7a80*/  @UP0 UIADD3 UR4, UR27, UR36, URZ ;  /* 0x000000241b040290 */ /* 0x000fc8000fffe03f */
[----:B------:R-:W-:-:S04]  /*7a90*/  @UP0 UIMAD.WIDE.U32 UR6, UR4, UR10, URZ ;  /* 0x0000000a040602a5 */ /* 0x000fc8000f8e003f */
[----:B------:R-:W-:-:S03]  /*7aa0*/  @UP0 UIMAD UR30, UR4, UR11, UR7 ;  /* 0x0000000b041e02a4 */ /* 0x000fc6000f8e0207 */
[----:B------:R-:W-:Y:S01]  /*7ab0*/  @UP0 UMOV UR29, UR6 ;  /* 0x00000006001d0c82 */ /* 0x000fe20008000000 */
[----:B--2---:R1:W-:Y:S04]  /*7ac0*/  STS [R115], R12 ;  /* 0x0000000c73007388 */ /* 0x0043e80000000800 */
[----:B------:R1:W-:Y:S04]  /*7ad0*/  STS [R248+0x2000], R15 ;  /* 0x0020000ff8007388 */ /* 0x0003e80000000800 */
[----:B------:R1:W-:Y:S04]  /*7ae0*/  STS [R248+0x2400], R14 ;  /* 0x0024000ef8007388 */ /* 0x0003e80000000800 */
[----:B------:R1:W-:Y:S04]  /*7af0*/  STS [R251+0x2000], R11 ;  /* 0x0020000bfb007388 */ /* 0x0003e80000000800 */
[----:B------:R1:W-:Y:S04]  /*7b00*/  STS [R251+0x2400], R10 ;  /* 0x0024000afb007388 */ /* 0x0003e80000000800 */
[----:B------:R1:W-:Y:S04]  /*7b10*/  STS [R249], R9 ;  /* 0x00000009f9007388 */ /* 0x0003e80000000800 */
[----:B------:R1:W-:Y:S04]  /*7b20*/  STS [R249+0x400], R8 ;  /* 0x00040008f9007388 */ /* 0x0003e80000000800 */
        /* <DEDUP_REMOVED lines=36> */
.L_x_1314:
        /* <DEDUP_REMOVED lines=19> */
.L_x_1315:
[----:B------:R-:W-:Y:S01]  /*7ea0*/  BAR.SYNC.DEFER_BLOCKING 0x0 ;  /* 0x0000000000007b1d */ /* 0x000fe20000010000 */
[----:B------:R-:W-:Y:S01]  /*7eb0*/  USHF.L.U32 UR4, UR28, 0x7, URZ ;  /* 0x000000071c047899 */ /* 0x000fe2000800063f */
[--C-:B-1----:R-:W-:Y:S01]  /*7ec0*/  SHF.R.S32.HI R7, RZ, 0x1f, R210.reuse ;  /* 0x0000001fff077819 */ /* 0x102fe200000114d2 */
[----:B------:R-:W-:Y:S01]  /*7ed0*/  IMAD.MOV.U32 R6, RZ, RZ, R210 ;  /* 0x000000ffff067224 */ /* 0x000fe200078e00d2 */
[----:B------:R-:W-:Y:S01]  /*7ee0*/  UIMAD UR5, UR28, -0x80, UR5 ;  /* 0xffffff801c0578a4 */ /* 0x000fe2000f8e0205 */
[----:B------:R-:W-:Y:S01]  /*7ef0*/  ISETP.GE.AND P1, PT, R210, c[0x0][0x220], PT ;  /* 0x00008800d2007a0c */ /* 0x000fe20003f26270 */
[----:B------:R-:W-:Y:S01]  /*7f00*/  USHF.R.S32.HI UR6, URZ, 0x1f, UR4 ;  /* 0x0000001f3f067899 */ /* 0x000fe20008011404 */
[----:B------:R-:W-:Y:S01]  /*7f10*/  IMAD.U32 R13, RZ, RZ, UR4 ;  /* 0x00000004ff0d7e24 */ /* 0x000fe2000f8e00ff */
[----:B------:R-:W-:Y:S01]  /*7f20*/  ULDC.64 UR12, c[0x0][0x3a0] ;  /* 0x0000e800000c7ab9 */ /* 0x000fe20000000a00 */
[----:B------:R-:W-:Y:S01]  /*7f30*/  BSSY B0, `(.L_x_1316) ;  /* 0x0000022000007945 */ /* 0x000fe20003800000 */
[----:B------:R-:W-:Y:S01]  /*7f40*/  UIMAD UR11, UR6, UR12, URZ ;  /* 0x0000000c060b72a4 */ /* 0x000fe2000f8e023f */
[----:B------:R-:W-:Y:S01]  /*7f50*/  IMAD.WIDE.U32 R4, R13, c[0x0][0x3a0], R6 ;  /* 0x0000e8000d047a25 */ /* 0x000fe200078e0006 */
[----:B------:R-:W-:Y:S01]  /*7f60*/  USHF.R.S32.HI UR27, URZ, 0x1f, UR47 ;  /* 0x0000001f3f1b7899 */ /* 0x000fe2000801142f */
[----:B------:R-:W-:Y:S01]  /*7f70*/  ISETP.GE.OR P4, PT, R239, UR5, P1 ;  /* 0x00000005ef007c0c */ /* 0x000fe20008f86670 */
[----:B------:R-:W-:Y:S01]  /*7f80*/  UIMAD UR11, UR4, UR13, UR11 ;  /* 0x0000000d040b72a4 */ /* 0x000fe2000f8e020b */
[----:B------:R-:W-:-:S02]  /*7f90*/  SHF.R.S32.HI R14, RZ, 0x1f, R239 ;  /* 0x0000001fff0e7819 */ /* 0x000fc400000114ef */
[----:B------:R-:W-:Y:S01]  /*7fa0*/  IADD3 R4, P0, R4, UR29, RZ ;  /* 0x0000001d04047c10 */ /* 0x000fe2000ff1e0ff */
[----:B------:R-:W-:Y:S02]  /*7fb0*/  ULDC.64 UR12, c[0x0][0x3b8] ;  /* 0x0000ee00000c7ab9 */ /* 0x000fe40000000a00 */
        /* <DEDUP_REMOVED lines=25> */
.L_x_1317:
[----:B------:R-:W-:Y:S05]  /*8150*/  BSYNC B0 ;  /* 0x0000000000007941 */ /* 0x000fea0003800000 */
.L_x_1316:
        /* <DEDUP_REMOVED lines=15> */
.L_x_1319:
[----:B------:R-:W-:Y:S05]  /*8250*/  BSYNC B0 ;  /* 0x0000000000007941 */ /* 0x000fea0003800000 */
.L_x_1318:
        /* <DEDUP_REMOVED lines=15> */
.L_x_1321:
[----:B------:R-:W-:Y:S05]  /*8350*/  BSYNC B0 ;  /* 0x0000000000007941 */ /* 0x000fea0003800000 */
.L_x_1320:
        /* <DEDUP_REMOVED lines=14> */
.L_x_1323:
[----:B------:R-:W-:Y:S05]  /*8440*/  BSYNC B0 ;  /* 0x0000000000007941 */ /* 0x000fea0003800000 */
.L_x_1322:
[----:B------:R-:W-:Y:S01]  /*8450*/  ULDC.64 UR12, c[0x0][0x3a8] ;  /* 0x0000ea00000c7ab9 */ /* 0x000fe20000000a00 */
[----:B------:R-:W-:Y:S01]  /*8460*/  IMAD.WIDE.U32 R6, R13, c[0x0][0x3a8], R6 ;  /* 0x0000ea000d067a25 */ /* 0x000fe200078e0006 */
[----:B------:R-:W-:Y:S01]  /*8470*/  UIMAD UR6, UR6, UR12, URZ ;  /* 0x0000000c060672a4 */ /* 0x000fe2000f8e023f */
[----:B------:R-:W-:Y:S01]  /*8480*/  BSSY B0, `(.L_x_1324) ;  /* 0x0000016000007945 */ /* 0x000fe20003800000 */
[----:B------:R-:W-:Y:S02]  /*8490*/  USHF.R.S32.HI UR11, URZ, 0x1f, UR47 ;  /* 0x0000001f3f0b7899 */ /* 0x000fe4000801142f */
[----:B------:R-:W-:Y:S01]  /*84a0*/  UIMAD UR4, UR4, UR13, UR6 ;  /* 0x0000000d040472a4 */ /* 0x000fe2000f8e0206 */
[----:B----4-:R-:W-:-:S05]  /*84b0*/  IADD3 R4, P0, R6, UR7, RZ ;  /* 0x0000000706047c10 */ /* 0x010fca000ff1e0ff */
        /* <DEDUP_REMOVED lines=18> */
.L_x_1325:
[----:B------:R-:W-:Y:S05]  /*85e0*/  BSYNC B0 ;  /* 0x0000000000007941 */ /* 0x000fea0003800000 */
.L_x_1324:
        /* <DEDUP_REMOVED lines=13> */
.L_x_1327:
[----:B------:R-:W-:Y:S05]  /*86c0*/  BSYNC B0 ;  /* 0x0000000000007941 */ /* 0x000fea0003800000 */
.L_x_1326:
        /* <DEDUP_REMOVED lines=13> */
.L_x_1329:
[----:B------:R-:W-:Y:S05]  /*87a0*/  BSYNC B0 ;  /* 0x0000000000007941 */ /* 0x000fea0003800000 */
.L_x_1328:
        /* <DEDUP_REMOVED lines=12> */
.L_x_1286:
        /* <DEDUP_REMOVED lines=21> */
.L_x_1331:
        /* <DEDUP_REMOVED lines=19> */
.L_x_1332:
[----:B------:R-:W-:Y:S01]  /*8af0*/  USHF.L.U32 UR4, UR28, 0x7, URZ ;  /* 0x000000071c047899 */ /* 0x000fe2000800063f */
[----:B------:R-:W-:Y:S01]  /*8b00*/  ISETP.GE.AND P1, PT, R210, c[0x0][0x220], PT ;  /* 0x00008800d2007a0c */ /* 0x000fe20003f26270 */
[----:B------:R-:W-:Y:S01]  /*8b10*/  ULDC.64 UR12, c[0x0][0x3a0] ;  /* 0x0000e800000c7ab9 */ /* 0x000fe20000000a00 */
[----:B------:R-:W-:Y:S01]  /*8b20*/  BSSY B0, `(.L_x_1333) ;  /* 0x000001d000007945 */ /* 0x000fe20003800000 */
[----:B------:R-:W-:Y:S01]  /*8b30*/  USHF.R.S32.HI UR6, URZ, 0x1f, UR4 ;  /* 0x0000001f3f067899 */ /* 0x000fe20008011404 */
[----:B------:R-:W-:Y:S01]  /*8b40*/  SHF.R.S32.HI R12, RZ, 0x1f, R239 ;  /* 0x0000001fff0c7819 */ /* 0x000fe200000114ef */
[----:B------:R-:W-:Y:S01]  /*8b50*/  IMAD.U32 R11, RZ, RZ, UR4 ;  /* 0x00000004ff0b7e24 */ /* 0x000fe2000f8e00ff */
[----:B------:R-:W-:Y:S02]  /*8b60*/  UIMAD UR5, UR28, -0x80, UR5 ;  /* 0xffffff801c0578a4 */ /* 0x000fe4000f8e0205 */
[----:B------:R-:W-:Y:S01]  /*8b70*/  UIMAD UR11, UR6, UR12, URZ ;  /* 0x0000000c060b72a4 */ /* 0x000fe2000f8e023f */
[----:B------:R-:W-:Y:S01]  /*8b80*/  IMAD.WIDE.U32 R4, R11, c[0x0][0x3a0], R210 ;  /* 0x0000e8000b047a25 */ /* 0x000fe200078e00d2 */
[----:B------:R-:W-:-:S02]  /*8b90*/  USHF.R.S32.HI UR27, URZ, 0x1f, UR47 ;  /* 0x0000001f3f1b7899 */ /* 0x000fc4000801142f */
[----:B------:R-:W-:Y:S01]  /*8ba0*/  UIMAD UR11, UR4, UR13, UR11 ;  /* 0x0000000d040b72a4 */ /* 0x000fe2000f8e020b */
[----:B------:R-:W-:Y:S02]  /*8bb0*/  ISETP.GE.OR P4, PT, R239, UR5, P1 ;  /* 0x00000005ef007c0c */ /* 0x000fe40008f86670 */
        /* <DEDUP_REMOVED lines=19> */
.L_x_1334:
[----:B------:R-:W-:Y:S05]  /*8cf0*/  BSYNC B0 ;  /* 0x0000000000007941 */ /* 0x000fea0003800000 */
.L_x_1333:
        /* <DEDUP_REMOVED lines=15> */
.L_x_1336:
[----:B------:R-:W-:Y:S05]  /*8df0*/  BSYNC B0 ;  /* 0x0000000000007941 */ /* 0x000fea0003800000 */
.L_x_1335:
        /* <DEDUP_REMOVED lines=15> */
.L_x_1338:
[----:B------:R-:W-:Y:S05]  /*8ef0*/  BSYNC B0 ;  /* 0x0000000000007941 */ /* 0x000fea0003800000 */
.L_x_1337:
        /* <DEDUP_REMOVED lines=14> */
.L_x_1340:
[----:B------:R-:W-:Y:S05]  /*8fe0*/  BSYNC B0 ;  /* 0x0000000000007941 */ /* 0x000fea0003800000 */
.L_x_1339:
        /* <DEDUP_REMOVED lines=25> */
.L_x_1342:
[----:B------:R-:W-:Y:S05]  /*9180*/  BSYNC B0 ;  /* 0x0000000000007941 */ /* 0x000fea0003800000 */
.L_x_1341:
        /* <DEDUP_REMOVED lines=13> */
.L_x_1344:
[----:B------:R-:W-:Y:S05]  /*9260*/  BSYNC B0 ;  /* 0x0000000000007941 */ /* 0x000fea0003800000 */
.L_x_1343:
        /* <DEDUP_REMOVED lines=13> */
.L_x_1346:
[----:B------:R-:W-:Y:S05]  /*9340*/  BSYNC B0 ;  /* 0x0000000000007941 */ /* 0x000fea0003800000 */
.L_x_1345:
        /* <DEDUP_REMOVED lines=11> */
.L_x_1330:
[----:B------:R-:W-:Y:S05]  /*9400*/  BSYNC B1 ;  /* 0x0000000000017941 */ /* 0x000fea0003800000 */
.L_x_1281:
        /* <DEDUP_REMOVED lines=11> */
.L_x_1347:
[----:B------:R-:W-:Y:S05]  /*94c0*/  EXIT ;  /* 0x000000000000794d */ /* 0x000fea0003800000 */
.L_x_1349:
        /* <DEDUP_REMOVED lines=11> */
.L_x_2475:


//--------------------- .text._ZN5flash44flash_bwd_dq_dk_dv_loop_seqk_parallel_kernelI23Flash_bwd_kernel_traitsILi64ELi64ELi128ELi8ELi2ELi4ELi4ELb1ELb0EN7cutlass10bfloat16_tE19Flash_kernel_traitsILi64ELi64ELi128ELi8ES3_EELb1ELb0ELb1ELb0ELb0ELb1ELb0EEEvNS_16Flash_bwd_paramsE --------------------------
	.section	.text._ZN5flash44flash_bwd_dq_dk_dv_loop_seqk_parallel_kernelI23Flash_bwd_kernel_traitsILi64ELi64ELi128ELi8ELi2ELi4ELi4ELb1ELb0EN7cutlass10bfloat16_tE19Flash_kernel_traitsILi64ELi64ELi128ELi8ES3_EELb1ELb0ELb1ELb0ELb0ELb1ELb0EEEvNS_16Flash_bwd_paramsE,"ax",@progbits
	.sectioninfo	@"SHI_REGISTERS=253"
	.align	128
        .global         _ZN5flash44flash_bwd_dq_dk_dv_loop_seqk_parallel_kernelI23Flash_bwd_kernel_traitsILi64ELi64ELi128ELi8ELi2ELi4ELi4ELb1ELb0EN7cutlass10bfloat16_tE19Flash_kernel_traitsILi64ELi64ELi128ELi8ES3_EELb1ELb0ELb1ELb0ELb0ELb1ELb0EEEvNS_16Flash_bwd_paramsE
        .type           _ZN5flash44flash_bwd_dq_dk_dv_loop_seqk_parallel_kernelI23Flash_bwd_kernel_traitsILi64ELi64ELi128ELi8ELi2ELi4ELi4ELb1ELb0EN7cutlass10bfloat16_tE19Flash_kernel_traitsILi64ELi64ELi128ELi8ES3_EELb1ELb0ELb1ELb0ELb0ELb1ELb0EEEvNS_16Flash_bwd_paramsE,@function
        .size           _ZN5flash44flash_bwd_dq_dk_dv_loop_seqk_parallel_kernelI23Flash_bwd_kernel_traitsILi64ELi64ELi128ELi8ELi2ELi4ELi4ELb1ELb0EN7cutlass10bfloat16_tE19Flash_kernel_traitsILi64ELi64ELi128ELi8ES3_EELb1ELb0ELb1ELb0ELb0ELb1ELb0EEEvNS_16Flash_bwd_paramsE,(.L_x_2476 - _ZN5flash44flash_bwd_dq_dk_dv_loop_seqk_parallel_kernelI23Flash_bwd_kernel_traitsILi64ELi64ELi128ELi8ELi2ELi4ELi4ELb1ELb0EN7cutlass10bfloat16_tE19Flash_kernel_traitsILi64ELi64ELi128ELi8ES3_EELb1ELb0ELb1ELb0ELb0ELb1ELb0EEEvNS_16Flash_bwd_paramsE)
        .other          _ZN5flash44flash_bwd_dq_dk_dv_loop_seqk_parallel_kernelI23Flash_bwd_kernel_traitsILi64ELi64ELi128ELi8ELi2ELi4ELi4ELb1ELb0EN7cutlass10bfloat16_tE19Flash_kernel_traitsILi64ELi64ELi128ELi8ES3_EELb1ELb0ELb1ELb0ELb0ELb1ELb0EEEvNS_16Flash_bwd_paramsE,@"STO_CUDA_ENTRY STV_DEFAULT"
_ZN5flash44flash_bwd_dq_dk_dv_loop_seqk_parallel_kernelI23Flash_bwd_kernel_traitsILi64ELi64ELi128ELi8ELi2ELi4ELi4ELb1ELb0EN7cutlass10bfloat16_tE19Flash_kernel_traitsILi64ELi64ELi128ELi8ES3_EELb1ELb0ELb1ELb0ELb0ELb1ELb0EEEvNS_16Flash_bwd_paramsE:
.text._ZN5flash44flash_bwd_dq_dk_dv_loop_seqk_parallel_kernelI23Flash_bwd_kernel_traitsILi64ELi64ELi128ELi8ELi2ELi4ELi4ELb1ELb0EN7cutlass10bfloat16_tE19Flash_kernel_traitsILi64ELi64ELi128ELi8ES3_EELb1ELb0ELb1ELb0ELb0ELb1ELb0EEEvNS_16Flash_bwd_paramsE:
        /* <DEDUP_REMOVED lines=26> */
[--C-:B------:R-:W-:Y:S01]  /*01a0*/  SHF.R.S32.HI R10, RZ, 0x5, R175.reuse ;  /* 0x00000005ff0a7819 */ /* 0x100fe200000114af */
[----:B------:R-:W-:Y:S01]  /*01b0*/  IMAD.IADD R168, R14, 0x1, -R168 ;  /* 0x000000010ea87824 */ /* 0x000fe200078e0aa8 */
[----:B------:R-:W-:Y:S02]  /*01c0*/  SHF.R.S32.HI R3, RZ, 0x1f, R175 ;  /* 0x0000001fff037819 */ /* 0x000fe400000114af */
[-C--:B------:R-:W-:Y:S01]  /*01d0*/  LEA.HI R178, R8, R14.reuse, RZ, 0x6 ;  /* 0x0000000e08b27211 */ /* 0x080fe200078f30ff */
[----:B------:R-:W-:Y:S01]  /*01e0*/  IMAD.SHL.U32 R180, R168, 0x8, RZ ;  /* 0x00000008a8b47824 */ /* 0x000fe200078e00ff */
[----:B------:R-:W-:Y:S01]  /*01f0*/  LEA.HI R8, R8, R14, RZ, 0x7 ;  /* 0x0000000e08087211 */ /* 0x000fe200078f38ff */
[----:B------:R-:W-:Y:S01]  /*0200*/  IMAD.IADD R14, R14, 0x1, -R2 ;  /* 0x000000010e0e7824 */ /* 0x000fe200078e0a02 */
[----:B------:R-:W-:-:S02]  /*0210*/  SHF.R.S32.HI R2, RZ, 0x4, R5 ;  /* 0x00000004ff027819 */ /* 0x000fc40000011405 */
[-C--:B------:R-:W-:Y:S02]  /*0220*/  LEA.HI R3, R3, R10.reuse, RZ, 0x2 ;  /* 0x0000000a03037211 */ /* 0x080fe400078f10ff */
[----:B------:R-:W-:Y:S02]  /*0230*/  LEA.HI R175, R175, R10, RZ, 0x1 ;  /* 0x0000000aafaf7211 */ /* 0x000fe400078f08ff */
[----:B------:R-:W-:Y:S02]  /*0240*/  LEA.HI R5, R5, R2, RZ, 0x1 ;  /* 0x0000000205057211 */ /* 0x000fe400078f08ff */
[----:B------:R-:W-:Y:S02]  /*0250*/  LOP3.LUT R3, R3, 0xfffffffc, RZ, 0xc0, !PT ;  /* 0xfffffffc03037812 */ /* 0x000fe400078ec0ff */
[--C-:B------:R-:W-:Y:S02]  /*0260*/  SHF.R.S32.HI R9, RZ, 0x2, R4.reuse ;  /* 0x00000002ff097819 */ /* 0x100fe40000011404 */
[----:B------:R-:W-:Y:S01]  /*0270*/  SHF.R.S32.HI R4, RZ, 0x1f, R4 ;  /* 0x0000001fff047819 */ /* 0x000fe20000011404 */
[----:B------:R-:W-:Y:S01]  /*0280*/  IMAD.IADD R3, R10, 0x1, -R3 ;  /* 0x000000010a037824 */ /* 0x000fe200078e0a03 */
[----:B------:R-:W-:-:S02]  /*0290*/  SHF.R.S32.HI R179, RZ, 0x3, R13 ;  /* 0x00000003ffb37819 */ /* 0x000fc4000001140d */
[----:B------:R-:W-:Y:S02]  /*02a0*/  LOP3.LUT R175, R175, 0xfffffffe, RZ, 0xc0, !PT ;  /* 0xfffffffeafaf7812 */ /* 0x000fe400078ec0ff */
[----:B------:R-:W-:Y:S01]  /*02b0*/  LOP3.LUT R5, R5, 0xfffffffe, RZ, 0xc0, !PT ;  /* 0xfffffffe05057812 */ /* 0x000fe200078ec0ff */
[----:B------:R-:W-:Y:S01]  /*02c0*/  IMAD.SHL.U32 R6, R179, 0x40, RZ ;  /* 0x00000040b3067824 */ /* 0x000fe200078e00ff */
[----:B------:R-:W-:Y:S01]  /*02d0*/  LOP3.LUT P4, RZ, R168, 0x2, RZ, 0xc0, !PT ;  /* 0x00000002a8ff7812 */ /* 0x000fe2000788c0ff */
[----:B------:R-:W-:Y:S01]  /*02e0*/  IMAD.IADD R175, R10, 0x1, -R175 ;  /* 0x000000010aaf7824 */ /* 0x000fe200078e0aaf */
[C---:B------:R-:W-:Y:S01]  /*02f0*/  LOP3.LUT P3, RZ, R168.reuse, 0x4, RZ, 0xc0, !PT ;  /* 0x00000004a8ff7812 */ /* 0x040fe2000786c0ff */
[----:B------:R-:W-:Y:S01]  /*0300*/  IMAD.SHL.U32 R168, R168, 0x40, RZ ;  /* 0x00000040a8a87824 */ /* 0x000fe200078e00ff */
[----:B------:R-:W-:Y:S01]  /*0310*/  LEA.HI R4, R4, R9, RZ, 0x3 ;  /* 0x0000000904047211 */ /* 0x000fe200078f18ff */
[----:B------:R-:W-:Y:S01]  /*0320*/  IMAD.IADD R5, R2, 0x1, -R5 ;  /* 0x0000000102057824 */ /* 0x000fe200078e0a05 */
[----:B------:R-:W-:Y:S01]  /*0330*/  SHF.R.S32.HI R2, RZ, 0x1f, R7 ;  /* 0x0000001fff027819 */ /* 0x000fe20000011407 */
[----:B------:R-:W-:Y:S01]  /*0340*/  IMAD.SHL.U32 R10, R3, 0x10, RZ ;  /* 0x00000010030a7824 */ /* 0x000fe200078e00ff */
[----:B------:R-:W-:Y:S01]  /*0350*/  LOP3.LUT R168, R168, 0x1c0, RZ, 0xc0, !PT ;  /* 0x000001c0a8a87812 */ /* 0x000fe200078ec0ff */
[----:B------:R-:W-:Y:S01]  /*0360*/  IMAD.SHL.U32 R171, R5, 0x10, RZ ;  /* 0x0000001005ab7824 */ /* 0x000fe200078e00ff */
[----:B------:R-:W-:-:S02]  /*0370*/  LOP3.LUT R4, R4, 0xfffffff8, RZ, 0xc0, !PT ;  /* 0xfffffff804047812 */ /* 0x000fc400078ec0ff */
[----:B------:R-:W-:Y:S02]  /*0380*/  LOP3.LUT R6, R6, 0x1c0, RZ, 0xc0, !PT ;  /* 0x000001c006067812 */ /* 0x000fe400078ec0ff */
[----:B------:R-:W-:Y:S01]  /*0390*/  LEA.HI R2, R2, R7, RZ, 0x2 ;  /* 0x0000000702027211 */ /* 0x000fe200078f10ff */
[----:B------:R-:W-:Y:S01]  /*03a0*/  IMAD.IADD R4, R9, 0x1, -R4 ;  /* 0x0000000109047824 */ /* 0x000fe200078e0a04 */
[C---:B------:R-:W-:Y:S01]  /*03b0*/  LOP3.LUT R10, R168.reuse, 0x30, R10, 0xf8, !PT ;  /* 0x00000030a80a7812 */ /* 0x040fe200078ef80a */
[C---:B------:R-:W-:Y:S01]  /*03c0*/  IMAD.SHL.U32 R9, R5.reuse, 0x200, RZ ;  /* 0x0000020005097824 */ /* 0x040fe200078e00ff */
[----:B------:R-:W-:Y:S01]  /*03d0*/  SHF.R.S32.HI R7, RZ, 0x1f, R14 ;  /* 0x0000001fff077819 */ /* 0x000fe2000001140e */
[----:B------:R-:W-:Y:S01]  /*03e0*/  IMAD.SHL.U32 R5, R5, 0x8, RZ ;  /* 0x0000000805057824 */ /* 0x000fe200078e00ff */
[----:B------:R-:W-:Y:S02]  /*03f0*/  LOP3.LUT R164, R168, 0x8, R13, 0xf8, !PT ;  /* 0x00000008a8a47812 */ /* 0x000fe400078ef80d */
[----:B------:R-:W-:-:S02]  /*0400*/  SHF.R.U32.HI R184, RZ, 0x3, R6 ;  /* 0x00000003ffb87819 */ /* 0x000fc40000011606 */
[----:B------:R-:W-:Y:S02]  /*0410*/  SHF.R.U32.HI R168, RZ, 0x3, R168 ;  /* 0x00000003ffa87819 */ /* 0x000fe400000116a8 */
[----:B------:R-:W-:Y:S02]  /*0420*/  LOP3.LUT R6, R6, 0x38, R180, 0xf8, !PT ;  /* 0x0000003806067812 */ /* 0x000fe400078ef8b4 */
[----:B------:R-:W-:Y:S02]  /*0430*/  LOP3.LUT R10, R10, 0x8, R13, 0xf8, !PT ;  /* 0x000000080a0a7812 */ /* 0x000fe400078ef80d */
[----:B------:R-:W-:Y:S02]  /*0440*/  LEA.HI R7, R7, R14, RZ, 0x3 ;  /* 0x0000000e07077211 */ /* 0x000fe400078f18ff */
[----:B------:R-:W-:Y:S02]  /*0450*/  SHF.R.S32.HI R178, RZ, 0x6, R178 ;  /* 0x00000006ffb27819 */ /* 0x000fe400000114b2 */
[----:B------:R-:W-:-:S02]  /*0460*/  LOP3.LUT R164, R164, R168, RZ, 0x3c, !PT ;  /* 0x000000a8a4a47212 */ /* 0x000fc400078e3cff */
[----:B------:R-:W-:Y:S01]  /*0470*/  SHF.R.S32.HI R8, RZ, 0x7, R8 ;  /* 0x00000007ff087819 */ /* 0x000fe20000011408 */
[----:B------:R-:W-:Y:S01]  /*0480*/  IMAD R12, R178, 0x800, R9 ;  /* 0x00000800b20c7824 */ /* 0x000fe200078e0209 */
[----:B------:R-:W-:Y:S02]  /*0490*/  LOP3.LUT R184, R6, R184, RZ, 0x3c, !PT ;  /* 0x000000b806b87212 */ /* 0x000fe400078e3cff */
[----:B------:R-:W-:Y:S01]  /*04a0*/  LOP3.LUT R11, R4, 0x1, RZ, 0xc0, !PT ;  /* 0x00000001040b7812 */ /* 0x000fe200078ec0ff */
[----:B------:R-:W-:Y:S01]  /*04b0*/  IMAD.SHL.U32 R186, R8, 0x8, RZ ;  /* 0x0000000808ba7824 */ /* 0x000fe200078e00ff */
[----:B------:R-:W-:Y:S01]  /*04c0*/  LOP3.LUT R168, R9, R10, R168, 0xf6, !PT ;  /* 0x0000000a09a87212 */ /* 0x000fe200078ef6a8 */
[----:B------:R-:W-:Y:S01]  /*04d0*/  IMAD.SHL.U32 R10, R4, 0x40, RZ ;  /* 0x00000040040a7824 */ /* 0x000fe200078e00ff */
[----:B------:R-:W-:Y:S01]  /*04e0*/  LOP3.LUT R6, R7, 0xfffffff8, RZ, 0xc0, !PT ;  /* 0xfffffff807067812 */ /* 0x000fe200078ec0ff */
[----:B------:R-:W-:Y:S01]  /*04f0*/  IMAD.SHL.U32 R9, R178, 0x20, RZ ;  /* 0x00000020b2097824 */ /* 0x000fe200078e00ff */
[----:B------:R-:W-:Y:S01]  /*0500*/  ISETP.NE.U32.AND P0, PT, R11, 0x1, PT ;  /* 0x000000010b00780c */ /* 0x000fe20003f05070 */
[----:B------:R-:W-:Y:S01]  /*0510*/  IMAD.IADD R164, R12, 0x1, R164 ;  /* 0x000000010ca47824 */ /* 0x000fe200078e02a4 */
        /* <DEDUP_REMOVED lines=13> */
[----:B------:R-:W-:Y:S01]  /*05f0*/  IMAD.SHL.U32 R170, R164, 0x2, RZ ;  /* 0x00000002a4aa7824 */ /* 0x000fe200078e00ff */
[----:B------:R-:W-:Y:S01]  /*0600*/  LOP3.LUT R9, R9, R0, RZ, 0x3c, !PT ;  /* 0x0000000009097212 */ /* 0x000fe200078e3cff */
[----:B------:R-:W-:Y:S01]  /*0610*/  IMAD.SHL.U32 R0, R7, 0x40, RZ ;  /* 0x0000004007007824 */ /* 0x000fe200078e00ff */
[----:B------:R-:W-:Y:S01]  /*0620*/  LOP3.LUT R6, R6, 0x1c0, RZ, 0xc0, !PT ;  /* 0x000001c006067812 */ /* 0x000fe200078ec0ff */
[----:B------:R-:W-:Y:S01]  /*0630*/  IMAD.IADD R186, R4, 0x1, R186 ;  /* 0x0000000104ba7824 */ /* 0x000fe200078e02ba */
[----:B------:R-:W-:Y:S01]  /*0640*/  SHF.R.S32.HI R183, RZ, 0x2, R2 ;  /* 0x00000002ffb77819 */ /* 0x000fe20000011402 */
[----:B------:R-:W-:Y:S01]  /*0650*/  IMAD.IADD R187, R9, 0x1, R8 ;  /* 0x0000000109bb7824 */ /* 0x000fe200078e0208 */
[----:B------:R-:W-:Y:S01]  /*0660*/  SHF.R.U32.HI R169, RZ, 0x3, R6 ;  /* 0x00000003ffa97819 */ /* 0x000fe20000011606 */
[----:B------:R-:W-:Y:S01]  /*0670*/  IMAD R184, R178, 0x200, R184 ;  /* 0x00000200b2b87824 */ /* 0x000fe200078e02b8 */
[----:B------:R-:W-:Y:S01]  /*0680*/  LOP3.LUT R5, R6, 0x8, R5, 0xf8, !PT ;  /* 0x0000000806057812 */ /* 0x000fe200078ef805 */
[----:B------:R-:W-:Y:S01]  /*0690*/  IMAD.SHL.U32 R187, R187, 0x2, RZ ;  /* 0x00000002bbbb7824 */ /* 0x000fe200078e00ff */
[----:B------:R-:W-:Y:S01]  /*06a0*/  LOP3.LUT R0, R0, 0xfffffe00, RZ, 0xc0, !PT ;  /* 0xfffffe0000007812 */ /* 0x000fe200078ec0ff */
[----:B------:R-:W-:Y:S01]  /*06b0*/  IMAD R183, R175, 0x10, R183 ;  /* 0x00000010afb77824 */ /* 0x000fe200078e02b7 */
[----:B------:R-:W-:Y:S01]  /*06c0*/  LOP3.LUT R171, R169, R171, R6, 0x1e, !PT ;  /* 0x000000aba9ab7212 */ /* 0x000fe200078e1e06 */
[----:B------:R-:W-:Y:S01]  /*06d0*/  IMAD.SHL.U32 R168, R168, 0x2, RZ ;  /* 0x00000002a8a87824 */ /* 0x000fe200078e00ff */
[----:B------:R-:W-:Y:S01]  /*06e0*/  LOP3.LUT R169, R5, R169, RZ, 0x3c, !PT ;  /* 0x000000a905a97212 */ /* 0x000fe200078e3cff */
[--C-:B------:R-:W-:Y:S01]  /*06f0*/  IMAD R172, R175, 0x400, R0.reuse ;  /* 0x00000400afac7824 */ /* 0x100fe200078e0200 */
[----:B------:R-:W-:Y:S01]  /*0700*/  SEL R2, R196, 0xffffffe0, !P4 ;  /* 0xffffffe0c4027807 */ /* 0x000fe20006000000 */
[----:B------:R-:W-:Y:S01]  /*0710*/  IMAD R3, R3, 0x400, R0 ;  /* 0x0000040003037824 */ /* 0x000fe200078e0200 */
[----:B------:R-:W-:Y:S01]  /*0720*/  LEA R186, R186, 0x6000, 0x1 ;  /* 0x00006000baba7811 */ /* 0x000fe200078e08ff */
[----:B------:R-:W-:Y:S01]  /*0730*/  IMAD.IADD R172, R172, 0x1, R169 ;  /* 0x00000001acac7824 */ /* 0x000fe200078e02a9 */
[----:B------:R-:W-:Y:S01]  /*0740*/  SEL R196, R196, 0xffffffe0, !P1 ;  /* 0xffffffe0c4c47807 */ /* 0x000fe20004800000 */
[----:B------:R-:W-:Y:S01]  /*0750*/  IMAD.IADD R169, R169, 0x1, R3 ;  /* 0x00000001a9a97824 */ /* 0x000fe200078e0203 */
[----:B------:R-:W-:Y:S01]  /*0760*/  SEL R223, R223, 0x10, !P0 ;  /* 0x00000010dfdf7807 */ /* 0x000fe20004000000 */
[----:B------:R-:W-:Y:S01]  /*0770*/  IMAD.MOV.U32 R3, RZ, RZ, 0x40 ;  /* 0x00000040ff037424 */ /* 0x000fe200078e00ff */
[C---:B------:R-:W-:Y:S01]  /*0780*/  IADD3 R188, R186.reuse, 0x40, RZ ;  /* 0x00000040babc7810 */ /* 0x040fe20007ffe0ff */
[C---:B------:R-:W-:Y:S01]  /*0790*/  IMAD.IADD R191, R187.reuse, 0x1, R196 ;  /* 0x00000001bbbf7824 */ /* 0x040fe200078e02c4 */
[----:B------:R-:W-:Y:S01]  /*07a0*/  @P2 IADD3 R188, R186, -0x40, RZ ;  /* 0xffffffc0babc2810 */ /* 0x000fe20007ffe0ff */
[----:B------:R-:W-:Y:S01]  /*07b0*/  IMAD.IADD R192, R187, 0x1, R223 ;  /* 0x00000001bbc07824 */ /* 0x000fe200078e02df */
[----:B------:R-:W-:Y:S01]  /*07c0*/  SEL R3, R3, 0xffffffc0, !P3 ;  /* 0xffffffc003037807 */ /* 0x000fe20005800000 */
[----:B------:R-:W-:Y:S01]  /*07d0*/  IMAD.IADD R190, R196, 0x1, R186 ;  /* 0x00000001c4be7824 */ /* 0x000fe200078e02ba */
[----:B------:R-:W-:Y:S01]  /*07e0*/  IADD3 R189, R186, 0x420, RZ ;  /* 0x00000420babd7810 */ /* 0x000fe20007ffe0ff */
[----:B------:R-:W-:Y:S01]  /*07f0*/  IMAD.IADD R223, R223, 0x1, R191 ;  /* 0x00000001dfdf7824 */ /* 0x000fe200078e02bf */
[----:B------:R-:W-:Y:S01]  /*0800*/  LOP3.LUT R171, R171, R0, RZ, 0xfc, !PT ;  /* 0x00000000abab7212 */ /* 0x000fe200078efcff */
[C---:B------:R-:W-:Y:S01]  /*0810*/  IMAD R3, R164.reuse, 0x2, R3 ;  /* 0x00000002a4037824 */ /* 0x040fe200078e0203 */
[----:B------:R-:W-:Y:S01]  /*0820*/  LEA R169, R169, 0xa000, 0x1 ;  /* 0x0000a000a9a97811 */ /* 0x000fe200078e08ff */
[----:B------:R-:W-:Y:S01]  /*0830*/  IMAD R164, R164, 0x2, R2 ;  /* 0x00000002a4a47824 */ /* 0x000fe200078e0202 */
[----:B------:R-:W-:Y:S01]  /*0840*/  @P1 IADD3 R189, R186, 0x3e0, RZ ;  /* 0x000003e0babd1810 */ /* 0x000fe20007ffe0ff */
[----:B------:R-:W-:-:S02]  /*0850*/  IMAD.IADD R2, R2, 0x1, R3 ;  /* 0x0000000102027824 */ /* 0x000fc400078e0203 */
[----:B--23--:R-:W-:Y:S02]  /*0860*/  IMAD.IADD R196, R196, 0x1, R188 ;  /* 0x00000001c4c47824 */ /* 0x00cfe400078e02bc */
.L_x_1396:
[----:B-1-3--:R-:W1:Y:S01]  /*0870*/  LDC.U8 R4, c[0x0][0x312] ;  /* 0x0000c480ff047b82 */ /* 0x00ae620000000000 */
[----:B------:R-:W-:Y:S01]  /*0880*/  ISETP.NE.U32.AND P2, PT, RZ, c[0x0][0x240], PT ;  /* 0x00009000ff007a0c */ /* 0x000fe20003f45070 */
[C---:B------:R-:W-:Y:S01]  /*0890*/  IMAD.SHL.U32 R5, R182.reuse, 0x4, RZ ;  /* 0x00000004b6057824 */ /* 0x040fe200078e00ff */
[----:B------:R-:W-:Y:S01]  /*08a0*/  ISETP.NE.U32.AND P3, PT, RZ, c[0x0][0x250], PT ;  /* 0x00009400ff007a0c */ /* 0x000fe20003f65070 */
[----:B------:R-:W-:Y:S01]  /*08b0*/  IMAD.MOV.U32 R16, RZ, RZ, -0x1 ;  /* 0xffffffffff107424 */ /* 0x000fe200078e00ff */
[----:B------:R-:W-:Y:S02]  /*08c0*/  SHF.R.S32.HI R6, RZ, 0x1f, R182 ;  /* 0x0000001fff067819 */ /* 0x000fe400000114b6 */
[----:B------:R-:W-:Y:S02]  /*08d0*/  ISETP.NE.AND.EX P2, PT, RZ, c[0x0][0x244], PT, P2 ;  /* 0x00009100ff007a0c */ /* 0x000fe40003f45320 */
[----:B------:R-:W-:Y:S02]  /*08e0*/  ISETP.NE.AND.EX P3, PT, RZ, c[0x0][0x254], PT, P3 ;  /* 0x00009500ff007a0c */ /* 0x000fe40003f65330 */
[----:B------:R-:W-:-:S02]  /*08f0*/  SHF.L.U64.HI R0, R182, 0x2, R6 ;  /* 0x00000002b6007819 */ /* 0x000fc40000010206 */
[----:B------:R-:W-:Y:S02]  /*0900*/  IADD3 R8, P0, R5, c[0x0][0x240], RZ ;  /* 0x0000900005087a10 */ /* 0x000fe40007f1e0ff */
[----:B------:R-:W-:Y:S02]  /*0910*/  ISETP.EQ.U32.AND P5, PT, RZ, c[0x0][0x248], PT ;  /* 0x00009200ff007a0c */ /* 0x000fe40003fa2070 */
[----:B------:R-:W-:Y:S01]  /*0920*/  IADD3.X R9, R0, c[0x0][0x244], RZ, P0, !PT ;  /* 0x0000910000097a10 */ /* 0x000fe200007fe4ff */
[----:B------:R-:W-:-:S04]  /*0930*/  IMAD.MOV.U32 R220, RZ, RZ, RZ ;  /* 0x000000ffffdc7224 */ /* 0x000fc800078e00ff */
[----:B--2---:R2:W3:Y:S01]  /*0940*/  @P2 LDG.E R16, [R8.64] ;  /* 0x0000000608102981 */ /* 0x0044e2000c1e1900 */
[----:B------:R-:W-:Y:S02]  /*0950*/  @P3 IADD3 R10, P0, R5, c[0x0][0x250], RZ ;  /* 0x00009400050a3a10 */ /* 0x000fe40007f1e0ff */
[----:B-1----:R-:W-:Y:S01]  /*0960*/  ISETP.NE.AND P4, PT, R4, RZ, PT ;  /* 0x000000ff0400720c */ /* 0x002fe20003f85270 */
[----:B------:R2:W3:Y:S03]  /*0970*/  @P2 LDG.E R221, [R8.64+0x4] ;  /* 0x0000040608dd2981 */ /* 0x0004e6000c1e1900 */
[----:B------:R-:W-:Y:S01]  /*0980*/  ISETP.EQ.OR.EX P5, PT, RZ, c[0x0][0x24c], !P4, P5 ;  /* 0x00009300ff007a0c */ /* 0x000fe200067a2750 */
[----:B------:R-:W-:Y:S01]  /*0990*/  IMAD.MOV.U32 R222, RZ, RZ, -0x1 ;  /* 0xffffffffffde7424 */ /* 0x000fe200078e00ff */
[----:B------:R-:W-:-:S05]  /*09a0*/  @P3 IADD3.X R11, R0, c[0x0][0x254], RZ, P0, !PT ;  /* 0x00009500000b3a10 */ /* 0x000fca00007fe4ff */
[----:B-----5:R1:W5:Y:S01]  /*09b0*/  @P3 LDG.E R220, [R10.64] ;  /* 0x000000060adc3981 */ /* 0x020362000c1e1900 */
[----:B--2---:R-:W-:-:S04]  /*09c0*/  IADD3 R8, P1, R5, c[0x0][0x248], RZ ;  /* 0x0000920005087a10 */ /* 0x004fc80007f3e0ff */
[----:B------:R-:W-:-:S05]  /*09d0*/  IADD3.X R9, R0, c[0x0][0x24c], RZ, P1, !PT ;  /* 0x0000930000097a10 */ /* 0x000fca0000ffe4ff */
[----:B------:R1:W5:Y:S01]  /*09e0*/  @!P5 LDG.E R222, [R8.64] ;  /* 0x0000000608ded981 */ /* 0x000362000c1e1900 */
[----:B------:R-:W-:-:S04]  /*09f0*/  ISETP.NE.U32.AND P0, PT, RZ, c[0x0][0x248], PT ;  /* 0x00009200ff007a0c */ /* 0x000fc80003f05070 */
[----:B------:R-:W-:Y:S01]  /*0a00*/  ISETP.NE.AND.EX P0, PT, RZ, c[0x0][0x24c], PT, P0 ;  /* 0x00009300ff007a0c */ /* 0x000fe20003f05300 */
[----:B------:R-:W-:Y:S02]  /*0a10*/  IMAD.MOV.U32 R4, RZ, RZ, c[0x0][0x218] ;  /* 0x00008600ff047624 */ /* 0x000fe400078e00ff */
[----:B---3--:R-:W-:Y:S02]  /*0a20*/  @P2 IMAD.IADD R221, R221, 0x1, -R16 ;  /* 0x00000001dddd2824 */ /* 0x008fe400078e0a10 */
[----:B------:R-:W-:-:S08]  /*0a30*/  @!P2 IMAD.MOV.U32 R221, RZ, RZ, c[0x0][0x214] ;  /* 0x00008500ffdda624 */ /* 0x000fd000078e00ff */
[----:B------:R-:W-:Y:S05]  /*0a40*/  @!P0 BRA `(.L_x_1350) ;  /* 0x0000003000008947 */ /* 0x000fea0003800000 */
[----:B-1----:R-:W2:Y:S02]  /*0a50*/  @P4 LDG.E R4, [R8.64+0x4] ;  /* 0x0000040608044981 */ /* 0x002ea4000c1e1900 */
[----:B--2--5:R-:W-:-:S06]  /*0a60*/  @P4 IADD3 R4, R4, -R222, RZ ;  /* 0x800000de04044210 */ /* 0x024fcc0007ffe0ff */
[----:B------:R1:W5:Y:S02]  /*0a70*/  @!P4 LDG.E R4, [R8.64] ;  /* 0x000000060804c981 */ /* 0x000364000c1e1900 */
.L_x_1350:
        /* <DEDUP_REMOVED lines=20> */
[----:B------:R-:W-:Y:S02]  /*0bc0*/  IADD3 R4, R4, 0x3f, RZ ;  /* 0x0000003f04047810 */ /* 0x000fe40007ffe0ff */
[----:B------:R-:W-:Y:S01]  /*0bd0*/  SHF.R.S32.HI R0, RZ, 0x1f, R5 ;  /* 0x0000001fff007819 */ /* 0x000fe20000011405 */
[----:B------:R-:W-:Y:S01]  /*0be0*/  IMAD.IADD R17, R23, 0x1, R17 ;  /* 0x0000000117117824 */ /* 0x000fe200078e0211 */
[----:B------:R-:W-:-:S02]  /*0bf0*/  SHF.R.S32.HI R218, RZ, 0x1f, R4 ;  /* 0x0000001fffda7819 */ /* 0x000fc40000011404 */
[----:B------:R-:W-:Y:S02]  /*0c00*/  LEA.HI R0, R0, R5, RZ, 0x6 ;  /* 0x0000000500007211 */ /* 0x000fe400078f30ff */
[----:B------:R-:W-:Y:S01]  /*0c10*/  LEA.HI R218, R218, R4, RZ, 0x6 ;  /* 0x00000004dada7211 */ /* 0x000fe200078f30ff */
[C---:B------:R-:W-:Y:S01]  /*0c20*/  IMAD.WIDE.U32 R4, R16.reuse, c[0x0][0x190], RZ ;  /* 0x0000640010047a25 */ /* 0x040fe200078e00ff */
[----:B------:R-:W-:Y:S02]  /*0c30*/  ISETP.NE.AND P1, PT, R16, -0x1, PT ;  /* 0xffffffff1000780c */ /* 0x000fe40003f25270 */
[----:B------:R-:W-:Y:S01]  /*0c40*/  SHF.R.S32.HI R0, RZ, 0x6, R0 ;  /* 0x00000006ff007819 */ /* 0x000fe20000011400 */
[----:B------:R-:W-:Y:S01]  /*0c50*/  @P0 IMAD.IADD R11, R220, 0x1, R222 ;  /* 0x00000001dc0b0824 */ /* 0x000fe200078e02de */
[----:B------:R-:W-:Y:S02]  /*0c60*/  SHF.R.S32.HI R218, RZ, 0x6, R218 ;  /* 0x00000006ffda7819 */ /* 0x000fe400000114da */
[----:B------:R-:W-:Y:S01]  /*0c70*/  SEL R22, R22, R4, !P1 ;  /* 0x0000000416167207 */ /* 0x000fe20004800000 */
[----:B------:R-:W-:Y:S01]  /*0c80*/  @P0 IMAD.WIDE.U32 R12, R11, c[0x0][0x198], RZ ;  /* 0x000066000b0c0a25 */ /* 0x000fe200078e00ff */
[----:B------:R-:W-:-:S03]  /*0c90*/  IMNMX R218, R0, R218, PT ;  /* 0x000000da00da7217 */ /* 0x000fc60003800200 */
[----:B------:R-:W-:Y:S01]  /*0ca0*/  IMAD R0, R16, c[0x0][0x194], RZ ;  /* 0x0000650010007a24 */ /* 0x000fe200078e02ff */
[----:B------:R-:W-:Y:S01]  /*0cb0*/  LEA R28, R218, 0xffffffc0, 0x6 ;  /* 0xffffffc0da1c7811 */ /* 0x000fe200078e30ff */
[----:B------:R-:W-:Y:S02]  /*0cc0*/  @P0 IMAD R11, R11, c[0x0][0x19c], R13 ;  /* 0x000067000b0b0a24 */ /* 0x000fe400078e020d */
[----:B------:R-:W-:Y:S01]  /*0cd0*/  @P1 IMAD.IADD R17, R5, 0x1, R0 ;  /* 0x0000000105111824 */ /* 0x000fe200078e0200 */
        /* <DEDUP_REMOVED lines=13> */
.L_x_1352:
        /* <DEDUP_REMOVED lines=16> */
.L_x_1353:
        /* <DEDUP_REMOVED lines=10> */
[----:B------:R-:W-:Y:S01]  /*0f50*/  LOP3.LUT R21, R201, c[0x0][0x1c8], RZ, 0x3c, !PT ;  /* 0x00007200c9157a12 */ /* 0x000fe200078e3cff */
        /* <DEDUP_REMOVED lines=18> */
[----:B------:R-:W-:-:S03]  /*1080*/  SEL R235, R34, R14, !P1 ;  /* 0x0000000e22eb7207 */ /* 0x000fc60004800000 */
        /* <DEDUP_REMOVED lines=30> */
[----:B------:R-:W-:Y:S01]  /*1270*/  SHF.R.S32.HI R9, RZ, 0x1f, R195 ;  /* 0x0000001fff097819 */ /* 0x000fe200000114c3 */
[----:B------:R-:W-:Y:S01]  /*1280*/  @P1 IMAD.IADD R21, R15, 0x1, R7 ;  /* 0x000000010f151824 */ /* 0x000fe200078e0207 */
[----:B------:R-:W-:Y:S01]  /*1290*/  IADD3 R26, R31, R26, RZ ;  /* 0x0000001a1f1a7210 */ /* 0x000fe20007ffe0ff */
[----:B-1----:R-:W-:Y:S01]  /*12a0*/  IMAD.WIDE.U32 R14, R4, c[0x0][0x3d8], RZ ;  /* 0x0000f600040e7a25 */ /* 0x002fe200078e00ff */
[----:B------:R-:W-:-:S03]  /*12b0*/  SHF.R.S32.HI R27, RZ, 0x1f, R18 ;  /* 0x0000001fff1b7819 */ /* 0x000fc60000011412 */
        /* <DEDUP_REMOVED lines=18> */
.L_x_1354:
[----:B------:R-:W-:-:S04]  /*13e0*/  IMAD R16, R182, c[0x0][0x1c0], R201 ;  /* 0x00007000b6107a24 */ /* 0x000fc800078e02c9 */
[----:B------:R-:W-:Y:S02]  /*13f0*/  IMAD R16, R16, c[0x0][0x224], RZ ;  /* 0x0000890010107a24 */ /* 0x000fe400078e02ff */
.L_x_1355:
        /* <DEDUP_REMOVED lines=51> */
[----:B------:R-:W-:Y:S01]  /*1730*/  IMAD R17, R201, c[0x0][0x1ac], R17 ;  /* 0x00006b00c9117a24 */ /* 0x000fe200078e0211 */
        /* <DEDUP_REMOVED lines=29> */
.L_x_1357:
        /* <DEDUP_REMOVED lines=15> */
.L_x_1358:
        /* <DEDUP_REMOVED lines=22> */
.L_x_1360:
[----:B------:R-:W-:Y:S05]  /*1b60*/  BSYNC B0 ;  /* 0x0000000000007941 */ /* 0x000fea0003800000 */
.L_x_1359:
        /* <DEDUP_REMOVED lines=15> */
.L_x_1362:
[----:B------:R-:W-:Y:S05]  /*1c60*/  BSYNC B0 ;  /* 0x0000000000007941 */ /* 0x000fea0003800000 */
.L_x_1361:
        /* <DEDUP_REMOVED lines=15> */
.L_x_1364:
[----:B------:R-:W-:Y:S05]  /*1d60*/  BSYNC B0 ;  /* 0x0000000000007941 */ /* 0x000fea0003800000 */
.L_x_1363:
        /* <DEDUP_REMOVED lines=14> */
.L_x_1366:
[----:B------:R-:W-:Y:S05]  /*1e50*/  BSYNC B0 ;  /* 0x0000000000007941 */ /* 0x000fea0003800000 */
.L_x_1365:
[----:B--2---:R-:W-:Y:S01]  /*1e60*/  IMAD.WIDE.U32 R6, R195, c[0x0][0x3a8], R180 ;  /* 0x0000ea00c3067a25 */ /* 0x004fe200078e00b4 */
        /* <DEDUP_REMOVED lines=19> */
.L_x_1368:
[----:B------:R-:W-:Y:S05]  /*1fa0*/  BSYNC B0 ;  /* 0x0000000000007941 */ /* 0x000fea0003800000 */
.L_x_1367:
[----:B------:R-:W-:Y:S01]  /*1fb0*/  BSSY B0, `(.L_x_1369) ;  /* 0x000000d000007945 */ /* 0x000fe20003800000 */
[----:B------:R-:W-:Y:S05]  /*1fc0*/  @P2 BRA `(.L_x_1370) ;  /* 0x000000b000002947 */ /* 0x000fea0003800000 */
[----:B------:R-:W-:Y:S01]  /*1fd0*/  IADD3 R0, P2, R179, 0x20, RZ ;  /* 0x00000020b3007810 */ /* 0x000fe20007f5e0ff */
[----:B--2---:R-:W-:Y:S01]  /*1fe0*/  IMAD.MOV.U32 R10, RZ, RZ, R8 ;  /* 0x000000ffff0a7224 */ /* 0x004fe200078e0008 */
        /* <DEDUP_REMOVED lines=9> */
.L_x_1370:
[----:B------:R-:W-:Y:S05]  /*2080*/  BSYNC B0 ;  /* 0x0000000000007941 */ /* 0x000fea0003800000 */
.L_x_1369:
        /* <DEDUP_REMOVED lines=13> */
.L_x_1372:
[----:B------:R-:W-:Y:S05]  /*2160*/  BSYNC B0 ;  /* 0x0000000000007941 */ /* 0x000fea0003800000 */
.L_x_1371:
        /* <DEDUP_REMOVED lines=13> */
.L_x_1356:
[----:B------:R-:W-:Y:S01]  /*2240*/  IMAD R14, R9, c[0x0][0x1a0], RZ ;  /* 0x00006800090e7a24 */ /* 0x000fe200078e02ff */
[----:B------:R-:W-:Y:S01]  /*2250*/  @P2 BAR.SYNC.DEFER_BLOCKING 0x0 ;  /* 0x0000000000002b1d */ /* 0x000fe20000010000 */
[----:B------:R-:W-:Y:S01]  /*2260*/  IMAD.WIDE.U32 R16, R195, c[0x0][0x1a0], R180 ;  /* 0x00006800c3107a25 */ /* 0x000fe200078e00b4 */
[----:B------:R-:W-:-:S03]  /*2270*/  MOV R216, 0x7f800000 ;  /* 0x7f80000000d87802 */ /* 0x000fc60000000f00 */
[----:B------:R-:W-:Y:S01]  /*2280*/  IMAD R6, R185, -0x80, R219 ;  /* 0xffffff80b9067824 */ /* 0x000fe200078e02db */
[----:B------:R-:W-:Y:S01]  /*2290*/  IADD3 R18, P0, R13, R16, RZ ;  /* 0x000000100d127210 */ /* 0x000fe20007f1e0ff */
[----:B------:R-:W-:Y:S01]  /*22a0*/  IMAD R14, R195, c[0x0][0x1a4], R14 ;  /* 0x00006900c30e7a24 */ /* 0x000fe200078e020e */
[----:B------:R-:W-:Y:S01]  /*22b0*/  IADD3 R13, R179, 0x40, RZ ;  /* 0x00000040b30d7810 */ /* 0x000fe20007ffe0ff */
[----:B------:R-:W-:Y:S01]  /*22c0*/  IMAD R15, R7, c[0x0][0x1b8], RZ ;  /* 0x00006e00070f7a24 */ /* 0x000fe200078e02ff */
[CC--:B------:R-:W-:Y:S01]  /*22d0*/  ISETP.GE.AND P6, PT, R179.reuse, R6.reuse, PT ;  /* 0x00000006b300720c */ /* 0x0c0fe20003fc6270 */
[----:B------:R-:W-:Y:S01]  /*22e0*/  IMAD.MOV.U32 R173, RZ, RZ, 0x40 ;  /* 0x00000040ffad7424 */ /* 0x000fe200078e00ff */
[----:B------:R-:W-:Y:S01]  /*22f0*/  IADD3.X R19, R10, R17, R14, P0, !PT ;  /* 0x000000110a137210 */ /* 0x000fe200007fe40e */
[C---:B------:R-:W-:Y:S01]  /*2300*/  IMAD R15, R8.reuse, c[0x0][0x1bc], R15 ;  /* 0x00006f00080f7a24 */ /* 0x040fe200078e020f */
        /* <DEDUP_REMOVED lines=9> */
[----:B------:R-:W-:-:S04]  /*23a0*/  @!P6 IMAD.WIDE.U32 R16, R179, c[0x0][0x1a0], R18 ;  /* 0x00006800b310ea25 */ /* 0x000fc800078e0012 */
[----:B------:R-:W-:Y:S01]  /*23b0*/  @!P6 IMAD R14, R179, c[0x0][0x1a4], R14 ;  /* 0x00006900b30eea24 */ /* 0x000fe200078e020e */
[C---:B------:R-:W-:Y:S01]  /*23c0*/  @!P6 LEA R24, P1, R16.reuse, c[0x0][0x170], 0x1 ;  /* 0x00005c001018ea11 */ /* 0x040fe200078208ff */
[----:B------:R-:W-:Y:S02]  /*23d0*/  @!P5 IMAD.MOV.U32 R20, RZ, RZ, R18 ;  /* 0x000000ffff14d224 */ /* 0x000fe400078e0012 */
[----:B------:R-:W-:Y:S01]  /*23e0*/  @!P6 IMAD.IADD R6, R17, 0x1, R14 ;  /* 0x000000011106e824 */ /* 0x000fe200078e020e */
[----:B------:R-:W-:Y:S01]  /*23f0*/  @!P5 IADD3 R14, P0, R179, 0x20, RZ ;  /* 0x00000020b30ed810 */ /* 0x000fe20007f1e0ff */
[----:B------:R-:W-:Y:S02]  /*2400*/  @!P5 IMAD.MOV.U32 R21, RZ, RZ, R19 ;  /* 0x000000ffff15d224 */ /* 0x000fe400078e0013 */
[----:B------:R-:W-:Y:S01]  /*2410*/  IMAD R9, R195, c[0x0][0x19c], R9 ;  /* 0x00006700c3097a24 */ /* 0x000fe200078e0209 */
[----:B------:R-:W-:Y:S01]  /*2420*/  @!P6 LEA.HI.X R25, R16, c[0x0][0x174], R6, 0x1, P1 ;  /* 0x00005d001019ea11 */ /* 0x000fe200008f0c06 */
[----:B------:R-:W-:Y:S01]  /*2430*/  @!P5 IMAD.X R15, RZ, RZ, R5, P0 ;  /* 0x000000ffff0fd224 */ /* 0x000fe200000e0605 */
[C---:B------:R-:W-:Y:S01]  /*2440*/  @!P4 IADD3 R16, P1, R179.reuse, 0x40, RZ ;  /* 0x00000040b310c810 */ /* 0x040fe20007f3e0ff */
[----:B------:R-:W-:Y:S01]  /*2450*/  IMAD R6, R218, -0x40, R221 ;  /* 0xffffffc0da067824 */ /* 0x000fe200078e02dd */
[----:B------:R-:W-:Y:S01]  /*2460*/  @!P3 IADD3 R13, P0, R179, 0x60, RZ ;  /* 0x00000060b30db810 */ /* 0x000fe20007f1e0ff */
[----:B------:R-:W-:Y:S01]  /*2470*/  @!P5 IMAD R15, R15, c[0x0][0x1a0], RZ ;  /* 0x000068000f0fda24 */ /* 0x000fe200078e02ff */
[----:B------:R-:W-:Y:S01]  /*2480*/  @!P4 IADD3.X R17, RZ, R5, RZ, P1, !PT ;  /* 0x00000005ff11c210 */ /* 0x000fe20000ffe4ff */
[----:B------:R-:W-:Y:S01]  /*2490*/  @!P5 IMAD.WIDE.U32 R20, R14, c[0x0][0x1a0], R20 ;  /* 0x000068000e14da25 */ /* 0x000fe200078e0014 */
[----:B------:R-:W-:-:S03]  /*24a0*/  ISETP.GE.AND P1, PT, R10, R6, PT ;  /* 0x000000060a00720c */ /* 0x000fc60003f26270 */
[----:B------:R-:W-:Y:S02]  /*24b0*/  @!P4 IMAD R17, R17, c[0x0][0x1a0], RZ ;  /* 0x000068001111ca24 */ /* 0x000fe400078e02ff */
[----:B------:R-:W-:Y:S02]  /*24c0*/  @!P5 IMAD R15, R14, c[0x0][0x1a4], R15 ;  /* 0x000069000e0fda24 */ /* 0x000fe400078e020f */
[----:B------:R-:W-:Y:S01]  /*24d0*/  @!P3 IMAD.X R10, RZ, RZ, R5, P0 ;  /* 0x000000ffff0ab224 */ /* 0x000fe200000e0605 */
[----:B------:R-:W-:Y:S01]  /*24e0*/  @!P5 LEA R22, P0, R20, c[0x0][0x170], 0x1 ;  /* 0x00005c001416da11 */ /* 0x000fe200078008ff */
[C---:B------:R-:W-:Y:S01]  /*24f0*/  @!P4 IMAD R14, R16.reuse, c[0x0][0x1a4], R17 ;  /* 0x00006900100eca24 */ /* 0x040fe200078e0211 */
[----:B------:R-:W-:Y:S01]  /*2500*/  @!P5 IADD3 R15, R21, R15, RZ ;  /* 0x0000000f150fd210 */ /* 0x000fe20007ffe0ff */
[----:B------:R-:W-:-:S03]  /*2510*/  @!P4 IMAD.WIDE.U32 R16, R16, c[0x0][0x1a0], R18 ;  /* 0x000068001010ca25 */ /* 0x000fc600078e0012 */
[----:B------:R-:W-:Y:S01]  /*2520*/  @!P5 LEA.HI.X R23, R20, c[0x0][0x174], R15, 0x1, P0 ;  /* 0x00005d001417da11 */ /* 0x000fe200000f0c0f */
[----:B------:R-:W-:Y:S01]  /*2530*/  @!P3 IMAD R10, R10, c[0x0][0x1a0], RZ ;  /* 0x000068000a0aba24 */ /* 0x000fe200078e02ff */
[C---:B------:R-:W-:Y:S01]  /*2540*/  @!P4 LEA R20, P0, R16.reuse, c[0x0][0x170], 0x1 ;  /* 0x00005c001014ca11 */ /* 0x040fe200078008ff */
[----:B------:R-:W-:Y:S02]  /*2550*/  @!P4 IMAD.IADD R14, R17, 0x1, R14 ;  /* 0x00000001110ec824 */ /* 0x000fe400078e020e */
[C---:B------:R-:W-:Y:S02]  /*2560*/  @!P3 IMAD R10, R13.reuse, c[0x0][0x1a4], R10 ;  /* 0x000069000d0aba24 */ /* 0x040fe400078e020a */
[----:B------:R-:W-:Y:S01]  /*2570*/  @!P3 IMAD.WIDE.U32 R26, R13, c[0x0][0x1a0], R18 ;  /* 0x000068000d1aba25 */ /* 0x000fe200078e0012 */
[----:B------:R-:W-:Y:S02]  /*2580*/  @!P4 LEA.HI.X R21, R16, c[0x0][0x174], R14, 0x1, P0 ;  /* 0x00005d001015ca11 */ /* 0x000fe400000f0c0e */
[----:B------:R-:W-:Y:S01]  /*2590*/  LEA.HI R13, R218, R218, RZ, 0x1 ;  /* 0x000000dada0d7211 */ /* 0x000fe200078f08ff */
[----:B------:R-:W-:Y:S01]  /*25a0*/  @!P3 IMAD.IADD R10, R27, 0x1, R10 ;  /* 0x000000011b0ab824 */ /* 0x000fe200078e020a */
[----:B------:R-:W-:Y:S01]  /*25b0*/  @!P3 LEA R18, P0, R26, c[0x0][0x170], 0x1 ;  /* 0x00005c001a12ba11 */ /* 0x000fe200078008ff */
[----:B------:R-:W-:Y:S01]  /*25c0*/  IMAD.WIDE.U32 R16, R173, c[0x0][0x370], RZ ;  /* 0x0000dc00ad107a25 */ /* 0x000fe200078e00ff */
[----:B------:R-:W-:-:S02]  /*25d0*/  LOP3.LUT R13, R13, 0xfffffffe, RZ, 0xc0, !PT ;  /* 0xfffffffe0d0d7812 */ /* 0x000fc400078ec0ff */
[----:B------:R-:W-:Y:S01]  /*25e0*/  @!P3 LEA.HI.X R19, R26, c[0x0][0x174], R10, 0x1, P0 ;  /* 0x00005d001a13ba11 */ /* 0x000fe200000f0c0a */
[C---:B------:R-:W-:Y:S01]  /*25f0*/  IMAD R10, R173.reuse, c[0x0][0x374], RZ ;  /* 0x0000dd00ad0a7a24 */ /* 0x040fe200078e02ff */
[----:B------:R-:W-:Y:S01]  /*2600*/  @!P1 IADD3 R16, P0, R228, R16, RZ ;  /* 0x00000010e4109210 */ /* 0x000fe20007f1e0ff */
[----:B------:R-:W-:Y:S01]  /*2610*/  IMAD.WIDE.U32 R14, R173, c[0x0][0x190], RZ ;  /* 0x00006400ad0e7a25 */ /* 0x000fe200078e00ff */
[----:B------:R-:W-:Y:S02]  /*2620*/  IADD3 R13, R218, -R13, RZ ;  /* 0x8000000dda0d7210 */ /* 0x000fe40007ffe0ff */
[----:B------:R-:W-:Y:S01]  /*2630*/  @!P1 IADD3.X R17, R229, R17, R10, P0, !PT ;  /* 0x00000011e5119210 */ /* 0x000fe200007fe40a */
[----:B------:R-:W-:Y:S01]  /*2640*/  IMAD R10, R173, c[0x0][0x194], RZ ;  /* 0x00006500ad0a7a24 */ /* 0x000fe200078e02ff */
[----:B------:R-:W-:Y:S01]  /*2650*/  @!P1 IADD3 R14, P0, R230, R14, RZ ;  /* 0x0000000ee60e9210 */ /* 0x000fe20007f1e0ff */
[----:B------:R-:W-:Y:S01]  /*2660*/  IMAD.WIDE.U32 R26, R195, c[0x0][0x198], R180 ;  /* 0x00006600c31a7a25 */ /* 0x000fe200078e00b4 */
[----:B------:R-:W-:-:S02]  /*2670*/  ISETP.NE.AND P2, PT, R13, 0x1, PT ;  /* 0x000000010d00780c */ /* 0x000fc40003f45270 */
[----:B------:R-:W-:Y:S01]  /*2680*/  @!P1 IADD3.X R15, R231, R15, R10, P0, !PT ;  /* 0x0000000fe70f9210 */ /* 0x000fe200007fe40a */
[----:B------:R-:W-:Y:S01]  /*2690*/  IMAD.MOV.U32 R215, RZ, RZ, 0x7f800000 ;  /* 0x7f800000ffd77424 */ /* 0x000fe200078e00ff */
[----:B------:R-:W-:Y:S01]  /*26a0*/  IADD3 R10, P0, R12, R26, RZ ;  /* 0x0000001a0c0a7210 */ /* 0x000fe20007f1e0ff */
[----:B------:R-:W-:Y:S02]  /*26b0*/  IMAD.MOV.U32 R213, RZ, RZ, 0x7f800000 ;  /* 0x7f800000ffd57424 */ /* 0x000fe400078e00ff */
[----:B------:R-:W-:Y:S01]  /*26c0*/  IMAD.MOV.U32 R214, RZ, RZ, 0x7f800000 ;  /* 0x7f800000ffd67424 */ /* 0x000fe200078e00ff */
[----:B------:R-:W-:Y:S01]  /*26d0*/  IADD3.X R11, R11, R27, R9, P0, !PT ;  /* 0x0000001b0b0b7210 */ /* 0x000fe200007fe409 */
[----:B------:R-:W-:Y:S01]  /*26e0*/  IMAD R9, R7, c[0x0][0x1b0], RZ ;  /* 0x00006c0007097a24 */ /* 0x000fe200078e02ff */
[----:B------:R-:W-:Y:S01]  /*26f0*/  ISETP.GE.AND P0, PT, R179, R6, PT ;  /* 0x00000006b300720c */ /* 0x000fe20003f06270 */
[----:B------:R-:W-:Y:S02]  /*2700*/  IMAD.SHL.U32 R7, R184, 0x2, RZ ;  /* 0x00000002b8077824 */ /* 0x000fe400078e00ff */
[----:B------:R-:W-:-:S02]  /*2710*/  IMAD R9, R8, c[0x0][0x1b4], R9 ;  /* 0x00006d0008097a24 */ /* 0x000fc400078e0209 */
[----:B------:R-:W-:Y:S01]  /*2720*/  IMAD.WIDE.U32 R12, R8, c[0x0][0x1b0], R10 ;  /* 0x00006c00080c7a25 */ /* 0x000fe200078e000a */
[----:B------:R-:W-:Y:S01]  /*2730*/  @P6 STS.128 [R7+0xa000], RZ ;  /* 0x00a000ff07006388 */ /* 0x000fe20000000c00 */
[----:B------:R-:W-:Y:S02]  /*2740*/  IADD3 R8, R184, 0x1000, RZ ;  /* 0x00001000b8087810 */ /* 0x000fe40007ffe0ff */
[----:B------:R-:W-:Y:S01]  /*2750*/  @!P6 IMAD R10, R5, c[0x0][0x198], RZ ;  /* 0x00006600050aea24 */ /* 0x000fe200078e02ff */
[----:B------:R-:W-:Y:S01]  /*2760*/  @!PT LDS RZ, [RZ] ;  /* 0x00000000fffff984 */ /* 0x000fe20000000800 */
[----:B------:R-:W-:Y:S01]  /*2770*/  @!PT LDS RZ, [RZ] ;  /* 0x00000000fffff984 */ /* 0x000fe20000000800 */
[----:B------:R-:W-:Y:S01]  /*2780*/  @!PT LDS RZ, [RZ] ;  /* 0x00000000fffff984 */ /* 0x000fe20000000800 */
[----:B------:R1:W-:Y:S01]  /*2790*/  @!P6 LDGSTS.E.BYPASS.LTC128B.128 [R7+0xa000], [R24.64] ;  /* 0x0a0000001807efae */ /* 0x0003e2000b901d46 */
[----:B------:R-:W-:Y:S02]  /*27a0*/  SEL R8, R8, R184, !P2 ;  /* 0x000000b808087207 */ /* 0x000fe40005000000 */
[----:B------:R-:W-:Y:S01]  /*27b0*/  @!P6 IMAD R10, R179, c[0x0][0x19c], R10 ;  /* 0x00006700b30aea24 */ /* 0x000fe200078e020a */
[----:B------:R-:W-:Y:S01]  /*27c0*/  @P5 STS.128 [R7+0xb000], RZ ;  /* 0x00b000ff07005388 */ /* 0x000fe20000000c00 */
[----:B------:R-:W-:-:S03]  /*27d0*/  SHF.L.U32 R217, R8, 0x1, RZ ;  /* 0x0000000108d97819 */ /* 0x000fc600000006ff */
        /* <DEDUP_REMOVED lines=14> */
[----:B------:R-:W0:Y:S04]  /*28c0*/  LDGDEPBAR ;  /* 0x00000000000079af */ /* 0x000e280000000000 */
[----:B------:R-:W-:Y:S01]  /*28d0*/  @P0 STS.128 [R7+0x4000], RZ ;  /* 0x004000ff07000388 */ /* 0x000fe20000000c00 */
[----:B--2---:R-:W-:-:S03]  /*28e0*/  @!P3 IMAD.MOV.U32 R22, RZ, RZ, R12 ;  /* 0x000000ffff16b224 */ /* 0x004fc600078e000c */
[----:B------:R-:W-:Y:S01]  /*28f0*/  @!PT LDS RZ, [RZ] ;  /* 0x00000000fffff984 */ /* 0x000fe20000000800 */
[----:B------:R-:W-:Y:S01]  /*2900*/  @!PT LDS RZ, [RZ] ;  /* 0x00000000fffff984 */ /* 0x000fe20000000800 */
[----:B------:R-:W-:Y:S01]  /*2910*/  @!PT LDS RZ, [RZ] ;  /* 0x00000000fffff984 */ /* 0x000fe20000000800 */
[----:B------:R1:W-:Y:S04]  /*2920*/  @!P0 LDGSTS.E.BYPASS.LTC128B.128 [R7+0x4000], [R228.64] ;  /* 0x04000000e4078fae */ /* 0x0003e8000b901d46 */
[----:B------:R-:W-:Y:S01]  /*2930*/  @P1 STS.128 [R7+0x5000], RZ ;  /* 0x005000ff07001388 */ /* 0x000fe20000000c00 */
[----:B---3--:R-:W-:-:S03]  /*2940*/  IMAD.IADD R21, R13, 0x1, R9 ;  /* 0x000000010d157824 */ /* 0x008fc600078e0209 */
[----:B------:R-:W-:Y:S01]  /*2950*/  @!PT LDS RZ, [RZ] ;  /* 0x00000000fffff984 */ /* 0x000fe20000000800 */
[----:B------:R-:W-:Y:S01]  /*2960*/  @!PT LDS RZ, [RZ] ;  /* 0x00000000fffff984 */ /* 0x000fe20000000800 */
[----:B------:R-:W-:Y:S01]  /*2970*/  @!PT LDS RZ, [RZ] ;  /* 0x00000000fffff984 */ /* 0x000fe20000000800 */
[----:B------:R2:W-:Y:S01]  /*2980*/  @!P1 LDGSTS.E.BYPASS.LTC128B.128 [R7+0x5000], [R16.64] ;  /* 0x0500000010079fae */ /* 0x0005e2000b901d46 */
[----:B------:R-:W-:Y:S02]  /*2990*/  @!P6 IMAD.MOV.U32 R20, RZ, RZ, R12 ;  /* 0x000000ffff14e224 */ /* 0x000fe400078e000c */
[--C-:B------:R-:W-:Y:S01]  /*29a0*/  @!P3 IMAD.MOV.U32 R23, RZ, RZ, R21.reuse ;  /* 0x000000ffff17b224 */ /* 0x100fe200078e0015 */
[----:B------:R-:W-:Y:S01]  /*29b0*/  @P0 STS [R217], RZ ;  /* 0x000000ffd9000388 */ /* 0x000fe20000000800 */
[----:B------:R-:W-:Y:S01]  /*29c0*/  @!P6 IMAD.WIDE.U32 R8, R179, c[0x0][0x198], R20 ;  /* 0x00006600b308ea25 */ /* 0x000fe200078e0014 */
[----:B----4-:R-:W-:Y:S02]  /*29d0*/  @!P5 MOV R18, R12 ;  /* 0x0000000c0012d202 */ /* 0x010fe40000000f00 */
[----:B------:R-:W-:Y:S01]  /*29e0*/  @P0 STS [R217+0x4], RZ ;  /* 0x000004ffd9000388 */ /* 0x000fe20000000800 */
[----:B------:R-:W-:Y:S02]  /*29f0*/  @!P6 IMAD.IADD R10, R9, 0x1, R10 ;  /* 0x00000001090ae824 */ /* 0x000fe400078e020a */
[----:B------:R-:W-:Y:S01]  /*2a00*/  @!P5 IMAD.MOV.U32 R19, RZ, RZ, R21 ;  /* 0x000000ffff13d224 */ /* 0x000fe200078e0015 */
[----:B------:R-:W-:Y:S01]  /*2a10*/  @P0 STS [R217+0x8], RZ ;  /* 0x000008ffd9000388 */ /* 0x000fe20000000800 */
[----:B------:R-:W-:-:S03]  /*2a20*/  @!P4 IMAD.MOV.U32 R20, RZ, RZ, R12 ;  /* 0x000000ffff14c224 */ /* 0x000fc600078e000c */
[----:B------:R-:W-:Y:S04]  /*2a30*/  @P0 STS [R217+0xc], RZ ;  /* 0x00000cffd9000388 */ /* 0x000fe80000000800 */
[----:B------:R-:W-:Y:S01]  /*2a40*/  @!PT LDS RZ, [RZ] ;  /* 0x00000000fffff984 */ /* 0x000fe20000000800 */
[----:B------:R-:W-:Y:S01]  /*2a50*/  @!PT LDS RZ, [RZ] ;  /* 0x00000000fffff984 */ /* 0x000fe20000000800 */
[----:B------:R-:W-:Y:S01]  /*2a60*/  @!PT LDS RZ, [RZ] ;  /* 0x00000000fffff984 */ /* 0x000fe20000000800 */
[----:B------:R3:W-:Y:S04]  /*2a70*/  @!P0 LDGSTS.E.BYPASS.LTC128B.128 [R217], [R230.64] ;  /* 0x00000000e6d98fae */ /* 0x0007e8000b901d46 */
[----:B------:R-:W-:Y:S01]  /*2a80*/  @P1 STS [R217+0x1000], RZ ;  /* 0x001000ffd9001388 */ /* 0x000fe20000000800 */
[----:B--2---:R-:W-:-:S03]  /*2a90*/  @!P6 LEA R16, P0, R8, c[0x0][0x168], 0x1 ;  /* 0x00005a000810ea11 */ /* 0x004fc600078008ff */
[----:B------:R-:W-:Y:S01]  /*2aa0*/  @P1 STS [R217+0x1004], RZ ;  /* 0x001004ffd9001388 */ /* 0x000fe20000000800 */
[----:B------:R-:W-:-:S03]  /*2ab0*/  @!P6 LEA.HI.X R17, R8, c[0x0][0x16c], R10, 0x1, P0 ;  /* 0x00005b000811ea11 */ /* 0x000fc600000f0c0a */
[----:B------:R-:W-:Y:S01]  /*2ac0*/  @P1 STS [R217+0x1008], RZ ;  /* 0x001008ffd9001388 */ /* 0x000fe20000000800 */
[----:B------:R-:W-:-:S03]  /*2ad0*/  @!P5 IADD3 R11, P0, R179, 0x20, RZ ;  /* 0x00000020b30bd810 */ /* 0x000fc60007f1e0ff */
[----:B------:R-:W-:Y:S01]  /*2ae0*/  @P1 STS [R217+0x100c], RZ ;  /* 0x00100cffd9001388 */ /* 0x000fe20000000800 */
[----:B------:R-:W-:Y:S01]  /*2af0*/  @!P5 IADD3.X R13, RZ, R5, RZ, P0, !PT ;  /* 0x00000005ff0dd210 */ /* 0x000fe200007fe4ff */
[----:B------:R-:W-:Y:S01]  /*2b00*/  @!P5 IMAD.WIDE.U32 R18, R11, c[0x0][0x198], R18 ;  /* 0x000066000b12da25 */ /* 0x000fe200078e0012 */
[----:B------:R-:W-:Y:S01]  /*2b10*/  @!P4 IADD3 R10, P0, R179, 0x40, RZ ;  /* 0x00000040b30ac810 */ /* 0x000fe20007f1e0ff */
[----:B------:R-:W-:Y:S01]  /*2b20*/  @!PT LDS RZ, [RZ] ;  /* 0x00000000fffff984 */ /* 0x000fe20000000800 */
[----:B------:R-:W-:Y:S01]  /*2b30*/  @!PT LDS RZ, [RZ] ;  /* 0x00000000fffff984 */ /* 0x000fe20000000800 */
[----:B------:R-:W-:Y:S01]  /*2b40*/  @!PT LDS RZ, [RZ] ;  /* 0x00000000fffff984 */ /* 0x000fe20000000800 */
[----:B------:R3:W-:Y:S02]  /*2b50*/  @!P1 LDGSTS.E.BYPASS.LTC128B.128 [R217+0x1000], [R14.64] ;  /* 0x010000000ed99fae */ /* 0x0007e4000b901d46 */
[----:B------:R-:W-:Y:S02]  /*2b60*/  @!P5 IMAD R13, R13, c[0x0][0x198], RZ ;  /* 0x000066000d0dda24 */ /* 0x000fe400078e02ff */
[----:B------:R-:W-:Y:S01]  /*2b70*/  @!P4 IMAD.X R9, RZ, RZ, R5, P0 ;  /* 0x000000ffff09c224 */ /* 0x000fe200000e0605 */
[----:B------:R-:W-:Y:S01]  /*2b80*/  @!P3 IADD3 R8, P0, R179, 0x60, RZ ;  /* 0x00000060b308b810 */ /* 0x000fe20007f1e0ff */
[----:B------:R-:W-:Y:S01]  /*2b90*/  @!P5 IMAD R13, R11, c[0x0][0x19c], R13 ;  /* 0x000067000b0dda24 */ /* 0x000fe200078e020d */
[----:B------:R-:W-:Y:S01]  /*2ba0*/  @P6 STS.128 [R7+0x6000], RZ ;  /* 0x006000ff07006388 */ /* 0x000fe20000000c00 */
[----:B------:R-:W-:-:S02]  /*2bb0*/  @!P4 IMAD R9, R9, c[0x0][0x198], RZ ;  /* 0x000066000909ca24 */ /* 0x000fc400078e02ff */
[----:B------:R-:W-:Y:S01]  /*2bc0*/  @!P3 IMAD.X R5, RZ, RZ, R5, P0 ;  /* 0x000000ffff05b224 */ /* 0x000fe200000e0605 */
[----:B------:R-:W-:Y:S01]  /*2bd0*/  @!P5 IADD3 R13, R19, R13, RZ ;  /* 0x0000000d130dd210 */ /* 0x000fe20007ffe0ff */
[C---:B------:R-:W-:Y:S01]  /*2be0*/  @!P4 IMAD R9, R10.reuse, c[0x0][0x19c], R9 ;  /* 0x000067000a09ca24 */ /* 0x040fe200078e0209 */
[----:B------:R-:W-:Y:S01]  /*2bf0*/  @!PT LDS RZ, [RZ] ;  /* 0x00000000fffff984 */ /* 0x000fe20000000800 */
[----:B------:R-:W-:Y:S01]  /*2c00*/  @!PT LDS RZ, [RZ] ;  /* 0x00000000fffff984 */ /* 0x000fe20000000800 */
[----:B------:R-:W-:Y:S01]  /*2c10*/  @!PT LDS RZ, [RZ] ;  /* 0x00000000fffff984 */ /* 0x000fe20000000800 */
[----:B------:R1:W-:Y:S01]  /*2c20*/  @!P6 LDGSTS.E.BYPASS.LTC128B.128 [R7+0x6000], [R16.64] ;  /* 0x060000001007efae */ /* 0x0003e2000b901d46 */
[----:B------:R-:W-:Y:S01]  /*2c30*/  @!P4 IMAD.WIDE.U32 R10, R10, c[0x0][0x198], R20 ;  /* 0x000066000a0aca25 */ /* 0x000fe200078e0014 */
[C---:B------:R-:W-:Y:S02]  /*2c40*/  @!P5 LEA R20, P0, R18.reuse, c[0x0][0x168], 0x1 ;  /* 0x00005a001214da11 */ /* 0x040fe400078008ff */
[----:B------:R-:W-:Y:S01]  /*2c50*/  @P5 STS.128 [R7+0x7000], RZ ;  /* 0x007000ff07005388 */ /* 0x000fe20000000c00 */
[----:B------:R-:W-:Y:S01]  /*2c60*/  @!P3 IMAD R5, R5, c[0x0][0x198], RZ ;  /* 0x000066000505ba24 */ /* 0x000fe200078e02ff */
[----:B------:R-:W-:Y:S01]  /*2c70*/  @!P5 LEA.HI.X R21, R18, c[0x0][0x16c], R13, 0x1, P0 ;  /* 0x00005b001215da11 */ /* 0x000fe200000f0c0d */
[----:B------:R-:W-:Y:S01]  /*2c80*/  @!P3 IMAD.WIDE.U32 R22, R8, c[0x0][0x198], R22 ;  /* 0x000066000816ba25 */ /* 0x000fe200078e0016 */
[----:B------:R-:W-:-:S03]  /*2c90*/  @!P4 IADD3 R9, R11, R9, RZ ;  /* 0x000000090b09c210 */ /* 0x000fc60007ffe0ff */
[----:B------:R-:W-:Y:S01]  /*2ca0*/  @!P3 IMAD R5, R8, c[0x0][0x19c], R5 ;  /* 0x000067000805ba24 */ /* 0x000fe200078e0205 */
[C---:B------:R-:W-:Y:S01]  /*2cb0*/  @!P4 LEA R8, P0, R10.reuse, c[0x0][0x168], 0x1 ;  /* 0x00005a000a08ca11 */ /* 0x040fe200078008ff */
[----:B------:R-:W-:Y:S01]  /*2cc0*/  @!PT LDS RZ, [RZ] ;  /* 0x00000000fffff984 */ /* 0x000fe20000000800 */
[----:B------:R-:W-:Y:S01]  /*2cd0*/  @!PT LDS RZ, [RZ] ;  /* 0x00000000fffff984 */ /* 0x000fe20000000800 */
[----:B------:R-:W-:Y:S01]  /*2ce0*/  @!PT LDS RZ, [RZ] ;  /* 0x00000000fffff984 */ /* 0x000fe20000000800 */
[----:B------:R1:W-:Y:S02]  /*2cf0*/  @!P5 LDGSTS.E.BYPASS.LTC128B.128 [R7+0x7000], [R20.64] ;  /* 0x070000001407dfae */ /* 0x0003e4000b901d46 */
[----:B------:R-:W-:Y:S01]  /*2d00*/  @!P3 IMAD.IADD R5, R23, 0x1, R5 ;  /* 0x000000011705b824 */ /* 0x000fe200078e0205 */
[----:B------:R-:W-:Y:S01]  /*2d10*/  @!P4 LEA.HI.X R9, R10, c[0x0][0x16c], R9, 0x1, P0 ;  /* 0x00005b000a09ca11 */ /* 0x000fe200000f0c09 */
[----:B------:R-:W-:Y:S01]  /*2d20*/  @P4 STS.128 [R7+0x8000], RZ ;  /* 0x008000ff07004388 */ /* 0x000fe20000000c00 */
[C---:B------:R-:W-:Y:S02]  /*2d30*/  @!P3 LEA R12, P0, R22.reuse, c[0x0][0x168], 0x1 ;  /* 0x00005a00160cba11 */ /* 0x040fe400078008ff */
[----:B------:R-:W-:Y:S01]  /*2d40*/  IADD3 R10, R183, 0x8, RZ ;  /* 0x00000008b70a7810 */ /* 0x000fe20007ffe0ff */
[----:B------:R-:W-:Y:S01]  /*2d50*/  @!PT LDS RZ, [RZ] ;  /* 0x00000000fffff984 */ /* 0x000fe20000000800 */
[----:B------:R-:W-:Y:S01]  /*2d60*/  @!PT LDS RZ, [RZ] ;  /* 0x00000000fffff984 */ /* 0x000fe20000000800 */
[----:B------:R-:W-:Y:S01]  /*2d70*/  @!PT LDS RZ, [RZ] ;  /* 0x00000000fffff984 */ /* 0x000fe20000000800 */
[----:B------:R2:W-:Y:S01]  /*2d80*/  @!P4 LDGSTS.E.BYPASS.LTC128B.128 [R7+0x8000], [R8.64] ;  /* 0x080000000807cfae */ /* 0x0005e2000b901d46 */
[----:B------:R-:W-:-:S02]  /*2d90*/  @!P3 LEA.HI.X R13, R22, c[0x0][0x16c], R5, 0x1, P0 ;  /* 0x00005b00160dba11 */ /* 0x000fc400000f0c05 */
[C---:B------:R-:W-:Y:S01]  /*2da0*/  IADD3 R5, R183.reuse, 0x28, RZ ;  /* 0x00000028b7057810 */ /* 0x040fe20007ffe0ff */
[----:B------:R1:W-:Y:S01]  /*2db0*/  @P3 STS.128 [R7+0x9000], RZ ;  /* 0x009000ff07003388 */ /* 0x0003e20000000c00 */
[-C--:B------:R-:W-:Y:S02]  /*2dc0*/  ISETP.GE.AND P4, PT, R183, R6.reuse, PT ;  /* 0x00000006b700720c */ /* 0x080fe40003f86270 */
[-C--:B------:R-:W-:Y:S01]  /*2dd0*/  ISETP.GE.AND P0, PT, R5, R6.reuse, PT ;  /* 0x000000060500720c */ /* 0x080fe20003f06270 */
[----:B------:R-:W-:Y:S01]  /*2de0*/  @!PT LDS RZ, [RZ] ;  /* 0x00000000fffff984 */ /* 0x000fe20000000800 */
[----:B------:R-:W-:Y:S01]  /*2df0*/  @!PT LDS RZ, [RZ] ;  /* 0x00000000fffff984 */ /* 0x000fe20000000800 */
[----:B------:R-:W-:Y:S01]  /*2e00*/  @!PT LDS RZ, [RZ] ;  /* 0x00000000fffff984 */ /* 0x000fe20000000800 */
[----:B------:R1:W-:Y:S01]  /*2e10*/  @!P3 LDGSTS.E.BYPASS.LTC128B.128 [R7+0x9000], [R12.64] ;  /* 0x090000000c07bfae */ /* 0x0003e2000b901d46 */
[----:B------:R-:W-:-:S03]  /*2e20*/  ISETP.GE.AND P3, PT, R10, R6, PT ;  /* 0x000000060a00720c */ /* 0x000fc60003f66270 */
[----:B------:R-:W0:Y:S08]  /*2e30*/  LDGDEPBAR ;  /* 0x00000000000079af */ /* 0x000e300000000000 */
[----:B--2---:R-:W-:-:S05]  /*2e40*/  @!P0 IMAD.WIDE R8, R5, 0x4, R232 ;  /* 0x0000000405088825 */ /* 0x004fca00078e02e8 */
[----:B------:R3:W5:Y:S01]  /*2e50*/  @!P0 LDG.E R214, [R8.64] ;  /* 0x0000000608d68981 */ /* 0x000762000c1e1900 */
[----:B-1----:R-:W-:Y:S01]  /*2e60*/  IADD3 R7, R183, 0x20, RZ ;  /* 0x00000020b7077810 */ /* 0x002fe20007ffe0ff */
[----:B------:R-:W-:-:S04]  /*2e70*/  DEPBAR.LE SB0, 0x1 ;  /* 0x000080400000791a */ /* 0x000fc80000000000 */
[----:B------:R-:W-:Y:S01]  /*2e80*/  ISETP.GE.AND P1, PT, R7, R6, PT ;  /* 0x000000060700720c */ /* 0x000fe20003f26270 */
[----:B------:R-:W-:-:S05]  /*2e90*/  IMAD.WIDE R6, R183, 0x4, R232 ;  /* 0x00000004b7067825 */ /* 0x000fca00078e02e8 */
[----:B------:R1:W5:Y:S04]  /*2ea0*/  @!P4 LDG.E R215, [R6.64] ;  /* 0x0000000606d7c981 */ /* 0x000368000c1e1900 */
[----:B------:R1:W5:Y:S04]  /*2eb0*/  @!P3 LDG.E R216, [R6.64+0x20] ;  /* 0x0000200606d8b981 */ /* 0x000368000c1e1900 */
[----:B------:R1:W5:Y:S04]  /*2ec0*/  @!P1 LDG.E R213, [R6.64+0x80] ;  /* 0x0000800606d59981 */ /* 0x000368000c1e1900 */
[----:B------:R-:W-:Y:S01]  /*2ed0*/  BAR.SYNC.DEFER_BLOCKING 0x0 ;  /* 0x0000000000007b1d */ /* 0x000fe20000010000 */
[----:B------:R-:W-:Y:S01]  /*2ee0*/  MOV R176, c[0x0][0x308] ;  /* 0x0000c20000b07a02 */ /* 0x000fe20000000f00 */
[----:B------:R-:W-:-:S05]  /*2ef0*/  IMAD.MOV.U32 R177, RZ, RZ, c[0x0][0x30c] ;  /* 0x0000c300ffb17624 */ /* 0x000fca00078e00ff */
[----:B-1----:R1:W2:Y:S01]  /*2f00*/  LDG.E.64 R6, [R176.64+0x8] ;  /* 0x00000806b0067981 */ /* 0x0022a2000c1e1b00 */
        /* <DEDUP_REMOVED lines=8> */
[----:B------:R-:W-:-:S03]  /*2f90*/  LOP3.LUT R5, R5, 0xfffffff0, RZ, 0xc0, !PT ;  /* 0xfffffff005057812 */ /* 0x000fc600078ec0ff */
[----:B------:R1:W1:Y:S04]  /*2fa0*/  LDSM.16.M88.4 R156, [R2+0xa000] ;  /* 0x00a00000029c783b */ /* 0x0002680000000200 */
[----:B------:R1:W1:Y:S01]  /*2fb0*/  LDSM.16.M88.4 R160, [R2+0xa800] ;  /* 0x00a8000002a0783b */ /* 0x0002620000000200 */
[----:B------:R-:W-:Y:S02]  /*2fc0*/  IMAD.IADD R5, R4, 0x1, -R5 ;  /* 0x0000000104057824 */ /* 0x000fe400078e0a05 */
[----:B------:R-:W-:-:S03]  /*2fd0*/  IMAD.SHL.U32 R210, R205, 0x10, RZ ;  /* 0x00000010cdd27824 */ /* 0x000fc600078e00ff */
[----:B------:R-:W-:Y:S02]  /*2fe0*/  SHF.R.S32.HI R0, RZ, 0x1f, R5 ;  /* 0x0000001fff007819 */ /* 0x000fe40000011405 */
[----:B------:R-:W-:Y:S02]  /*2ff0*/  SHF.L.U32 R211, R205, 0x3, RZ ;  /* 0x00000003cdd37819 */ /* 0x000fe400000006ff */
[----:B------:R-:W-:Y:S02]  /*3000*/  LEA.HI R0, R0, R5, RZ, 0x3 ;  /* 0x0000000500007211 */ /* 0x000fe400078f18ff */
[----:B------:R-:W-:Y:S01]  /*3010*/  IADD3 R204, R210, 0x20, RZ ;  /* 0x00000020d2cc7810 */ /* 0x000fe20007ffe0ff */
[----:B------:R-:W-:Y:S01]  /*3020*/  IMAD R4, R182, c[0x0][0x1c0], R201 ;  /* 0x00007000b6047a24 */ /* 0x000fe200078e02c9 */
[----:B------:R-:W-:Y:S02]  /*3030*/  LOP3.LUT R0, R0, 0xfffffff8, RZ, 0xc0, !PT ;  /* 0xfffffff800007812 */ /* 0x000fe400078ec0ff */
[----:B------:R-:W-:-:S02]  /*3040*/  IADD3 R203, R211, R204, RZ ;  /* 0x000000ccd3cb7210 */ /* 0x000fc40007ffe0ff */
[----:B------:R-:W-:Y:S01]  /*3050*/  SHF.L.U32 R4, R4, 0x5, RZ ;  /* 0x0000000504047819 */ /* 0x000fe200000006ff */
[----:B------:R-:W-:Y:S02]  /*3060*/  IMAD.IADD R0, R5, 0x1, -R0 ;  /* 0x0000000105007824 */ /* 0x000fe400078e0a00 */
[----:B------:R-:W-:Y:S01]  /*3070*/  IMAD.IADD R202, R211, 0x1, R203 ;  /* 0x00000001d3ca7824 */ /* 0x000fe200078e02cb */
[----:B------:R-:W-:Y:S01]  /*3080*/  SHF.R.S32.HI R227, RZ, 0x1f, R200 ;  /* 0x0000001fffe37819 */ /* 0x000fe200000114c8 */
[----:B------:R-:W-:Y:S01]  /*3090*/  IMAD.IADD R193, R195, 0x1, R221 ;  /* 0x00000001c3c17824 */ /* 0x000fe200078e02dd */
[----:B------:R-:W-:Y:S01]  /*30a0*/  IADD3 R167, R172, 0x1000, RZ ;  /* 0x00001000aca77810 */ /* 0x000fe20007ffe0ff */
[----:B------:R-:W-:Y:S01]  /*30b0*/  IMAD.IADD R226, R211, 0x1, R202 ;  /* 0x00000001d3e27824 */ /* 0x000fe200078e02ca */
[----:B------:R-:W-:Y:S02]  /*30c0*/  LOP3.LUT P0, RZ, R0, 0x2, RZ, 0xc0, !PT ;  /* 0x0000000200ff7812 */ /* 0x000fe4000780c0ff */
[----:B------:R-:W-:-:S02]  /*30d0*/  IADD3 R166, R171, 0x1000, RZ ;  /* 0x00001000aba67810 */ /* 0x000fc40007ffe0ff */
[----:B------:R-:W-:Y:S01]  /*30e0*/  MOV R165, 0x20 ;  /* 0x0000002000a57802 */ /* 0x000fe20000000f00 */
        /* <DEDUP_REMOVED lines=48> */
[----:B------:R-:W-:Y:S01]  /*33f0*/  IMAD.IADD R224, R211, 0x1, R225 ;  /* 0x00000001d3e07824 */ /* 0x000fe200078e02e1 */
[----:B------:R-:W-:-:S02]  /*3400*/  SEL R173, R173, 0xffffffc0, !P1 ;  /* 0xffffffc0adad7807 */ /* 0x000fc40004800000 */
[----:B------:R-:W-:Y:S02]  /*3410*/  IADD3 R0, R169, R165, RZ ;  /* 0x000000a5a9007210 */ /* 0x000fe40007ffe0ff */
[----:B--2---:R-:W-:Y:S02]  /*3420*/  IADD3 R200, P4, P3, R4, R6, R200 ;  /* 0x0000000604c87210 */ /* 0x004fe40007b9e0c8 */
[----:B------:R-:W-:-:S04]  /*3430*/  SHF.R.S32.HI R4, RZ, 0x1f, R4 ;  /* 0x0000001fff047819 */ /* 0x000fc80000011404 */
[----:B------:R-:W-:-:S04]  /*3440*/  IADD3.X R227, R4, R7, R227, P4, P3 ;  /* 0x0000000704e37210 */ /* 0x000fc800027e64e3 */
[----:B-1-34-:R-:W-:Y:S02]  /*3450*/  LOP3.LUT R227, R227, R176, RZ, 0x3c, !PT ;  /* 0x000000b0e3e37212 */ /* 0x01afe400078e3cff */
.L_x_1378:
[----:B------:R-:W0:Y:S01]  /*3460*/  LDGDEPBAR ;  /* 0x00000000000079af */ /* 0x000e220000000000 */
[----:B------:R-:W-:Y:S01]  /*3470*/  IMAD.MOV.U32 R4, RZ, RZ, R199 ;  /* 0x000000ffff047224 */ /* 0x000fe200078e00c7 */
[C---:B------:R-:W-:Y:S01]  /*3480*/  IADD3 R174, R167.reuse, R165, RZ ;  /* 0x000000a5a7ae7210 */ /* 0x040fe20007ffe0ff */
[----:B------:R-:W-:Y:S02]  /*3490*/  IMAD.MOV.U32 R5, RZ, RZ, R198 ;  /* 0x000000ffff057224 */ /* 0x000fe400078e00c6 */
[----:B------:R-:W-:Y:S01]  /*34a0*/  IMAD.IADD R124, R167, 0x1, R173 ;  /* 0x00000001a77c7824 */ /* 0x000fe200078e02ad */
[C---:B------:R-:W-:Y:S04]  /*34b0*/  LEA R4, P0, R183.reuse, R4, 0x2 ;  /* 0x00000004b7047211 */ /* 0x040fe800078010ff */
        /* <DEDUP_REMOVED lines=35> */
[----:B------:R-:W-:Y:S01]  /*36f0*/  IADD3 R112, R174, R173, RZ ;  /* 0x000000adae707210 */ /* 0x000fe20007ffe0ff */
        /* <DEDUP_REMOVED lines=14> */
[----:B------:R-:W-:Y:S01]  /*37e0*/  MOV R100, c[0x0][0x2e4] ;  /* 0x0000b90000647a02 */ /* 0x000fe20000000f00 */
[-C--:B-1----:R-:W-:Y:S08]  /*37f0*/  HMMA.16816.F32.BF16 R4, R104, R108.reuse, R4 ;  /* 0x0000006c6804723c */ /* 0x082ff00000041804 */
[C---:B--2---:R-:W-:Y:S08]  /*3800*/  HMMA.16816.F32.BF16 R8, R112.reuse, R108, R8 ;  /* 0x0000006c7008723c */ /* 0x044ff00000041808 */
[-C--:B------:R-:W-:Y:S08]  /*3810*/  HMMA.16816.F32.BF16 R12, R112, R110.reuse, R12 ;  /* 0x0000006e700c723c */ /* 0x080ff0000004180c */
[C---:B------:R-:W-:Y:S08]  /*3820*/  HMMA.16816.F32.BF16 R16, R104.reuse, R110, R16 ;  /* 0x0000006e6810723c */ /* 0x040ff00000041810 */
[-C--:B------:R-:W-:Y:S08]  /*3830*/  HMMA.16816.F32.BF16 R20, R104, R116.reuse, R20 ;  /* 0x000000746814723c */ /* 0x080ff00000041814 */
[C---:B------:R-:W-:Y:S08]  /*3840*/  HMMA.16816.F32.BF16 R24, R112.reuse, R116, R24 ;  /* 0x000000747018723c */ /* 0x040ff00000041818 */
[-C--:B------:R-:W-:Y:S07]  /*3850*/  HMMA.16816.F32.BF16 R28, R112, R118.reuse, R28 ;  /* 0x00000076701c723c */ /* 0x080fee000004181c */
[----:B------:R-:W-:Y:S01]  /*3860*/  IMAD.SHL.U32 R114, R218, 0x40, RZ ;  /* 0x00000040da727824 */ /* 0x000fe200078e00ff */
        /* <DEDUP_REMOVED lines=13> */
.L_x_1374:
        /* <DEDUP_REMOVED lines=16> */
[-C--:B------:R-:W-:Y:S02]  /*3a40*/  IMNMX R105, R105, R219.reuse, PT ;  /* 0x000000db69697217 */ /* 0x080fe40003800200 */
        /* <DEDUP_REMOVED lines=115> */
.L_x_1375:
[C---:B------:R-:W-:Y:S01]  /*4180*/  FSETP.NEU.FTZ.AND P0, PT, R215.reuse, -INF , PT ;  /* 0xff800000d700780b */ /* 0x040fe20003f1d000 */
[----:B------:R-:W-:Y:S01]  /*4190*/  FMUL.FTZ R100, R215, 1.4426950216293334961 ;  /* 0x3fb8aa3bd7647820 */ /* 0x000fe20000410000 */
[----:B------:R-:W-:Y:S01]  /*41a0*/  IADD3 R104, R177, 0x76cf5d0a, RZ ;  /* 0x76cf5d0ab1687810 */ /* 0x000fe20007ffe0ff */
[----:B------:R-:W-:Y:S01]  /*41b0*/  FMUL.FTZ R101, R216, 1.4426950216293334961 ;  /* 0x3fb8aa3bd8657820 */ /* 0x000fe20000410000 */
        /* <DEDUP_REMOVED lines=127> */
[--C-:B------:R-:W-:Y:S02]  /*49b0*/  LOP3.LUT R7, R105, R16, R5.reuse, 0x96, !PT ;  /* 0x0000001069077212 */ /* 0x100fe400078e9605 */
[----:B------:R-:W-:Y:S01]  /*49c0*/  ISETP.LE.U32.AND P3, PT, R12, UR4, PT ;  /* 0x000000040c007c0c */ /* 0x000fe2000bf63070 */
[----:B------:R-:W-:Y:S01]  /*49d0*/  IMAD.SHL.U32 R109, R172, 0x2, RZ ;  /* 0x00000002ac6d7824 */ /* 0x000fe200078e00ff */
[----:B------:R-:W-:Y:S02]  /*49e0*/  LOP3.LUT R5, R31, R106, R5, 0x96, !PT ;  /* 0x0000006a1f057212 */ /* 0x000fe400078e9605 */
[C---:B------:R-:W-:Y:S01]  /*49f0*/  LOP3.LUT R16, R30.reuse, 0xff, RZ, 0xc0, !PT ;  /* 0x000000ff1e107812 */ /* 0x040fe200078ec0ff */
[----:B------:R-:W-:Y:S01]  /*4a00*/  MUFU.EX2 R235, R21 ;  /* 0x0000001500eb7308 */ /* 0x000fe20000000800 */
[--C-:B----4-:R-:W-:Y:S01]  /*4a10*/  SHF.R.U32.HI R14, RZ, 0x18, R30.reuse ;  /* 0x00000018ff0e7819 */ /* 0x110fe2000001161e */
[----:B------:R-:W-:Y:S01]  /*4a20*/  IMAD.IADD R108, R109, 0x1, R165 ;  /* 0x000000016d6c7824 */ /* 0x000fe200078e02a5 */
        /* <DEDUP_REMOVED lines=151> */
[----:B------:R-:W-:Y:S01]  /*53a0*/  STS [R192+0xf000], R8 ;  /* 0x00f00008c0007388 */ /* 0x000fe20000000800 */
[----:B---3--:R-:W-:Y:S02]  /*53b0*/  F2FP.RELU.BF16.PACK_AB R4, R126, R112 ;  /* 0x000000707e04723e */ /* 0x008fe400000018ff */
[----:B-1----:R-:W-:Y:S02]  /*53c0*/  F2FP.RELU.BF16.PACK_AB R5, R117, R125 ;  /* 0x0000007d7505723e */ /* 0x002fe400000018ff */
[----:B----4-:R-:W-:Y:S02]  /*53d0*/  F2FP.RELU.BF16.PACK_AB R7, R242, R243 ;  /* 0x000000f3f207723e */ /* 0x010fe400000018ff */
[----:B------:R-:W-:Y:S03]  /*53e0*/  F2FP.RELU.BF16.PACK_AB R6, R235, R116 ;  /* 0x00000074eb06723e */ /* 0x000fe600000018ff */
[----:B------:R1:W-:Y:S04]  /*53f0*/  STS [R192+0xf400], R7 ;  /* 0x00f40007c0007388 */ /* 0x0003e80000000800 */
[----:B------:R2:W-:Y:S04]  /*5400*/  STS [R191+0xe000], R6 ;  /* 0x00e00006bf007388 */ /* 0x0005e80000000800 */
[----:B------:R3:W-:Y:S04]  /*5410*/  STS [R191+0xe400], R5 ;  /* 0x00e40005bf007388 */ /* 0x0007e80000000800 */
[----:B------:R4:W-:Y:S01]  /*5420*/  STS [R223+0xe000], R4 ;  /* 0x00e00004df007388 */ /* 0x0009e20000000800 */
[----:B-1----:R-:W-:Y:S02]  /*5430*/  F2FP.RELU.BF16.PACK_AB R7, R174, R234 ;  /* 0x000000eaae07723e */ /* 0x002fe400000018ff */
[----:B--2---:R-:W-:Y:S02]  /*5440*/  F2FP.RELU.BF16.PACK_AB R6, R129, R130 ;  /* 0x000000828106723e */ /* 0x004fe400000018ff */
[----:B---3--:R-:W-:Y:S02]  /*5450*/  F2FP.RELU.BF16.PACK_AB R5, R131, R114 ;  /* 0x000000728305723e */ /* 0x008fe400000018ff */
[----:B----4-:R-:W-:Y:S05]  /*5460*/  F2FP.RELU.BF16.PACK_AB R4, R113, R118 ;  /* 0x000000767104723e */ /* 0x010fea00000018ff */
[----:B------:R1:W-:Y:S04]  /*5470*/  STS [R223+0xe400], R4 ;  /* 0x00e40004df007388 */ /* 0x0003e80000000800 */
[----:B------:R-:W-:Y:S04]  /*5480*/  STS [R191+0xf000], R7 ;  /* 0x00f00007bf007388 */ /* 0x000fe80000000800 */
[----:B------:R-:W-:Y:S04]  /*5490*/  STS [R191+0xf400], R6 ;  /* 0x00f40006bf007388 */ /* 0x000fe80000000800 */
[----:B------:R-:W-:Y:S01]  /*54a0*/  STS [R223+0xf000], R5 ;  /* 0x00f00005df007388 */ /* 0x000fe20000000800 */
[----:B-1----:R-:W-:Y:S05]  /*54b0*/  F2FP.RELU.BF16.PACK_AB R4, R115, R128 ;  /* 0x000000807304723e */ /* 0x002fea00000018ff */
[----:B------:R-:W-:Y:S04]  /*54c0*/  STS [R223+0xf400], R4 ;  /* 0x00f40004df007388 */ /* 0x000fe80000000800 */
[----:B------:R-:W1:Y:S08]  /*54d0*/  LDSM.16.M88.4 R32, [R109+0x4000] ;  /* 0x004000006d20783b */ /* 0x000e700000000200 */
[----:B------:R2:W3:Y:S08]  /*54e0*/  LDSM.16.M88.4 R28, [R109+0x5000] ;  /* 0x005000006d1c783b */ /* 0x0004f00000000200 */
[----:B------:R-:W4:Y:S08]  /*54f0*/  LDSM.16.M88.4 R100, [R108+0x4000] ;  /* 0x004000006c64783b */ /* 0x000f300000000200 */
[----:B------:R3:W4:Y:S01]  /*5500*/  LDSM.16.M88.4 R104, [R108+0x5000] ;  /* 0x005000006c68783b */ /* 0x0007220000000200 */
[----:B--2---:R-:W-:Y:S01]  /*5510*/  IMAD.IADD R109, R109, 0x1, R173 ;  /* 0x000000016d6d7824 */ /* 0x004fe200078e02ad */
[-C--:B-1----:R-:W-:Y:S01]  /*5520*/  HMMA.16816.F32.BF16 R4, R32, R132.reuse, RZ ;  /* 0x000000842004723c */ /* 0x082fe200000418ff */
[----:B---3--:R-:W-:Y:S07]  /*5530*/  IMAD.IADD R108, R173, 0x1, R108 ;  /* 0x00000001ad6c7824 */ /* 0x008fee00078e026c */
        /* <DEDUP_REMOVED lines=41> */
[C---:B------:R-:W-:Y:S01]  /*57d0*/  FADD.FTZ R9, -R237.reuse, R9 ;  /* 0x00000009ed097221 */ /* 0x040fe20000010100 */
[----:B------:R-:W-:Y:S01]  /*57e0*/  FSETP.GE.FTZ.AND P2, PT, R246, RZ, PT ;  /* 0x000000fff600720b */ /* 0x000fe20003f56000 */
[C---:B------:R-:W-:Y:S01]  /*57f0*/  FADD.FTZ R14, -R236.reuse, R14 ;  /* 0x0000000eec0e7221 */ /* 0x040fe20000010100 */
[C---:B------:R-:W-:Y:S03]  /*5800*/  HMMA.16816.F32.BF16 R24, R108.reuse, R160, R24 ;  /* 0x000000a06c18723c */ /* 0x040fe60000041818 */
[----:B------:R-:W-:Y:S01]  /*5810*/  FADD.FTZ R15, -R236, R15 ;  /* 0x0000000fec0f7221 */ /* 0x000fe20000010100 */
[----:B------:R-:W-:Y:S01]  /*5820*/  FSEL R4, R4, R238, P0 ;  /* 0x000000ee04047208 */ /* 0x000fe20000000000 */
        /* <DEDUP_REMOVED lines=15> */
[----:B------:R-:W-:Y:S01]  /*5920*/  FADD.FTZ R26, -R236, R26 ;  /* 0x0000001aec1a7221 */ /* 0x000fe20000010100 */
        /* <DEDUP_REMOVED lines=111> */
.L_x_1376:
        /* <DEDUP_REMOVED lines=27> */
[----:B-1----:R-:W-:Y:S02]  /*61d0*/  IADD3 R100, R116, 0x4040, RZ ;  /* 0x0000404074647810 */ /* 0x002fe40007ffe0ff */
        /* <DEDUP_REMOVED lines=73> */
.L_x_1377:
        /* <DEDUP_REMOVED lines=60> */
[----:B------:R-:W-:Y:S03]  /*6a30*/  @P6 IMAD.WIDE R20, R20, 0x4, R232 ;  /* 0x0000000414146825 */ /* 0x000fe600078e02e8 */
        /* <DEDUP_REMOVED lines=37> */
[C---:B-1----:R-:W-:Y:S02]  /*6c90*/  LEA R20, P4, R202.reuse, R234, 0x2 ;  /* 0x000000eaca147211 */ /* 0x042fe400078810ff */
[-C--:B------:R-:W-:Y:S02]  /*6ca0*/  LEA.HI.X.SX32 R9, R225, R235.reuse, 0x2, P2 ;  /* 0x000000ebe1097211 */ /* 0x080fe400010f16ff */
[-C--:B------:R-:W-:Y:S02]  /*6cb0*/  LEA.HI.X.SX32 R21, R202, R235.reuse, 0x2, P4 ;  /* 0x000000ebca157211 */ /* 0x080fe400020f16ff */
[----:B------:R-:W-:Y:S02]  /*6cc0*/  ISETP.GT.AND P4, PT, R218, R194, PT ;  /* 0x000000c2da00720c */ /* 0x000fe40003f84270 */
[-C--:B--2---:R-:W-:Y:S02]  /*6cd0*/  LEA R6, P0, R204, R234.reuse, 0x2 ;  /* 0x000000eacc067211 */ /* 0x084fe400078010ff */
[-C--:B------:R-:W-:Y:S02]  /*6ce0*/  LEA R10, P3, R226, R234.reuse, 0x2 ;  /* 0x000000eae20a7211 */ /* 0x080fe400078610ff */
[-C--:B------:R-:W-:Y:S02]  /*6cf0*/  LEA.HI.X.SX32 R7, R204, R235.reuse, 0x2, P0 ;  /* 0x000000ebcc077211 */ /* 0x080fe400000f16ff */
[-C--:B---3--:R-:W-:Y:S02]  /*6d00*/  LEA.HI.X.SX32 R11, R226, R235.reuse, 0x2, P3 ;  /* 0x000000ebe20b7211 */ /* 0x088fe400018f16ff */
[C---:B------:R-:W-:Y:S01]  /*6d10*/  LEA R4, P0, R224.reuse, R234, 0x2 ;  /* 0x000000eae0047211 */ /* 0x040fe200078010ff */
[----:B------:R-:W-:Y:S01]  /*6d20*/  RED.E.ADD.F32.FTZ.RN.STRONG.GPU [R6.64], R14 ;  /* 0x0000000e0600798e */ /* 0x000fe2000c10e786 */
[----:B------:R-:W-:Y:S02]  /*6d30*/  @P6 IADD3 R199, P2, R199, -0x100, RZ ;  /* 0xffffff00c7c76810 */ /* 0x000fe40007f5e0ff */
[----:B------:R-:W-:Y:S01]  /*6d40*/  LEA.HI.X.SX32 R5, R224, R235, 0x2, P0 ;  /* 0x000000ebe0057211 */ /* 0x000fe200000f16ff */
[----:B------:R-:W-:Y:S01]  /*6d50*/  RED.E.ADD.F32.FTZ.RN.STRONG.GPU [R24.64], R15 ;  /* 0x0000000f1800798e */ /* 0x000fe2000c10e786 */
[----:B------:R-:W-:Y:S03]  /*6d60*/  @P6 IADD3.X R198, R198, -0x1, RZ, P2, !PT ;  /* 0xffffffffc6c66810 */ /* 0x000fe600017fe4ff */
        /* <DEDUP_REMOVED lines=42> */
[----:B------:R-:W-:Y:S02]  /*7010*/  @P6 IADD3 R5, P3, R232, -0x100, RZ ;  /* 0xffffff00e8056810 */ /* 0x000fe40007f7e0ff */
[----:B------:R-:W-:Y:S01]  /*7020*/  IADD3 R218, R218, -0x1, RZ ;  /* 0xffffffffdada7810 */ /* 0x000fe20007ffe0ff */
[----:B------:R-:W-:Y:S04]  /*7030*/  HMMA.16816.F32.BF16 R96, R8, R6, R96 ;  /* 0x000000060860723c */ /* 0x000fe80000041860 */
[----:B------:R-:W-:Y:S01]  /*7040*/  @P6 IADD3.X R4, R233, -0x1, RZ, P3, !PT ;  /* 0xffffffffe9046810 */ /* 0x000fe20001ffe4ff */
[----:B------:R-:W-:Y:S02]  /*7050*/  @P6 IMAD.MOV.U32 R232, RZ, RZ, R5 ;  /* 0x000000ffffe86224 */ /* 0x000fe400078e0005 */
        /* <DEDUP_REMOVED lines=138> */
[----:B-1----:R-:W-:Y:S01]  /*7900*/  @P0 IMAD.WIDE.U32 R36, R35, c[0x0][0x3a0], RZ ;  /* 0x0000e80023240a25 */ /* 0x002fe200078e00ff */
        /* <DEDUP_REMOVED lines=18> */
.L_x_1379:
        /* <DEDUP_REMOVED lines=13> */
.L_x_1380:
[----:B------:R-:W-:Y:S01]  /*7b00*/  BAR.SYNC.DEFER_BLOCKING 0x0 ;  /* 0x0000000000007b1d */ /* 0x000fe20000010000 */
[----:B------:R-:W-:Y:S01]  /*7b10*/  SHF.R.S32.HI R34, RZ, 0x1f, R195 ;  /* 0x0000001fff227819 */ /* 0x000fe200000114c3 */
[----:B------:R-:W-:Y:S01]  /*7b20*/  IMAD R219, R185, -0x80, R219 ;  /* 0xffffff80b9db7824 */ /* 0x000fe200078e02db */
[----:B------:R-:W-:Y:S02]  /*7b30*/  SHF.R.S32.HI R41, RZ, 0x1f, R180 ;  /* 0x0000001fff297819 */ /* 0x000fe400000114b4 */
[----:B--2---:R-:W-:Y:S01]  /*7b40*/  MOV R40, R180 ;  /* 0x000000b400287202 */ /* 0x004fe20000000f00 */
[----:B------:R-:W-:Y:S01]  /*7b50*/  IMAD R37, R34, c[0x0][0x3a0], RZ ;  /* 0x0000e80022257a24 */ /* 0x000fe200078e02ff */
[----:B------:R-:W-:Y:S01]  /*7b60*/  ISETP.GE.AND P4, PT, R179, R219, PT ;  /* 0x000000dbb300720c */ /* 0x000fe20003f86270 */
[----:B------:R-:W-:Y:S01]  /*7b70*/  BSSY B0, `(.L_x_1381) ;  /* 0x000001d000007945 */ /* 0x000fe20003800000 */
[----:B------:R-:W-:Y:S01]  /*7b80*/  SHF.R.S32.HI R33, RZ, 0x1f, R201 ;  /* 0x0000001fff217819 */ /* 0x000fe200000114c9 */
[----:B------:R-:W-:-:S04]  /*7b90*/  IMAD.WIDE.U32 R38, R195, c[0x0][0x3a0], R40 ;  /* 0x0000e800c3267a25 */ /* 0x000fc800078e0028 */
[----:B------:R-:W-:Y:S01]  /*7ba0*/  IMAD R37, R195, c[0x0][0x3a4], R37 ;  /* 0x0000e900c3257a24 */ /* 0x000fe200078e0225 */
[----:B------:R-:W-:Y:S01]  /*7bb0*/  IADD3 R42, P0, R36, R38, RZ ;  /* 0x00000026242a7210 */ /* 0x000fe20007f1e0ff */
[----:B------:R-:W-:-:S03]  /*7bc0*/  IMAD R36, R33, c[0x0][0x3b8], RZ ;  /* 0x0000ee0021247a24 */ /* 0x000fc600078e02ff */
[----:B------:R-:W-:Y:S01]  /*7bd0*/  IADD3.X R43, R35, R39, R37, P0, !PT ;  /* 0x00000027232b7210 */ /* 0x000fe200007fe425 */
[C---:B------:R-:W-:Y:S01]  /*7be0*/  IMAD R36, R201.reuse, c[0x0][0x3bc], R36 ;  /* 0x0000ef00c9247a24 */ /* 0x040fe200078e0224 */
[----:B------:R-:W-:Y:S01]  /*7bf0*/  SHF.R.S32.HI R35, RZ, 0x1f, R179 ;  /* 0x0000001fff237819 */ /* 0x000fe200000114b3 */
[----:B------:R1:W2:Y:S02]  /*7c00*/  LDS.128 R28, [R122+0x7000] ;  /* 0x007000007a1c7984 */ /* 0x0002a40000000c00 */
[----:B------:R-:W-:Y:S02]  /*7c10*/  IMAD.WIDE.U32 R42, R201, c[0x0][0x3b8], R42 ;  /* 0x0000ee00c92a7a25 */ /* 0x000fe400078e002a */
[----:B------:R1:W3:Y:S03]  /*7c20*/  LDS.128 R24, [R122+0x8000] ;  /* 0x008000007a187984 */ /* 0x0002e60000000c00 */
[----:B------:R-:W-:Y:S01]  /*7c30*/  IADD3 R36, R36, R43, RZ ;  /* 0x0000002b24247210 */ /* 0x000fe20007ffe0ff */
[----:B------:R1:W4:Y:S04]  /*7c40*/  LDS.128 R20, [R122+0x9000] ;  /* 0x009000007a147984 */ /* 0x0003280000000c00 */
        /* <DEDUP_REMOVED lines=15> */
.L_x_1382:
[----:B------:R-:W-:Y:S05]  /*7d40*/  BSYNC B0 ;  /* 0x0000000000007941 */ /* 0x000fea0003800000 */
.L_x_1381:
[----:B------:R-:W-:Y:S01]  /*7d50*/  IADD3 R37, R179, 0x20, RZ ;  /* 0x00000020b3257810 */ /* 0x000fe20007ffe0ff */
[----:B------:R-:W-:Y:S03]  /*7d60*/  BSSY B0, `(.L_x_1383) ;  /* 0x000000e000007945 */ /* 0x000fe60003800000 */
[----:B------:R-:W-:-:S13]  /*7d70*/  ISETP.GE.AND P3, PT, R37, R219, PT ;  /* 0x000000db2500720c */ /* 0x000fda0003f66270 */
        /* <DEDUP_REMOVED lines=12> */
.L_x_1384:
[----:B------:R-:W-:Y:S05]  /*7e40*/  BSYNC B0 ;  /* 0x0000000000007941 */ /* 0x000fea0003800000 */
.L_x_1383:
[----:B-12---:R-:W-:Y:S01]  /*7e50*/  IADD3 R28, R179, 0x40, RZ ;  /* 0x00000040b31c7810 */ /* 0x006fe20007ffe0ff */
        /* <DEDUP_REMOVED lines=14> */
.L_x_1386:
[----:B------:R-:W-:Y:S05]  /*7f40*/  BSYNC B0 ;  /* 0x0000000000007941 */ /* 0x000fea0003800000 */
.L_x_1385:
[----:B-1-3--:R-:W-:Y:S01]  /*7f50*/  IADD3 R24, R179, 0x60, RZ ;  /* 0x00000060b3187810 */ /* 0x00afe20007ffe0ff */
        /* <DEDUP_REMOVED lines=14> */
.L_x_1388:
[----:B------:R-:W-:Y:S05]  /*8040*/  BSYNC B0 ;  /* 0x0000000000007941 */ /* 0x000fea0003800000 */
.L_x_1387:
        /* <DEDUP_REMOVED lines=20> */
.L_x_1390:
[----:B------:R-:W-:Y:S05]  /*8190*/  BSYNC B0 ;  /* 0x0000000000007941 */ /* 0x000fea0003800000 */
.L_x_1389:
        /* <DEDUP_REMOVED lines=13> */
.L_x_1392:
[----:B------:R-:W-:Y:S05]  /*8270*/  BSYNC B0 ;  /* 0x0000000000007941 */ /* 0x000fea0003800000 */
.L_x_1391:
        /* <DEDUP_REMOVED lines=13> */
.L_x_1394:
[----:B------:R-:W-:Y:S05]  /*8350*/  BSYNC B0 ;  /* 0x0000000000007941 */ /* 0x000fea0003800000 */
.L_x_1393:
        /* <DEDUP_REMOVED lines=12> */
.L_x_1373:
[----:B------:R-:W-:Y:S05]  /*8420*/  BSYNC B1 ;  /* 0x0000000000017941 */ /* 0x000fea0003800000 */
.L_x_1351:
        /* <DEDUP_REMOVED lines=9> */
.L_x_1395:
[----:B------:R-:W-:Y:S05]  /*84c0*/  EXIT ;  /* 0x000000000000794d */ /* 0x000fea0003800000 */
.L_x_1397:
        /* <DEDUP_REMOVED lines=11> */
.L_x_2476:


//--------------------- .text._ZN5flash44flash_bwd_dq_dk_dv_loop_seqk_parallel_kernelI23Flash_bwd_kernel_traitsILi64ELi64ELi128ELi8ELi2ELi4ELi4ELb1ELb0EN7cutlass10bfloat16_tE19Flash_kernel_traitsILi64ELi64ELi128ELi8ES3_EELb0ELb0ELb1ELb0ELb0ELb1ELb1EEEvNS_16Flash_bwd_paramsE --------------------------
	.section	.text._ZN5flash44flash_bwd_dq_dk_dv_loop_seqk_parallel_kernelI23Flash_bwd_kernel_traitsILi64ELi64ELi128ELi8ELi2ELi4ELi4ELb1ELb0EN7cutlass10bfloat16_tE19Flash_kernel_traitsILi64ELi64ELi128ELi8ES3_EELb0ELb0ELb1ELb0ELb0ELb1ELb1EEEvNS_16Flash_bwd_paramsE,"ax",@progbits
	.sectioninfo	@"SHI_REGISTERS=255"
	.align	128
        .global         _ZN5flash44flash_bwd_dq_dk_dv_loop_seqk_parallel_kernelI23Flash_bwd_kernel_traitsILi64ELi64ELi128ELi8ELi2ELi4ELi4ELb1ELb0EN7cutlass10bfloat16_tE19Flash_kernel_traitsILi64ELi64ELi128ELi8ES3_EELb0ELb0ELb1ELb0ELb0ELb1ELb1EEEvNS_16Flash_bwd_paramsE
        .type           _ZN5flash44flash_bwd_dq_dk_dv_loop_seqk_parallel_kernelI23Flash_bwd_kernel_traitsILi64ELi64ELi128ELi8ELi2ELi4ELi4ELb1ELb0EN7cutlass10bfloat16_tE19Flash_kernel_traitsILi64ELi64ELi128ELi8ES3_EELb0ELb0ELb1ELb0ELb0ELb1ELb1EEEvNS_16Flash_bwd_paramsE,@function
        .size           _ZN5flash44flash_bwd_dq_dk_dv_loop_seqk_parallel_kernelI23Flash_bwd_kernel_traitsILi64ELi64ELi128ELi8ELi2ELi4ELi4ELb1ELb0EN7cutlass10bfloat16_tE19Flash_kernel_traitsILi64ELi64ELi128ELi8ES3_EELb0ELb0ELb1ELb0ELb0ELb1ELb1EEEvNS_16Flash_bwd_paramsE,(.L_x_2477 - _ZN5flash44flash_bwd_dq_dk_dv_loop_seqk_parallel_kernelI23Flash_bwd_kernel_traitsILi64ELi64ELi128ELi8ELi2ELi4ELi4ELb1ELb0EN7cutlass10bfloat16_tE19Flash_kernel_traitsILi64ELi64ELi128ELi8ES3_EELb0ELb0ELb1ELb0ELb0ELb1ELb1EEEvNS_16Flash_bwd_paramsE)
        .other          _ZN5flash44flash_bwd_dq_dk_dv_loop_seqk_parallel_kernelI23Flash_bwd_kernel_traitsILi64ELi64ELi128ELi8ELi2ELi4ELi4ELb1ELb0EN7cutlass10bfloat16_tE19Flash_kernel_traitsILi64ELi64ELi128ELi8ES3_EELb0ELb0ELb1ELb0ELb0ELb1ELb1EEEvNS_16Flash_bwd_paramsE,@"STO_CUDA_ENTRY STV_DEFAULT"
_ZN5flash44flash_bwd_dq_dk_dv_loop_seqk_parallel_kernelI23Flash_bwd_kernel_traitsILi64ELi64ELi128ELi8ELi2ELi4ELi4ELb1ELb0EN7cutlass10bfloat16_tE19Flash_kernel_traitsILi64ELi64ELi128ELi8ES3_EELb0ELb0ELb1ELb0ELb0ELb1ELb1EEEvNS_16Flash_bwd_paramsE:
.text._ZN5flash44flash_bwd_dq_dk_dv_loop_seqk_parallel_kernelI23Flash_bwd_kernel_traitsILi64ELi64ELi128ELi8ELi2ELi4ELi4ELb1ELb0EN7cutlass10bfloat16_tE19Flash_kernel_traitsILi64ELi64ELi128ELi8ES3_EELb0ELb0ELb1ELb0ELb0ELb1ELb1EEEvNS_16Flash_bwd_paramsE:
        /* <DEDUP_REMOVED lines=33> */
[CC--:B------:R-:W-:Y:S01]  /*0210*/  LEA.HI R5, R7.reuse, R14.reuse, RZ, 0x4 ;  /* 0x0000000e07057211 */ /* 0x0c0fe200078f20ff */
[----:B------:R-:W-:Y:S01]  /*0220*/  ULDC UR18, c[0x0][0x224] ;  /* 0x0000890000127ab9 */ /* 0x000fe20000000800 */
[--C-:B------:R-:W-:Y:S01]  /*0230*/  SHF.R.S32.HI R3, RZ, 0x5, R4.reuse ;  /* 0x00000005ff037819 */ /* 0x100fe20000011404 */
[----:B------:R-:W-:Y:S01]  /*0240*/  IMAD.U32 R6, RZ, RZ, UR17 ;  /* 0x00000011ff067e24 */ /* 0x000fe2000f8e00ff */
[----:B------:R-:W-:Y:S01]  /*0250*/  SHF.R.S32.HI R0, RZ, 0x1f, R4 ;  /* 0x0000001fff007819 */ /* 0x000fe20000011404 */
[----:B------:R-:W-:Y:S01]  /*0260*/  UIMAD UR61, UR61, UR13, URZ ;  /* 0x0000000d3d3d72a4 */ /* 0x000fe2000f8e023f */
[-C--:B------:R-:W-:Y:S01]  /*0270*/  LEA.HI R2, R4, R3.reuse, RZ, 0x1 ;  /* 0x0000000304027211 */ /* 0x080fe200078f08ff */
[----:B---3--:R-:W-:Y:S01]  /*0280*/  @UP5 UIMAD UR13, UR46, UR12, URZ ;  /* 0x0000000c2e0d52a4 */ /* 0x008fe2000f8e023f */
[----:B------:R-:W-:Y:S01]  /*0290*/  LEA.HI R0, R0, R3, RZ, 0x2 ;  /* 0x0000000300007211 */ /* 0x000fe200078f10ff */
[----:B------:R-:W-:Y:S01]  /*02a0*/  USHF.R.S32.HI UR5, URZ, 0x1f, UR18 ;  /* 0x0000001f3f057899 */ /* 0x000fe20008011412 */
[----:B------:R-:W-:Y:S01]  /*02b0*/  LOP3.LUT R2, R2, 0xfffffffe, RZ, 0xc0, !PT ;  /* 0xfffffffe02027812 */ /* 0x000fe200078ec0ff */
[----:B------:R-:W-:Y:S01]  /*02c0*/  ULDC UR16, c[0x0][0x224] ;  /* 0x0000890000107ab9 */ /* 0x000fe20000000800 */
[----:B------:R-:W-:Y:S01]  /*02d0*/  LOP3.LUT R0, R0, 0xfffffffc, RZ, 0xc0, !PT ;  /* 0xfffffffc00007812 */ /* 0x000fe200078ec0ff */
[----:B------:R-:W-:Y:S01]  /*02e0*/  ULDC.U8 UR11, c[0x0][0x3d0] ;  /* 0x0000f400000b7ab9 */ /* 0x000fe20000000000 */
[----:B------:R-:W-:Y:S01]  /*02f0*/  LEA.HI R16, R7, R14, RZ, 0x2 ;  /* 0x0000000e07107211 */ /* 0x000fe200078f10ff */
[C---:B------:R-:W-:Y:S01]  /*0300*/  IMAD.IADD R12, R3.reuse, 0x1, -R2 ;  /* 0x00000001030c7824 */ /* 0x040fe200078e0a02 */
[----:B------:R-:W-:Y:S01]  /*0310*/  SHF.R.S32.HI R2, RZ, 0x4, R5 ;  /* 0x00000004ff027819 */ /* 0x000fe20000011405 */
[----:B------:R-:W-:Y:S01]  /*0320*/  IMAD.IADD R174, R3, 0x1, -R0 ;  /* 0x0000000103ae7824 */ /* 0x000fe200078e0a00 */
[--C-:B------:R-:W-:Y:S01]  /*0330*/  SHF.R.S32.HI R8, RZ, 0x2, R16.reuse ;  /* 0x00000002ff087819 */ /* 0x100fe20000011410 */
[----:B------:R-:W-:Y:S01]  /*0340*/  UISETP.NE.AND UP6, UPT, UR11, URZ, UPT ;  /* 0x0000003f0b00728c */ /* 0x000fe2000bfc5270 */
[----:B------:R-:W-:Y:S01]  /*0350*/  LEA.HI R0, R5, R2, RZ, 0x1 ;  /* 0x0000000205007211 */ /* 0x000fe200078f08ff */
[----:B------:R-:W-:Y:S01]  /*0360*/  UIMAD.WIDE.U32 UR10, UR46, UR18, URZ ;  /* 0x000000122e0a72a5 */ /* 0x000fe2000f8e003f */
[----:B------:R-:W-:Y:S01]  /*0370*/  SHF.R.S32.HI R3, RZ, 0x1f, R16 ;  /* 0x0000001fff037819 */ /* 0x000fe20000011410 */
[----:B------:R-:W-:Y:S01]  /*0380*/  ULDC UR15, c[0x0][0x1c0] ;  /* 0x00007000000f7ab9 */ /* 0x000fe20000000800 */
[----:B------:R-:W-:Y:S01]  /*0390*/  LOP3.LUT R0, R0, 0xfffffffe, RZ, 0xc0, !PT ;  /* 0xfffffffe00007812 */ /* 0x000fe200078ec0ff */
[----:B------:R-:W-:Y:S01]  /*03a0*/  USHF.L.U32 UR25, UR61, 0x4, URZ ;  /* 0x000000043d197899 */ /* 0x000fe2000800063f */
[----:B------:R-:W-:Y:S01]  /*03b0*/  LEA.HI R15, R7, R14, RZ, 0x3 ;  /* 0x0000000e070f7211 */ /* 0x000fe200078f18ff */
[----:B------:R-:W-:Y:S01]  /*03c0*/  IMAD.U32 R18, RZ, RZ, UR10 ;  /* 0x0000000aff127e24 */ /* 0x000fe2000f8e00ff */
[----:B------:R-:W-:Y:S01]  /*03d0*/  USHF.L.U32 UR19, UR61, 0x3, URZ ;  /* 0x000000033d137899 */ /* 0x000fe2000800063f */
[----:B------:R-:W-:Y:S01]  /*03e0*/  IMAD.IADD R10, R2, 0x1, -R0 ;  /* 0x00000001020a7824 */ /* 0x000fe200078e0a00 */
[----:B------:R-:W-:Y:S01]  /*03f0*/  LEA.HI R0, R3, R8, RZ, 0x3 ;  /* 0x0000000803007211 */ /* 0x000fe200078f18ff */
[----:B------:R-:W-:Y:S01]  /*0400*/  UIADD3 UR24, UR25, 0x20, URZ ;  /* 0x0000002019187890 */ /* 0x000fe2000fffe03f */
[----:B------:R-:W-:Y:S01]  /*0410*/  LOP3.LUT R3, R4, 0xffffffe0, RZ, 0xc0, !PT ;  /* 0xffffffe004037812 */ /* 0x000fe200078ec0ff */
[----:B------:R-:W-:Y:S01]  /*0420*/  USHF.L.U32 UR60, UR61, 0x6, URZ ;  /* 0x000000063d3c7899 */ /* 0x000fe2000800063f */
        /* <DEDUP_REMOVED lines=9> */
[----:B------:R-:W-:Y:S01]  /*04c0*/  UIMAD UR4, UR46, UR7, UR51 ;  /* 0x000000072e0472a4 */ /* 0x000fe2000f8e0233 */
[----:B------:R-:W-:Y:S01]  /*04d0*/  IMAD.U32 R19, RZ, RZ, UR11 ;  /* 0x0000000bff137e24 */ /* 0x000fe2000f8e00ff */
[----:B------:R-:W-:Y:S01]  /*04e0*/  USHF.R.S32.HI UR7, URZ, 0x1f, UR51 ;  /* 0x0000001f3f077899 */ /* 0x000fe20008011433 */
[----:B------:R-:W-:Y:S01]  /*04f0*/  LEA.HI R17, R2, R0, RZ, 0x2 ;  /* 0x0000000002117211 */ /* 0x000fe200078f10ff */
[----:B------:R1:W-:Y:S01]  /*0500*/  STL [R1+0x20], R3 ;  /* 0x0000200301007387 */ /* 0x0003e20000100800 */
[----:B------:R-:W-:Y:S01]  /*0510*/  LOP3.LUT R0, R15, 0xfffffff8, RZ, 0xc0, !PT ;  /* 0xfffffff80f007812 */ /* 0x000fe200078ec0ff */
[----:B------:R-:W-:Y:S01]  /*0520*/  UIADD3 UR21, UR19, UR22, URZ ;  /* 0x0000001613157290 */ /* 0x000fe2000fffe03f */
[----:B------:R-:W-:Y:S01]  /*0530*/  LOP3.LUT R2, R5, 0xfffffff0, RZ, 0xc0, !PT ;  /* 0xfffffff005027812 */ /* 0x000fe200078ec0ff */
[----:B------:R2:W-:Y:S01]  /*0540*/  STL [R1+0x1c], R6 ;  /* 0x00001c0601007387 */ /* 0x0005e20000100800 */
[----:B------:R-:W-:Y:S01]  /*0550*/  ULDC UR57, c[0x0][0x2e8] ;  /* 0x0000ba0000397ab9 */ /* 0x000fe20000000800 */
[C---:B------:R-:W-:Y:S01]  /*0560*/  IMAD.IADD R0, R14.reuse, 0x1, -R0 ;  /* 0x000000010e007824 */ /* 0x040fe200078e0a00 */
[----:B------:R-:W-:Y:S01]  /*0570*/  UIADD3 UR20, UR19, UR21, URZ ;  /* 0x0000001513147290 */ /* 0x000fe2000fffe03f */
[----:B------:R-:W-:Y:S01]  /*0580*/  IMAD.IADD R2, R14, 0x1, -R2 ;  /* 0x000000010e027824 */ /* 0x000fe200078e0a02 */
[----:B------:R-:W-:Y:S01]  /*0590*/  UIMAD.WIDE.U32 UR58, UR52, UR10, URZ ;  /* 0x0000000a343a72a5 */ /* 0x000fe2000f8e003f */
        /* <DEDUP_REMOVED lines=25> */
[----:B------:R-:W-:Y:S02]  /*0730*/  IMAD.IADD R13, R2, 0x1, -R3 ;  /* 0x00000001020d7824 */ /* 0x000fe400078e0a03 */
[----:B------:R-:W-:Y:S02]  /*0740*/  IMAD.SHL.U32 R2, R174, 0x10, RZ ;  /* 0x00000010ae027824 */ /* 0x000fe400078e00ff */
[----:B------:R-:W-:Y:S01]  /*0750*/  IMAD.U32 R3, RZ, RZ, UR6 ;  /* 0x00000006ff037e24 */ /* 0x000fe2000f8e00ff */
[----:B------:R-:W-:Y:S01]  /*0760*/  LOP3.LUT R3, R8, 0x1, RZ, 0xc0, !PT ;  /* 0x0000000108037812 */ /* 0x000fe200078ec0ff */
[----:B------:R-:W-:Y:S01]  /*0770*/  USHF.L.U32 UR6, UR46, 0x7, URZ ;  /* 0x000000072e067899 */ /* 0x000fe2000800063f */
[----:B--2---:R-:W-:Y:S02]  /*0780*/  LOP3.LUT R6, R0, 0x30, R2, 0xf8, !PT ;  /* 0x0000003000067812 */ /* 0x004fe400078ef802 */
[----:B------:R-:W-:-:S02]  /*0790*/  SHF.R.U32.HI R0, RZ, 0x3, R0 ;  /* 0x00000003ff007819 */ /* 0x000fc40000011600 */
[----:B------:R-:W-:Y:S01]  /*07a0*/  ISETP.NE.U32.AND P0, PT, R3, 0x1, PT ;  /* 0x000000010300780c */ /* 0x000fe20003f05070 */
[----:B------:R-:W-:Y:S01]  /*07b0*/  IMAD.U32 R18, RZ, RZ, UR6 ;  /* 0x00000006ff127e24 */ /* 0x000fe2000f8e00ff */
[----:B------:R-:W-:Y:S01]  /*07c0*/  LOP3.LUT R176, R176, R0, RZ, 0x3c, !PT ;  /* 0x00000000b0b07212 */ /* 0x000fe200078e3cff */
[----:B------:R-:W-:Y:S01]  /*07d0*/  USHF.R.S32.HI UR6, URZ, 0x1f, UR46 ;  /* 0x0000001f3f067899 */ /* 0x000fe2000801142e */
[----:B------:R-:W-:Y:S02]  /*07e0*/  LOP3.LUT R3, R6, 0x8, R15, 0xf8, !PT ;  /* 0x0000000806037812 */ /* 0x000fe400078ef80f */
[----:B------:R-:W-:Y:S02]  /*07f0*/  R2P PR, R8, 0x6 ;  /* 0x0000000608007804 */ /* 0x000fe40000000000 */
[----:B------:R-:W-:Y:S01]  /*0800*/  SEL R193, R193, 0x10, !P0 ;  /* 0x00000010c1c17807 */ /* 0x000fe20004000000 */
[----:B------:R-:W-:Y:S01]  /*0810*/  IMAD.U32 R6, RZ, RZ, UR6 ;  /* 0x00000006ff067e24 */ /* 0x000fe2000f8e00ff */
[----:B------:R-:W-:Y:S01]  /*0820*/  @!UP5 UIMAD UR6, UR46, UR15, UR51 ;  /* 0x0000000f2e06d2a4 */ /* 0x000fe2000f8e0233 */
[----:B-1----:R-:W-:-:S04]  /*0830*/  LEA.HI R4, R7, R14, RZ, 0x6 ;  /* 0x0000000e07047211 */ /* 0x002fc800078f30ff */
[----:B------:R-:W-:-:S05]  /*0840*/  SHF.R.S32.HI R4, RZ, 0x6, R4 ;  /* 0x00000006ff047819 */ /* 0x000fca0000011404 */
[----:B------:R-:W-:Y:S01]  /*0850*/  IMAD R2, R4, 0x800, R5 ;  /* 0x0000080004027824 */ /* 0x000fe200078e0205 */
[----:B------:R-:W-:Y:S01]  /*0860*/  LOP3.LUT R5, R5, R3, R0, 0xf6, !PT ;  /* 0x0000000305057212 */ /* 0x000fe200078ef600 */
[----:B------:R-:W-:Y:S01]  /*0870*/  IMAD.U32 R3, RZ, RZ, UR13 ;  /* 0x0000000dff037e24 */ /* 0x000fe2000f8e00ff */
[----:B------:R-:W-:Y:S01]  /*0880*/  LOP3.LUT R0, R16, 0x7ffffffc, RZ, 0xc0, !PT ;  /* 0x7ffffffc10007812 */ /* 0x000fe200078ec0ff */
[----:B------:R-:W-:Y:S02]  /*0890*/  IMAD.IADD R176, R2, 0x1, R176 ;  /* 0x0000000102b07824 */ /* 0x000fe400078e02b0 */
[----:B------:R-:W-:Y:S01]  /*08a0*/  IMAD.U32 R2, RZ, RZ, UR7 ;  /* 0x00000007ff027e24 */ /* 0x000fe2000f8e00ff */
[----:B------:R-:W-:Y:S01]  /*08b0*/  UIMAD UR7, UR4, UR16, URZ ;  /* 0x00000010040772a4 */ /* 0x000fe2000f8e023f */
[----:B------:R-:W-:Y:S01]  /*08c0*/  LEA.HI R2, R7, R14, RZ, 0x7 ;  /* 0x0000000e07027211 */ /* 0x000fe200078f38ff */
[----:B------:R-:W-:Y:S01]  /*08d0*/  UIMAD UR4, UR5, UR46, URZ ;  /* 0x0000002e050472a4 */ /* 0x000fe2000f8e023f */
[----:B------:R-:W-:Y:S01]  /*08e0*/  IMAD.IADD R7, R14, 0x1, -R0 ;  /* 0x000000010e077824 */ /* 0x000fe200078e0a00 */
[----:B------:R1:W-:Y:S01]  /*08f0*/  STL [R1+0x14], R3 ;  /* 0x0000140301007387 */ /* 0x0003e20000100800 */
[----:B------:R-:W-:Y:S01]  /*0900*/  SHF.R.S32.HI R2, RZ, 0x7, R2 ;  /* 0x00000007ff027819 */ /* 0x000fe20000011402 */
[----:B------:R-:W-:-:S02]  /*0910*/  IMAD R250, R4, 0x200, R9 ;  /* 0x0000020004fa7824 */ /* 0x000fc400078e0209 */
[----:B------:R-:W-:Y:S01]  /*0920*/  IMAD.U32 R0, RZ, RZ, UR4 ;  /* 0x00000004ff007e24 */ /* 0x000fe2000f8e00ff */
[----:B------:R-:W-:Y:S01]  /*0930*/  USHF.R.S32.HI UR4, URZ, 0x1f, UR17 ;  /* 0x0000001f3f047899 */ /* 0x000fe20008011411 */
[----:B------:R-:W-:Y:S02]  /*0940*/  IMAD.SHL.U32 R4, R4, 0x20, RZ ;  /* 0x0000002004047824 */ /* 0x000fe400078e00ff */
[----:B------:R-:W-:Y:S02]  /*0950*/  IMAD.SHL.U32 R7, R7, 0x2, RZ ;  /* 0x0000000207077824 */ /* 0x000fe400078e00ff */
[----:B------:R-:W-:Y:S01]  /*0960*/  IMAD.SHL.U32 R176, R176, 0x2, RZ ;  /* 0x00000002b0b07824 */ /* 0x000fe200078e00ff */
[----:B------:R-:W-:Y:S01]  /*0970*/  LOP3.LUT R242, R4, 0x6, R242, 0xf8, !PT ;  /* 0x0000000604f27812 */ /* 0x000fe200078ef8f2 */
        /* <DEDUP_REMOVED lines=9> */
[----:B------:R-:W-:-:S04]  /*0a10*/  LOP3.LUT R0, R0, 0x1c0, RZ, 0xc0, !PT ;  /* 0x000001c000007812 */ /* 0x000fc800078ec0ff */
[----:B------:R-:W-:Y:S02]  /*0a20*/  SHF.R.U32.HI R6, RZ, 0x3, R0 ;  /* 0x00000003ff067819 */ /* 0x000fe40000011600 */
[----:B------:R-:W-:Y:S01]  /*0a30*/  LOP3.LUT R4, R0, 0x20, R4, 0xf8, !PT ;  /* 0x0000002000047812 */ /* 0x000fe200078ef804 */
[----:B-1----:R-:W-:-:S05]  /*0a40*/  IMAD.SHL.U32 R3, R2, 0x8, RZ ;  /* 0x0000000802037824 */ /* 0x002fca00078e00ff */
[----:B------:R-:W-:-:S04]  /*0a50*/  LOP3.LUT R3, R3, 0x8, RZ, 0xc0, !PT ;  /* 0x0000000803037812 */ /* 0x000fc800078ec0ff */
        /* <DEDUP_REMOVED lines=37> */
[C---:B------:R-:W-:Y:S01]  /*0cb0*/  @P2 IADD3 R246, R243.reuse, -0x40, RZ ;  /* 0xffffffc0f3f62810 */ /* 0x040fe20007ffe0ff */
        /* <DEDUP_REMOVED lines=11> */
[C---:B------:R-:W-:Y:S02]  /*0d70*/  IMAD.IADD R248, R4.reuse, 0x1, R243 ;  /* 0x0000000104f87824 */ /* 0x040fe400078e02f3 */
[----:B------:R-:W-:Y:S02]  /*0d80*/  IMAD.IADD R193, R193, 0x1, R194 ;  /* 0x00000001c1c17824 */ /* 0x000fe400078e02c2 */
[----:B------:R-:W-:Y:S01]  /*0d90*/  IMAD.IADD R247, R4, 0x1, R246 ;  /* 0x0000000104f77824 */ /* 0x000fe200078e02f6 */
[----:B-1----:R-:W-:-:S04]  /*0da0*/  IADD3 R2, R237, -0x40, RZ ;  /* 0xffffffc0ed027810 */ /* 0x002fc80007ffe0ff */
[----:B------:R-:W-:Y:S01]  /*0db0*/  SHF.R.S32.HI R3, RZ, 0x1f, R2 ;  /* 0x0000001fff037819 */ /* 0x000fe20000011402 */
[----:B------:R-:W-:-:S03]  /*0dc0*/  IMAD.SHL.U32 R240, R2, 0x4, RZ ;  /* 0x0000000402f07824 */ /* 0x000fc600078e00ff */
[----:B------:R-:W-:Y:S01]  /*0dd0*/  SHF.L.U64.HI R241, R2, 0x2, R3 ;  /* 0x0000000202f17819 */ /* 0x000fe20000010203 */
[----:B------:R-:W-:Y:S02]  /*0de0*/  IMAD.SHL.U32 R3, R5, 0x2, RZ ;  /* 0x0000000205037824 */ /* 0x000fe400078e00ff */
.L_x_1444:
        /* <DEDUP_REMOVED lines=27> */
[----:B------:R-:W-:Y:S02]  /*0fa0*/  MOV R4, UR6 ;  /* 0x0000000600047c02 */ /* 0x000fe40008000f00 */
        /* <DEDUP_REMOVED lines=25> */
.L_x_1398:
        /* <DEDUP_REMOVED lines=67> */
.L_x_1400:
        /* <DEDUP_REMOVED lines=18> */
.L_x_1401:
        /* <DEDUP_REMOVED lines=84> */
.L_x_1402:
[----:B------:R-:W2:Y:S02]  /*1bd0*/  LDL R0, [R1+0x10] ;  /* 0x0000100001007983 */ /* 0x000ea40000100800 */
[----:B--2---:R1:W2:Y:S01]  /*1be0*/  R2UR UR11, R0 ;  /* 0x00000000000b73c2 */ /* 0x0042a200000e0000 */
[----:B------:R-:W-:-:S07]  /*1bf0*/  DEPBAR.LE SB1, 0x0, {2} ;  /* 0x000090040000791a */ /* 0x000fce0000000000 */
.L_x_1403:
[----:B------:R-:W2:Y:S04]  /*1c00*/  LDL R2, [R1+0x1c] ;  /* 0x00001c0001027983 */ /* 0x000ea80000100800 */
[----:B------:R-:W3:Y:S01]  /*1c10*/  LDL R0, [R1] ;  /* 0x0000000001007983 */ /* 0x000ee20000100800 */
[----:B------:R-:W-:Y:S01]  /*1c20*/  USHF.R.S32.HI UR4, URZ, 0x1f, UR60 ;  /* 0x0000001f3f047899 */ /* 0x000fe2000801143c */
[----:B------:R-:W-:Y:S01]  /*1c30*/  SHF.R.S32.HI R24, RZ, 0x1f, R236 ;  /* 0x0000001fff187819 */ /* 0x000fe200000114ec */
[----:B------:R-:W-:Y:S01]  /*1c40*/  IMAD.U32 R8, RZ, RZ, UR6 ;  /* 0x00000006ff087e24 */ /* 0x000fe2000f8e00ff */
[----:B------:R-:W1:Y:S01]  /*1c50*/  S2R R25, SR_TID.X ;  /* 0x0000000000197919 */ /* 0x000e620000002100 */
[----:B------:R-:W-:Y:S01]  /*1c60*/  SHF.R.S32.HI R245, RZ, 0x1f, R244 ;  /* 0x0000001ffff57819 */ /* 0x000fe200000114f4 */
        /* <DEDUP_REMOVED lines=14> */
[----:B------:R-:W-:Y:S02]  /*1d50*/  UIMAD UR4, UR35, UR12, URZ ;  /* 0x0000000c230472a4 */ /* 0x000fe4000f8e023f */
[----:B------:R-:W-:Y:S01]  /*1d60*/  ULDC.64 UR14, c[0x0][0x200] ;  /* 0x00008000000e7ab9 */ /* 0x000fe20000000a00 */
[----:B------:R-:W-:Y:S01]  /*1d70*/  IMAD R2, R2, c[0x0][0x190], RZ ;  /* 0x0000640002027a24 */ /* 0x000fe200078e02ff */
[----:B------:R-:W-:Y:S01]  /*1d80*/  UIMAD UR36, UR51, UR13, UR4 ;  /* 0x0000000d332472a4 */ /* 0x000fe2000f8e0204 */
[----:B------:R-:W-:-:S02]  /*1d90*/  IADD3 R6, P0, R4, UR54, RZ ;  /* 0x0000003604067c10 */ /* 0x000fc4000ff1e0ff */
[----:B------:R-:W-:Y:S01]  /*1da0*/  ULDC.64 UR12, c[0x0][0x378] ;  /* 0x0000de00000c7ab9 */ /* 0x000fe20000000a00 */
[----:B------:R-:W-:Y:S01]  /*1db0*/  IMAD R0, R0, c[0x0][0x194], R2 ;  /* 0x0000650000007a24 */ /* 0x000fe200078e0202 */
[----:B------:R-:W-:Y:S01]  /*1dc0*/  UIMAD UR4, UR35, UR12, URZ ;  /* 0x0000000c230472a4 */ /* 0x000fe2000f8e023f */
[----:B------:R-:W-:-:S03]  /*1dd0*/  LEA.HI R2, R26, R25, RZ, 0x5 ;  /* 0x000000191a027211 */ /* 0x000fc600078f28ff */
[----:B------:R-:W-:Y:S01]  /*1de0*/  UIMAD UR35, UR51, UR13, UR4 ;  /* 0x0000000d332372a4 */ /* 0x000fe2000f8e0204 */
[----:B------:R-:W-:Y:S02]  /*1df0*/  IADD3.X R7, R5, UR50, R0, P0, !PT ;  /* 0x0000003205077c10 */ /* 0x000fe400087fe400 */
[----:B------:R-:W-:Y:S01]  /*1e00*/  ULDC.64 UR12, c[0x0][0x370] ;  /* 0x0000dc00000c7ab9 */ /* 0x000fe20000000a00 */
[----:B------:R-:W-:Y:S01]  /*1e10*/  IADD3 R4, P0, R244, UR40, RZ ;  /* 0x00000028f4047c10 */ /* 0x000fe2000ff1e0ff */
[----:B------:R-:W-:Y:S01]  /*1e20*/  UIMAD UR4, UR41, UR12, URZ ;  /* 0x0000000c290472a4 */ /* 0x000fe2000f8e023f */
[----:B------:R-:W-:Y:S01]  /*1e30*/  LOP3.LUT R0, R2, 0xffffffe0, RZ, 0xc0, !PT ;  /* 0xffffffe002007812 */ /* 0x000fe200078ec0ff */
[----:B------:R-:W-:Y:S01]  /*1e40*/  UIADD3 UR12, UR6, UR7, URZ ;  /* 0x00000007060c7290 */ /* 0x000fe2000fffe03f */
[----:B------:R-:W-:Y:S01]  /*1e50*/  SHF.R.S32.HI R2, RZ, 0x5, R2 ;  /* 0x00000005ff027819 */ /* 0x000fe20000011402 */
[----:B------:R-:W-:Y:S01]  /*1e60*/  UIADD3 UR7, UR6, UR11, URZ ;  /* 0x0000000b06077290 */ /* 0x000fe2000fffe03f */
[----:B------:R-:W-:Y:S01]  /*1e70*/  IADD3.X R5, R245, UR43, RZ, P0, !PT ;  /* 0x0000002bf5057c10 */ /* 0x000fe200087fe4ff */
[----:B------:R-:W-:Y:S01]  /*1e80*/  UIMAD UR34, UR6, UR13, UR4 ;  /* 0x0000000d062272a4 */ /* 0x000fe2000f8e0204 */
[----:B------:R-:W-:Y:S01]  /*1e90*/  IMAD.IADD R0, R25, 0x1, -R0 ;  /* 0x0000000119007824 */ /* 0x000fe200078e0a00 */
[----:B------:R-:W-:-:S02]  /*1ea0*/  ULDC.64 UR40, c[0x0][0x3c8] ;  /* 0x0000f20000287ab9 */ /* 0x000fc40000000a00 */
[----:B------:R-:W-:Y:S01]  /*1eb0*/  UIADD3 UR4, -UR5, UR10, UR17 ;  /* 0x0000000a05047290 */ /* 0x000fe2000fffe111 */
[----:B------:R-:W-:Y:S01]  /*1ec0*/  IMAD R0, R2, UR61, R0 ;  /* 0x0000003d02007c24 */ /* 0x000fe2000f8e0200 */
[----:B------:R-:W-:Y:S01]  /*1ed0*/  UIMAD.WIDE UR12, UR12, UR18, UR14 ;  /* 0x000000120c0c72a5 */ /* 0x000fe2000f8e020e */
[----:B------:R-:W-:Y:S01]  /*1ee0*/  IMAD.WIDE.U32 R4, R8, c[0x0][0x370], R4 ;  /* 0x0000dc0008047a25 */ /* 0x000fe200078e0004 */
[----:B------:R-:W-:Y:S02]  /*1ef0*/  UIMAD.WIDE UR6, UR7, UR18, UR40 ;  /* 0x00000012070672a5 */ /* 0x000fe4000f8e0228 */
[C---:B------:R-:W-:Y:S01]  /*1f00*/  IADD3 R2, P0, R0.reuse, UR42, RZ ;  /* 0x0000002a00027c10 */ /* 0x040fe2000ff1e0ff */
        /* <DEDUP_REMOVED lines=9> */
[----:B------:R-:W-:Y:S01]  /*1fa0*/  UMOV UR14, UR12 ;  /* 0x0000000c000e7c82 */ /* 0x000fe20008000000 */
[----:B------:R-:W-:Y:S01]  /*1fb0*/  LEA.HI.X R188, R2, c[0x0][0x354], R188, 0x2, P2 ;  /* 0x0000d50002bc7a11 */ /* 0x000fe200010f14bc */
[----:B------:R-:W-:Y:S01]  /*1fc0*/  ULEA.HI UR18, UR18, UR4, URZ, 0x6 ;  /* 0x0000000412127291 */ /* 0x000fe2000f8f303f */
[----:B------:R-:W-:Y:S01]  /*1fd0*/  IMAD.WIDE.U32 R6, R0, c[0x0][0x1a8], R6 ;  /* 0x00006a0000067a25 */ /* 0x000fe200078e0006 */
[----:B------:R-:W-:Y:S01]  /*1fe0*/  IADD3 R5, R5, UR35, RZ ;  /* 0x0000002305057c10 */ /* 0x000fe2000fffe0ff */
[----:B------:R-:W-:-:S02]  /*1ff0*/  UMOV UR15, UR7 ;  /* 0x00000007000f7c82 */ /* 0x000fc40008000000 */
[----:B------:R-:W-:Y:S01]  /*2000*/  USHF.R.S32.HI UR18, URZ, 0x6, UR18 ;  /* 0x000000063f127899 */ /* 0x000fe20008011412 */
[----:B------:R-:W-:Y:S01]  /*2010*/  IMAD R0, R24, c[0x0][0x370], RZ ;  /* 0x0000dc0018007a24 */ /* 0x000fe200078e02ff */
[----:B------:R-:W-:Y:S01]  /*2020*/  IADD3 R7, R7, UR36, RZ ;  /* 0x0000002407077c10 */ /* 0x000fe2000fffe0ff */
[----:B------:R-:W-:Y:S01]  /*2030*/  IMAD.WIDE.U32 R4, R236, c[0x0][0x370], R4 ;  /* 0x0000dc00ec047a25 */ /* 0x000fe200078e0004 */
[----:B------:R-:W-:Y:S01]  /*2040*/  UISETP.LT.AND UP1, UPT, URZ, UR18, UPT ;  /* 0x000000123f00728c */ /* 0x000fe2000bf21270 */
[----:B------:R-:W-:Y:S01]  /*2050*/  LEA R200, P4, R6, c[0x0][0x160], 0x1 ;  /* 0x0000580006c87a11 */ /* 0x000fe200078808ff */
[----:B------:R-:W-:Y:S01]  /*2060*/  UIADD3 UR6, UR44, -0x1, URZ ;  /* 0xffffffff2c067890 */ /* 0x000fe2000fffe03f */
        /* <DEDUP_REMOVED lines=8> */
[----:B------:R-:W-:Y:S05]  /*20f0*/  @P0 BRA `(.L_x_1404) ;  /* 0x00000b1000000947 */ /* 0x000fea0003800000 */
        /* <DEDUP_REMOVED lines=18> */
.L_x_1405:
        /* <DEDUP_REMOVED lines=16> */
.L_x_1406:
[----:B------:R-:W-:Y:S01]  /*2320*/  ULDC.64 UR10, c[0x0][0x3a0] ;  /* 0x0000e800000a7ab9 */ /* 0x000fe20000000a00 */
[----:B------:R-:W-:Y:S01]  /*2330*/  IMAD.U32 R4, RZ, RZ, UR17 ;  /* 0x00000011ff047e24 */ /* 0x000fe2000f8e00ff */
[----:B------:R-:W-:Y:S01]  /*2340*/  UIMAD UR7, UR39, UR10, URZ ;  /* 0x0000000a270772a4 */ /* 0x000fe2000f8e023f */
[----:B------:R-:W-:Y:S01]  /*2350*/  BSSY B0, `(.L_x_1407) ;  /* 0x0000019000007945 */ /* 0x000fe20003800000 */
[----:B------:R-:W-:Y:S01]  /*2360*/  UIMAD UR5, UR33, -0x80, UR5 ;  /* 0xffffff80210578a4 */ /* 0x000fe2000f8e0205 */
[----:B------:R-:W-:Y:S01]  /*2370*/  IMAD.WIDE.U32 R4, R4, c[0x0][0x3a0], R244 ;  /* 0x0000e80004047a25 */ /* 0x000fe200078e00f4 */
[----:B------:R-:W-:Y:S02]  /*2380*/  UIMAD UR7, UR17, UR11, UR7 ;  /* 0x0000000b110772a4 */ /* 0x000fe4000f8e0207 */
[----:B------:R-:W-:Y:S02]  /*2390*/  USHF.R.S32.HI UR12, URZ, 0x1f, UR51 ;  /* 0x0000001f3f0c7899 */ /* 0x000fe40008011433 */
[----:B------:R-:W-:Y:S01]  /*23a0*/  IADD3 R4, P0, R4, UR13, RZ ;  /* 0x0000000d04047c10 */ /* 0x000fe2000ff1e0ff */
[----:B------:R-:W-:Y:S01]  /*23b0*/  ULDC.64 UR10, c[0x0][0x3b8] ;  /* 0x0000ee00000a7ab9 */ /* 0x000fe20000000a00 */
[----:B------:R-:W-:Y:S01]  /*23c0*/  MOV R0, UR7 ;  /* 0x0000000700007c02 */ /* 0x000fe20008000f00 */
[----:B------:R-:W-:Y:S01]  /*23d0*/  UIMAD UR7, UR12, UR10, URZ ;  /* 0x0000000a0c0772a4 */ /* 0x000fe2000f8e023f */
[----:B------:R-:W-:-:S02]  /*23e0*/  ISETP.GE.AND P3, PT, R236, UR5, PT ;  /* 0x00000005ec007c0c */ /* 0x000fc4000bf66270 */
        /* <DEDUP_REMOVED lines=15> */
.L_x_1408:
[----:B------:R-:W-:Y:S05]  /*24e0*/  BSYNC B0 ;  /* 0x0000000000007941 */ /* 0x000fea0003800000 */
.L_x_1407:
        /* <DEDUP_REMOVED lines=15> */
.L_x_1410:
[----:B------:R-:W-:Y:S05]  /*25e0*/  BSYNC B0 ;  /* 0x0000000000007941 */ /* 0x000fea0003800000 */
.L_x_1409:
        /* <DEDUP_REMOVED lines=15> */
.L_x_1412:
[----:B------:R-:W-:Y:S05]  /*26e0*/  BSYNC B0 ;  /* 0x0000000000007941 */ /* 0x000fea0003800000 */
.L_x_1411:
        /* <DEDUP_REMOVED lines=14> */
.L_x_1414:
[----:B------:R-:W-:Y:S05]  /*27d0*/  BSYNC B0 ;  /* 0x0000000000007941 */ /* 0x000fea0003800000 */
.L_x_1413:
        /* <DEDUP_REMOVED lines=26> */
.L_x_1416:
[----:B------:R-:W-:Y:S05]  /*2980*/  BSYNC B0 ;  /* 0x0000000000007941 */ /* 0x000fea0003800000 */
.L_x_1415:
        /* <DEDUP_REMOVED lines=13> */
.L_x_1418:
[----:B------:R-:W-:Y:S05]  /*2a60*/  BSYNC B0 ;  /* 0x0000000000007941 */ /* 0x000fea0003800000 */
.L_x_1417:
        /* <DEDUP_REMOVED lines=13> */
.L_x_1420:
[----:B------:R-:W-:Y:S05]  /*2b40*/  BSYNC B0 ;  /* 0x0000000000007941 */ /* 0x000fea0003800000 */
.L_x_1419:
        /* <DEDUP_REMOVED lines=12> */
.L_x_1404:
[----:B------:R-:W-:Y:S01]  /*2c10*/  ULDC.64 UR36, c[0x0][0x1a0] ;  /* 0x0000680000247ab9 */ /* 0x000fe20000000a00 */
[----:B------:R-:W-:Y:S01]  /*2c20*/  IMAD.U32 R4, RZ, RZ, UR17 ;  /* 0x00000011ff047e24 */ /* 0x000fe2000f8e00ff */
[----:B------:R-:W-:Y:S01]  /*2c30*/  UIMAD UR36, UR39, UR36, URZ ;  /* 0x00000024272472a4 */ /* 0x000fe2000f8e023f */
[----:B------:R-:W-:Y:S01]  /*2c40*/  IMAD.U32 R6, RZ, RZ, UR17 ;  /* 0x00000011ff067e24 */ /* 0x000fe2000f8e00ff */
[----:B------:R-:W-:Y:S01]  /*2c50*/  ULDC.64 UR34, c[0x0][0x198] ;  /* 0x0000660000227ab9 */ /* 0x000fe20000000a00 */
[--C-:B------:R-:W-:Y:S01]  /*2c60*/  IMAD.WIDE.U32 R4, R4, c[0x0][0x1a0], R244.reuse ;  /* 0x0000680004047a25 */ /* 0x100fe200078e00f4 */
[----:B------:R-:W-:Y:S01]  /*2c70*/  UIMAD UR4, UR39, UR34, URZ ;  /* 0x00000022270472a4 */ /* 0x000fe2000f8e023f */
[----:B------:R-:W-:Y:S01]  /*2c80*/  IADD3 R23, R236, 0x20, RZ ;  /* 0x00000020ec177810 */ /* 0x000fe20007ffe0ff */
[----:B------:R-:W-:Y:S01]  /*2c90*/  UIMAD UR37, UR17, UR37, UR36 ;  /* 0x00000025112572a4 */ /* 0x000fe2000f8e0224 */
[----:B------:R-:W-:Y:S01]  /*2ca0*/  IMAD.WIDE.U32 R6, R6, c[0x0][0x198], R244 ;  /* 0x0000660006067a25 */ /* 0x000fe200078e00f4 */
[----:B------:R-:W-:Y:S01]  /*2cb0*/  UIMAD UR4, UR17, UR35, UR4 ;  /* 0x00000023110472a4 */ /* 0x000fe2000f8e0204 */
[----:B------:R-:W-:-:S02]  /*2cc0*/  IADD3 R4, P1, R4, UR45, RZ ;  /* 0x0000002d04047c10 */ /* 0x000fc4000ff3e0ff */
[----:B------:R-:W-:Y:S01]  /*2cd0*/  MOV R128, 0x40 ;  /* 0x0000004000807802 */ /* 0x000fe20000000f00 */
[----:B------:R-:W-:Y:S01]  /*2ce0*/  IMAD.U32 R2, RZ, RZ, UR37 ;  /* 0x00000025ff027e24 */ /* 0x000fe2000f8e00ff */
[----:B------:R-:W-:Y:S01]  /*2cf0*/  IADD3 R20, P0, R6, UR48, RZ ;  /* 0x0000003006147c10 */ /* 0x000fe2000ff1e0ff */
[----:B------:R-:W-:Y:S01]  /*2d00*/  IMAD.U32 R0, RZ, RZ, UR4 ;  /* 0x00000004ff007e24 */ /* 0x000fe2000f8e00ff */
[----:B------:R-:W-:Y:S01]  /*2d10*/  UIMAD UR4, UR33, -0x80, UR5 ;  /* 0xffffff80210478a4 */ /* 0x000fe2000f8e0205 */
[----:B------:R-:W-:Y:S01]  /*2d20*/  IMAD.MOV.U32 R233, RZ, RZ, 0x7f800000 ;  /* 0x7f800000ffe97424 */ /* 0x000fe200078e00ff */
[----:B------:R-:W-:Y:S01]  /*2d30*/  IADD3.X R5, R5, UR47, R2, P1, !PT ;  /* 0x0000002f05057c10 */ /* 0x000fe20008ffe402 */
[----:B------:R-:W-:Y:S01]  /*2d40*/  IMAD.MOV.U32 R234, RZ, RZ, 0x7f800000 ;  /* 0x7f800000ffea7424 */ /* 0x000fe200078e00ff */
[----:B------:R-:W-:Y:S01]  /*2d50*/  IADD3 R2, R236, 0x40, RZ ;  /* 0x00000040ec027810 */ /* 0x000fe20007ffe0ff */
[----:B------:R-:W-:Y:S01]  /*2d60*/  IMAD.MOV.U32 R231, RZ, RZ, 0x7f800000 ;  /* 0x7f800000ffe77424 */ /* 0x000fe200078e00ff */
[----:B------:R-:W-:Y:S01]  /*2d70*/  ISETP.GE.AND P4, PT, R23, UR4, PT ;  /* 0x0000000417007c0c */ /* 0x000fe2000bf86270 */
[----:B------:R-:W-:Y:S01]  /*2d80*/  IMAD.WIDE.U32 R4, R12, c[0x0][0x1b8], R4 ;  /* 0x00006e000c047a25 */ /* 0x000fe200078e0004 */
[----:B------:R-:W-:-:S02]  /*2d90*/  ISETP.GE.AND P3, PT, R2, UR4, PT ;  /* 0x0000000402007c0c */ /* 0x000fc4000bf66270 */
[C---:B------:R-:W-:Y:S01]  /*2da0*/  ISETP.GE.AND P5, PT, R236.reuse, UR4, PT ;  /* 0x00000004ec007c0c */ /* 0x040fe2000bfa6270 */
[----:B------:R-:W-:Y:S01]  /*2db0*/  IMAD.MOV.U32 R232, RZ, RZ, 0x7f800000 ;  /* 0x7f800000ffe87424 */ /* 0x000fe200078e00ff */
[----:B------:R-:W-:Y:S02]  /*2dc0*/  IADD3.X R21, R7, UR49, R0, P0, !PT ;  /* 0x0000003107157c10 */ /* 0x000fe400087fe400 */
[----:B------:R-:W-:-:S04]  /*2dd0*/  IADD3 R0, R236, 0x60, RZ ;  /* 0x00000060ec007810 */ /* 0x000fc80007ffe0ff */
[----:B------:R-:W-:Y:S01]  /*2de0*/  ISETP.GE.AND P2, PT, R0, UR4, PT ;  /* 0x0000000400007c0c */ /* 0x000fe2000bf46270 */
[----:B------:R-:W-:Y:S01]  /*2df0*/  IMAD R0, R22, c[0x0][0x1b8], RZ ;  /* 0x00006e0016007a24 */ /* 0x000fe200078e02ff */
[C---:B------:R-:W-:Y:S01]  /*2e00*/  @!P4 IADD3 R2, P1, R236.reuse, 0x20, RZ ;  /* 0x00000020ec02c810 */ /* 0x040fe20007f3e0ff */
[----:B------:R-:W-:Y:S01]  /*2e10*/  @!P4 IMAD.MOV.U32 R10, RZ, RZ, R4 ;  /* 0x000000ffff0ac224 */ /* 0x000fe200078e0004 */
[----:B------:R-:W-:Y:S01]  /*2e20*/  @!P3 IADD3 R13, P0, R236, 0x40, RZ ;  /* 0x00000040ec0db810 */ /* 0x000fe20007f1e0ff */
[----:B------:R-:W-:Y:S01]  /*2e30*/  IMAD R6, R12, c[0x0][0x1bc], R0 ;  /* 0x00006f000c067a24 */ /* 0x000fe200078e0200 */
[----:B------:R-:W-:Y:S01]  /*2e40*/  ULEA.HI UR4, UR6, UR6, URZ, 0x1 ;  /* 0x0000000606047291 */ /* 0x000fe2000f8f083f */
[----:B------:R-:W-:Y:S02]  /*2e50*/  @!P5 IMAD R8, R24, c[0x0][0x1a0], RZ ;  /* 0x000068001808da24 */ /* 0x000fe400078e02ff */
[--C-:B------:R-:W-:Y:S01]  /*2e60*/  @!P4 IMAD.X R0, RZ, RZ, R24.reuse, P1 ;  /* 0x000000ffff00c224 */ /* 0x100fe200008e0618 */
[----:B------:R-:W-:Y:S01]  /*2e70*/  ULOP3.LUT UR4, UR4, 0xfffffffe, URZ, 0xc0, !UPT ;  /* 0xfffffffe04047892 */ /* 0x000fe2000f8ec03f */
[----:B------:R-:W-:-:S02]  /*2e80*/  @!P3 IMAD.X R7, RZ, RZ, R24, P0 ;  /* 0x000000ffff07b224 */ /* 0x000fc400000e0618 */
[----:B------:R-:W-:Y:S01]  /*2e90*/  IMAD.IADD R5, R5, 0x1, R6 ;  /* 0x0000000105057824 */ /* 0x000fe200078e0206 */
[C---:B------:R-:W-:Y:S01]  /*2ea0*/  @!P2 IADD3 R15, P0, R236.reuse, 0x60, RZ ;  /* 0x00000060ec0fa810 */ /* 0x040fe20007f1e0ff */
[----:B------:R-:W-:Y:S01]  /*2eb0*/  @!P5 IMAD R9, R236, c[0x0][0x1a4], R8 ;  /* 0x00006900ec09da24 */ /* 0x000fe200078e0208 */
[----:B------:R-:W-:Y:S01]  /*2ec0*/  UIADD3 UR4, UR6, -UR4, URZ ;  /* 0x8000000406047290 */ /* 0x000fe2000fffe03f */
[----:B------:R-:W-:Y:S01]  /*2ed0*/  @!P4 IMAD R0, R0, c[0x0][0x1a0], RZ ;  /* 0x000068000000ca24 */ /* 0x000fe200078e02ff */
[----:B------:R-:W-:Y:S01]  /*2ee0*/  @!P4 MOV R11, R5 ;  /* 0x00000005000bc202 */ /* 0x000fe20000000f00 */
[----:B------:R-:W-:Y:S01]  /*2ef0*/  @!P3 IMAD R8, R7, c[0x0][0x1a0], RZ ;  /* 0x000068000708ba24 */ /* 0x000fe200078e02ff */
[----:B------:R-:W-:Y:S01]  /*2f00*/  UISETP.NE.AND UP0, UPT, UR4, 0x1, UPT ;  /* 0x000000010400788c */ /* 0x000fe2000bf05270 */
[----:B------:R-:W-:Y:S01]  /*2f10*/  @!P5 IMAD.WIDE.U32 R6, R236, c[0x0][0x1a0], R4 ;  /* 0x00006800ec06da25 */ /* 0x000fe200078e0004 */
[----:B------:R-:W-:-:S03]  /*2f20*/  UIMAD UR4, UR6, -0x40, UR10 ;  /* 0xffffffc0060478a4 */ /* 0x000fc6000f8e020a */
[C---:B------:R-:W-:Y:S02]  /*2f30*/  @!P4 IMAD R16, R2.reuse, c[0x0][0x1a4], R0 ;  /* 0x000069000210ca24 */ /* 0x040fe400078e0200 */
[----:B------:R-:W-:Y:S02]  /*2f40*/  @!P3 IMAD R14, R13, c[0x0][0x1a4], R8 ;  /* 0x000069000d0eba24 */ /* 0x000fe400078e0208 */
[----:B------:R-:W-:Y:S02]  /*2f50*/  @!P5 IMAD.IADD R0, R7, 0x1, R9 ;  /* 0x000000010700d824 */ /* 0x000fe400078e0209 */
[----:B------:R-:W-:Y:S02]  /*2f60*/  @!P3 IMAD.MOV.U32 R8, RZ, RZ, R4 ;  /* 0x000000ffff08b224 */ /* 0x000fe400078e0004 */
[----:B------:R-:W-:Y:S02]  /*2f70*/  @!P3 IMAD.MOV.U32 R9, RZ, RZ, R5 ;  /* 0x000000ffff09b224 */ /* 0x000fe400078e0005 */
[----:B------:R-:W-:-:S04]  /*2f80*/  @!P4 IMAD.WIDE.U32 R10, R2, c[0x0][0x1a0], R10 ;  /* 0x00006800020aca25 */ /* 0x000fc800078e000a */
[----:B------:R-:W-:Y:S01]  /*2f90*/  @!P2 IMAD.X R2, RZ, RZ, R24, P0 ;  /* 0x000000ffff02a224 */ /* 0x000fe200000e0618 */
[----:B------:R-:W-:Y:S01]  /*2fa0*/  @!P5 LEA R18, P0, R6, c[0x0][0x170], 0x1 ;  /* 0x00005c000612da11 */ /* 0x000fe200078008ff */
[----:B------:R-:W-:-:S03]  /*2fb0*/  @!P3 IMAD.WIDE.U32 R8, R13, c[0x0][0x1a0], R8 ;  /* 0x000068000d08ba25 */ /* 0x000fc600078e0008 */
[----:B------:R-:W-:Y:S01]  /*2fc0*/  @!P5 LEA.HI.X R19, R6, c[0x0][0x174], R0, 0x1, P0 ;  /* 0x00005d000613da11 */ /* 0x000fe200000f0c00 */
[----:B------:R-:W-:Y:S02]  /*2fd0*/  @!P2 IMAD R0, R2, c[0x0][0x1a0], RZ ;  /* 0x000068000200aa24 */ /* 0x000fe400078e02ff */
[----:B------:R-:W-:Y:S01]  /*2fe0*/  @!P3 IMAD.IADD R9, R9, 0x1, R14 ;  /* 0x000000010909b824 */ /* 0x000fe200078e020e */
[C---:B------:R-:W-:Y:S01]  /*2ff0*/  @!P3 LEA R14, P0, R8.reuse, c[0x0][0x170], 0x1 ;  /* 0x00005c00080eba11 */ /* 0x040fe200078008ff */
[C---:B------:R-:W-:Y:S02]  /*3000*/  @!P2 IMAD R2, R15.reuse, c[0x0][0x1a4], R0 ;  /* 0x000069000f02aa24 */ /* 0x040fe400078e0200 */
[----:B------:R-:W-:Y:S01]  /*3010*/  @!P2 IMAD.WIDE.U32 R6, R15, c[0x0][0x1a0], R4 ;  /* 0x000068000f06aa25 */ /* 0x000fe200078e0004 */
[----:B------:R-:W-:Y:S02]  /*3020*/  @!P3 LEA.HI.X R15, R8, c[0x0][0x174], R9, 0x1, P0 ;  /* 0x00005d00080fba11 */ /* 0x000fe400000f0c09 */
[----:B------:R-:W-:Y:S01]  /*3030*/  PLOP3.LUT P0, PT, PT, PT, UP6, 0x80, 0x0 ;  /* 0x000000000000781c */ /* 0x000fe20003f0f068 */
[----:B------:R-:W-:Y:S01]  /*3040*/  @!P4 IMAD.IADD R11, R11, 0x1, R16 ;  /* 0x000000010b0bc824 */ /* 0x000fe200078e0210 */
[----:B------:R-:W-:Y:S01]  /*3050*/  @!P4 LEA R16, P1, R10, c[0x0][0x170], 0x1 ;  /* 0x00005c000a10ca11 */ /* 0x000fe200078208ff */
[----:B------:R-:W-:Y:S01]  /*3060*/  IMAD R0, R22, c[0x0][0x1b0], RZ ;  /* 0x00006c0016007a24 */ /* 0x000fe200078e02ff */
[----:B------:R-:W-:Y:S01]  /*3070*/  @!P2 LEA R8, P6, R6, c[0x0][0x170], 0x1 ;  /* 0x00005c000608aa11 */ /* 0x000fe200078c08ff */
[----:B------:R-:W-:Y:S01]  /*3080*/  IMAD.WIDE.U32 R4, R12, c[0x0][0x1b0], R20 ;  /* 0x00006c000c047a25 */ /* 0x000fe200078e0014 */
[----:B------:R-:W-:-:S02]  /*3090*/  @!P4 LEA.HI.X R17, R10, c[0x0][0x174], R11, 0x1, P1 ;  /* 0x00005d000a11ca11 */ /* 0x000fc400008f0c0b */
[----:B------:R-:W-:Y:S01]  /*30a0*/  ISETP.GE.AND P1, PT, R23, UR4, PT ;  /* 0x0000000417007c0c */ /* 0x000fe2000bf26270 */
[----:B------:R-:W-:Y:S02]  /*30b0*/  IMAD R11, R12, c[0x0][0x1b4], R0 ;  /* 0x00006d000c0b7a24 */ /* 0x000fe400078e0200 */
[----:B------:R-:W-:Y:S01]  /*30c0*/  @!P2 IMAD.IADD R0, R7, 0x1, R2 ;  /* 0x000000010700a824 */ /* 0x000fe200078e0202 */
[----:B------:R-:W-:Y:S01]  /*30d0*/  IADD3 R2, R237, 0x8, RZ ;  /* 0x00000008ed027810 */ /* 0x000fe20007ffe0ff */
[----:B------:R-:W-:Y:S01]  /*30e0*/  @P0 BAR.SYNC.DEFER_BLOCKING 0x0 ;  /* 0x0000000000000b1d */ /* 0x000fe20000010000 */
[----:B------:R-:W-:Y:S02]  /*30f0*/  IMAD.WIDE.U32 R12, R128, c[0x0][0x370], RZ ;  /* 0x0000dc00800c7a25 */ /* 0x000fe400078e00ff */
[----:B------:R-:W-:Y:S02]  /*3100*/  @!P2 LEA.HI.X R9, R6, c[0x0][0x174], R0, 0x1, P6 ;  /* 0x00005d000609aa11 */ /* 0x000fe400030f0c00 */
[----:B------:R-:W-:Y:S01]  /*3110*/  @!P4 IADD3 R6, P0, R236, 0x20, RZ ;  /* 0x00000020ec06c810 */ /* 0x000fe20007f1e0ff */
[----:B------:R-:W-:-:S02]  /*3120*/  IMAD.WIDE.U32 R20, R128, c[0x0][0x190], RZ ;  /* 0x0000640080147a25 */ /* 0x000fc400078e00ff */
[----:B------:R-:W-:Y:S02]  /*3130*/  @!P1 IADD3 R10, P6, R198, R12, RZ ;  /* 0x0000000cc60a9210 */ /* 0x000fe40007fde0ff */
[----:B------:R-:W-:Y:S01]  /*3140*/  @!P4 IMAD.X R0, RZ, RZ, R24, P0 ;  /* 0x000000ffff00c224 */ /* 0x000fe200000e0618 */
[----:B------:R-:W-:Y:S01]  /*3150*/  @!P1 IADD3 R12, P0, R200, R20, RZ ;  /* 0x00000014c80c9210 */ /* 0x000fe20007f1e0ff */
[C---:B------:R-:W-:Y:S02]  /*3160*/  IMAD R22, R128.reuse, c[0x0][0x374], RZ ;  /* 0x0000dd0080167a24 */ /* 0x040fe400078e02ff */
[----:B------:R-:W-:Y:S02]  /*3170*/  IMAD R7, R128, c[0x0][0x194], RZ ;  /* 0x0000650080077a24 */ /* 0x000fe400078e02ff */
[----:B------:R-:W-:Y:S02]  /*3180*/  @!P4 IMAD R0, R0, c[0x0][0x198], RZ ;  /* 0x000066000000ca24 */ /* 0x000fe400078e02ff */
[----:B------:R-:W-:Y:S01]  /*3190*/  IMAD.IADD R5, R5, 0x1, R11 ;  /* 0x0000000105057824 */ /* 0x000fe200078e020b */
[----:B------:R-:W-:Y:S01]  /*31a0*/  @!P1 IADD3.X R11, R199, R13, R22, P6, !PT ;  /* 0x0000000dc70b9210 */ /* 0x000fe200037fe416 */
[C---:B------:R-:W-:Y:S01]  /*31b0*/  @!P4 IMAD R20, R6.reuse, c[0x0][0x19c], R0 ;  /* 0x000067000614ca24 */ /* 0x040fe200078e0200 */
[----:B------:R-:W-:Y:S01]  /*31c0*/  @!P1 IADD3.X R13, R201, R21, R7, P0, !PT ;  /* 0x00000015c90d9210 */ /* 0x000fe200007fe407 */
[----:B------:R-:W-:Y:S01]  /*31d0*/  @!P4 IMAD.WIDE.U32 R6, R6, c[0x0][0x198], R4 ;  /* 0x000066000606ca25 */ /* 0x000fe200078e0004 */
[----:B------:R-:W-:Y:S01]  /*31e0*/  IADD3 R0, R250, 0x1000, RZ ;  /* 0x00001000fa007810 */ /* 0x000fe20007ffe0ff */
[----:B------:R1:W-:Y:S01]  /*31f0*/  @P5 STS.128 [R235+0xa000], RZ ;  /* 0x00a000ffeb005388 */ /* 0x0003e20000000c00 */
[----:B------:R-:W-:-:S02]  /*3200*/  PLOP3.LUT P0, PT, PT, PT, UP0, 0x40, 0x0 ;  /* 0x000000000000781c */ /* 0x000fc40003f0e808 */
[----:B------:R-:W-:Y:S01]  /*3210*/  ISETP.GE.AND P6, PT, R2, UR4, PT ;  /* 0x0000000402007c0c */ /* 0x000fe2000bfc6270 */
[----:B------:R-:W-:Y:S01]  /*3220*/  @!PT LDS RZ, [RZ] ;  /* 0x00000000fffff984 */ /* 0x000fe20000000800 */
[----:B------:R-:W-:Y:S01]  /*3230*/  @!PT LDS RZ, [RZ] ;  /* 0x00000000fffff984 */ /* 0x000fe20000000800 */
[----:B------:R-:W-:Y:S01]  /*3240*/  @!PT LDS RZ, [RZ] ;  /* 0x00000000fffff984 */ /* 0x000fe20000000800 */
[----:B------:R1:W-:Y:S01]  /*3250*/  @!P5 LDGSTS.E.BYPASS.LTC128B.128 [R235+0xa000], [R18.64] ;  /* 0x0a00000012ebdfae */ /* 0x0003e2000b901d48 */
[----:B------:R-:W-:Y:S01]  /*3260*/  SEL R2, R0, R250, P0 ;  /* 0x000000fa00027207 */ /* 0x000fe20000000000 */
[----:B------:R-:W-:Y:S01]  /*3270*/  @!P5 IMAD R0, R24, c[0x0][0x198], RZ ;  /* 0x000066001800da24 */ /* 0x000fe200078e02ff */
[----:B------:R-:W-:Y:S01]  /*3280*/  ISETP.GE.AND P0, PT, R236, UR4, PT ;  /* 0x00000004ec007c0c */ /* 0x000fe2000bf06270 */
[----:B------:R1:W-:Y:S02]  /*3290*/  @P4 STS.128 [R235+0xb000], RZ ;  /* 0x00b000ffeb004388 */ /* 0x0003e40000000c00 */
[----:B------:R-:W-:Y:S01]  /*32a0*/  IMAD.SHL.U32 R208, R2, 0x2, RZ ;  /* 0x0000000202d07824 */ /* 0x000fe200078e00ff */
[----:B------:R-:W-:Y:S01]  /*32b0*/  @!P4 IADD3 R2, R7, R20, RZ ;  /* 0x000000140702c210 */ /* 0x000fe20007ffe0ff */
[----:B------:R-:W-:Y:S01]  /*32c0*/  @!PT LDS RZ, [RZ] ;  /* 0x00000000fffff984 */ /* 0x000fe20000000800 */
[----:B------:R-:W-:Y:S01]  /*32d0*/  @!PT LDS RZ, [RZ] ;  /* 0x00000000fffff984 */ /* 0x000fe20000000800 */
[----:B------:R-:W-:Y:S01]  /*32e0*/  @!PT LDS RZ, [RZ] ;  /* 0x00000000fffff984 */ /* 0x000fe20000000800 */
[----:B------:R1:W-:Y:S01]  /*32f0*/  @!P4 LDGSTS.E.BYPASS.LTC128B.128 [R235+0xb000], [R16.64] ;  /* 0x0b00000010ebcfae */ /* 0x0003e2000b901d48 */
[----:B------:R-:W-:-:S03]  /*3300*/  @!P5 IMAD R0, R236, c[0x0][0x19c], R0 ;  /* 0x00006700ec00da24 */ /* 0x000fc600078e0200 */
        /* <DEDUP_REMOVED lines=40> */
[----:B------:R1:W-:Y:S02]  /*3590*/  @P1 STS [R208+0x100c], RZ ;  /* 0x00100cffd0001388 */ /* 0x0003e40000000800 */
[----:B------:R-:W-:Y:S01]  /*35a0*/  @!P3 IMAD.X R7, RZ, RZ, R24, P0 ;  /* 0x000000ffff07b224 */ /* 0x000fe200000e0618 */
        /* <DEDUP_REMOVED lines=40> */
[----:B------:R-:W-:Y:S02]  /*3830*/  @!P2 LEA.HI.X R9, R4, c[0x0][0x16c], R2, 0x1, P4 ;  /* 0x00005b000409aa11 */ /* 0x000fe400020f0c02 */
[----:B------:R-:W-:Y:S01]  /*3840*/  SHF.R.S32.HI R2, RZ, 0x1f, R0 ;  /* 0x0000001fff027819 */ /* 0x000fe20000011400 */
[----:B------:R1:W-:Y:S01]  /*3850*/  @P2 STS.128 [R235+0x9000], RZ ;  /* 0x009000ffeb002388 */ /* 0x0003e20000000c00 */
[C---:B------:R-:W-:Y:S02]  /*3860*/  @!P1 LEA R6, P4, R0.reuse, UR14, 0x2 ;  /* 0x0000000e00069c11 */ /* 0x040fe4000f8810ff */
[C---:B------:R-:W-:Y:S01]  /*3870*/  SHF.L.U32 R4, R237.reuse, 0x2, RZ ;  /* 0x00000002ed047819 */ /* 0x040fe200000006ff */
[----:B------:R-:W-:Y:S01]  /*3880*/  @!PT LDS RZ, [RZ] ;  /* 0x00000000fffff984 */ /* 0x000fe20000000800 */
[----:B------:R-:W-:Y:S01]  /*3890*/  @!PT LDS RZ, [RZ] ;  /* 0x00000000fffff984 */ /* 0x000fe20000000800 */
[----:B------:R-:W-:Y:S01]  /*38a0*/  @!PT LDS RZ, [RZ] ;  /* 0x00000000fffff984 */ /* 0x000fe20000000800 */
[----:B------:R1:W-:Y:S01]  /*38b0*/  @!P2 LDGSTS.E.BYPASS.LTC128B.128 [R235+0x9000], [R8.64] ;  /* 0x0900000008ebafae */ /* 0x0003e2000b901d48 */
[----:B------:R-:W-:Y:S02]  /*38c0*/  @!P1 LEA.HI.X R7, R0, UR13, R2, 0x2, P4 ;  /* 0x0000000d00079c11 */ /* 0x000fe4000a0f1402 */
[----:B------:R-:W-:Y:S01]  /*38d0*/  SHF.L.U64.HI R0, R237, 0x2, R252 ;  /* 0x00000002ed007819 */ /* 0x000fe200000102fc */
[----:B------:R-:W0:Y:S01]  /*38e0*/  LDGDEPBAR ;  /* 0x00000000000079af */ /* 0x000e220000000000 */
[----:B------:R-:W-:-:S03]  /*38f0*/  IADD3 R4, P3, R4, UR14, RZ ;  /* 0x0000000e04047c10 */ /* 0x000fc6000ff7e0ff */
[----:B------:R1:W5:Y:S01]  /*3900*/  @!P1 LDG.E R232, [R6.64] ;  /* 0x0000000806e89981 */ /* 0x000362000c1e1900 */
[----:B------:R-:W-:-:S05]  /*3910*/  IADD3.X R5, R0, UR13, RZ, P3, !PT ;  /* 0x0000000d00057c10 */ /* 0x000fca0009ffe4ff */
[----:B------:R1:W5:Y:S04]  /*3920*/  @!P5 LDG.E R233, [R4.64] ;  /* 0x0000000804e9d981 */ /* 0x000368000c1e1900 */
[----:B------:R1:W5:Y:S04]  /*3930*/  @!P6 LDG.E R234, [R4.64+0x20] ;  /* 0x0000200804eae981 */ /* 0x000368000c1e1900 */
[----:B------:R1:W5:Y:S01]  /*3940*/  @!P0 LDG.E R231, [R4.64+0x80] ;  /* 0x0000800804e78981 */ /* 0x000362000c1e1900 */
[----:B------:R-:W-:-:S04]  /*3950*/  DEPBAR.LE SB0, 0x1 ;  /* 0x000080400000791a */ /* 0x000fc80000000000 */
[----:B------:R-:W-:Y:S01]  /*3960*/  BAR.SYNC.DEFER_BLOCKING 0x0 ;  /* 0x0000000000007b1d */ /* 0x000fe20000010000 */
[----:B------:R-:W-:-:S04]  /*3970*/  LEA.HI R0, R26, R25, RZ, 0x4 ;  /* 0x000000191a007211 */ /* 0x000fc800078f20ff */
[----:B------:R-:W-:-:S05]  /*3980*/  LOP3.LUT R0, R0, 0xfffffff0, RZ, 0xc0, !PT ;  /* 0xfffffff000007812 */ /* 0x000fca00078ec0ff */
[----:B------:R-:W-:-:S05]  /*3990*/  IMAD.IADD R0, R25, 0x1, -R0 ;  /* 0x0000000119007824 */ /* 0x000fca00078e0a00 */
[----:B------:R-:W-:Y:S01]  /*39a0*/  SHF.R.S32.HI R2, RZ, 0x1f, R0 ;  /* 0x0000001fff027819 */ /* 0x000fe20000011400 */
        /* <DEDUP_REMOVED lines=8> */
[----:B------:R-:W-:-:S04]  /*3a30*/  LEA.HI R2, R2, R0, RZ, 0x3 ;  /* 0x0000000002027211 */ /* 0x000fc800078f18ff */
[----:B------:R-:W-:-:S05]  /*3a40*/  LOP3.LUT R2, R2, 0xfffffff8, RZ, 0xc0, !PT ;  /* 0xfffffff802027812 */ /* 0x000fca00078ec0ff */
[----:B------:R-:W-:Y:S01]  /*3a50*/  IMAD.IADD R0, R0, 0x1, -R2 ;  /* 0x0000000100007824 */ /* 0x000fe200078e0a02 */
[----:B------:R-:W-:Y:S02]  /*3a60*/  IADD3 R2, R181, 0x1000, RZ ;  /* 0x00001000b5027810 */ /* 0x000fe40007ffe0ff */
[----:B------:R-:W-:Y:S02]  /*3a70*/  MOV R180, 0x20 ;  /* 0x0000002000b47802 */ /* 0x000fe40000000f00 */
[C---:B------:R-:W-:Y:S02]  /*3a80*/  LOP3.LUT P0, RZ, R0.reuse, 0x2, RZ, 0xc0, !PT ;  /* 0x0000000200ff7812 */ /* 0x040fe4000780c0ff */
[----:B------:R-:W-:Y:S02]  /*3a90*/  LOP3.LUT P1, RZ, R0, 0x4, RZ, 0xc0, !PT ;  /* 0x0000000400ff7812 */ /* 0x000fe4000782c0ff */
[----:B------:R-:W-:Y:S02]  /*3aa0*/  IADD3 R0, R182, 0x1000, RZ ;  /* 0x00001000b6007810 */ /* 0x000fe40007ffe0ff */
[----:B------:R-:W-:-:S02]  /*3ab0*/  PLOP3.LUT P3, PT, PT, PT, UP0, 0x40, 0x0 ;  /* 0x000000000000781c */ /* 0x000fc40003f6e808 */
[----:B------:R-:W-:Y:S01]  /*3ac0*/  PLOP3.LUT P2, PT, PT, PT, UP0, 0x40, 0x0 ;  /* 0x000000000000781c */ /* 0x000fe20003f4e808 */
[----:B------:R-:W-:Y:S01]  /*3ad0*/  UIADD3 UR4, UR17, UR10, URZ ;  /* 0x0000000a11047290 */ /* 0x000fe2000fffe03f */
[----:B------:R-:W-:Y:S02]  /*3ae0*/  SEL R2, R2, R181, P3 ;  /* 0x000000b502027207 */ /* 0x000fe40001800000 */
[----:B------:R-:W-:Y:S02]  /*3af0*/  SEL R0, R0, R182, P2 ;  /* 0x000000b600007207 */ /* 0x000fe40001000000 */
[----:B------:R-:W-:Y:S01]  /*3b00*/  SEL R180, R180, 0xffffffe0, !P0 ;  /* 0xffffffe0b4b47807 */ /* 0x000fe20004000000 */
[----:B------:R-:W-:Y:S01]  /*3b10*/  UIADD3 UR4, -UR5, 0x80, UR4 ;  /* 0x0000008005047890 */ /* 0x000fe2000fffe104 */
[----:B------:R-:W-:Y:S01]  /*3b20*/  IMAD R249, RZ, RZ, -UR60 ;  /* 0x8000003cfff97e24 */ /* 0x000fe2000f8e02ff */
        /* <DEDUP_REMOVED lines=35> */
[C---:B------:R-:W-:Y:S01]  /*3d60*/  SHF.L.U64.HI R239, R237.reuse, 0x2, R252 ;  /* 0x00000002edef7819 */ /* 0x040fe200000102fc */
[----:B------:R-:W-:Y:S01]  /*3d70*/  IMAD.SHL.U32 R238, R237, 0x4, RZ ;  /* 0x00000004edee7824 */ /* 0x000fe200078e00ff */
[----:B------:R-:W-:Y:S01]  /*3d80*/  ULDC UR7, c[0x0][0x2e8] ;  /* 0x0000ba0000077ab9 */ /* 0x000fe20000000800 */
[----:B------:R-:W-:Y:S01]  /*3d90*/  IMAD.IADD R175, R174, 0x1, R180 ;  /* 0x00000001aeaf7824 */ /* 0x000fe200078e02b4 */
[----:B------:R-:W-:-:S02]  /*3da0*/  UIADD3 UR34, UR4, -UR7, URZ ;  /* 0x8000000704227290 */ /* 0x000fc4000fffe03f */
[----:B------:R-:W-:Y:S02]  /*3db0*/  UIADD3 UR35, UR17, 0x80, URZ ;  /* 0x0000008011237890 */ /* 0x000fe4000fffe03f */
[----:B-1234-:R-:W-:Y:S02]  /*3dc0*/  ULDC UR12, c[0x0][0x2e4] ;  /* 0x0000b900000c7ab9 */ /* 0x01efe40000000800 */
.L_x_1426:
[----:B------:R-:W0:Y:S01]  /*3dd0*/  LDGDEPBAR ;  /* 0x00000000000079af */ /* 0x000e220000000000 */
[----:B------:R-:W-:Y:S01]  /*3de0*/  IADD3 R8, P0, R238, UR16, RZ ;  /* 0x00000010ee087c10 */ /* 0x000fe2000ff1e0ff */
[----:B------:R-:W-:Y:S01]  /*3df0*/  USHF.L.U32 UR4, UR6, 0x6, URZ ;  /* 0x0000000606047899 */ /* 0x000fe2000800063f */
[----:B------:R-:W-:Y:S01]  /*3e00*/  IADD3 R0, R173, R180, RZ ;  /* 0x000000b4ad007210 */ /* 0x000fe20007ffe0ff */
        /* <DEDUP_REMOVED lines=10> */
[----:B------:R-:W1:Y:S08]  /*3eb0*/  LDSM.16.M88.4 R16, [R176+0x6000] ;  /* 0x00600000b010783b */ /* 0x000e700000000200 */
[----:B------:R-:W2:Y:S08]  /*3ec0*/  LDSM.16.M88.4 R28, [R173+0x1000] ;  /* 0x00100000ad1c783b */ /* 0x000eb00000000200 */
[----:B-----5:R2:W5:Y:S04]  /*3ed0*/  LDG.E R185, [R8.64] ;  /* 0x0000000808b97981 */ /* 0x020568000c1e1900 */
[----:B------:R2:W5:Y:S04]  /*3ee0*/  LDG.E R186, [R8.64+0x20] ;  /* 0x0000200808ba7981 */ /* 0x000568000c1e1900 */
[----:B------:R2:W5:Y:S04]  /*3ef0*/  LDG.E R184, [R8.64+0x80] ;  /* 0x0000800808b87981 */ /* 0x000568000c1e1900 */
[----:B------:R2:W5:Y:S04]  /*3f00*/  LDG.E R183, [R8.64+0xa0] ;  /* 0x0000a00808b77981 */ /* 0x000568000c1e1900 */
[----:B------:R-:W3:Y:S01]  /*3f10*/  LDSM.16.M88.4 R100, [R176+0x6800] ;  /* 0x00680000b064783b */ /* 0x000ee20000000200 */
[-C--:B-1----:R-:W-:Y:S07]  /*3f20*/  HMMA.16816.F32.BF16 R4, R32, R16.reuse, RZ ;  /* 0x000000102004723c */ /* 0x082fee00000418ff */
[----:B------:R-:W-:Y:S08]  /*3f30*/  LDSM.16.M88.4 R104, [R0] ;  /* 0x000000000068783b */ /* 0x000ff00000000200 */
[----:B------:R-:W1:Y:S01]  /*3f40*/  LDSM.16.M88.4 R108, [R179+0x6000] ;  /* 0x00600000b36c783b */ /* 0x000e620000000200 */
[C---:B--2---:R-:W-:Y:S07]  /*3f50*/  HMMA.16816.F32.BF16 R8, R28.reuse, R16, RZ ;  /* 0x000000101c08723c */ /* 0x044fee00000418ff */
[----:B------:R2:W4:Y:S01]  /*3f60*/  LDSM.16.M88.4 R112, [R0+0x1000] ;  /* 0x001000000070783b */ /* 0x0005220000000200 */
[-C--:B------:R-:W-:Y:S07]  /*3f70*/  HMMA.16816.F32.BF16 R12, R28, R18.reuse, RZ ;  /* 0x000000121c0c723c */ /* 0x080fee00000418ff */
[----:B------:R-:W1:Y:S01]  /*3f80*/  LDSM.16.M88.4 R116, [R179+0x6800] ;  /* 0x00680000b374783b */ /* 0x000e620000000200 */
[C---:B------:R-:W-:Y:S07]  /*3f90*/  HMMA.16816.F32.BF16 R16, R32.reuse, R18, RZ ;  /* 0x000000122010723c */ /* 0x040fee00000418ff */
[----:B------:R-:W-:Y:S01]  /*3fa0*/  LDSM.16.M88.4 R120, [R2] ;  /* 0x000000000278783b */ /* 0x000fe20000000200 */
[-C--:B---3--:R-:W-:Y:S07]  /*3fb0*/  HMMA.16816.F32.BF16 R20, R32, R100.reuse, RZ ;  /* 0x000000642014723c */ /* 0x088fee00000418ff */
[----:B------:R-:W3:Y:S01]  /*3fc0*/  LDSM.16.M88.4 R124, [R177+0x6000] ;  /* 0x00600000b17c783b */ /* 0x000ee20000000200 */
[----:B--2---:R-:W-:Y:S01]  /*3fd0*/  IADD3 R0, R0, R128, RZ ;  /* 0x0000008000007210 */ /* 0x004fe20007ffe0ff */
[C---:B------:R-:W-:Y:S06]  /*3fe0*/  HMMA.16816.F32.BF16 R24, R28.reuse, R100, RZ ;  /* 0x000000641c18723c */ /* 0x040fec00000418ff */
[----:B------:R-:W-:Y:S02]  /*3ff0*/  LDSM.16.M88.4 R128, [R177+0x6800] ;  /* 0x00680000b180783b */ /* 0x000fe40000000200 */
[-C--:B------:R-:W-:Y:S06]  /*4000*/  HMMA.16816.F32.BF16 R28, R28, R102.reuse, RZ ;  /* 0x000000661c1c723c */ /* 0x080fec00000418ff */
[----:B------:R-:W-:Y:S02]  /*4010*/  LDSM.16.M88.4 R132, [R0] ;  /* 0x000000000084783b */ /* 0x000fe40000000200 */
[----:B------:R-:W-:Y:S06]  /*4020*/  HMMA.16816.F32.BF16 R32, R32, R102, RZ ;  /* 0x000000662020723c */ /* 0x000fec00000418ff */
[----:B------:R-:W2:Y:S02]  /*4030*/  LDSM.16.M88.4 R100, [R2+0x1000] ;  /* 0x001000000264783b */ /* 0x000ea40000000200 */
[-C--:B-1----:R-:W-:Y:S06]  /*4040*/  HMMA.16816.F32.BF16 R4, R104, R108.reuse, R4 ;  /* 0x0000006c6804723c */ /* 0x082fec0000041804 */
[----:B------:R-:W1:Y:S02]  /*4050*/  LDSM.16.M88.4 R136, [R178+0x6000] ;  /* 0x00600000b288783b */ /* 0x000e640000000200 */
[C---:B----4-:R-:W-:Y:S08]  /*4060*/  HMMA.16816.F32.BF16 R8, R112.reuse, R108, R8 ;  /* 0x0000006c7008723c */ /* 0x050ff00000041808 */
[-C--:B------:R-:W-:Y:S08]  /*4070*/  HMMA.16816.F32.BF16 R12, R112, R110.reuse, R12 ;  /* 0x0000006e700c723c */ /* 0x080ff0000004180c */
[C---:B------:R-:W-:Y:S08]  /*4080*/  HMMA.16816.F32.BF16 R16, R104.reuse, R110, R16 ;  /* 0x0000006e6810723c */ /* 0x040ff00000041810 */
[-C--:B------:R-:W-:Y:S08]  /*4090*/  HMMA.16816.F32.BF16 R20, R104, R116.reuse, R20 ;  /* 0x000000746814723c */ /* 0x080ff00000041814 */
[C---:B------:R-:W-:Y:S08]  /*40a0*/  HMMA.16816.F32.BF16 R24, R112.reuse, R116, R24 ;  /* 0x000000747018723c */ /* 0x040ff00000041818 */
[-C--:B------:R-:W-:Y:S08]  /*40b0*/  HMMA.16816.F32.BF16 R28, R112, R118.reuse, R28 ;  /* 0x00000076701c723c */ /* 0x080ff0000004181c */
[----:B------:R-:W-:Y:S01]  /*40c0*/  HMMA.16816.F32.BF16 R32, R104, R118, R32 ;  /* 0x000000766820723c */ /* 0x000fe20000041820 */
[----:B------:R-:W4:Y:S07]  /*40d0*/  LDSM.16.M88.4 R104, [R0+0x1000] ;  /* 0x001000000068783b */ /* 0x000f2e0000000200 */
[-C--:B---3--:R-:W-:Y:S08]  /*40e0*/  HMMA.16816.F32.BF16 R4, R120, R124.reuse, R4 ;  /* 0x0000007c7804723c */ /* 0x088ff00000041804 */
[C---:B--2---:R-:W-:Y:S08]  /*40f0*/  HMMA.16816.F32.BF16 R8, R100.reuse, R124, R8 ;  /* 0x0000007c6408723c */ /* 0x044ff00000041808 */
[-C--:B------:R-:W-:Y:S08]  /*4100*/  HMMA.16816.F32.BF16 R12, R100, R126.reuse, R12 ;  /* 0x0000007e640c723c */ /* 0x080ff0000004180c */
[C---:B------:R-:W-:Y:S08]  /*4110*/  HMMA.16816.F32.BF16 R16, R120.reuse, R126, R16 ;  /* 0x0000007e7810723c */ /* 0x040ff00000041810 */
[-C--:B------:R-:W-:Y:S08]  /*4120*/  HMMA.16816.F32.BF16 R20, R120, R128.reuse, R20 ;  /* 0x000000807814723c */ /* 0x080ff00000041814 */
[C---:B------:R-:W-:Y:S08]  /*4130*/  HMMA.16816.F32.BF16 R24, R100.reuse, R128, R24 ;  /* 0x000000806418723c */ /* 0x040ff00000041818 */
[-C--:B------:R-:W-:Y:S08]  /*4140*/  HMMA.16816.F32.BF16 R28, R100, R130.reuse, R28 ;  /* 0x00000082641c723c */ /* 0x080ff0000004181c */
[----:B------:R-:W-:Y:S08]  /*4150*/  HMMA.16816.F32.BF16 R32, R120, R130, R32 ;  /* 0x000000827820723c */ /* 0x000ff00000041820 */
[-C--:B-1----:R-:W-:Y:S08]  /*4160*/  HMMA.16816.F32.BF16 R4, R132, R136.reuse, R4 ;  /* 0x000000888404723c */ /* 0x082ff00000041804 */
[C---:B----4-:R-:W-:Y:S08]  /*4170*/  HMMA.16816.F32.BF16 R8, R104.reuse, R136, R8 ;  /* 0x000000886808723c */ /* 0x050ff00000041808 */
        /* <DEDUP_REMOVED lines=114> */
.L_x_1422:
        /* <DEDUP_REMOVED lines=129> */
.L_x_1423:
        /* <DEDUP_REMOVED lines=337> */
.L_x_1424:
        /* <DEDUP_REMOVED lines=102> */
.L_x_1425:
[----:B------:R-:W-:Y:S01]  /*6c20*/  LDSM.16.M88.4 R16, [R174] ;  /* 0x00000000ae10783b */ /* 0x000fe20000000200 */
[--C-:B------:R-:W-:Y:S01]  /*6c30*/  IMAD.IADD R2, R0, 0x1, R128.reuse ;  /* 0x0000000100027824 */ /* 0x100fe200078e0280 */
[C---:B------:R-:W-:Y:S01]  /*6c40*/  LEA R189, P0, R249.reuse, R210, 0x2 ;  /* 0x000000d2f9bd7211 */ /* 0x040fe200078010ff */
        /* <DEDUP_REMOVED lines=315> */
.L_x_1427:
        /* <DEDUP_REMOVED lines=17> */
.L_x_1428:
[----:B------:R-:W-:Y:S01]  /*8110*/  BAR.SYNC.DEFER_BLOCKING 0x0 ;  /* 0x0000000000007b1d */ /* 0x000fe20000010000 */
[----:B------:R-:W-:Y:S01]  /*8120*/  USHF.R.S32.HI UR4, URZ, 0x1f, UR17 ;  /* 0x0000001f3f047899 */ /* 0x000fe20008011411 */
[--C-:B-1----:R-:W-:Y:S01]  /*8130*/  SHF.R.S32.HI R7, RZ, 0x1f, R244.reuse ;  /* 0x0000001fff077819 */ /* 0x102fe200000114f4 */
[----:B------:R-:W-:Y:S01]  /*8140*/  IMAD.U32 R4, RZ, RZ, UR17 ;  /* 0x00000011ff047e24 */ /* 0x000fe2000f8e00ff */
[----:B------:R-:W-:Y:S01]  /*8150*/  UIMAD UR5, UR33, -0x80, UR5 ;  /* 0xffffff80210578a4 */ /* 0x000fe2000f8e0205 */
[----:B------:R-:W-:Y:S01]  /*8160*/  IMAD.MOV.U32 R6, RZ, RZ, R244 ;  /* 0x000000ffff067224 */ /* 0x000fe200078e00f4 */
[----:B------:R-:W-:Y:S01]  /*8170*/  ULDC.64 UR10, c[0x0][0x3a0] ;  /* 0x0000e800000a7ab9 */ /* 0x000fe20000000a00 */
[----:B------:R-:W-:Y:S01]  /*8180*/  BSSY B0, `(.L_x_1429) ;  /* 0x0000022000007945 */ /* 0x000fe20003800000 */
[----:B------:R-:W-:Y:S01]  /*8190*/  UIMAD UR10, UR4, UR10, URZ ;  /* 0x0000000a040a72a4 */ /* 0x000fe2000f8e023f */
[----:B------:R-:W-:Y:S01]  /*81a0*/  IMAD.WIDE.U32 R4, R4, c[0x0][0x3a0], R6 ;  /* 0x0000e80004047a25 */ /* 0x000fe200078e0006 */
[----:B------:R-:W-:Y:S01]  /*81b0*/  USHF.R.S32.HI UR12, URZ, 0x1f, UR51 ;  /* 0x0000001f3f0c7899 */ /* 0x000fe20008011433 */
[----:B------:R-:W-:Y:S01]  /*81c0*/  ISETP.GE.AND P4, PT, R236, UR5, PT ;  /* 0x00000005ec007c0c */ /* 0x000fe2000bf86270 */
[----:B------:R-:W-:Y:S01]  /*81d0*/  UIMAD UR10, UR17, UR11, UR10 ;  /* 0x0000000b110a72a4 */ /* 0x000fe2000f8e020a */
[----:B------:R-:W-:-:S02]  /*81e0*/  SHF.R.S32.HI R44, RZ, 0x1f, R236 ;  /* 0x0000001fff2c7819 */ /* 0x000fc400000114ec */
[----:B------:R-:W-:-:S03]  /*81f0*/  IADD3 R4, P0, R4, UR13, RZ ;  /* 0x0000000d04047c10 */ /* 0x000fc6000ff1e0ff */
[----:B------:R-:W-:Y:S01]  /*8200*/  IMAD.U32 R0, RZ, RZ, UR10 ;  /* 0x0000000aff007e24 */ /* 0x000fe2000f8e00ff */
[----:B------:R-:W-:Y:S02]  /*8210*/  ULDC.64 UR10, c[0x0][0x3b8] ;  /* 0x0000ee00000a7ab9 */ /* 0x000fe40000000a00 */
[----:B------:R-:W-:Y:S02]  /*8220*/  UIMAD UR10, UR12, UR10, URZ ;  /* 0x0000000a0c0a72a4 */ /* 0x000fe4000f8e023f */
[----:B------:R-:W-:Y:S01]  /*8230*/  IADD3.X R5, R5, UR14, R0, P0, !PT ;  /* 0x0000000e05057c10 */ /* 0x000fe200087fe400 */
[----:B------:R1:W2:Y:S01]  /*8240*/  LDS.128 R16, [R235+0x7000] ;  /* 0x00700000eb107984 */ /* 0x0002a20000000c00 */
[----:B------:R-:W-:Y:S01]  /*8250*/  IMAD.U32 R0, RZ, RZ, UR51 ;  /* 0x00000033ff007e24 */ /* 0x000fe2000f8e00ff */
[----:B------:R-:W-:Y:S02]  /*8260*/  UIMAD UR10, UR51, UR11, UR10 ;  /* 0x0000000b330a72a4 */ /* 0x000fe4000f8e020a */
        /* <DEDUP_REMOVED lines=19> */
.L_x_1430:
[----:B------:R-:W-:Y:S05]  /*83a0*/  BSYNC B0 ;  /* 0x0000000000007941 */ /* 0x000fea0003800000 */
.L_x_1429:
        /* <DEDUP_REMOVED lines=15> */
.L_x_1432:
[----:B------:R-:W-:Y:S05]  /*84a0*/  BSYNC B0 ;  /* 0x0000000000007941 */ /* 0x000fea0003800000 */
.L_x_1431:
        /* <DEDUP_REMOVED lines=15> */
.L_x_1434:
[----:B------:R-:W-:Y:S05]  /*85a0*/  BSYNC B0 ;  /* 0x0000000000007941 */ /* 0x000fea0003800000 */
.L_x_1433:
        /* <DEDUP_REMOVED lines=14> */
.L_x_1436:
[----:B------:R-:W-:Y:S05]  /*8690*/  BSYNC B0 ;  /* 0x0000000000007941 */ /* 0x000fea0003800000 */
.L_x_1435:
[----:B------:R-:W-:Y:S01]  /*86a0*/  ULDC.64 UR10, c[0x0][0x3a8] ;  /* 0x0000ea00000a7ab9 */ /* 0x000fe20000000a00 */
[----:B------:R-:W-:Y:S01]  /*86b0*/  IMAD.U32 R0, RZ, RZ, UR17 ;  /* 0x00000011ff007e24 */ /* 0x000fe2000f8e00ff */
[----:B------:R-:W-:Y:S01]  /*86c0*/  UIMAD UR4, UR4, UR10, URZ ;  /* 0x0000000a040472a4 */ /* 0x000fe2000f8e023f */
[----:B------:R-:W-:Y:S01]  /*86d0*/  BSSY B0, `(.L_x_1437) ;  /* 0x0000017000007945 */ /* 0x000fe20003800000 */
[----:B------:R-:W-:Y:S01]  /*86e0*/  USHF.R.S32.HI UR12, URZ, 0x1f, UR51 ;  /* 0x0000001f3f0c7899 */ /* 0x000fe20008011433 */
[----:B------:R-:W-:Y:S01]  /*86f0*/  IMAD.WIDE.U32 R6, R0, c[0x0][0x3a8], R6 ;  /* 0x0000ea0000067a25 */ /* 0x000fe200078e0006 */
[----:B------:R-:W-:-:S04]  /*8700*/  UIMAD UR4, UR17, UR11, UR4 ;  /* 0x0000000b110472a4 */ /* 0x000fc8000f8e0204 */
[----:B--2---:R-:W-:Y:S02]  /*8710*/  IADD3 R4, P0, R6, UR6, RZ ;  /* 0x0000000606047c10 */ /* 0x004fe4000ff1e0ff */
[----:B------:R-:W-:Y:S01]  /*8720*/  MOV R0, UR4 ;  /* 0x0000000400007c02 */ /* 0x000fe20008000f00 */
[----:B------:R-:W-:Y:S02]  /*8730*/  ULDC.64 UR4, c[0x0][0x3c0] ;  /* 0x0000f00000047ab9 */ /* 0x000fe40000000a00 */
[----:B------:R-:W-:Y:S01]  /*8740*/  UIMAD UR4, UR12, UR4, URZ ;  /* 0x000000040c0472a4 */ /* 0x000fe2000f8e023f */
[----:B------:R-:W-:Y:S01]  /*8750*/  IADD3.X R5, R7, UR7, R0, P0, !PT ;  /* 0x0000000707057c10 */ /* 0x000fe200087fe400 */
[----:B------:R-:W-:Y:S02]  /*8760*/  IMAD.U32 R0, RZ, RZ, UR51 ;  /* 0x00000033ff007e24 */ /* 0x000fe4000f8e00ff */
[----:B------:R-:W-:Y:S02]  /*8770*/  UIMAD UR4, UR51, UR5, UR4 ;  /* 0x00000005330472a4 */ /* 0x000fe4000f8e0204 */
        /* <DEDUP_REMOVED lines=12> */
.L_x_1438:
[----:B------:R-:W-:Y:S05]  /*8840*/  BSYNC B0 ;  /* 0x0000000000007941 */ /* 0x000fea0003800000 */
.L_x_1437:
        /* <DEDUP_REMOVED lines=13> */
.L_x_1440:
[----:B------:R-:W-:Y:S05]  /*8920*/  BSYNC B0 ;  /* 0x0000000000007941 */ /* 0x000fea0003800000 */
.L_x_1439:
        /* <DEDUP_REMOVED lines=13> */
.L_x_1442:
[----:B------:R-:W-:Y:S05]  /*8a00*/  BSYNC B0 ;  /* 0x0000000000007941 */ /* 0x000fea0003800000 */
.L_x_1441:
        /* <DEDUP_REMOVED lines=11> */
.L_x_1421:
[----:B------:R-:W-:Y:S05]  /*8ac0*/  BSYNC B1 ;  /* 0x0000000000017941 */ /* 0x000fea0003800000 */
.L_x_1399:
        /* <DEDUP_REMOVED lines=11> */
.L_x_1443:
[----:B------:R-:W-:Y:S05]  /*8b80*/  EXIT ;  /* 0x000000000000794d */ /* 0x000fea0003800000 */
.L_x_1445:
        /* <DEDUP_REMOVED lines=15> */
.L_x_2477:


//--------------------- .text._ZN5flash44flash_bwd_dq_dk_dv_loop_seqk_parallel_kernelI23Flash_bwd_kernel_traitsILi64ELi64ELi128ELi8ELi2ELi4ELi4ELb1ELb0EN7cutlass10bfloat16_tE19Flash_kernel_traitsILi64ELi64ELi128ELi8ES3_EELb1ELb0ELb1ELb1ELb0ELb0ELb0EEEvNS_16Flash_bwd_paramsE --------------------------
	.section	.text._ZN5flash44flash_bwd_dq_dk_dv_loop_seqk_parallel_kernelI23Flash_bwd_kernel_traitsILi64ELi64ELi128ELi8ELi2ELi4ELi4ELb1ELb0EN7cutlass10bfloat16_tE19Flash_kernel_traitsILi64ELi64ELi128ELi8ES3_EELb1ELb0ELb1ELb1ELb0ELb0ELb0EEEvNS_16Flash_bwd_paramsE,"ax",@progbits
	.sectioninfo	@"SHI_REGISTERS=255"
	.align	128
        .global         _ZN5flash44flash_bwd_dq_dk_dv_loop_seqk_parallel_kernelI23Flash_bwd_kernel_traitsILi64ELi64ELi128ELi8ELi2ELi4ELi4ELb1ELb0EN7cutlass10bfloat16_tE19Flash_kernel_traitsILi64ELi64ELi128ELi8ES3_EELb1ELb0ELb1ELb1ELb0ELb0ELb0EEEvNS_16Flash_bwd_paramsE
        .type           _ZN5flash44flash_bwd_dq_dk_dv_loop_seqk_parallel_kernelI23Flash_bwd_kernel_traitsILi64ELi64ELi128ELi8ELi2ELi4ELi4ELb1ELb0EN7cutlass10bfloat16_tE19Flash_kernel_traitsILi64ELi64ELi128ELi8ES3_EELb1ELb0ELb1ELb1ELb0ELb0ELb0EEEvNS_16Flash_bwd_paramsE,@function
        .size           _ZN5flash44flash_bwd_dq_dk_dv_loop_seqk_parallel_kernelI23Flash_bwd_kernel_traitsILi64ELi64ELi128ELi8ELi2ELi4ELi4ELb1ELb0EN7cutlass10bfloat16_tE19Flash_kernel_traitsILi64ELi64ELi128ELi8ES3_EELb1ELb0ELb1ELb1ELb0ELb0ELb0EEEvNS_16Flash_bwd_paramsE,(.L_x_2478 - _ZN5flash44flash_bwd_dq_dk_dv_loop_seqk_parallel_kernelI23Flash_bwd_kernel_traitsILi64ELi64ELi128ELi8ELi2ELi4ELi4ELb1ELb0EN7cutlass10bfloat16_tE19Flash_kernel_traitsILi64ELi64ELi128ELi8ES3_EELb1ELb0ELb1ELb1ELb0ELb0ELb0EEEvNS_16Flash_bwd_paramsE)
        .other          _ZN5flash44flash_bwd_dq_dk_dv_loop_seqk_parallel_kernelI23Flash_bwd_kernel_traitsILi64ELi64ELi128ELi8ELi2ELi4ELi4ELb1ELb0EN7cutlass10bfloat16_tE19Flash_kernel_traitsILi64ELi64ELi128ELi8ES3_EELb1ELb0ELb1ELb1ELb0ELb0ELb0EEEvNS_16Flash_bwd_paramsE,@"STO_CUDA_ENTRY STV_DEFAULT"
_ZN5flash44flash_bwd_dq_dk_dv_loop_seqk_parallel_kernelI23Flash_bwd_kernel_traitsILi64ELi64ELi128ELi8ELi2ELi4ELi4ELb1ELb0EN7cutlass10bfloat16_tE19Flash_kernel_traitsILi64ELi64ELi128ELi8ES3_EELb1ELb0ELb1ELb1ELb0ELb0ELb0EEEvNS_16Flash_bwd_paramsE:
.text._ZN5flash44flash_bwd_dq_dk_dv_loop_seqk_parallel_kernelI23Flash_bwd_kernel_traitsILi64ELi64ELi128ELi8ELi2ELi4ELi4ELb1ELb0EN7cutlass10bfloat16_tE19Flash_kernel_traitsILi64ELi64ELi128ELi8ES3_EELb1ELb0ELb1ELb1ELb0ELb0ELb0EEEvNS_16Flash_bwd_paramsE:
        /* <DEDUP_REMOVED lines=14> */
[----:B-1----:R-:W-:-:S04]  /*00e0*/  SHF.R.S32.HI R4, RZ, 0x1f, R8 ;  /* 0x0000001fff047819 */ /* 0x002fc80000011408 */
[CC--:B------:R-:W-:Y:S02]  /*00f0*/  LEA.HI R3, R4.reuse, R8.reuse, RZ, 0x4 ;  /* 0x0000000804037211 */ /* 0x0c0fe400078f20ff */
[CC--:B------:R-:W-:Y:S02]  /*0100*/  LEA.HI R2, R4.reuse, R8.reuse, RZ, 0x5 ;  /* 0x0000000804027211 */ /* 0x0c0fe400078f28ff */
[CC--:B------:R-:W-:Y:S02]  /*0110*/  LEA.HI R12, R4.reuse, R8.reuse, RZ, 0x3 ;  /* 0x00000008040c7211 */ /* 0x0c0fe400078f18ff */
[CC--:B------:R-:W-:Y:S02]  /*0120*/  LEA.HI R0, R4.reuse, R8.reuse, RZ, 0x2 ;  /* 0x0000000804007211 */ /* 0x0c0fe400078f10ff */
[----:B------:R-:W-:Y:S02]  /*0130*/  LOP3.LUT R6, R3, 0xfffffff0, RZ, 0xc0, !PT ;  /* 0xfffffff003067812 */ /* 0x000fe400078ec0ff */
[----:B------:R-:W-:-:S02]  /*0140*/  LEA.HI R15, R4, R8, RZ, 0x6 ;  /* 0x00000008040f7211 */ /* 0x000fc400078f30ff */
[----:B------:R-:W-:Y:S01]  /*0150*/  LEA.HI R16, R4, R8, RZ, 0x7 ;  /* 0x0000000804107211 */ /* 0x000fe200078f38ff */
[----:B------:R-:W-:Y:S01]  /*0160*/  IMAD.IADD R10, R8, 0x1, -R6 ;  /* 0x00000001080a7824 */ /* 0x000fe200078e0a06 */
[----:B------:R-:W-:Y:S02]  /*0170*/  LOP3.LUT R4, R2, 0xffffffe0, RZ, 0xc0, !PT ;  /* 0xffffffe002047812 */ /* 0x000fe400078ec0ff */
[----:B------:R-:W-:Y:S02]  /*0180*/  LOP3.LUT R5, R12, 0xfffffff8, RZ, 0xc0, !PT ;  /* 0xfffffff80c057812 */ /* 0x000fe400078ec0ff */
[----:B------:R-:W-:Y:S01]  /*0190*/  LOP3.LUT R7, R0, 0x7ffffffc, RZ, 0xc0, !PT ;  /* 0x7ffffffc00077812 */ /* 0x000fe200078ec0ff */
[C---:B------:R-:W-:Y:S01]  /*01a0*/  IMAD.IADD R11, R8.reuse, 0x1, -R4 ;  /* 0x00000001080b7824 */ /* 0x040fe200078e0a04 */
[--C-:B------:R-:W-:Y:S01]  /*01b0*/  SHF.R.S32.HI R9, RZ, 0x2, R0.reuse ;  /* 0x00000002ff097819 */ /* 0x100fe20000011400 */
[C---:B------:R-:W-:Y:S01]  /*01c0*/  IMAD.IADD R5, R8.reuse, 0x1, -R5 ;  /* 0x0000000108057824 */ /* 0x040fe200078e0a05 */
[----:B------:R-:W-:Y:S01]  /*01d0*/  SHF.R.S32.HI R6, RZ, 0x1f, R0 ;  /* 0x0000001fff067819 */ /* 0x000fe20000011400 */
[----:B------:R-:W-:Y:S01]  /*01e0*/  IMAD.IADD R17, R8, 0x1, -R7 ;  /* 0x0000000108117824 */ /* 0x000fe200078e0a07 */
[--C-:B------:R-:W-:Y:S01]  /*01f0*/  SHF.R.S32.HI R0, RZ, 0x5, R2.reuse ;  /* 0x00000005ff007819 */ /* 0x100fe20000011402 */
[----:B------:R-:W-:Y:S01]  /*0200*/  IMAD.SHL.U32 R210, R5, 0x8, RZ ;  /* 0x0000000805d27824 */ /* 0x000fe200078e00ff */
[----:B------:R-:W-:-:S02]  /*0210*/  SHF.R.S32.HI R4, RZ, 0x1f, R2 ;  /* 0x0000001fff047819 */ /* 0x000fc40000011402 */
[----:B------:R-:W-:Y:S02]  /*0220*/  SHF.R.S32.HI R8, RZ, 0x4, R3 ;  /* 0x00000004ff087819 */ /* 0x000fe40000011403 */
[-C--:B------:R-:W-:Y:S02]  /*0230*/  LEA.HI R7, R2, R0.reuse, RZ, 0x1 ;  /* 0x0000000002077211 */ /* 0x080fe400078f08ff */
[----:B------:R-:W-:Y:S02]  /*0240*/  LEA.HI R2, R4, R0, RZ, 0x2 ;  /* 0x0000000004027211 */ /* 0x000fe400078f10ff */
[----:B------:R-:W-:Y:S02]  /*0250*/  LEA.HI R4, R3, R8, RZ, 0x1 ;  /* 0x0000000803047211 */ /* 0x000fe400078f08ff */
[----:B------:R-:W-:Y:S02]  /*0260*/  LEA.HI R3, R6, R9, RZ, 0x3 ;  /* 0x0000000906037211 */ /* 0x000fe400078f18ff */
[----:B------:R-:W-:-:S02]  /*0270*/  LOP3.LUT R6, R7, 0xfffffffe, RZ, 0xc0, !PT ;  /* 0xfffffffe07067812 */ /* 0x000fc400078ec0ff */
[----:B------:R-:W-:Y:S02]  /*0280*/  LOP3.LUT R2, R2, 0xfffffffc, RZ, 0xc0, !PT ;  /* 0xfffffffc02027812 */ /* 0x000fe400078ec0ff */
[----:B------:R-:W-:Y:S01]  /*0290*/  SHF.R.S32.HI R220, RZ, 0x3, R12 ;  /* 0x00000003ffdc7819 */ /* 0x000fe2000001140c */
[C---:B------:R-:W-:Y:S01]  /*02a0*/  IMAD.IADD R240, R0.reuse, 0x1, -R6 ;  /* 0x0000000100f07824 */ /* 0x040fe200078e0a06 */
[----:B------:R-:W-:Y:S01]  /*02b0*/  LOP3.LUT R3, R3, 0xfffffff8, RZ, 0xc0, !PT ;  /* 0xfffffff803037812 */ /* 0x000fe200078ec0ff */
[----:B------:R-:W-:Y:S01]  /*02c0*/  IMAD.IADD R160, R0, 0x1, -R2 ;  /* 0x0000000100a07824 */ /* 0x000fe200078e0a02 */
[----:B------:R-:W-:Y:S01]  /*02d0*/  LOP3.LUT R4, R4, 0xfffffffe, RZ, 0xc0, !PT ;  /* 0xfffffffe04047812 */ /* 0x000fe200078ec0ff */
[----:B------:R-:W-:Y:S01]  /*02e0*/  IMAD.SHL.U32 R0, R220, 0x40, RZ ;  /* 0x00000040dc007824 */ /* 0x000fe200078e00ff */
[----:B------:R-:W-:Y:S01]  /*02f0*/  SHF.R.S32.HI R14, RZ, 0x1f, R10 ;  /* 0x0000001fff0e7819 */ /* 0x000fe2000001140a */
[----:B------:R-:W-:Y:S01]  /*0300*/  IMAD.IADD R7, R9, 0x1, -R3 ;  /* 0x0000000109077824 */ /* 0x000fe200078e0a03 */
[----:B------:R-:W-:Y:S01]  /*0310*/  LOP3.LUT P4, RZ, R5, 0x2, RZ, 0xc0, !PT ;  /* 0x0000000205ff7812 */ /* 0x000fe2000788c0ff */
[----:B------:R-:W-:Y:S01]  /*0320*/  IMAD.IADD R13, R8, 0x1, -R4 ;  /* 0x00000001080d7824 */ /* 0x000fe200078e0a04 */
[----:B------:R-:W-:-:S02]  /*0330*/  LOP3.LUT R0, R0, 0x1c0, RZ, 0xc0, !PT ;  /* 0x000001c000007812 */ /* 0x000fc400078ec0ff */
[----:B------:R-:W-:Y:S02]  /*0340*/  SHF.R.S32.HI R4, RZ, 0x1f, R11 ;  /* 0x0000001fff047819 */ /* 0x000fe4000001140b */
[----:B------:R-:W-:Y:S02]  /*0350*/  SHF.R.U32.HI R3, RZ, 0x3, R0 ;  /* 0x00000003ff037819 */ /* 0x000fe40000011600 */
[----:B------:R-:W-:Y:S01]  /*0360*/  LOP3.LUT R2, R0, 0x38, R210, 0xf8, !PT ;  /* 0x0000003800027812 */ /* 0x000fe200078ef8d2 */
[----:B------:R-:W-:Y:S01]  /*0370*/  IMAD.SHL.U32 R0, R5, 0x40, RZ ;  /* 0x0000004005007824 */ /* 0x000fe200078e00ff */
[----:B------:R-:W-:Y:S02]  /*0380*/  LEA.HI R14, R14, R10, RZ, 0x3 ;  /* 0x0000000a0e0e7211 */ /* 0x000fe400078f18ff */
[----:B------:R-:W-:Y:S01]  /*0390*/  LOP3.LUT R238, R2, R3, RZ, 0x3c, !PT ;  /* 0x0000000302ee7212 */ /* 0x000fe200078e3cff */
[----:B------:R-:W-:Y:S01]  /*03a0*/  IMAD.SHL.U32 R2, R160, 0x10, RZ ;  /* 0x00000010a0027824 */ /* 0x000fe200078e00ff */
[----:B------:R-:W-:-:S02]  /*03b0*/  LOP3.LUT R0, R0, 0x1c0, RZ, 0xc0, !PT ;  /* 0x000001c000007812 */ /* 0x000fc400078ec0ff */
[----:B------:R-:W-:Y:S02]  /*03c0*/  LOP3.LUT P3, RZ, R5, 0x4, RZ, 0xc0, !PT ;  /* 0x0000000405ff7812 */ /* 0x000fe4000786c0ff */
[----:B------:R-:W-:Y:S02]  /*03d0*/  LEA.HI R217, R4, R11, RZ, 0x2 ;  /* 0x0000000b04d97211 */ /* 0x000fe400078f10ff */
[----:B------:R-:W-:Y:S02]  /*03e0*/  LOP3.LUT R6, R14, 0xfffffff8, RZ, 0xc0, !PT ;  /* 0xfffffff80e067812 */ /* 0x000fe400078ec0ff */
[----:B------:R-:W-:Y:S02]  /*03f0*/  SHF.R.S32.HI R3, RZ, 0x6, R15 ;  /* 0x00000006ff037819 */ /* 0x000fe4000001140f */
[----:B------:R-:W-:Y:S01]  /*0400*/  LOP3.LUT R5, R0, 0x8, R12, 0xf8, !PT ;  /* 0x0000000800057812 */ /* 0x000fe200078ef80c */
[----:B------:R-:W-:Y:S01]  /*0410*/  IMAD.IADD R11, R10, 0x1, -R6 ;  /* 0x000000010a0b7824 */ /* 0x000fe200078e0a06 */
[----:B------:R-:W-:Y:S01]  /*0420*/  LOP3.LUT R8, R0, 0x30, R2, 0xf8, !PT ;  /* 0x0000003000087812 */ /* 0x000fe200078ef802 */
[----:B------:R-:W-:Y:S01]  /*0430*/  IMAD.SHL.U32 R2, R13, 0x200, RZ ;  /* 0x000002000d027824 */ /* 0x000fe200078e00ff */
[----:B------:R-:W-:Y:S01]  /*0440*/  SHF.R.U32.HI R4, RZ, 0x3, R0 ;  /* 0x00000003ff047819 */ /* 0x000fe20000011600 */
[----:B------:R-:W-:Y:S01]  /*0450*/  IMAD.SHL.U32 R10, R17, 0x2, RZ ;  /* 0x00000002110a7824 */ /* 0x000fe200078e00ff */
[----:B------:R-:W-:Y:S01]  /*0460*/  LOP3.LUT R9, R7, 0x1, RZ, 0xc0, !PT ;  /* 0x0000000107097812 */ /* 0x000fe200078ec0ff */
[----:B------:R-:W-:Y:S01]  /*0470*/  IMAD R6, R3, 0x800, R2 ;  /* 0x0000080003067824 */ /* 0x000fe200078e0202 */
[----:B------:R-:W-:Y:S01]  /*0480*/  LOP3.LUT R0, R5, R4, RZ, 0x3c, !PT ;  /* 0x0000000405007212 */ /* 0x000fe200078e3cff */
[----:B------:R-:W-:Y:S01]  /*0490*/  IMAD R238, R3, 0x200, R238 ;  /* 0x0000020003ee7824 */ /* 0x000fe200078e02ee */
[----:B------:R-:W-:-:S02]  /*04a0*/  LOP3.LUT R8, R8, 0x8, R12, 0xf8, !PT ;  /* 0x0000000808087812 */ /* 0x000fc400078ef80c */
[----:B------:R-:W-:Y:S01]  /*04b0*/  SHF.R.S32.HI R5, RZ, 0x7, R16 ;  /* 0x00000007ff057819 */ /* 0x000fe20000011410 */
[----:B------:R-:W-:Y:S01]  /*04c0*/  IMAD.IADD R0, R6, 0x1, R0 ;  /* 0x0000000106007824 */ /* 0x000fe200078e0200 */
[----:B------:R-:W-:Y:S02]  /*04d0*/  ISETP.NE.U32.AND P0, PT, R9, 0x1, PT ;  /* 0x000000010900780c */ /* 0x000fe40003f05070 */
[----:B------:R-:W-:Y:S01]  /*04e0*/  LOP3.LUT R4, R2, R8, R4, 0xf6, !PT ;  /* 0x0000000802047212 */ /* 0x000fe200078ef604 */
[C---:B------:R-:W-:Y:S01]  /*04f0*/  IMAD.SHL.U32 R2, R7.reuse, 0x40, RZ ;  /* 0x0000004007027824 */ /* 0x040fe200078e00ff */
[----:B------:R-:W-:Y:S01]  /*0500*/  R2P PR, R7, 0x6 ;  /* 0x0000000607007804 */ /* 0x000fe20000000000 */
[----:B------:R-:W-:Y:S01]  /*0510*/  IMAD.SHL.U32 R6, R5, 0x8, RZ ;  /* 0x0000000805067824 */ /* 0x000fe200078e00ff */
[----:B------:R-:W-:Y:S01]  /*0520*/  SEL R202, R202, 0x10, !P0 ;  /* 0x00000010caca7807 */ /* 0x000fe20004000000 */
[----:B------:R-:W-:Y:S01]  /*0530*/  IMAD.SHL.U32 R7, R3, 0x20, RZ ;  /* 0x0000002003077824 */ /* 0x000fe200078e00ff */
[----:B------:R-:W-:Y:S01]  /*0540*/  LOP3.LUT R2, R2, 0x1c0, RZ, 0xc0, !PT ;  /* 0x000001c002027812 */ /* 0x000fe200078ec0ff */
[----:B------:R-:W-:Y:S01]  /*0550*/  IMAD R9, R5, 0x1000, R10 ;  /* 0x0000100005097824 */ /* 0x000fe200078e020a */
[----:B------:R-:W-:Y:S01]  /*0560*/  LOP3.LUT R3, R6, 0x8, RZ, 0xc0, !PT ;  /* 0x0000000806037812 */ /* 0x000fe200078ec0ff */
[----:B------:R-:W-:Y:S01]  /*0570*/  IMAD.SHL.U32 R6, R13, 0x10, RZ ;  /* 0x000000100d067824 */ /* 0x000fe200078e00ff */
[----:B------:R-:W-:Y:S01]  /*0580*/  SHF.R.U32.HI R5, RZ, 0x3, R2 ;  /* 0x00000003ff057819 */ /* 0x000fe20000011602 */
[----:B------:R-:W-:Y:S01]  /*0590*/  IMAD.SHL.U32 R8, R11, 0x40, RZ ;  /* 0x000000400b087824 */ /* 0x000fe200078e00ff */
[----:B------:R-:W-:Y:S01]  /*05a0*/  LOP3.LUT R7, R2, 0x20, R7, 0xf8, !PT ;  /* 0x0000002002077812 */ /* 0x000fe200078ef807 */
[----:B------:R-:W-:Y:S01]  /*05b0*/  IMAD.SHL.U32 R165, R0, 0x2, RZ ;  /* 0x0000000200a57824 */ /* 0x000fe200078e00ff */
[----:B------:R-:W-:-:S02]  /*05c0*/  LOP3.LUT R11, R3, 0x10, R6, 0xf8, !PT ;  /* 0x00000010030b7812 */ /* 0x000fc400078ef806 */
[----:B------:R-:W-:Y:S01]  /*05d0*/  LOP3.LUT R12, R5, R2, R3, 0x1e, !PT ;  /* 0x00000002050c7212 */ /* 0x000fe200078e1e03 */
[----:B------:R-:W-:Y:S01]  /*05e0*/  IMAD R2, R240, 0x400, R9 ;  /* 0x00000400f0027824 */ /* 0x000fe200078e0209 */
[----:B------:R-:W-:Y:S01]  /*05f0*/  LOP3.LUT R6, R7, R5, RZ, 0x3c, !PT ;  /* 0x0000000507067212 */ /* 0x000fe200078e3cff */
[----:B------:R-:W-:Y:S01]  /*0600*/  IMAD.SHL.U32 R7, R14, 0x40, RZ ;  /* 0x000000400e077824 */ /* 0x000fe200078e00ff */
[----:B------:R-:W-:Y:S01]  /*0610*/  LOP3.LUT R3, R8, 0x1c0, RZ, 0xc0, !PT ;  /* 0x000001c008037812 */ /* 0x000fe200078ec0ff */
[----:B------:R-:W-:Y:S01]  /*0620*/  IMAD.SHL.U32 R8, R13, 0x8, RZ ;  /* 0x000000080d087824 */ /* 0x000fe200078e00ff */
[----:B------:R-:W-:Y:S01]  /*0630*/  SHF.R.S32.HI R217, RZ, 0x2, R217 ;  /* 0x00000002ffd97819 */ /* 0x000fe200000114d9 */
[----:B------:R-:W-:Y:S01]  /*0640*/  IMAD.IADD R200, R6, 0x1, R2 ;  /* 0x0000000106c87824 */ /* 0x000fe200078e0202 */
[----:B------:R-:W-:Y:S01]  /*0650*/  LOP3.LUT R2, R7, 0xfffffe00, RZ, 0xc0, !PT ;  /* 0xfffffe0007027812 */ /* 0x000fe200078ec0ff */
[----:B------:R-:W-:Y:S01]  /*0660*/  IMAD R6, R160, 0x400, R10 ;  /* 0x00000400a0067824 */ /* 0x000fe200078e020a */
[--C-:B------:R-:W-:Y:S01]  /*0670*/  SHF.R.U32.HI R5, RZ, 0x3, R3.reuse ;  /* 0x00000003ff057819 */ /* 0x100fe20000011603 */
[----:B------:R-:W-:Y:S01]  /*0680*/  IMAD.SHL.U32 R200, R200, 0x2, RZ ;  /* 0x00000002c8c87824 */ /* 0x000fe200078e00ff */
[----:B------:R-:W-:Y:S01]  /*0690*/  LOP3.LUT R8, R3, 0x8, R8, 0xf8, !PT ;  /* 0x0000000803087812 */ /* 0x000fe200078ef808 */
[----:B------:R-:W-:Y:S01]  /*06a0*/  IMAD.IADD R6, R6, 0x1, R12 ;  /* 0x0000000106067824 */ /* 0x000fe200078e020c */
[----:B------:R-:W-:Y:S01]  /*06b0*/  LOP3.LUT R3, R5, R11, R3, 0x1e, !PT ;  /* 0x0000000b05037212 */ /* 0x000fe200078e1e03 */
[--C-:B------:R-:W-:Y:S01]  /*06c0*/  IMAD R168, R240, 0x400, R2.reuse ;  /* 0x00000400f0a87824 */ /* 0x100fe200078e0202 */
[----:B------:R-:W-:Y:S01]  /*06d0*/  LOP3.LUT R5, R8, R5, RZ, 0x3c, !PT ;  /* 0x0000000508057212 */ /* 0x000fe200078e3cff */
[----:B------:R-:W-:Y:S01]  /*06e0*/  IMAD R160, R160, 0x400, R2 ;  /* 0x00000400a0a07824 */ /* 0x000fe200078e0202 */
[----:B------:R-:W-:Y:S01]  /*06f0*/  LEA R243, R6, 0x6000, 0x1 ;  /* 0x0000600006f37811 */ /* 0x000fe200078e08ff */
[----:B------:R-:W-:Y:S01]  /*0700*/  IMAD.IADD R203, R200, 0x1, R202 ;  /* 0x00000001c8cb7824 */ /* 0x000fe200078e02ca */
[----:B------:R-:W-:Y:S01]  /*0710*/  LOP3.LUT R167, R3, R2, RZ, 0xfc, !PT ;  /* 0x0000000203a77212 */ /* 0x000fe200078efcff */
[----:B------:R-:W-:Y:S01]  /*0720*/  IMAD.IADD R168, R168, 0x1, R5 ;  /* 0x00000001a8a87824 */ /* 0x000fe200078e0205 */
[----:B------:R-:W-:Y:S01]  /*0730*/  IADD3 R7, R243, 0x420, RZ ;  /* 0x00000420f3077810 */ /* 0x000fe20007ffe0ff */
[----:B------:R-:W-:Y:S01]  /*0740*/  IMAD.IADD R160, R5, 0x1, R160 ;  /* 0x0000000105a07824 */ /* 0x000fe200078e02a0 */
[C---:B------:R-:W-:Y:S01]  /*0750*/  @P1 IADD3 R7, R243.reuse, 0x3e0, RZ ;  /* 0x000003e0f3071810 */ /* 0x040fe20007ffe0ff */
[----:B------:R-:W-:Y:S01]  /*0760*/  IMAD.MOV.U32 R5, RZ, RZ, 0x20 ;  /* 0x00000020ff057424 */ /* 0x000fe200078e00ff */
[C---:B------:R-:W-:Y:S01]  /*0770*/  IADD3 R244, R243.reuse, 0x40, RZ ;  /* 0x00000040f3f47810 */ /* 0x040fe20007ffe0ff */
[----:B------:R-:W-:Y:S01]  /*0780*/  IMAD.MOV.U32 R2, RZ, RZ, 0x40 ;  /* 0x00000040ff027424 */ /* 0x000fe200078e00ff */
[----:B------:R-:W-:Y:S01]  /*0790*/  @P2 IADD3 R244, R243, -0x40, RZ ;  /* 0xffffffc0f3f42810 */ /* 0x000fe20007ffe0ff */
[----:B------:R1:W-:Y:S01]  /*07a0*/  STL [R1], R7 ;  /* 0x0000000701007387 */ /* 0x0003e20000100800 */
[C---:B------:R-:W-:Y:S01]  /*07b0*/  SEL R163, R5.reuse, 0xffffffe0, !P4 ;  /* 0xffffffe005a37807 */ /* 0x040fe20006000000 */
[----:B------:R-:W-:Y:S01]  /*07c0*/  IMAD R217, R240, 0x10, R217 ;  /* 0x00000010f0d97824 */ /* 0x000fe200078e02d9 */
[----:B------:R-:W-:Y:S01]  /*07d0*/  SEL R2, R2, 0xffffffc0, !P3 ;  /* 0xffffffc002027807 */ /* 0x000fe20005800000 */
[----:B------:R-:W-:Y:S01]  /*07e0*/  IMAD.SHL.U32 R3, R4, 0x2, RZ ;  /* 0x0000000204037824 */ /* 0x000fe200078e00ff */
[----:B------:R-:W-:Y:S01]  /*07f0*/  SEL R5, R5, 0xffffffe0, !P1 ;  /* 0xffffffe005057807 */ /* 0x000fe20004800000 */
[----:B------:R-:W-:Y:S01]  /*0800*/  IMAD R164, R0, 0x2, R163 ;  /* 0x0000000200a47824 */ /* 0x000fe200078e02a3 */
[----:B------:R-:W-:Y:S01]  /*0810*/  LEA R160, R160, 0xa000, 0x1 ;  /* 0x0000a000a0a07811 */ /* 0x000fe200078e08ff */
[----:B------:R-:W-:-:S02]  /*0820*/  IMAD R162, R0, 0x2, R2 ;  /* 0x0000000200a27824 */ /* 0x000fc400078e0202 */
[----:B------:R-:W-:Y:S02]  /*0830*/  IMAD.IADD R201, R200, 0x1, R5 ;  /* 0x00000001c8c97824 */ /* 0x000fe400078e0205 */
[----:B------:R-:W-:Y:S02]  /*0840*/  IMAD.IADD R163, R163, 0x1, R162 ;  /* 0x00000001a3a37824 */ /* 0x000fe400078e02a2 */
[C---:B------:R-:W-:Y:S02]  /*0850*/  IMAD.IADD R246, R5.reuse, 0x1, R243 ;  /* 0x0000000105f67824 */ /* 0x040fe400078e02f3 */
[----:B------:R-:W-:Y:S02]  /*0860*/  IMAD.IADD R202, R202, 0x1, R201 ;  /* 0x00000001caca7824 */ /* 0x000fe400078e02c9 */
[----:B------:R-:W-:Y:S02]  /*0870*/  IMAD.SHL.U32 R159, R168, 0x2, RZ ;  /* 0x00000002a89f7824 */ /* 0x000fe400078e00ff */
[----:B--2---:R-:W-:-:S02]  /*0880*/  IMAD.IADD R245, R5, 0x1, R244 ;  /* 0x0000000105f57824 */ /* 0x004fc400078e02f4 */
.L_x_1516:
[----:B-12---:R-:W2:Y:S01]  /*0890*/  S2R R36, SR_CTAID.Y ;  /* 0x0000000000247919 */ /* 0x006ea20000002600 */
[----:B---3--:R-:W3:Y:S01]  /*08a0*/  LDC.U8 R0, c[0x0][0x312] ;  /* 0x0000c480ff007b82 */ /* 0x008ee20000000000 */
[----:B------:R-:W-:-:S02]  /*08b0*/  ISETP.NE.U32.AND P2, PT, RZ, c[0x0][0x240], PT ;  /* 0x00009000ff007a0c */ /* 0x000fc40003f45070 */
[----:B------:R-:W-:Y:S02]  /*08c0*/  ISETP.NE.U32.AND P3, PT, RZ, c[0x0][0x250], PT ;  /* 0x00009400ff007a0c */ /* 0x000fe40003f65070 */
[----:B------:R-:W-:Y:S02]  /*08d0*/  ISETP.NE.AND.EX P2, PT, RZ, c[0x0][0x244], PT, P2 ;  /* 0x00009100ff007a0c */ /* 0x000fe40003f45320 */
[----:B------:R-:W-:Y:S02]  /*08e0*/  ISETP.NE.AND.EX P3, PT, RZ, c[0x0][0x254], PT, P3 ;  /* 0x00009500ff007a0c */ /* 0x000fe40003f65330 */
[----:B------:R-:W-:Y:S01]  /*08f0*/  ISETP.EQ.U32.AND P5, PT, RZ, c[0x0][0x248], PT ;  /* 0x00009200ff007a0c */ /* 0x000fe20003fa2070 */
[----:B--2---:R-:W-:Y:S01]  /*0900*/  IMAD.SHL.U32 R9, R36, 0x4, RZ ;  /* 0x0000000424097824 */ /* 0x004fe200078e00ff */
[----:B------:R-:W-:Y:S02]  /*0910*/  SHF.R.S32.HI R32, RZ, 0x1f, R36 ;  /* 0x0000001fff207819 */ /* 0x000fe40000011424 */
[----:B---3--:R-:W-:Y:S01]  /*0920*/  ISETP.NE.AND P4, PT, R0, RZ, PT ;  /* 0x000000ff0000720c */ /* 0x008fe20003f85270 */
[----:B------:R-:W-:Y:S01]  /*0930*/  IMAD.MOV.U32 R0, RZ, RZ, -0x1 ;  /* 0xffffffffff007424 */ /* 0x000fe200078e00ff */
[----:B------:R-:W-:-:S02]  /*0940*/  SHF.L.U64.HI R8, R36, 0x2, R32 ;  /* 0x0000000224087819 */ /* 0x000fc40000010220 */
[C---:B------:R-:W-:Y:S02]  /*0950*/  IADD3 R4, P0, R9.reuse, c[0x0][0x240], RZ ;  /* 0x0000900009047a10 */ /* 0x040fe40007f1e0ff */
[----:B------:R-:W-:Y:S02]  /*0960*/  ISETP.EQ.OR.EX P5, PT, RZ, c[0x0][0x24c], !P4, P5 ;  /* 0x00009300ff007a0c */ /* 0x000fe400067a2750 */
[----:B------:R-:W-:Y:S02]  /*0970*/  IADD3.X R5, R8, c[0x0][0x244], RZ, P0, !PT ;  /* 0x0000910008057a10 */ /* 0x000fe400007fe4ff */
[----:B------:R-:W-:-:S03]  /*0980*/  @P3 IADD3 R6, P0, R9, c[0x0][0x250], RZ ;  /* 0x0000940009063a10 */ /* 0x000fc60007f1e0ff */
[----:B------:R2:W3:Y:S04]  /*0990*/  @P2 LDG.E R0, [R4.64] ;  /* 0x0000000604002981 */ /* 0x0004e8000c1e1900 */
[----:B------:R2:W3:Y:S01]  /*09a0*/  @P2 LDG.E R2, [R4.64+0x4] ;  /* 0x0000040604022981 */ /* 0x0004e2000c1e1900 */
[----:B------:R-:W-:Y:S01]  /*09b0*/  IMAD.MOV.U32 R228, RZ, RZ, RZ ;  /* 0x000000ffffe47224 */ /* 0x000fe200078e00ff */
[----:B-1----:R-:W-:Y:S01]  /*09c0*/  @P3 IADD3.X R7, R8, c[0x0][0x254], RZ, P0, !PT ;  /* 0x0000950008073a10 */ /* 0x002fe200007fe4ff */
[----:B------:R-:W-:-:S04]  /*09d0*/  IMAD.MOV.U32 R241, RZ, RZ, -0x1 ;  /* 0xfffffffffff17424 */ /* 0x000fc800078e00ff */
[----:B-----5:R1:W5:Y:S01]  /*09e0*/  @P3 LDG.E R228, [R6.64] ;  /* 0x0000000606e43981 */ /* 0x020362000c1e1900 */
[----:B--2---:R-:W-:-:S04]  /*09f0*/  IADD3 R4, P1, R9, c[0x0][0x248], RZ ;  /* 0x0000920009047a10 */ /* 0x004fc80007f3e0ff */
[----:B------:R-:W-:-:S05]  /*0a00*/  IADD3.X R5, R8, c[0x0][0x24c], RZ, P1, !PT ;  /* 0x0000930008057a10 */ /* 0x000fca0000ffe4ff */
[----:B------:R1:W5:Y:S01]  /*0a10*/  @!P5 LDG.E R241, [R4.64] ;  /* 0x0000000604f1d981 */ /* 0x000362000c1e1900 */
[----:B------:R-:W-:-:S04]  /*0a20*/  ISETP.NE.U32.AND P0, PT, RZ, c[0x0][0x248], PT ;  /* 0x00009200ff007a0c */ /* 0x000fc80003f05070 */
[----:B------:R-:W-:Y:S01]  /*0a30*/  ISETP.NE.AND.EX P0, PT, RZ, c[0x0][0x24c], PT, P0 ;  /* 0x00009300ff007a0c */ /* 0x000fe20003f05300 */
[----:B---3--:R-:W-:Y:S02]  /*0a40*/  @P2 IMAD.IADD R207, R2, 0x1, -R0 ;  /* 0x0000000102cf2824 */ /* 0x008fe400078e0a00 */
[----:B------:R-:W-:Y:S02]  /*0a50*/  IMAD.MOV.U32 R2, RZ, RZ, c[0x0][0x218] ;  /* 0x00008600ff027624 */ /* 0x000fe400078e00ff */
[----:B------:R-:W-:-:S08]  /*0a60*/  @!P2 IMAD.MOV.U32 R207, RZ, RZ, c[0x0][0x214] ;  /* 0x00008500ffcfa624 */ /* 0x000fd000078e00ff */
[----:B----4-:R-:W-:Y:S05]  /*0a70*/  @!P0 BRA `(.L_x_1446) ;  /* 0x0000003000008947 */ /* 0x010fea0003800000 */
[----:B-1----:R-:W2:Y:S02]  /*0a80*/  @P4 LDG.E R2, [R4.64+0x4] ;  /* 0x0000040604024981 */ /* 0x002ea4000c1e1900 */
[----:B--2--5:R-:W-:-:S06]  /*0a90*/  @P4 IADD3 R2, R2, -R241, RZ ;  /* 0x800000f102024210 */ /* 0x024fcc0007ffe0ff */
[----:B------:R1:W5:Y:S02]  /*0aa0*/  @!P4 LDG.E R2, [R4.64] ;  /* 0x000000060402c981 */ /* 0x000364000c1e1900 */
.L_x_1446:
[----:B-1----:R-:W-:-:S04]  /*0ab0*/  ISETP.NE.U32.AND P1, PT, RZ, c[0x0][0x258], PT ;  /* 0x00009600ff007a0c */ /* 0x002fc80003f25070 */
[----:B------:R-:W-:-:S13]  /*0ac0*/  ISETP.NE.AND.EX P1, PT, RZ, c[0x0][0x25c], PT, P1 ;  /* 0x00009700ff007a0c */ /* 0x000fda0003f25310 */
[----:B------:R-:W-:-:S04]  /*0ad0*/  @P1 IADD3 R4, P0, R9, c[0x0][0x258], RZ ;  /* 0x0000960009041a10 */ /* 0x000fc80007f1e0ff */
        /* <DEDUP_REMOVED lines=48> */
.L_x_1448:
        /* <DEDUP_REMOVED lines=15> */
.L_x_1449:
        /* <DEDUP_REMOVED lines=33> */
[C---:B------:R-:W-:Y:S02]  /*10e0*/  @!P1 IMAD R5, R36.reuse, c[0x0][0x36c], R5 ;  /* 0x0000db0024059a24 */ /* 0x040fe400078e0205 */
        /* <DEDUP_REMOVED lines=10> */
[----:B------:R-:W-:Y:S01]  /*1190*/  IMAD R5, R22, R5, R6 ;  /* 0x0000000516057224 */ /* 0x000fe200078e0206 */
[----:B------:R-:W-:Y:S01]  /*11a0*/  IADD3 R8, P2, R10, R8, RZ ;  /* 0x000000080a087210 */ /* 0x000fe20007f5e0ff */
[----:B------:R-:W-:Y:S02]  /*11b0*/  IMAD.WIDE.U32 R6, R22, R0, RZ ;  /* 0x0000000016067225 */ /* 0x000fe400078e00ff */
[----:B------:R-:W-:Y:S02]  /*11c0*/  @!P5 IADD3 R2, R2, 0x1, RZ ;  /* 0x000000010202d810 */ /* 0x000fe40007ffe0ff */
[----:B------:R-:W-:Y:S01]  /*11d0*/  @!P5 IMAD.IADD R4, R4, 0x1, -R11 ;  /* 0x000000010404d824 */ /* 0x000fe200078e0a0b */
[----:B------:R-:W-:Y:S01]  /*11e0*/  SEL R20, R16, R6, !P1 ;  /* 0x0000000610147207 */ /* 0x000fe20004800000 */
[----:B------:R-:W-:Y:S01]  /*11f0*/  IMAD R12, R23, R8, RZ ;  /* 0x00000008170c7224 */ /* 0x000fe200078e02ff */
[----:B------:R-:W-:Y:S01]  /*1200*/  ISETP.NE.AND P5, PT, RZ, c[0x0][0x1c8], PT ;  /* 0x00007200ff007a0c */ /* 0x000fe20003fa5270 */
        /* <DEDUP_REMOVED lines=8> */
[----:B---3--:R-:W-:-:S03]  /*1290*/  IMAD.WIDE.U32 R22, R14, c[0x0][0x3d8], RZ ;  /* 0x0000f6000e167a25 */ /* 0x008fc600078e00ff */
[----:B------:R-:W-:Y:S01]  /*12a0*/  IADD3 R11, R9, R16, RZ ;  /* 0x00000010090b7210 */ /* 0x000fe20007ffe0ff */
[----:B------:R-:W-:Y:S01]  /*12b0*/  @P3 IMAD R4, R36, c[0x0][0x214], RZ ;  /* 0x0000850024043a24 */ /* 0x000fe200078e02ff */
[----:B------:R-:W-:Y:S01]  /*12c0*/  @P6 IADD3 R2, R2, 0x1, RZ ;  /* 0x0000000102026810 */ /* 0x000fe20007ffe0ff */
[----:B------:R-:W-:Y:S01]  /*12d0*/  IMAD R5, R14, c[0x0][0x3dc], R23 ;  /* 0x0000f7000e057a24 */ /* 0x000fe200078e0217 */
[----:B------:R-:W-:Y:S01]  /*12e0*/  SEL R23, R22, RZ, P2 ;  /* 0x000000ff16177207 */ /* 0x000fe20001000000 */
[----:B------:R-:W-:Y:S01]  /*12f0*/  @!P3 IMAD R6, R36, c[0x0][0x1c0], R230 ;  /* 0x000070002406ba24 */ /* 0x000fe200078e02e6 */
[----:B------:R-:W-:Y:S01]  /*1300*/  @P3 SEL R4, R4, R0, !P1 ;  /* 0x0000000004043207 */ /* 0x000fe20004800000 */
[----:B------:R-:W-:Y:S01]  /*1310*/  IMAD.MOV.U32 R14, RZ, RZ, R2 ;  /* 0x000000ffff0e7224 */ /* 0x000fe200078e0002 */
[----:B------:R-:W-:Y:S01]  /*1320*/  SHF.R.S32.HI R22, RZ, 0x1f, R19 ;  /* 0x0000001fff167819 */ /* 0x000fe20000011413 */
[C---:B------:R-:W-:Y:S01]  /*1330*/  IMAD R2, R230.reuse, c[0x0][0x22c], RZ ;  /* 0x00008b00e6027a24 */ /* 0x040fe200078e02ff */
[----:B------:R-:W-:Y:S01]  /*1340*/  SEL R21, R5, RZ, P2 ;  /* 0x000000ff05157207 */ /* 0x000fe20001000000 */
[----:B------:R-:W-:Y:S01]  /*1350*/  @P3 IMAD R7, R230, c[0x0][0x234], R4 ;  /* 0x00008d00e6073a24 */ /* 0x000fe200078e0204 */
[----:B------:R-:W-:Y:S01]  /*1360*/  @!P4 IADD3 R14, -R14, RZ, RZ ;  /* 0x000000ff0e0ec210 */ /* 0x000fe20007ffe1ff */
[----:B------:R-:W-:Y:S01]  /*1370*/  @!P3 IMAD R7, R6, c[0x0][0x214], RZ ;  /* 0x000085000607ba24 */ /* 0x000fe200078e02ff */
[----:B------:R-:W-:-:S02]  /*1380*/  @!P5 LOP3.LUT R14, RZ, c[0x0][0x1c8], RZ, 0x33, !PT ;  /* 0x00007200ff0eda12 */ /* 0x000fc400078e33ff */
[----:B------:R-:W-:Y:S02]  /*1390*/  SHF.R.S32.HI R12, RZ, 0x1f, R2 ;  /* 0x0000001fff0c7819 */ /* 0x000fe40000011402 */
        /* <DEDUP_REMOVED lines=9> */
.L_x_1450:
[----:B------:R-:W-:-:S04]  /*1430*/  IMAD R0, R36, c[0x0][0x1c0], R230 ;  /* 0x0000700024007a24 */ /* 0x000fc800078e02e6 */
[----:B------:R-:W-:Y:S02]  /*1440*/  IMAD R0, R0, c[0x0][0x224], RZ ;  /* 0x0000890000007a24 */ /* 0x000fe400078e02ff */
.L_x_1451:
[----:B------:R-:W1:Y:S01]  /*1450*/  S2R R33, SR_TID.X ;  /* 0x0000000000217919 */ /* 0x000e620000002100 */
[----:B------:R-:W-:Y:S01]  /*1460*/  IMAD R34, R34, c[0x0][0x1c0], RZ ;  /* 0x0000700022227a24 */ /* 0x000fe200078e02ff */
[----:B------:R-:W-:Y:S01]  /*1470*/  IADD3 R4, P4, R210, R13, RZ ;  /* 0x0000000dd2047210 */ /* 0x000fe20007f9e0ff */
[----:B------:R-:W-:Y:S01]  /*1480*/  IMAD.IADD R16, R10, 0x1, R0 ;  /* 0x000000010a107824 */ /* 0x000fe200078e0200 */
[----:B------:R-:W-:Y:S01]  /*1490*/  SHF.R.S32.HI R211, RZ, 0x1f, R210 ;  /* 0x0000001fffd37819 */ /* 0x000fe200000114d2 */
[----:B------:R-:W-:Y:S01]  /*14a0*/  IMAD.SHL.U32 R224, R34, 0x40, RZ ;  /* 0x0000004022e07824 */ /* 0x000fe200078e00ff */
[----:B------:R-:W-:Y:S01]  /*14b0*/  SHF.R.S32.HI R31, RZ, 0x1f, R220 ;  /* 0x0000001fff1f7819 */ /* 0x000fe200000114dc */
[----:B------:R-:W-:Y:S01]  /*14c0*/  IMAD.IADD R208, R10, 0x1, R7 ;  /* 0x000000010ad07824 */ /* 0x000fe200078e0207 */
[----:B------:R-:W-:Y:S01]  /*14d0*/  IADD3 R0, -R193, R207, R19 ;  /* 0x000000cfc1007210 */ /* 0x000fe20007ffe113 */
[----:B------:R-:W-:Y:S01]  /*14e0*/  IMAD.X R5, R211, 0x1, R15, P4 ;  /* 0x00000001d3057824 */ /* 0x000fe200020e060f */
[----:B------:R-:W-:Y:S01]  /*14f0*/  IADD3 R8, P3, P1, R8, R224, R2 ;  /* 0x000000e008087210 */ /* 0x000fe2000797e002 */
[----:B------:R-:W-:Y:S01]  /*1500*/  IMAD R2, R18, c[0x0][0x370], RZ ;  /* 0x0000dc0012027a24 */ /* 0x000fe200078e02ff */
[----:B------:R-:W-:Y:S01]  /*1510*/  SHF.R.S32.HI R6, RZ, 0x1f, R224 ;  /* 0x0000001fff067819 */ /* 0x000fe200000114e0 */
[----:B------:R-:W-:Y:S01]  /*1520*/  IMAD.WIDE.U32 R4, R10, c[0x0][0x370], R4 ;  /* 0x0000dc000a047a25 */ /* 0x000fe200078e0004 */
[----:B------:R-:W-:Y:S01]  /*1530*/  IADD3 R0, R0, -c[0x0][0x2e8], RZ ;  /* 0x8000ba0000007a10 */ /* 0x000fe20007ffe0ff */
[----:B------:R-:W-:Y:S01]  /*1540*/  BSSY B1, `(.L_x_1447) ;  /* 0x00007e1000017945 */ /* 0x000fe20003800000 */
[----:B------:R-:W-:Y:S01]  /*1550*/  IADD3.X R15, R11, R6, R12, P3, P1 ;  /* 0x000000060b0f7210 */ /* 0x000fe20001fe240c */
[----:B------:R-:W-:Y:S01]  /*1560*/  IMAD R2, R10, c[0x0][0x374], R2 ;  /* 0x0000dd000a027a24 */ /* 0x000fe200078e0202 */
[----:B------:R-:W-:Y:S01]  /*1570*/  IADD3 R12, P3, P1, R23, R8, R20 ;  /* 0x00000008170c7210 */ /* 0x000fe2000797e014 */
[----:B------:R-:W-:Y:S01]  /*1580*/  IMAD.MOV.U32 R209, RZ, RZ, 0x4 ;  /* 0x00000004ffd17424 */ /* 0x000fe200078e00ff */
[----:B------:R-:W-:Y:S01]  /*1590*/  IADD3 R6, P4, R220, R10, RZ ;  /* 0x0000000adc067210 */ /* 0x000fe20007f9e0ff */
[----:B------:R-:W-:Y:S01]  /*15a0*/  IMAD.IADD R5, R5, 0x1, R2 ;  /* 0x0000000105057824 */ /* 0x000fe200078e0202 */
[----:B------:R-:W-:Y:S01]  /*15b0*/  SHF.R.S32.HI R9, RZ, 0x1f, R0 ;  /* 0x0000001fff097819 */ /* 0x000fe20000011400 */
[----:B------:R-:W-:Y:S01]  /*15c0*/  IMAD R10, R231, c[0x0][0x378], RZ ;  /* 0x0000de00e70a7a24 */ /* 0x000fe200078e02ff */
[----:B-1----:R-:W-:Y:S01]  /*15d0*/  SHF.R.S32.HI R35, RZ, 0x1f, R33 ;  /* 0x0000001fff237819 */ /* 0x002fe20000011421 */
[----:B------:R-:W-:-:S02]  /*15e0*/  IMAD.X R7, R31, 0x1, R18, P4 ;  /* 0x000000011f077824 */ /* 0x000fc400020e0612 */
[----:B------:R-:W-:Y:S01]  /*15f0*/  IMAD R11, R230, c[0x0][0x37c], R10 ;  /* 0x0000df00e60b7a24 */ /* 0x000fe200078e020a */
[-C--:B------:R-:W-:Y:S01]  /*1600*/  LEA.HI R8, R35, R33.reuse, RZ, 0x5 ;  /* 0x0000002123087211 */ /* 0x080fe200078f28ff */
[----:B------:R-:W-:Y:S01]  /*1610*/  IMAD R7, R7, c[0x0][0x190], RZ ;  /* 0x0000640007077a24 */ /* 0x000fe200078e02ff */
[----:B------:R-:W-:Y:S01]  /*1620*/  LEA.HI R10, R9, R0, RZ, 0x6 ;  /* 0x00000000090a7211 */ /* 0x000fe200078f30ff */
[----:B------:R-:W-:Y:S01]  /*1630*/  IMAD R0, R231, c[0x0][0x1a8], RZ ;  /* 0x00006a00e7007a24 */ /* 0x000fe200078e02ff */
[----:B------:R-:W-:Y:S01]  /*1640*/  LOP3.LUT R2, R8, 0xffffffe0, RZ, 0xc0, !PT ;  /* 0xffffffe008027812 */ /* 0x000fe200078ec0ff */
[C---:B------:R-:W-:Y:S01]  /*1650*/  IMAD R13, R6.reuse, c[0x0][0x194], R7 ;  /* 0x00006500060d7a24 */ /* 0x040fe200078e0207 */
[----:B------:R-:W-:Y:S01]  /*1660*/  SHF.R.S32.HI R8, RZ, 0x5, R8 ;  /* 0x00000005ff087819 */ /* 0x000fe20000011408 */
[----:B------:R-:W-:Y:S01]  /*1670*/  IMAD.WIDE.U32 R6, R6, c[0x0][0x190], R210 ;  /* 0x0000640006067a25 */ /* 0x000fe200078e00d2 */
[----:B------:R-:W-:Y:S02]  /*1680*/  IADD3 R18, -R2, R33, RZ ;  /* 0x0000002102127210 */ /* 0x000fe40007ffe1ff */
[----:B------:R-:W-:Y:S01]  /*1690*/  IADD3.X R9, R21, R15, R17, P3, P1 ;  /* 0x0000000f15097210 */ /* 0x000fe20001fe2411 */
[----:B------:R-:W-:Y:S01]  /*16a0*/  IMAD.WIDE.U32 R4, R230, c[0x0][0x378], R4 ;  /* 0x0000de00e6047a25 */ /* 0x000fe200078e0004 */
[----:B------:R-:W-:-:S03]  /*16b0*/  IADD3 R6, P4, R28, R6, RZ ;  /* 0x000000061c067210 */ /* 0x000fc60007f9e0ff */
[----:B------:R-:W-:Y:S01]  /*16c0*/  IMAD R2, R8, R34, R18 ;  /* 0x0000002208027224 */ /* 0x000fe200078e0212 */
[----:B------:R-:W-:Y:S01]  /*16d0*/  IADD3.X R7, R24, R7, R13, P4, !PT ;  /* 0x0000000718077210 */ /* 0x000fe200027fe40d */
[----:B------:R-:W-:-:S03]  /*16e0*/  IMAD.IADD R5, R5, 0x1, R11 ;  /* 0x0000000105057824 */ /* 0x000fc600078e020b */
[----:B------:R-:W-:Y:S01]  /*16f0*/  IADD3 R8, P1, R2, R12, RZ ;  /* 0x0000000c02087210 */ /* 0x000fe20007f3e0ff */
[----:B------:R-:W-:-:S03]  /*1700*/  IMAD.WIDE.U32 R6, R230, c[0x0][0x1a8], R6 ;  /* 0x00006a00e6067a25 */ /* 0x000fc600078e0006 */
[----:B------:R-:W-:Y:S01]  /*1710*/  LEA.HI.X.SX32 R184, R2, R9, 0x1, P1 ;  /* 0x0000000902b87211 */ /* 0x000fe200008f0eff */
[----:B------:R-:W-:Y:S01]  /*1720*/  IMAD R9, R230, c[0x0][0x1ac], R0 ;  /* 0x00006b00e6097a24 */ /* 0x000fe200078e0200 */
[----:B------:R-:W-:Y:S01]  /*1730*/  SHF.R.S32.HI R0, RZ, 0x6, R10 ;  /* 0x00000006ff007819 */ /* 0x000fe2000001140a */
[----:B------:R-:W-:Y:S01]  /*1740*/  IMAD R2, R31, c[0x0][0x370], RZ ;  /* 0x0000dc001f027a24 */ /* 0x000fe200078e02ff */
[----:B------:R-:W-:Y:S01]  /*1750*/  LEA R198, P4, R6, c[0x0][0x160], 0x1 ;  /* 0x0000580006c67a11 */ /* 0x000fe200078808ff */
[----:B------:R-:W-:Y:S01]  /*1760*/  IMAD.WIDE.U32 R4, R220, c[0x0][0x370], R4 ;  /* 0x0000dc00dc047a25 */ /* 0x000fe200078e0004 */
[----:B------:R-:W-:Y:S02]  /*1770*/  IMNMX R226, RZ, R0, !PT ;  /* 0x00000000ffe27217 */ /* 0x000fe40007800200 */
[----:B------:R-:W-:Y:S01]  /*1780*/  LEA R185, P1, R8, c[0x0][0x350], 0x2 ;  /* 0x0000d40008b97a11 */ /* 0x000fe200078210ff */
[----:B------:R-:W-:Y:S01]  /*1790*/  IMAD R0, R220, c[0x0][0x374], R2 ;  /* 0x0000dd00dc007a24 */ /* 0x000fe200078e0202 */
[----:B------:R-:W-:Y:S01]  /*17a0*/  ISETP.GT.AND P5, PT, R192, R226, PT ;  /* 0x000000e2c000720c */ /* 0x000fe20003fa4270 */
[----:B------:R-:W-:Y:S01]  /*17b0*/  IMAD.WIDE R10, R16, R209, c[0x0][0x3c8] ;  /* 0x0000f200100a7625 */ /* 0x000fe200078e02d1 */
[----:B------:R-:W-:-:S02]  /*17c0*/  IADD3 R2, R7, R9, RZ ;  /* 0x0000000907027210 */ /* 0x000fc40007ffe0ff */
[----:B------:R-:W-:Y:S01]  /*17d0*/  LEA R196, P3, R4, c[0x0][0x330], 0x1 ;  /* 0x0000cc0004c47a11 */ /* 0x000fe200078608ff */
[----:B------:R-:W-:Y:S01]  /*17e0*/  IMAD.IADD R0, R5, 0x1, R0 ;  /* 0x0000000105007824 */ /* 0x000fe200078e0200 */
[----:B------:R-:W-:Y:S01]  /*17f0*/  LEA.HI.X R199, R6, c[0x0][0x164], R2, 0x1, P4 ;  /* 0x0000590006c77a11 */ /* 0x000fe200020f0c02 */
[----:B------:R-:W-:Y:S01]  /*1800*/  IMAD.MOV.U32 R219, RZ, RZ, R10 ;  /* 0x000000ffffdb7224 */ /* 0x000fe200078e000a */
[----:B------:R-:W-:Y:S01]  /*1810*/  LEA.HI.X R184, R8, c[0x0][0x354], R184, 0x2, P1 ;  /* 0x0000d50008b87a11 */ /* 0x000fe200008f14b8 */
[----:B------:R-:W-:Y:S01]  /*1820*/  IMAD.MOV.U32 R218, RZ, RZ, R11 ;  /* 0x000000ffffda7224 */ /* 0x000fe200078e000b */
[----:B------:R-:W-:Y:S01]  /*1830*/  LEA.HI.X R197, R4, c[0x0][0x334], R0, 0x1, P3 ;  /* 0x0000cd0004c57a11 */ /* 0x000fe200018f0c00 */
[----:B------:R-:W-:Y:S01]  /*1840*/  IMAD.WIDE R208, R208, R209, c[0x0][0x200] ;  /* 0x00008000d0d07625 */ /* 0x000fe200078e02d1 */
[----:B------:R-:W-:Y:S01]  /*1850*/  IADD3 R192, R192, -0x1, RZ ;  /* 0xffffffffc0c07810 */ /* 0x000fe20007ffe0ff */
        /* <DEDUP_REMOVED lines=16> */
.L_x_1453:
        /* <DEDUP_REMOVED lines=15> */
.L_x_1454:
        /* <DEDUP_REMOVED lines=23> */
.L_x_1456:
[----:B------:R-:W-:Y:S05]  /*1bc0*/  BSYNC B0 ;  /* 0x0000000000007941 */ /* 0x000fea0003800000 */
.L_x_1455:
        /* <DEDUP_REMOVED lines=15> */
.L_x_1458:
[----:B------:R-:W-:Y:S05]  /*1cc0*/  BSYNC B0 ;  /* 0x0000000000007941 */ /* 0x000fea0003800000 */
.L_x_1457:
        /* <DEDUP_REMOVED lines=15> */
.L_x_1460:
[----:B------:R-:W-:Y:S05]  /*1dc0*/  BSYNC B0 ;  /* 0x0000000000007941 */ /* 0x000fea0003800000 */
.L_x_1459:
        /* <DEDUP_REMOVED lines=14> */
.L_x_1462:
[----:B------:R-:W-:Y:S05]  /*1eb0*/  BSYNC B0 ;  /* 0x0000000000007941 */ /* 0x000fea0003800000 */
.L_x_1461:
        /* <DEDUP_REMOVED lines=20> */
.L_x_1464:
[----:B------:R-:W-:Y:S05]  /*2000*/  BSYNC B0 ;  /* 0x0000000000007941 */ /* 0x000fea0003800000 */
.L_x_1463:
        /* <DEDUP_REMOVED lines=13> */
.L_x_1466:
[----:B------:R-:W-:Y:S05]  /*20e0*/  BSYNC B0 ;  /* 0x0000000000007941 */ /* 0x000fea0003800000 */
.L_x_1465:
        /* <DEDUP_REMOVED lines=13> */
.L_x_1468:
[----:B------:R-:W-:Y:S05]  /*21c0*/  BSYNC B0 ;  /* 0x0000000000007941 */ /* 0x000fea0003800000 */
.L_x_1467:
        /* <DEDUP_REMOVED lines=10> */
[----:B------:R1:W-:Y:S01]  /*2270*/  STG.E.128 [R4.64], RZ ;  /* 0x000000ff04007986 */ /* 0x0003e2000c101d06 */
[----:B------:R-:W-:Y:S05]  /*2280*/  BRA `(.L_x_1469) ;  /* 0x000070c000007947 */ /* 0x000fea0003800000 */
.L_x_1452:
        /* <DEDUP_REMOVED lines=11> */
[----:B------:R-:W-:-:S02]  /*2340*/  P2R R12, PR, RZ, 0x8 ;  /* 0x00000008ff0c7803 */ /* 0x000fc40000000000 */
        /* <DEDUP_REMOVED lines=24> */
.L_x_1471:
[----:B------:R-:W-:Y:S05]  /*24d0*/  BSYNC B0 ;  /* 0x0000000000007941 */ /* 0x000fea0003800000 */
.L_x_1470:
        /* <DEDUP_REMOVED lines=22> */
.L_x_1473:
[----:B------:R-:W-:Y:S05]  /*2640*/  BSYNC B0 ;  /* 0x0000000000007941 */ /* 0x000fea0003800000 */
.L_x_1472:
        /* <DEDUP_REMOVED lines=22> */
.L_x_1475:
[----:B------:R-:W-:Y:S05]  /*27b0*/  BSYNC B0 ;  /* 0x0000000000007941 */ /* 0x000fea0003800000 */
.L_x_1474:
        /* <DEDUP_REMOVED lines=21> */
.L_x_1477:
[----:B------:R-:W-:Y:S05]  /*2910*/  BSYNC B0 ;  /* 0x0000000000007941 */ /* 0x000fea0003800000 */
.L_x_1476:
        /* <DEDUP_REMOVED lines=13> */
.L_x_1479:
[----:B------:R-:W-:Y:S05]  /*29f0*/  BSYNC B0 ;  /* 0x0000000000007941 */ /* 0x000fea0003800000 */
.L_x_1478:
        /* <DEDUP_REMOVED lines=15> */
.L_x_1481:
[----:B------:R-:W-:Y:S05]  /*2af0*/  BSYNC B0 ;  /* 0x0000000000007941 */ /* 0x000fea0003800000 */
.L_x_1480:
        /* <DEDUP_REMOVED lines=19> */
.L_x_1483:
[----:B------:R-:W-:Y:S05]  /*2c30*/  BSYNC B0 ;  /* 0x0000000000007941 */ /* 0x000fea0003800000 */
.L_x_1482:
        /* <DEDUP_REMOVED lines=20> */
.L_x_1485:
[----:B------:R-:W-:Y:S05]  /*2d80*/  BSYNC B0 ;  /* 0x0000000000007941 */ /* 0x000fea0003800000 */
.L_x_1484:
        /* <DEDUP_REMOVED lines=45> */
.L_x_1487:
[----:B--2---:R-:W-:Y:S05]  /*3060*/  BSYNC B0 ;  /* 0x0000000000007941 */ /* 0x004fea0003800000 */
.L_x_1486:
        /* <DEDUP_REMOVED lines=20> */
.L_x_1489:
[----:B------:R-:W-:Y:S05]  /*31b0*/  BSYNC B0 ;  /* 0x0000000000007941 */ /* 0x000fea0003800000 */
.L_x_1488:
        /* <DEDUP_REMOVED lines=20> */
.L_x_1491:
[----:B------:R-:W-:Y:S05]  /*3300*/  BSYNC B0 ;  /* 0x0000000000007941 */ /* 0x000fea0003800000 */
.L_x_1490:
        /* <DEDUP_REMOVED lines=19> */
.L_x_1493:
[----:B------:R-:W-:Y:S05]  /*3440*/  BSYNC B0 ;  /* 0x0000000000007941 */ /* 0x000fea0003800000 */
.L_x_1492:
        /* <DEDUP_REMOVED lines=12> */
[----:B------:R-:W-:Y:S02]  /*3510*/  @P5 LEA.HI.X R7, R4, c[0x0][0x31c], R0, 0x2, P0 ;  /* 0x0000c70004075a11 */ /* 0x000fe400000f1400 */
[----:B------:R1:W2:Y:S04]  /*3520*/  LDG.E.64 R4, [R194.64+0x8] ;  /* 0x00000806c2047981 */ /* 0x0002a8000c1e1b00 */
[----:B---3--:R4:W3:Y:S04]  /*3530*/  @P5 LDG.E R8, [R6.64] ;  /* 0x0000000606085981 */ /* 0x0088e8000c1e1900 */
[----:B------:R-:W4:Y:S04]  /*3540*/  S2R R12, SR_TID.X ;  /* 0x00000000000c7919 */ /* 0x000f280000002100 */
[----:B------:R2:W2:Y:S04]  /*3550*/  LDSM.16.M88.4 R124, [R165+0xa000] ;  /* 0x00a00000a57c783b */ /* 0x0004a80000000200 */
[----:B------:R2:W2:Y:S04]  /*3560*/  LDSM.16.M88.4 R128, [R165+0xa800] ;  /* 0x00a80000a580783b */ /* 0x0004a80000000200 */
[----:B------:R2:W2:Y:S04]  /*3570*/  LDSM.16.M88.4 R132, [R164+0xa000] ;  /* 0x00a00000a484783b */ /* 0x0004a80000000200 */
[----:B------:R2:W2:Y:S04]  /*3580*/  LDSM.16.M88.4 R136, [R164+0xa800] ;  /* 0x00a80000a488783b */ /* 0x0004a80000000200 */
[----:B-1----:R-:W3:Y:S01]  /*3590*/  LDG.E.64 R194, [R194.64] ;  /* 0x00000006c2c27981 */ /* 0x002ee2000c1e1b00 */
[CC--:B------:R-:W-:Y:S01]  /*35a0*/  LEA.HI R0, R35.reuse, R33.reuse, RZ, 0x4 ;  /* 0x0000002123007211 */ /* 0x0c0fe200078f20ff */
[----:B------:R-:W-:Y:S01]  /*35b0*/  IMAD.SHL.U32 R242, R34, 0x10, RZ ;  /* 0x0000001022f27824 */ /* 0x000fe200078e00ff */
[----:B----4-:R-:W-:Y:S01]  /*35c0*/  LEA.HI R6, R35, R33, RZ, 0x6 ;  /* 0x0000002123067211 */ /* 0x010fe200078f30ff */
[----:B------:R1:W4:Y:S01]  /*35d0*/  LDSM.16.M88.4 R140, [R162+0xa000] ;  /* 0x00a00000a28c783b */ /* 0x0003220000000200 */
[----:B------:R-:W-:Y:S01]  /*35e0*/  LOP3.LUT R0, R0, 0xfffffff0, RZ, 0xc0, !PT ;  /* 0xfffffff000007812 */ /* 0x000fe200078ec0ff */
[----:B------:R-:W-:Y:S01]  /*35f0*/  IMAD R7, R36, c[0x0][0x1c0], R230 ;  /* 0x0000700024077a24 */ /* 0x000fe200078e02e6 */
[----:B------:R-:W-:Y:S01]  /*3600*/  SHF.R.S32.HI R10, RZ, 0x6, R6 ;  /* 0x00000006ff0a7819 */ /* 0x000fe20000011406 */
[----:B------:R1:W1:Y:S01]  /*3610*/  LDSM.16.M88.4 R144, [R162+0xa800] ;  /* 0x00a80000a290783b */ /* 0x0002620000000200 */
[----:B------:R-:W-:Y:S01]  /*3620*/  IADD3 R239, R242, 0x20, RZ ;  /* 0x00000020f2ef7810 */ /* 0x000fe20007ffe0ff */
[----:B------:R-:W-:Y:S01]  /*3630*/  IMAD.IADD R0, R33, 0x1, -R0 ;  /* 0x0000000121007824 */ /* 0x000fe200078e0a00 */
[----:B------:R-:W-:Y:S01]  /*3640*/  SHF.L.U32 R9, R10, 0x5, RZ ;  /* 0x000000050a097819 */ /* 0x000fe200000006ff */
[----:B------:R1:W1:Y:S01]  /*3650*/  LDSM.16.M88.4 R148, [R163+0xa000] ;  /* 0x00a00000a394783b */ /* 0x0002620000000200 */
[----:B------:R-:W-:Y:S01]  /*3660*/  IMAD.SHL.U32 R227, R34, 0x8, RZ ;  /* 0x0000000822e37824 */ /* 0x000fe200078e00ff */
[----:B------:R-:W3:Y:S01]  /*3670*/  @P5 MUFU.RCP R11, c[0x0][0x238] ;  /* 0x00008e00000b5b08 */ /* 0x000ee20000001000 */
[----:B------:R-:W-:Y:S01]  /*3680*/  SHF.R.S32.HI R2, RZ, 0x1f, R0 ;  /* 0x0000001fff027819 */ /* 0x000fe20000011400 */
[----:B------:R1:W1:Y:S01]  /*3690*/  LDSM.16.M88.4 R152, [R163+0xa800] ;  /* 0x00a80000a398783b */ /* 0x0002620000000200 */
[----:B------:R-:W-:Y:S01]  /*36a0*/  IMAD.SHL.U32 R12, R12, 0x2, RZ ;  /* 0x000000020c0c7824 */ /* 0x000fe200078e00ff */
[----:B------:R-:W-:Y:S01]  /*36b0*/  MOV R156, 0x40 ;  /* 0x00000040009c7802 */ /* 0x000fe20000000f00 */
[----:B------:R-:W-:Y:S01]  /*36c0*/  IMAD.IADD R237, R227, 0x1, R239 ;  /* 0x00000001e3ed7824 */ /* 0x000fe200078e02ef */
[----:B------:R-:W-:Y:S01]  /*36d0*/  LEA.HI R2, R2, R0, RZ, 0x3 ;  /* 0x0000000002027211 */ /* 0x000fe200078f18ff */
[----:B------:R-:W-:Y:S01]  /*36e0*/  IMAD.MOV.U32 R166, RZ, RZ, 0x20 ;  /* 0x00000020ffa67424 */ /* 0x000fe200078e00ff */
[----:B------:R-:W-:Y:S01]  /*36f0*/  LOP3.LUT R9, R9, 0x6, R12, 0xf8, !PT ;  /* 0x0000000609097812 */ /* 0x000fe200078ef80c */
[----:B------:R-:W-:Y:S01]  /*3700*/  IMAD.IADD R252, R227, 0x1, R237 ;  /* 0x00000001e3fc7824 */ /* 0x000fe200078e02ed */
[----:B------:R-:W-:Y:S01]  /*3710*/  LOP3.LUT R6, R2, 0xfffffff8, RZ, 0xc0, !PT ;  /* 0xfffffff802067812 */ /* 0x000fe200078ec0ff */
[----:B------:R-:W-:Y:S01]  /*3720*/  IMAD.SHL.U32 R2, R7, 0x20, RZ ;  /* 0x0000002007027824 */ /* 0x000fe200078e00ff */
[----:B------:R-:W-:Y:S01]  /*3730*/  IADD3 R224, -R224, RZ, RZ ;  /* 0x000000ffe0e07210 */ /* 0x000fe20007ffe1ff */
[----:B------:R-:W-:Y:S01]  /*3740*/  IMAD R181, R229, 0x80, R9 ;  /* 0x00000080e5b57824 */ /* 0x000fe200078e0209 */
[----:B------:R-:W-:Y:S01]  /*3750*/  IADD3 R222, R227, R252, RZ ;  /* 0x000000fce3de7210 */ /* 0x000fe20007ffe0ff */
[----:B------:R-:W-:Y:S01]  /*3760*/  IMAD.IADD R0, R0, 0x1, -R6 ;  /* 0x0000000100007824 */ /* 0x000fe200078e0a06 */
[----:B------:R-:W-:Y:S01]  /*3770*/  SHF.R.S32.HI R6, RZ, 0x1f, R18 ;  /* 0x0000001fff067819 */ /* 0x000fe20000011412 */
[----:B------:R-:W-:Y:S01]  /*3780*/  IMAD.IADD R19, R19, 0x1, R207 ;  /* 0x0000000113137824 */ /* 0x000fe200078e02cf */
[----:B------:R-:W-:Y:S01]  /*3790*/  CS2R R94, SRZ ;  /* 0x00000000005e7805 */ /* 0x000fe2000001ff00 */
[----:B------:R-:W-:Y:S01]  /*37a0*/  IMAD R10, R229, 0x4, R10 ;  /* 0x00000004e50a7824 */ /* 0x000fe200078e020a */
[C---:B------:R-:W-:Y:S01]  /*37b0*/  LOP3.LUT P0, RZ, R0.reuse, 0x2, RZ, 0xc0, !PT ;  /* 0x0000000200ff7812 */ /* 0x040fe2000780c0ff */
[----:B------:R-:W-:Y:S01]  /*37c0*/  IMAD.IADD R221, R227, 0x1, R222 ;  /* 0x00000001e3dd7824 */ /* 0x000fe200078e02de */
[----:B------:R-:W-:Y:S01]  /*37d0*/  LOP3.LUT P2, RZ, R0, 0x4, RZ, 0xc0, !PT ;  /* 0x0000000400ff7812 */ /* 0x000fe2000784c0ff */
[----:B------:R-:W-:Y:S01]  /*37e0*/  IMAD.MOV.U32 R173, RZ, RZ, RZ ;  /* 0x000000ffffad7224 */ /* 0x000fe200078e00ff */
[----:B------:R-:W-:Y:S01]  /*37f0*/  IADD3 R0, R167, 0x1000, RZ ;  /* 0x00001000a7007810 */ /* 0x000fe20007ffe0ff */
[----:B------:R-:W-:Y:S01]  /*3800*/  IMAD R251, R34, 0x18, RZ ;  /* 0x0000001822fb7824 */ /* 0x000fe200078e02ff */
[----:B------:R-:W-:Y:S01]  /*3810*/  SEL R166, R166, 0xffffffe0, !P0 ;  /* 0xffffffe0a6a67807 */ /* 0x000fe20004000000 */
[----:B------:R-:W-:Y:S01]  /*3820*/  IMAD.SHL.U32 R250, R34, 0x20, RZ ;  /* 0x0000002022fa7824 */ /* 0x000fe200078e00ff */
[----:B------:R-:W-:Y:S01]  /*3830*/  SEL R157, R0, R167, !P1 ;  /* 0x000000a7009d7207 */ /* 0x000fe20004800000 */
[C---:B------:R-:W-:Y:S01]  /*3840*/  IMAD R249, R34.reuse, 0x28, RZ ;  /* 0x0000002822f97824 */ /* 0x040fe200078e02ff */
[----:B------:R-:W-:Y:S01]  /*3850*/  IADD3 R0, -R207, R217, -R181 ;  /* 0x000000d9cf007210 */ /* 0x000fe20007ffe9b5 */
[C---:B------:R-:W-:Y:S01]  /*3860*/  IMAD R248, R34.reuse, 0x30, RZ ;  /* 0x0000003022f87824 */ /* 0x040fe200078e02ff */
[----:B------:R-:W-:Y:S01]  /*3870*/  IADD3 R19, -R193, 0x80, R19 ;  /* 0x00000080c1137810 */ /* 0x000fe20007ffe113 */
[----:B------:R-:W-:Y:S01]  /*3880*/  IMAD R247, R34, 0x38, RZ ;  /* 0x0000003822f77824 */ /* 0x000fe200078e02ff */
[----:B------:R-:W-:Y:S01]  /*3890*/  CS2R R92, SRZ ;  /* 0x00000000005c7805 */ /* 0x000fe2000001ff00 */
        /* <DEDUP_REMOVED lines=33> */
[----:B------:R-:W-:Y:S01]  /*3ab0*/  IMAD.IADD R235, R0, 0x1, R193 ;  /* 0x0000000100eb7824 */ /* 0x000fe200078e02c1 */
[----:B------:R-:W-:Y:S01]  /*3ac0*/  SHF.L.U32 R157, R157, 0x1, RZ ;  /* 0x000000019d9d7819 */ /* 0x000fe200000006ff */
[----:B------:R-:W-:Y:S01]  /*3ad0*/  IMAD.IADD R161, R160, 0x1, R166 ;  /* 0x00000001a0a17824 */ /* 0x000fe200078e02a6 */
[----:B------:R-:W-:Y:S01]  /*3ae0*/  SEL R156, R156, 0xffffffc0, !P2 ;  /* 0xffffffc09c9c7807 */ /* 0x000fe20005000000 */
[----:B------:R-:W-:Y:S01]  /*3af0*/  IMAD.IADD R223, R227, 0x1, R221 ;  /* 0x00000001e3df7824 */ /* 0x000fe200078e02dd */
[----:B--2---:R-:W-:-:S02]  /*3b00*/  IADD3 R232, P4, P3, R2, R4, R18 ;  /* 0x0000000402e87210 */ /* 0x004fc40007b9e012 */
[----:B------:R-:W-:Y:S01]  /*3b10*/  SHF.R.S32.HI R2, RZ, 0x1f, R2 ;  /* 0x0000001fff027819 */ /* 0x000fe20000011402 */
[----:B---3--:R-:W-:-:S03]  /*3b20*/  @P5 FMUL.FTZ R173, R8, R11 ;  /* 0x0000000b08ad5220 */ /* 0x008fc60000410000 */
[----:B------:R-:W-:Y:S01]  /*3b30*/  IADD3.X R6, R2, R5, R6, P4, P3 ;  /* 0x0000000502067210 */ /* 0x000fe200027e6406 */
[----:B------:R-:W-:Y:S01]  /*3b40*/  IMAD.WIDE.U32 R232, R232, -0x2daee0ad, RZ ;  /* 0xd2511f53e8e87825 */ /* 0x000fe200078e00ff */
[----:B------:R-:W-:-:S04]  /*3b50*/  IADD3 R2, R168, 0x1000, RZ ;  /* 0x00001000a8027810 */ /* 0x000fc80007ffe0ff */
[----:B------:R-:W-:-:S05]  /*3b60*/  SEL R2, R2, R168, !P1 ;  /* 0x000000a802027207 */ /* 0x000fca0004800000 */
[----:B------:R-:W-:Y:S01]  /*3b70*/  IMAD.SHL.U32 R158, R2, 0x2, RZ ;  /* 0x00000002029e7824 */ /* 0x000fe200078e00ff */
[----:B------:R-:W-:Y:S02]  /*3b80*/  LOP3.LUT R10, R195, R10, RZ, 0x3c, !PT ;  /* 0x0000000ac30a7212 */ /* 0x000fe400078e3cff */
[----:B------:R-:W-:Y:S02]  /*3b90*/  LOP3.LUT R225, R6, R194, RZ, 0x3c, !PT ;  /* 0x000000c206e17212 */ /* 0x000fe400078e3cff */
[----:B-1--4-:R-:W-:Y:S02]  /*3ba0*/  LOP3.LUT R234, R233, R10, RZ, 0x3c, !PT ;  /* 0x0000000ae9ea7212 */ /* 0x012fe400078e3cff */
.L_x_1498:
[----:B------:R-:W0:Y:S01]  /*3bb0*/  LDGDEPBAR ;  /* 0x00000000000079af */ /* 0x000e220000000000 */
[----:B------:R-:W-:Y:S02]  /*3bc0*/  IMAD.MOV.U32 R4, RZ, RZ, R219 ;  /* 0x000000ffff047224 */ /* 0x000fe400078e00db */
[----:B------:R-:W-:Y:S02]  /*3bd0*/  IMAD.MOV.U32 R5, RZ, RZ, R218 ;  /* 0x000000ffff057224 */ /* 0x000fe400078e00da */
[C---:B------:R-:W-:Y:S01]  /*3be0*/  IMAD.IADD R0, R158.reuse, 0x1, R166 ;  /* 0x000000019e007824 */ /* 0x040fe200078e02a6 */
[C---:B------:R-:W-:Y:S01]  /*3bf0*/  LEA R4, P0, R217.reuse, R4, 0x2 ;  /* 0x00000004d9047211 */ /* 0x040fe200078010ff */
[----:B------:R-:W-:Y:S02]  /*3c00*/  IMAD.IADD R120, R158, 0x1, R156 ;  /* 0x000000019e787824 */ /* 0x000fe400078e029c */
[----:B------:R-:W-:Y:S01]  /*3c10*/  IMAD.SHL.U32 R177, R192, 0x40, RZ ;  /* 0x00000040c0b17824 */ /* 0x000fe200078e00ff */
[----:B------:R-:W-:Y:S01]  /*3c20*/  LEA.HI.X.SX32 R5, R217, R5, 0x2, P0 ;  /* 0x00000005d9057211 */ /* 0x000fe200000f16ff */
[----:B------:R-:W-:Y:S02]  /*3c30*/  IMAD.MOV.U32 R204, RZ, RZ, R185 ;  /* 0x000000ffffcc7224 */ /* 0x000fe400078e00b9 */
[----:B------:R-:W-:Y:S02]  /*3c40*/  IMAD.IADD R2, R235, 0x1, R177 ;  /* 0x00000001eb027824 */ /* 0x000fe400078e02b1 */
[----:B------:R-:W-:Y:S03]  /*3c50*/  IMAD.MOV.U32 R205, RZ, RZ, R184 ;  /* 0x000000ffffcd7224 */ /* 0x000fe600078e00b8 */
[C---:B------:R-:W-:Y:S02]  /*3c60*/  IADD3 R176, R2.reuse, 0x7, RZ ;  /* 0x0000000702b07810 */ /* 0x040fe40007ffe0ff */
[C---:B------:R-:W-:Y:S02]  /*3c70*/  IADD3 R174, R2.reuse, 0x8, RZ ;  /* 0x0000000802ae7810 */ /* 0x040fe40007ffe0ff */
[----:B------:R-:W-:Y:S01]  /*3c80*/  IADD3 R175, R2, -0x1, RZ ;  /* 0xffffffff02af7810 */ /* 0x000fe20007ffe0ff */
[----:B------:R-:W-:Y:S04]  /*3c90*/  DEPBAR.LE SB0, 0x0 ;  /* 0x000080000000791a */ /* 0x000fe80000000000 */
[----:B------:R-:W-:Y:S01]  /*3ca0*/  BAR.SYNC.DEFER_BLOCKING 0x0 ;  /* 0x0000000000007b1d */ /* 0x000fe20000010000 */
[----:B------:R-:W-:Y:S02]  /*3cb0*/  ISETP.GE.AND P1, PT, R174, RZ, PT ;  /* 0x000000ffae00720c */ /* 0x000fe40003f26270 */
[----:B------:R-:W-:Y:S11]  /*3cc0*/  ISETP.GE.AND P0, PT, R175, RZ, PT ;  /* 0x000000ffaf00720c */ /* 0x000ff60003f06270 */
[C---:B------:R-:W-:Y:S02]  /*3cd0*/  @!P1 IADD3 R174, -R2.reuse, -0x8, RZ ;  /* 0xfffffff802ae9810 */ /* 0x040fe40007ffe1ff */
[----:B------:R-:W-:Y:S02]  /*3ce0*/  @!P0 IADD3 R175, -R2, 0x1, RZ ;  /* 0x0000000102af8810 */ /* 0x000fe40007ffe1ff */
        /* <DEDUP_REMOVED lines=49> */
[----:B------:R-:W-:Y:S02]  /*4000*/  @!P0 IADD3 R116, -R2, -0x27, RZ ;  /* 0xffffffd902748810 */ /* 0x000fe40007ffe1ff */
[----:B------:R-:W-:Y:S04]  /*4010*/  ISETP.GE.AND P0, PT, R174, RZ, PT ;  /* 0x000000ffae00720c */ /* 0x000fe80003f06270 */
[----:B------:R2:W2:Y:S01]  /*4020*/  I2F R182, R116 ;  /* 0x0000007400b67306 */ /* 0x0004a20000201400 */
[C---:B------:R-:W-:Y:S02]  /*4030*/  @!P1 IADD3 R104, -R2.reuse, -0x20, RZ ;  /* 0xffffffe002689810 */ /* 0x040fe40007ffe1ff */
        /* <DEDUP_REMOVED lines=39> */
[C---:B------:R-:W-:Y:S04]  /*42b0*/  @!P0 IADD3 R113, -R2.reuse, 0x11, RZ ;  /* 0x0000001102718810 */ /* 0x040fe80007ffe1ff */
[-C--:B------:R-:W-:Y:S01]  /*42c0*/  FFMA.FTZ R5, R179, -R173.reuse, R5 ;  /* 0x800000adb3057223 */ /* 0x080fe20000010005 */
[----:B------:R-:W-:Y:S01]  /*42d0*/  @!P1 IADD3 R0, -R2, 0x10, RZ ;  /* 0x0000001002009810 */ /* 0x000fe20007ffe1ff */
        /* <DEDUP_REMOVED lines=14> */
[----:B--2---:R-:W-:Y:S01]  /*43c0*/  IADD3 R113, R2, -0x18, RZ ;  /* 0xffffffe802717810 */ /* 0x004fe20007ffe0ff */
[-C--:B------:R-:W-:Y:S01]  /*43d0*/  FFMA.FTZ R14, R176, -R173.reuse, R14 ;  /* 0x800000adb00e7223 */ /* 0x080fe2000001000e */
[----:B------:R-:W-:Y:S01]  /*43e0*/  @!P1 IADD3 R112, -R2, -0x10, RZ ;  /* 0xfffffff002709810 */ /* 0x000fe20007ffe1ff */
[-C--:B------:R-:W-:Y:S01]  /*43f0*/  FFMA.FTZ R15, R174, -R173.reuse, R15 ;  /* 0x800000adae0f7223 */ /* 0x080fe2000001000f */
[----:B------:R-:W-:Y:S01]  /*4400*/  ISETP.GE.AND P3, PT, R113, RZ, PT ;  /* 0x000000ff7100720c */ /* 0x000fe20003f66270 */
[-C--:B------:R-:W-:Y:S02]  /*4410*/  HMMA.16816.F32.BF16 R28, R108, R102.reuse, R28 ;  /* 0x000000666c1c723c */ /* 0x080fe4000004181c */
[----:B------:R-:W-:Y:S01]  /*4420*/  IMAD.MOV.U32 R101, RZ, RZ, c[0x0][0x2e4] ;  /* 0x0000b900ff657624 */ /* 0x000fe200078e00ff */
[----:B------:R-:W-:Y:S01]  /*4430*/  ISETP.GE.AND P1, PT, R114, RZ, PT ;  /* 0x000000ff7200720c */ /* 0x000fe20003f26270 */
[-C--:B------:R-:W-:Y:S01]  /*4440*/  FFMA.FTZ R12, R175, -R173.reuse, R12 ;  /* 0x800000adaf0c7223 */ /* 0x080fe2000001000c */
[----:B-1----:R-:W-:Y:S01]  /*4450*/  IADD3 R0, R2, 0xf, RZ ;  /* 0x0000000f02007810 */ /* 0x002fe20007ffe0ff */
[-C--:B------:R-:W-:Y:S01]  /*4460*/  FFMA.FTZ R13, R121, -R173.reuse, R13 ;  /* 0x800000ad790d7223 */ /* 0x080fe2000001000d */
[----:B------:R-:W1:Y:S01]  /*4470*/  I2F R112, R112 ;  /* 0x0000007000707306 */ /* 0x000e620000201400 */
[-C--:B------:R-:W-:Y:S01]  /*4480*/  FFMA.FTZ R19, R179, -R173.reuse, R19 ;  /* 0x800000adb3137223 */ /* 0x080fe20000010013 */
[----:B------:R-:W-:Y:S01]  /*4490*/  ISETP.GE.AND P0, PT, R0, RZ, PT ;  /* 0x000000ff0000720c */ /* 0x000fe20003f06270 */
[----:B------:R-:W-:Y:S04]  /*44a0*/  HMMA.16816.F32.BF16 R32, R104, R102, R32 ;  /* 0x000000666820723c */ /* 0x000fe80000041820 */
[-C--:B------:R-:W-:Y:S01]  /*44b0*/  FFMA.FTZ R18, R186, -R173.reuse, R18 ;  /* 0x800000adba127223 */ /* 0x080fe20000010012 */
[----:B------:R-:W-:Y:S01]  /*44c0*/  @!P3 IADD3 R113, -R2, 0x18, RZ ;  /* 0x000000180271b810 */ /* 0x000fe20007ffe1ff */
[-C--:B------:R-:W-:Y:S01]  /*44d0*/  FFMA.FTZ R16, R156, -R173.reuse, R16 ;  /* 0x800000ad9c107223 */ /* 0x080fe20000010010 */
[----:B------:R-:W-:Y:S01]  /*44e0*/  @!P1 IADD3 R114, -R2, 0x19, RZ ;  /* 0x0000001902729810 */ /* 0x000fe20007ffe1ff */
[-C--:B------:R-:W-:Y:S03]  /*44f0*/  FFMA.FTZ R17, R120, -R173.reuse, R17 ;  /* 0x800000ad78117223 */ /* 0x080fe60000010011 */
[----:B------:R-:W2:Y:S01]  /*4500*/  I2F R113, R113 ;  /* 0x0000007100717306 */ /* 0x000ea20000201400 */
[-C--:B------:R-:W-:Y:S01]  /*4510*/  FFMA.FTZ R22, R156, -R173.reuse, R22 ;  /* 0x800000ad9c167223 */ /* 0x080fe20000010016 */
[----:B------:R-:W-:Y:S01]  /*4520*/  @!P0 IADD3 R0, -R2, -0xf, RZ ;  /* 0xfffffff102008810 */ /* 0x000fe20007ffe1ff */
[-C--:B------:R-:W-:Y:S01]  /*4530*/  FFMA.FTZ R23, R120, -R173.reuse, R23 ;  /* 0x800000ad78177223 */ /* 0x080fe20000010017 */
[----:B------:R-:W-:Y:S01]  /*4540*/  ISETP.GE.AND P0, PT, R177, R236, PT ;  /* 0x000000ecb100720c */ /* 0x000fe20003f06270 */
[-C--:B---3--:R-:W-:Y:S02]  /*4550*/  FFMA.FTZ R20, R116, -R173.reuse, R20 ;  /* 0x800000ad74147223 */ /* 0x088fe40000010014 */
[-C--:B------:R-:W-:Y:S02]  /*4560*/  FFMA.FTZ R21, R115, -R173.reuse, R21 ;  /* 0x800000ad73157223 */ /* 0x080fe40000010015 */
[-C--:B------:R-:W-:Y:S01]  /*4570*/  FFMA.FTZ R26, R175, -R173.reuse, R26 ;  /* 0x800000adaf1a7223 */ /* 0x080fe2000001001a */
[----:B------:R-:W3:Y:S01]  /*4580*/  I2F R0, R0 ;  /* 0x0000000000007306 */ /* 0x000ee20000201400 */
[-C--:B------:R-:W-:Y:S02]  /*4590*/  FFMA.FTZ R27, R121, -R173.reuse, R27 ;  /* 0x800000ad791b7223 */ /* 0x080fe4000001001b */
[-C--:B-1----:R-:W-:Y:S02]  /*45a0*/  FFMA.FTZ R24, R112, -R173.reuse, R24 ;  /* 0x800000ad70187223 */ /* 0x082fe40000010018 */
[-C--:B------:R-:W-:Y:S02]  /*45b0*/  FFMA.FTZ R28, R180, -R173.reuse, R28 ;  /* 0x800000adb41c7223 */ /* 0x080fe4000001001c */
[-C--:B------:R-:W-:Y:S02]  /*45c0*/  FFMA.FTZ R29, R178, -R173.reuse, R29 ;  /* 0x800000adb21d7223 */ /* 0x080fe4000001001d */
[-C--:B------:R-:W-:Y:S01]  /*45d0*/  FFMA.FTZ R30, R112, -R173.reuse, R30 ;  /* 0x800000ad701e7223 */ /* 0x080fe2000001001e */
[----:B------:R-:W1:Y:S01]  /*45e0*/  I2F R114, R114 ;  /* 0x0000007200727306 */ /* 0x000e620000201400 */
[-C--:B------:R-:W-:Y:S02]  /*45f0*/  FFMA.FTZ R34, R116, -R173.reuse, R34 ;  /* 0x800000ad74227223 */ /* 0x080fe40000010022 */
[-C--:B------:R-:W-:Y:S02]  /*4600*/  FFMA.FTZ R35, R115, -R173.reuse, R35 ;  /* 0x800000ad73237223 */ /* 0x080fe40000010023 */
[-C--:B--2---:R-:W-:Y:S02]  /*4610*/  FFMA.FTZ R32, R113, -R173.reuse, R32 ;  /* 0x800000ad71207223 */ /* 0x084fe40000010020 */
[CC--:B---3--:R-:W-:Y:S02]  /*4620*/  FFMA.FTZ R25, R0.reuse, -R173.reuse, R25 ;  /* 0x800000ad00197223 */ /* 0x0c8fe40000010019 */
[-C--:B------:R-:W-:Y:S02]  /*4630*/  FFMA.FTZ R31, R0, -R173.reuse, R31 ;  /* 0x800000ad001f7223 */ /* 0x080fe4000001001f */
[----:B-1----:R-:W-:Y:S01]  /*4640*/  FFMA.FTZ R33, R114, -R173, R33 ;  /* 0x800000ad72217223 */ /* 0x002fe20000010021 */
[----:B------:R-:W-:-:S05]  /*4650*/  @!P0 BRA `(.L_x_1494) ;  /* 0x000000a000008947 */ /* 0x000fca0003800000 */
[----:B------:R-:W-:Y:S01]  /*4660*/  IADD3 R101, R177, 0x40, RZ ;  /* 0x00000040b1657810 */ /* 0x000fe20007ffe0ff */
[----:B------:R-:W-:Y:S04]  /*4670*/  IMAD.SHL.U32 R0, R229, 0x80, RZ ;  /* 0x00000080e5007824 */ /* 0x000fe800078e00ff */
[C---:B------:R-:W-:Y:S01]  /*4680*/  IMAD.IADD R2, R0.reuse, 0x1, R207 ;  /* 0x0000000100027824 */ /* 0x040fe200078e02cf */
[----:B------:R-:W-:Y:S04]  /*4690*/  IADD3 R100, R0, 0x80, RZ ;  /* 0x0000008000647810 */ /* 0x000fe80007ffe0ff */
[----:B------:R-:W-:Y:S02]  /*46a0*/  IADD3 R0, R212, R2, -R193 ;  /* 0x00000002d4007210 */ /* 0x000fe40007ffe8c1 */
[----:B------:R-:W-:Y:S02]  /*46b0*/  ISETP.LT.AND P0, PT, R100, R193, PT ;  /* 0x000000c16400720c */ /* 0x000fe40003f01270 */
[----:B------:R-:W-:Y:S01]  /*46c0*/  ISETP.GE.AND P1, PT, R101, R0, PT ;  /* 0x000000006500720c */ /* 0x000fe20003f26270 */
[----:B------:R-:W-:Y:S11]  /*46d0*/  IMAD.MOV.U32 R101, RZ, RZ, R212 ;  /* 0x000000ffff657224 */ /* 0x000ff600078e00d4 */
[----:B------:R-:W-:Y:S01]  /*46e0*/  @!UPT UIADD3 URZ, URZ, URZ, URZ ;  /* 0x0000003f3f3ff290 */ /* 0x000fe2000fffe03f */
[----:B------:R-:W-:-:S05]  /*46f0*/  @!P1 BRA P0, `(.L_x_1495) ;  /* 0x000007f000009947 */ /* 0x000fca0000000000 */
.L_x_1494:
[----:B------:R-:W-:Y:S01]  /*4700*/  IADD3 R2, R193, 0x1, -R207 ;  /* 0x00000001c1027810 */ /* 0x000fe20007ffe8cf */
[----:B------:R-:W-:Y:S01]  /*4710*/  IMAD.IADD R0, R217, 0x1, R177 ;  /* 0x00000001d9007824 */ /* 0x000fe200078e02b1 */
[----:B------:R-:W-:Y:S01]  /*4720*/  IADD3 R100, -R101, R193, -R207 ;  /* 0x000000c165647210 */ /* 0x000fe20007ffe9cf */
[----:B------:R-:W-:Y:S01]  /*4730*/  IMAD.MOV.U32 R212, RZ, RZ, R101 ;  /* 0x000000ffffd47224 */ /* 0x000fe200078e0065 */
[----:B------:R-:W-:Y:S02]  /*4740*/  IADD3 R2, R2, c[0x0][0x2e8], RZ ;  /* 0x0000ba0002027a10 */ /* 0x000fe40007ffe0ff */
[C---:B------:R-:W-:Y:S01]  /*4750*/  IADD3 R104, R0.reuse, 0x8, RZ ;  /* 0x0000000800687810 */ /* 0x040fe20007ffe0ff */
[C---:B------:R-:W-:Y:S01]  /*4760*/  IMAD.IADD R109, R0.reuse, 0x1, R100 ;  /* 0x00000001006d7824 */ /* 0x040fe200078e0264 */
[C---:B------:R-:W-:Y:S01]  /*4770*/  IADD3 R103, R0.reuse, 0x20, RZ ;  /* 0x0000002000677810 */ /* 0x040fe20007ffe0ff */
[C---:B------:R-:W-:Y:S01]  /*4780*/  IMAD.IADD R110, R0.reuse, 0x1, R2 ;  /* 0x00000001006e7824 */ /* 0x040fe200078e0202 */
[----:B------:R-:W-:Y:S01]  /*4790*/  IADD3 R102, R0, 0x28, RZ ;  /* 0x0000002800667810 */ /* 0x000fe20007ffe0ff */
[C---:B------:R-:W-:Y:S01]  /*47a0*/  IMAD.IADD R112, R2.reuse, 0x1, R104 ;  /* 0x0000000102707824 */ /* 0x040fe200078e0268 */
[C---:B------:R-:W-:Y:S01]  /*47b0*/  IADD3 R108, R181.reuse, 0x1, RZ ;  /* 0x00000001b56c7810 */ /* 0x040fe20007ffe0ff */
        /* <DEDUP_REMOVED lines=9> */
[CC--:B------:R-:W-:Y:S02]  /*4850*/  ISETP.GE.AND P0, PT, R181.reuse, R0.reuse, PT ;  /* 0x00000000b500720c */ /* 0x0c0fe40003f06270 */
        /* <DEDUP_REMOVED lines=22> */
[-C--:B------:R-:W-:Y:S02]  /*49c0*/  IMNMX R2, R112, R193.reuse, PT ;  /* 0x000000c170027217 */ /* 0x080fe40003800200 */
        /* <DEDUP_REMOVED lines=82> */
.L_x_1495:
[C---:B------:R-:W-:Y:S01]  /*4ef0*/  FSETP.NEU.FTZ.AND P0, PT, R215.reuse, -INF , PT ;  /* 0xff800000d700780b */ /* 0x040fe20003f1d000 */
[----:B------:R-:W-:Y:S01]  /*4f00*/  FMUL.FTZ R100, R215, 1.4426950216293334961 ;  /* 0x3fb8aa3bd7647820 */ /* 0x000fe20000410000 */
[----:B------:R-:W-:Y:S01]  /*4f10*/  IADD3 R102, R194, -0x255992d5, RZ ;  /* 0xdaa66d2bc2667810 */ /* 0x000fe20007ffe0ff */
[----:B------:R-:W-:Y:S01]  /*4f20*/  FMUL.FTZ R0, R216, 1.4426950216293334961 ;  /* 0x3fb8aa3bd8007820 */ /* 0x000fe20000410000 */
[----:B------:R-:W-:Y:S01]  /*4f30*/  ULDC.U8 UR4, c[0x0][0x2d8] ;  /* 0x0000b60000047ab9 */ /* 0x000fe20000000000 */
[----:B------:R-:W-:Y:S01]  /*4f40*/  FMUL.FTZ R2, R213, 1.4426950216293334961 ;  /* 0x3fb8aa3bd5027820 */ /* 0x000fe20000410000 */
[----:B------:R-:W-:Y:S01]  /*4f50*/  FSEL R100, R100, RZ, P0 ;  /* 0x000000ff64647208 */ /* 0x000fe20000000000 */
[----:B------:R-:W-:Y:S01]  /*4f60*/  IMAD.MOV.U32 R156, RZ, RZ, 0x40 ;  /* 0x00000040ff9c7424 */ /* 0x000fe200078e00ff */
[----:B------:R-:W-:Y:S03]  /*4f70*/  FSETP.NEU.FTZ.AND P0, PT, R216, -INF , PT ;  /* 0xff800000d800780b */ /* 0x000fe60003f1d000 */
[--C-:B------:R-:W-:Y:S01]  /*4f80*/  FFMA.FTZ R32, R32, c[0x0][0x23c], -R100.reuse ;  /* 0x00008f0020207a23 */ /* 0x100fe20000010864 */
[----:B------:R-:W-:Y:S01]  /*4f90*/  SEL R156, R156, 0xffffffc0, !P2 ;  /* 0xffffffc09c9c7807 */ /* 0x000fe20005000000 */
[--C-:B------:R-:W-:Y:S02]  /*4fa0*/  FFMA.FTZ R16, R16, c[0x0][0x23c], -R100.reuse ;  /* 0x00008f0010107a23 */ /* 0x100fe40000010864 */
[----:B------:R1:W2:Y:S01]  /*4fb0*/  MUFU.EX2 R189, R32 ;  /* 0x0000002000bd7308 */ /* 0x0002a20000000800 */
[--C-:B------:R-:W-:Y:S02]  /*4fc0*/  FFMA.FTZ R33, R33, c[0x0][0x23c], -R100.reuse ;  /* 0x00008f0021217a23 */ /* 0x100fe40000010864 */
[--C-:B------:R-:W-:Y:S02]  /*4fd0*/  FFMA.FTZ R20, R20, c[0x0][0x23c], -R100.reuse ;  /* 0x00008f0014147a23 */ /* 0x100fe40000010864 */
[--C-:B------:R-:W-:Y:S02]  /*4fe0*/  FFMA.FTZ R4, R4, c[0x0][0x23c], -R100.reuse ;  /* 0x00008f0004047a23 */ /* 0x100fe40000010864 */
[--C-:B------:R-:W-:Y:S01]  /*4ff0*/  FFMA.FTZ R122, R17, c[0x0][0x23c], -R100.reuse ;  /* 0x00008f00117a7a23 */ /* 0x100fe20000010864 */
[----:B------:R-:W-:Y:S01]  /*5000*/  IADD3 R17, R195, 0x76cf5d0a, RZ ;  /* 0x76cf5d0ac3117810 */ /* 0x000fe20007ffe0ff */
[--C-:B------:R-:W-:Y:S01]  /*5010*/  FFMA.FTZ R175, R21, c[0x0][0x23c], -R100.reuse ;  /* 0x00008f0015af7a23 */ /* 0x100fe20000010864 */
[----:B------:R-:W-:Y:S01]  /*5020*/  MUFU.EX2 R185, R33 ;  /* 0x0000002100b97308 */ /* 0x000fe20000000800 */
[----:B------:R-:W-:Y:S09]  /*5030*/  FFMA.FTZ R100, R5, c[0x0][0x23c], -R100 ;  /* 0x00008f0005647a23 */ /* 0x000ff20000010864 */
[----:B------:R-:W-:Y:S01]  /*5040*/  MUFU.EX2 R108, R100 ;  /* 0x00000064006c7308 */ /* 0x000fe20000000800 */
[----:B-1----:R-:W-:Y:S01]  /*5050*/  FSEL R32, R0, RZ, P0 ;  /* 0x000000ff00207208 */ /* 0x002fe20000000000 */
[----:B------:R-:W-:Y:S01]  /*5060*/  FMUL.FTZ R0, R214, 1.4426950216293334961 ;  /* 0x3fb8aa3bd6007820 */ /* 0x000fe20000410000 */
[----:B------:R-:W-:Y:S03]  /*5070*/  FSETP.NEU.FTZ.AND P0, PT, R213, -INF , PT ;  /* 0xff800000d500780b */ /* 0x000fe60003f1d000 */
[--C-:B------:R-:W-:Y:S01]  /*5080*/  FFMA.FTZ R7, R7, c[0x0][0x23c], -R32.reuse ;  /* 0x00008f0007077a23 */ /* 0x100fe20000010820 */
[----:B------:R-:W-:Y:S03]  /*5090*/  FSEL R2, R2, RZ, P0 ;  /* 0x000000ff02027208 */ /* 0x000fe60000000000 */
[----:B------:R1:W-:Y:S01]  /*50a0*/  MUFU.EX2 R180, R16 ;  /* 0x0000001000b47308 */ /* 0x0003e20000000800 */
[----:B------:R-:W-:Y:S01]  /*50b0*/  FSETP.NEU.FTZ.AND P0, PT, R214, -INF , PT ;  /* 0xff800000d600780b */ /* 0x000fe20003f1d000 */
[--C-:B------:R-:W-:Y:S02]  /*50c0*/  FFMA.FTZ R35, R35, c[0x0][0x23c], -R32.reuse ;  /* 0x00008f0023237a23 */ /* 0x100fe40000010820 */
[--C-:B------:R-:W-:Y:S01]  /*50d0*/  FFMA.FTZ R23, R23, c[0x0][0x23c], -R32.reuse ;  /* 0x00008f0017177a23 */ /* 0x100fe20000010820 */
[----:B------:R-:W-:Y:S01]  /*50e0*/  FSEL R0, R0, RZ, P0 ;  /* 0x000000ff00007208 */ /* 0x000fe20000000000 */
[--C-:B------:R-:W-:Y:S02]  /*50f0*/  FFMA.FTZ R34, R34, c[0x0][0x23c], -R32.reuse ;  /* 0x00008f0022227a23 */ /* 0x100fe40000010820 */
[----:B------:R-:W-:Y:S02]  /*5100*/  FFMA.FTZ R22, R22, c[0x0][0x23c], -R32 ;  /* 0x00008f0016167a23 */ /* 0x000fe40000010820 */
[----:B------:R3:W-:Y:S01]  /*5110*/  MUFU.EX2 R177, R7 ;  /* 0x0000000700b17308 */ /* 0x0007e20000000800 */
[----:B------:R-:W-:Y:S02]  /*5120*/  FFMA.FTZ R28, R28, c[0x0][0x23c], -R2 ;  /* 0x00008f001c1c7a23 */ /* 0x000fe40000010802 */
[--C-:B------:R-:W-:Y:S02]  /*5130*/  FFMA.FTZ R19, R19, c[0x0][0x23c], -R32.reuse ;  /* 0x00008f0013137a23 */ /* 0x100fe40000010820 */
[----:B------:R-:W-:Y:S02]  /*5140*/  FFMA.FTZ R18, R18, c[0x0][0x23c], -R32 ;  /* 0x00008f0012127a23 */ /* 0x000fe40000010820 */
[----:B------:R-:W-:Y:S02]  /*5150*/  FFMA.FTZ R15, R15, c[0x0][0x23c], -R0 ;  /* 0x00008f000f0f7a23 */ /* 0x000fe40000010800 */
[----:B------:R-:W-:Y:S01]  /*5160*/  FFMA.FTZ R32, R6, c[0x0][0x23c], -R32 ;  /* 0x00008f0006207a23 */ /* 0x000fe20000010820 */
[----:B------:R-:W-:Y:S01]  /*5170*/  MUFU.EX2 R190, R35 ;  /* 0x0000002300be7308 */ /* 0x000fe20000000800 */
[--C-:B------:R-:W-:Y:S02]  /*5180*/  FFMA.FTZ R12, R12, c[0x0][0x23c], -R2.reuse ;  /* 0x00008f000c0c7a23 */ /* 0x100fe40000010802 */
[----:B------:R-:W-:Y:S02]  /*5190*/  FFMA.FTZ R111, R13, c[0x0][0x23c], -R2 ;  /* 0x00008f000d6f7a23 */ /* 0x000fe40000010802 */
[----:B-1----:R-:W-:Y:S02]  /*51a0*/  IMAD R16, R192, 0x4, R240 ;  /* 0x00000004c0107824 */ /* 0x002fe400078e02f0 */
[----:B------:R-:W-:Y:S02]  /*51b0*/  FFMA.FTZ R31, R31, c[0x0][0x23c], -R0 ;  /* 0x00008f001f1f7a23 */ /* 0x000fe40000010800 */
[----:B------:R-:W-:Y:S01]  /*51c0*/  FFMA.FTZ R120, R8, c[0x0][0x23c], -R2 ;  /* 0x00008f0008787a23 */ /* 0x000fe20000010802 */
[----:B------:R-:W-:Y:S01]  /*51d0*/  MUFU.EX2 R183, R23 ;  /* 0x0000001700b77308 */ /* 0x000fe20000000800 */
[--C-:B------:R-:W-:Y:S02]  /*51e0*/  FFMA.FTZ R119, R11, c[0x0][0x23c], -R0.reuse ;  /* 0x00008f000b777a23 */ /* 0x100fe40000010800 */
[----:B------:R-:W-:Y:S01]  /*51f0*/  FFMA.FTZ R110, R10, c[0x0][0x23c], -R0 ;  /* 0x00008f000a6e7a23 */ /* 0x000fe20000010800 */
[----:B---3--:R-:W-:Y:S01]  /*5200*/  IADD3 R7, R16, 0x2, RZ ;  /* 0x0000000210077810 */ /* 0x008fe20007ffe0ff */
[----:B------:R-:W-:Y:S02]  /*5210*/  FFMA.FTZ R109, R9, c[0x0][0x23c], -R2 ;  /* 0x00008f00096d7a23 */ /* 0x000fe40000010802 */
[----:B------:R-:W-:Y:S02]  /*5220*/  FFMA.FTZ R118, R14, c[0x0][0x23c], -R0 ;  /* 0x00008f000e767a23 */ /* 0x000fe40000010800 */
[----:B------:R-:W-:Y:S01]  /*5230*/  IMAD.WIDE.U32 R6, R7, -0x326172a9, RZ ;  /* 0xcd9e8d5707067825 */ /* 0x000fe200078e00ff */
[----:B------:R1:W-:Y:S03]  /*5240*/  MUFU.EX2 R188, R34 ;  /* 0x0000002200bc7308 */ /* 0x0003e60000000800 */
[--C-:B------:R-:W-:Y:S02]  /*5250*/  FFMA.FTZ R24, R24, c[0x0][0x23c], -R2.reuse ;  /* 0x00008f0018187a23 */ /* 0x100fe40000010802 */
[--C-:B------:R-:W-:Y:S02]  /*5260*/  FFMA.FTZ R25, R25, c[0x0][0x23c], -R2.reuse ;  /* 0x00008f0019197a23 */ /* 0x100fe40000010802 */
[----:B------:R-:W-:Y:S02]  /*5270*/  FFMA.FTZ R2, R29, c[0x0][0x23c], -R2 ;  /* 0x00008f001d027a23 */ /* 0x000fe40000010802 */
[--C-:B------:R-:W-:Y:S01]  /*5280*/  FFMA.FTZ R27, R27, c[0x0][0x23c], -R0.reuse ;  /* 0x00008f001b1b7a23 */ /* 0x100fe20000010800 */
[----:B------:R3:W-:Y:S01]  /*5290*/  MUFU.EX2 R182, R22 ;  /* 0x0000001600b67308 */ /* 0x0007e20000000800 */
[--C-:B------:R-:W-:Y:S02]  /*52a0*/  FFMA.FTZ R26, R26, c[0x0][0x23c], -R0.reuse ;  /* 0x00008f001a1a7a23 */ /* 0x100fe40000010800 */
[----:B------:R-:W-:Y:S07]  /*52b0*/  FFMA.FTZ R0, R30, c[0x0][0x23c], -R0 ;  /* 0x00008f001e007a23 */ /* 0x000fee0000010800 */
[----:B------:R4:W2:Y:S01]  /*52c0*/  MUFU.EX2 R184, R20 ;  /* 0x0000001400b87308 */ /* 0x0008a20000000800 */
[----:B-1----:R-:W-:Y:S01]  /*52d0*/  IMAD.WIDE.U32 R34, R16, -0x326172a9, RZ ;  /* 0xcd9e8d5710227825 */ /* 0x002fe200078e00ff */
[----:B------:R-:W-:Y:S04]  /*52e0*/  IADD3 R16, R195, -0x4498517b, RZ ;  /* 0xbb67ae85c3107810 */ /* 0x000fe80007ffe0ff */
[----:B------:R-:W-:Y:S04]  /*52f0*/  LOP3.LUT R16, R232, R16, RZ, 0x3c, !PT ;  /* 0x00000010e8107212 */ /* 0x000fe800078e3cff */
[----:B------:R1:W1:Y:S01]  /*5300*/  MUFU.EX2 R186, R28 ;  /* 0x0000001c00ba7308 */ /* 0x0002620000000800 */
[----:B---3--:R-:W-:Y:S09]  /*5310*/  IMAD.WIDE.U32 R22, R234, -0x326172a9, RZ ;  /* 0xcd9e8d57ea167825 */ /* 0x008ff200078e00ff */
[----:B------:R3:W-:Y:S01]  /*5320*/  MUFU.EX2 R179, R19 ;  /* 0x0000001300b37308 */ /* 0x0007e20000000800 */
[C---:B----4-:R-:W-:Y:S04]  /*5330*/  IADD3 R20, R194.reuse, -0x61c88647, RZ ;  /* 0x9e3779b9c2147810 */ /* 0x050fe80007ffe0ff */
[C-C-:B------:R-:W-:Y:S05]  /*5340*/  LOP3.LUT R34, R23.reuse, R34, R20.reuse, 0x96, !PT ;  /* 0x0000002217227212 */ /* 0x140fea00078e9614 */
[----:B------:R4:W-:Y:S01]  /*5350*/  MUFU.EX2 R123, R4 ;  /* 0x00000004007b7308 */ /* 0x0009e20000000800 */
[----:B-1----:R-:W-:Y:S04]  /*5360*/  IADD3 R28, R194, 0x3c6ef372, RZ ;  /* 0x3c6ef372c21c7810 */ /* 0x002fe80007ffe0ff */
[----:B------:R-:W-:Y:S02]  /*5370*/  LOP3.LUT R28, R22, R28, RZ, 0x3c, !PT ;  /* 0x0000001c161c7212 */ /* 0x000fe400078e3cff */
[----:B------:R-:W-:Y:S03]  /*5380*/  LOP3.LUT R22, R23, R6, R20, 0x96, !PT ;  /* 0x0000000617167212 */ /* 0x000fe600078e9614 */
[----:B------:R1:W-:Y:S01]  /*5390*/  MUFU.EX2 R178, R18 ;  /* 0x0000001200b27308 */ /* 0x0003e20000000800 */
[-C--:B---3--:R-:W-:Y:S01]  /*53a0*/  LOP3.LUT R19, R35, R225.reuse, RZ, 0x3c, !PT ;  /* 0x000000e123137212 */ /* 0x088fe200078e3cff */
[----:B------:R-:W-:Y:S04]  /*53b0*/  IMAD.WIDE.U32 R34, R34, -0x2daee0ad, RZ ;  /* 0xd2511f5322227825 */ /* 0x000fe800078e00ff */
[----:B------:R-:W-:Y:S04]  /*53c0*/  IMAD.WIDE.U32 R22, R22, -0x2daee0ad, RZ ;  /* 0xd2511f5316167825 */ /* 0x000fe800078e00ff */
[----:B------:R3:W-:Y:S01]  /*53d0*/  MUFU.EX2 R174, R15 ;  /* 0x0000000f00ae7308 */ /* 0x0007e20000000800 */
[----:B----4-:R-:W-:Y:S01]  /*53e0*/  LOP3.LUT R4, R7, R225, RZ, 0x3c, !PT ;  /* 0x000000e107047212 */ /* 0x010fe200078e3cff */
[----:B------:R-:W-:Y:S04]  /*53f0*/  IMAD.WIDE.U32 R6, R19, -0x2daee0ad, RZ ;  /* 0xd2511f5313067825 */ /* 0x000fe800078e00ff */
[----:B------:R-:W-:Y:S01]  /*5400*/  IMAD.WIDE.U32 R4, R4, -0x2daee0ad, RZ ;  /* 0xd2511f5304047825 */ /* 0x000fe200078e00ff */
[C---:B------:R-:W-:Y:S03]  /*5410*/  LOP3.LUT R7, R16.reuse, R7, RZ, 0x3c, !PT ;  /* 0x0000000710077212 */ /* 0x040fe600078e3cff */
[----:B------:R4:W-:Y:S01]  /*5420*/  MUFU.EX2 R176, R12 ;  /* 0x0000000c00b07308 */ /* 0x0009e20000000800 */
[--C-:B------:R-:W-:Y:S02]  /*5430*/  LOP3.LUT R20, R35, R6, R17.reuse, 0x96, !PT ;  /* 0x0000000623147212 */ /* 0x100fe400078e9611 */
[----:B------:R-:W-:Y:S01]  /*5440*/  LOP3.LUT R5, R16, R5, RZ, 0x3c, !PT ;  /* 0x0000000510057212 */ /* 0x000fe200078e3cff */
[----:B------:R-:W-:Y:S01]  /*5450*/  IMAD.WIDE.U32 R6, R7, -0x326172a9, RZ ;  /* 0xcd9e8d5707067825 */ /* 0x000fe200078e00ff */
[----:B------:R-:W-:Y:S03]  /*5460*/  LOP3.LUT R16, R23, R4, R17, 0x96, !PT ;  /* 0x0000000417107212 */ /* 0x000fe600078e9611 */
[----:B------:R-:W-:Y:S01]  /*5470*/  IMAD.WIDE.U32 R20, R20, -0x326172a9, RZ ;  /* 0xcd9e8d5714147825 */ /* 0x000fe200078e00ff */
[----:B------:R-:W-:Y:S01]  /*5480*/  LOP3.LUT R7, R28, R7, RZ, 0x3c, !PT ;  /* 0x000000071c077212 */ /* 0x000fe200078e3cff */
[----:B------:R-:W2:Y:S02]  /*5490*/  MUFU.EX2 R187, R31 ;  /* 0x0000001f00bb7308 */ /* 0x000ea40000000800 */
[----:B------:R-:W-:Y:S01]  /*54a0*/  IMAD.WIDE.U32 R4, R5, -0x326172a9, RZ ;  /* 0xcd9e8d5705047825 */ /* 0x000fe200078e00ff */
[--C-:B-1----:R-:W-:Y:S02]  /*54b0*/  LOP3.LUT R18, R21, R6, R102.reuse, 0x96, !PT ;  /* 0x0000000615127212 */ /* 0x102fe400078e9666 */
[----:B---3--:R-:W-:Y:S01]  /*54c0*/  IADD3 R15, R195, -0x126145ec, RZ ;  /* 0xed9eba14c30f7810 */ /* 0x008fe20007ffe0ff */
[----:B------:R-:W-:Y:S01]  /*54d0*/  IMAD.WIDE.U32 R16, R16, -0x326172a9, RZ ;  /* 0xcd9e8d5710107825 */ /* 0x000fe200078e00ff */
[----:B------:R-:W-:Y:S03]  /*54e0*/  LOP3.LUT R5, R28, R5, RZ, 0x3c, !PT ;  /* 0x000000051c057212 */ /* 0x000fe600078e3cff */
[----:B------:R-:W-:Y:S01]  /*54f0*/  MUFU.EX2 R121, R32 ;  /* 0x0000002000797308 */ /* 0x000fe20000000800 */
[----:B------:R-:W-:Y:S01]  /*5500*/  LOP3.LUT R102, R17, R4, R102, 0x96, !PT ;  /* 0x0000000411667212 */ /* 0x000fe200078e9666 */
[----:B------:R-:W-:Y:S01]  /*5510*/  IMAD.WIDE.U32 R6, R7, -0x2daee0ad, RZ ;  /* 0xd2511f5307067825 */ /* 0x000fe200078e00ff */
[----:B------:R-:W-:Y:S03]  /*5520*/  IADD3 R17, R195, 0x32370b8f, RZ ;  /* 0x32370b8fc3117810 */ /* 0x000fe60007ffe0ff */
[----:B------:R-:W-:Y:S01]  /*5530*/  IMAD.WIDE.U32 R18, R18, -0x2daee0ad, RZ ;  /* 0xd2511f5312127825 */ /* 0x000fe200078e00ff */
[----:B------:R-:W-:Y:S03]  /*5540*/  LOP3.LUT R7, R7, R34, R17, 0x96, !PT ;  /* 0x0000002207077212 */ /* 0x000fe600078e9611 */
[----:B------:R-:W-:Y:S01]  /*5550*/  IMAD.WIDE.U32 R102, R102, -0x2daee0ad, RZ ;  /* 0xd2511f5366667825 */ /* 0x000fe200078e00ff */
[----:B----4-:R-:W-:Y:S01]  /*5560*/  LOP3.LUT R12, R19, R6, R15, 0x96, !PT ;  /* 0x00000006130c7212 */ /* 0x010fe200078e960f */
[----:B------:R-:W-:Y:S02]  /*5570*/  MUFU.EX2 R175, R175 ;  /* 0x000000af00af7308 */ /* 0x000fe40000000800 */
[----:B------:R-:W-:Y:S04]  /*5580*/  IMAD.WIDE.U32 R4, R5, -0x2daee0ad, RZ ;  /* 0xd2511f5305047825 */ /* 0x000fe800078e00ff */
[----:B------:R-:W-:Y:S01]  /*5590*/  IMAD.WIDE.U32 R6, R7, -0x326172a9, RZ ;  /* 0xcd9e8d5707067825 */ /* 0x000fe200078e00ff */
[----:B------:R-:W-:Y:S02]  /*55a0*/  LOP3.LUT R5, R5, R22, R17, 0x96, !PT ;  /* 0x0000001605057212 */ /* 0x000fe400078e9611 */
[----:B------:R-:W-:Y:S01]  /*55b0*/  LOP3.LUT R22, R103, R4, R15, 0x96, !PT ;  /* 0x0000000467167212 */ /* 0x000fe200078e960f */
[----:B------:R-:W-:Y:S01]  /*55c0*/  IMAD.WIDE.U32 R12, R12, -0x326172a9, RZ ;  /* 0xcd9e8d570c0c7825 */ /* 0x000fe200078e00ff */
[C---:B------:R-:W-:Y:S01]  /*55d0*/  IADD3 R15, R194.reuse, 0x78dde6e4, RZ ;  /* 0x78dde6e4c20f7810 */ /* 0x040fe20007ffe0ff */
[----:B------:R-:W-:Y:S01]  /*55e0*/  MUFU.EX2 R112, R0 ;  /* 0x0000000000707308 */ /* 0x000fe20000000800 */
[----:B------:R-:W-:Y:S01]  /*55f0*/  IADD3 R17, R194, 0x1715609d, RZ ;  /* 0x1715609dc2117810 */ /* 0x000fe20007ffe0ff */
[----:B------:R-:W-:Y:S01]  /*5600*/  IMAD.WIDE.U32 R22, R22, -0x326172a9, RZ ;  /* 0xcd9e8d5716167825 */ /* 0x000fe200078e00ff */
[----:B------:R-:W-:Y:S02]  /*5610*/  LOP3.LUT R20, R7, R20, R15, 0x96, !PT ;  /* 0x0000001407147212 */ /* 0x000fe400078e960f */
[----:B------:R-:W-:Y:S01]  /*5620*/  LOP3.LUT R6, R13, R6, R17, 0x96, !PT ;  /* 0x000000060d067212 */ /* 0x000fe200078e9611 */
[----:B------:R-:W-:Y:S04]  /*5630*/  IMAD.WIDE.U32 R4, R5, -0x326172a9, RZ ;  /* 0xcd9e8d5705047825 */ /* 0x000fe800078e00ff */
[----:B------:R-:W-:Y:S01]  /*5640*/  IMAD.WIDE.U32 R10, R20, -0x2daee0ad, RZ ;  /* 0xd2511f53140a7825 */ /* 0x000fe200078e00ff */
[----:B------:R-:W-:Y:S01]  /*5650*/  LOP3.LUT R8, R5, R16, R15, 0x96, !PT ;  /* 0x0000001005087212 */ /* 0x000fe200078e960f */
[----:B------:R-:W-:Y:S01]  /*5660*/  MUFU.EX2 R122, R122 ;  /* 0x0000007a007a7308 */ /* 0x000fe20000000800 */
[----:B------:R-:W-:Y:S01]  /*5670*/  LOP3.LUT R4, R23, R4, R17, 0x96, !PT ;  /* 0x0000000417047212 */ /* 0x000fe200078e9611 */
[----:B------:R-:W-:Y:S01]  /*5680*/  IMAD.WIDE.U32 R6, R6, -0x2daee0ad, RZ ;  /* 0xd2511f5306067825 */ /* 0x000fe200078e00ff */
[C---:B------:R-:W-:Y:S02]  /*5690*/  IADD3 R17, R195.reuse, 0x646e171e, RZ ;  /* 0x646e171ec3117810 */ /* 0x040fe40007ffe0ff */
[----:B------:R-:W-:Y:S01]  /*56a0*/  IADD3 R15, R195, -0x56f99767, RZ ;  /* 0xa9066899c30f7810 */ /* 0x000fe20007ffe0ff */
[----:B------:R-:W-:Y:S01]  /*56b0*/  IMAD.WIDE.U32 R8, R8, -0x2daee0ad, RZ ;  /* 0xd2511f5308087825 */ /* 0x000fe200078e00ff */
[----:B------:R-:W-:Y:S02]  /*56c0*/  LOP3.LUT R10, R7, R10, R17, 0x96, !PT ;  /* 0x0000000a070a7212 */ /* 0x000fe400078e9611 */
[----:B------:R-:W-:Y:S01]  /*56d0*/  LOP3.LUT R13, R6, 0xff, RZ, 0xc0, !PT ;  /* 0x000000ff060d7812 */ /* 0x000fe200078ec0ff */
[----:B------:R-:W-:Y:S01]  /*56e0*/  IMAD.WIDE.U32 R4, R4, -0x2daee0ad, RZ ;  /* 0xd2511f5304047825 */ /* 0x000fe200078e00ff */
[----:B------:R-:W-:Y:S01]  /*56f0*/  LOP3.LUT R102, R9, R102, R15, 0x96, !PT ;  /* 0x0000006609667212 */ /* 0x000fe200078e960f */
[----:B------:R-:W-:Y:S01]  /*5700*/  MUFU.EX2 R120, R120 ;  /* 0x0000007800787308 */ /* 0x000fe20000000800 */
[----:B------:R-:W-:Y:S02]  /*5710*/  ISETP.LE.U32.AND P0, PT, R13, UR4, PT ;  /* 0x000000040d007c0c */ /* 0x000fe4000bf03070 */
[----:B------:R-:W-:Y:S02]  /*5720*/  LOP3.LUT R9, R5, R8, R17, 0x96, !PT ;  /* 0x0000000805097212 */ /* 0x000fe400078e9611 */
[----:B------:R-:W-:Y:S02]  /*5730*/  LOP3.LUT R8, R10, 0xff, RZ, 0xc0, !PT ;  /* 0x000000ff0a087812 */ /* 0x000fe400078ec0ff */
[----:B------:R-:W-:Y:S02]  /*5740*/  LOP3.LUT R18, R11, R18, R15, 0x96, !PT ;  /* 0x000000120b127212 */ /* 0x000fe400078e960f */
[--C-:B------:R-:W-:Y:S01]  /*5750*/  SHF.R.U32.HI R11, RZ, 0x18, R6.reuse ;  /* 0x00000018ff0b7819 */ /* 0x100fe20000011606 */
[----:B------:R-:W-:Y:S01]  /*5760*/  MUFU.EX2 R118, R118 ;  /* 0x0000007600767308 */ /* 0x000fe20000000800 */
[----:B------:R-:W-:Y:S02]  /*5770*/  SHF.R.U32.HI R14, RZ, 0x10, R6 ;  /* 0x00000010ff0e7819 */ /* 0x000fe40000011606 */
[----:B------:R-:W-:Y:S02]  /*5780*/  ISETP.LE.U32.AND P5, PT, R8, UR4, PT ;  /* 0x0000000408007c0c */ /* 0x000fe4000bfa3070 */
[----:B------:R-:W-:Y:S02]  /*5790*/  ISETP.LE.U32.AND P6, PT, R11, UR4, PT ;  /* 0x000000040b007c0c */ /* 0x000fe4000bfc3070 */
[----:B------:R-:W-:Y:S02]  /*57a0*/  LOP3.LUT R19, R4, 0xffff, RZ, 0xc0, !PT ;  /* 0x0000ffff04137812 */ /* 0x000fe400078ec0ff */
[----:B------:R-:W-:Y:S01]  /*57b0*/  SHF.R.U32.HI R5, RZ, 0x18, R10 ;  /* 0x00000018ff057819 */ /* 0x000fe2000001160a */
[----:B------:R-:W-:Y:S01]  /*57c0*/  MUFU.EX2 R113, R2 ;  /* 0x0000000200717308 */ /* 0x000fe20000000800 */
[----:B------:R-:W-:Y:S01]  /*57d0*/  LOP3.LUT R16, R6, 0xffff, RZ, 0xc0, !PT ;  /* 0x0000ffff06107812 */ /* 0x000fe200078ec0ff */
[----:B------:R-:W-:Y:S01]  /*57e0*/  IMAD.WIDE.U32 R6, R18, -0x326172a9, RZ ;  /* 0xcd9e8d5712067825 */ /* 0x000fe200078e00ff */
[----:B------:R-:W-:Y:S02]  /*57f0*/  LOP3.LUT R13, R4, 0xff, RZ, 0xc0, !PT ;  /* 0x000000ff040d7812 */ /* 0x000fe400078ec0ff */
[--C-:B------:R-:W-:Y:S02]  /*5800*/  SHF.R.U32.HI R11, RZ, 0x18, R4.reuse ;  /* 0x00000018ff0b7819 */ /* 0x100fe40000011604 */
[----:B------:R-:W-:Y:S02]  /*5810*/  SHF.R.U32.HI R17, RZ, 0x10, R4 ;  /* 0x00000010ff117819 */ /* 0x000fe40000011604 */
[----:B------:R-:W-:Y:S01]  /*5820*/  LOP3.LUT R4, R14, 0xff, RZ, 0xc0, !PT ;  /* 0x000000ff0e047812 */ /* 0x000fe200078ec0ff */
[----:B------:R-:W-:Y:S01]  /*5830*/  MUFU.EX2 R110, R110 ;  /* 0x0000006e006e7308 */ /* 0x000fe20000000800 */
[----:B------:R-:W-:Y:S02]  /*5840*/  ISETP.LE.U32.AND P4, PT, R5, UR4, PT ;  /* 0x0000000405007c0c */ /* 0x000fe4000bf83070 */
[----:B------:R-:W-:Y:S02]  /*5850*/  IADD3 R18, R194, -0x4ab325aa, RZ ;  /* 0xb54cda56c2127810 */ /* 0x000fe40007ffe0ff */
[----:B------:R-:W-:Y:S01]  /*5860*/  ISETP.LE.U32.AND P3, PT, R4, UR4, PT ;  /* 0x0000000404007c0c */ /* 0x000fe2000bf63070 */
[----:B------:R-:W-:Y:S01]  /*5870*/  IMAD.WIDE.U32 R4, R102, -0x326172a9, RZ ;  /* 0xcd9e8d5766047825 */ /* 0x000fe200078e00ff */
[----:B------:R-:W-:Y:S02]  /*5880*/  ISETP.LE.U32.AND P1, PT, R13, UR4, PT ;  /* 0x000000040d007c0c */ /* 0x000fe4000bf23070 */
[----:B------:R-:W-:Y:S01]  /*5890*/  SHF.R.U32.HI R13, RZ, 0x18, R6 ;  /* 0x00000018ff0d7819 */ /* 0x000fe20000011606 */
[----:B------:R-:W-:Y:S01]  /*58a0*/  MUFU.EX2 R109, R109 ;  /* 0x0000006d006d7308 */ /* 0x000fe20000000800 */
[----:B------:R-:W-:Y:S02]  /*58b0*/  LOP3.LUT R8, R7, R12, R18, 0x96, !PT ;  /* 0x0000000c07087212 */ /* 0x000fe400078e9612 */
[C---:B------:R-:W-:Y:S02]  /*58c0*/  LOP3.LUT R12, R6.reuse, 0xff, RZ, 0xc0, !PT ;  /* 0x000000ff060c7812 */ /* 0x040fe400078ec0ff */
[----:B------:R-:W-:Y:S02]  /*58d0*/  LOP3.LUT R15, R6, 0xffff, RZ, 0xc0, !PT ;  /* 0x0000ffff060f7812 */ /* 0x000fe400078ec0ff */
[----:B------:R-:W-:Y:S02]  /*58e0*/  SHF.R.U32.HI R7, RZ, 0x8, R16 ;  /* 0x00000008ff077819 */ /* 0x000fe40000011610 */
[----:B------:R-:W-:Y:S01]  /*58f0*/  SHF.R.U32.HI R14, RZ, 0x10, R6 ;  /* 0x00000010ff0e7819 */ /* 0x000fe20000011606 */
[----:B------:R-:W-:Y:S01]  /*5900*/  MUFU.EX2 R119, R119 ;  /* 0x0000007700777308 */ /* 0x000fe20000000800 */
[----:B------:R-:W-:Y:S02]  /*5910*/  LOP3.LUT R7, R7, 0xffff, RZ, 0xc0, !PT ;  /* 0x0000ffff07077812 */ /* 0x000fe400078ec0ff */
[----:B------:R-:W-:Y:S02]  /*5920*/  LOP3.LUT R16, R4, 0xffff, RZ, 0xc0, !PT ;  /* 0x0000ffff04107812 */ /* 0x000fe400078ec0ff */
[----:B------:R-:W-:Y:S02]  /*5930*/  LOP3.LUT R6, R5, R22, R18, 0x96, !PT ;  /* 0x0000001605067212 */ /* 0x000fe400078e9612 */
[----:B------:R-:W-:Y:S03]  /*5940*/  LOP3.LUT R5, R8, 0xff, RZ, 0xc0, !PT ;  /* 0x000000ff08057812 */ /* 0x000fe600078ec0ff */
[----:B------:R-:W-:Y:S10]  /*5950*/  MUFU.EX2 R111, R111 ;  /* 0x0000006f006f7308 */ /* 0x000ff40000000800 */
[----:B------:R-:W1:Y:S10]  /*5960*/  MUFU.EX2 R117, R24 ;  /* 0x0000001800757308 */ /* 0x000e740000000800 */
[----:B------:R-:W3:Y:S10]  /*5970*/  MUFU.EX2 R116, R27 ;  /* 0x0000001b00747308 */ /* 0x000ef40000000800 */
[----:B------:R-:W-:Y:S10]  /*5980*/  MUFU.EX2 R115, R25 ;  /* 0x0000001900737308 */ /* 0x000ff40000000800 */
[----:B------:R-:W4:Y:S01]  /*5990*/  MUFU.EX2 R114, R26 ;  /* 0x0000001a00727308 */ /* 0x000f220000000800 */
[----:B--2---:R-:W-:Y:S01]  /*59a0*/  @!P0 FADD.FTZ R189, -R189, -RZ ;  /* 0x800000ffbdbd8221 */ /* 0x004fe20000010100 */
[----:B------:R-:W-:Y:S01]  /*59b0*/  ISETP.LE.U32.AND P0, PT, R11, UR4, PT ;  /* 0x000000040b007c0c */ /* 0x000fe2000bf03070 */
[----:B------:R-:W-:Y:S01]  /*59c0*/  @!P5 FADD.FTZ R184, -R184, -RZ ;  /* 0x800000ffb8b8d221 */ /* 0x000fe20000010100 */
[----:B------:R-:W-:Y:S01]  /*59d0*/  SHF.R.U32.HI R11, RZ, 0x10, R10 ;  /* 0x00000010ff0b7819 */ /* 0x000fe2000001160a */
        /* <DEDUP_REMOVED lines=10> */
[--C-:B------:R-:W-:Y:S02]  /*5a80*/  SHF.R.U32.HI R11, RZ, 0x18, R4.reuse ;  /* 0x00000018ff0b7819 */ /* 0x100fe40000011604 */
[----:B------:R-:W-:Y:S01]  /*5a90*/  SHF.R.U32.HI R13, RZ, 0x10, R4 ;  /* 0x00000010ff0d7819 */ /* 0x000fe20000011604 */
[----:B------:R-:W-:Y:S01]  /*5aa0*/  @!P5 FADD.FTZ R179, -R179, -RZ ;  /* 0x800000ffb3b3d221 */ /* 0x000fe20000010100 */
[----:B------:R-:W-:Y:S01]  /*5ab0*/  SHF.R.U32.HI R4, RZ, 0x18, R8 ;  /* 0x00000018ff047819 */ /* 0x000fe20000011608 */
[----:B------:R-:W-:Y:S01]  /*5ac0*/  @!P6 FADD.FTZ R180, -R180, -RZ ;  /* 0x800000ffb4b4e221 */ /* 0x000fe20000010100 */
[----:B------:R-:W-:Y:S02]  /*5ad0*/  ISETP.LE.U32.AND P3, PT, R7, UR4, PT ;  /* 0x0000000407007c0c */ /* 0x000fe4000bf63070 */
[----:B------:R-:W-:Y:S02]  /*5ae0*/  ISETP.LE.U32.AND P0, PT, R4, UR4, PT ;  /* 0x0000000404007c0c */ /* 0x000fe4000bf03070 */
[----:B------:R-:W-:Y:S01]  /*5af0*/  LOP3.LUT R4, R14, 0xff, RZ, 0xc0, !PT ;  /* 0x000000ff0e047812 */ /* 0x000fe200078ec0ff */
[----:B------:R-:W-:Y:S01]  /*5b00*/  @!P4 FADD.FTZ R182, -R182, -RZ ;  /* 0x800000ffb6b6c221 */ /* 0x000fe20000010100 */
[----:B------:R-:W-:Y:S02]  /*5b10*/  LOP3.LUT R10, R10, 0xffff, RZ, 0xc0, !PT ;  /* 0x0000ffff0a0a7812 */ /* 0x000fe400078ec0ff */
[----:B------:R-:W-:Y:S02]  /*5b20*/  ISETP.LE.U32.AND P5, PT, R4, UR4, PT ;  /* 0x0000000404007c0c */ /* 0x000fe4000bfa3070 */
[----:B------:R-:W-:Y:S02]  /*5b30*/  ISETP.LE.U32.AND P6, PT, R5, UR4, PT ;  /* 0x0000000405007c0c */ /* 0x000fe4000bfc3070 */
[----:B------:R-:W-:Y:S01]  /*5b40*/  LOP3.LUT R7, R9, 0xff, RZ, 0xc0, !PT ;  /* 0x000000ff09077812 */ /* 0x000fe200078ec0ff */
[----:B------:R-:W-:Y:S01]  /*5b50*/  @!P3 FADD.FTZ R185, -R185, -RZ ;  /* 0x800000ffb9b9b221 */ /* 0x000fe20000010100 */
[----:B------:R-:W-:Y:S01]  /*5b60*/  SHF.R.U32.HI R10, RZ, 0x8, R10 ;  /* 0x00000008ff0a7819 */ /* 0x000fe2000001160a */
[----:B------:R-:W-:Y:S01]  /*5b70*/  @!P0 FADD.FTZ R177, -R177, -RZ ;  /* 0x800000ffb1b18221 */ /* 0x000fe20000010100 */
[----:B------:R-:W-:Y:S02]  /*5b80*/  ISETP.LE.U32.AND P1, PT, R7, UR4, PT ;  /* 0x0000000407007c0c */ /* 0x000fe4000bf23070 */
[----:B------:R-:W-:Y:S02]  /*5b90*/  ISETP.LE.U32.AND P4, PT, R12, UR4, PT ;  /* 0x000000040c007c0c */ /* 0x000fe4000bf83070 */
[----:B------:R-:W-:Y:S01]  /*5ba0*/  SHF.R.U32.HI R7, RZ, 0x10, R8 ;  /* 0x00000010ff077819 */ /* 0x000fe20000011608 */
[----:B------:R-:W-:Y:S01]  /*5bb0*/  @!P5 FADD.FTZ R178, -R178, -RZ ;  /* 0x800000ffb2b2d221 */ /* 0x000fe20000010100 */
[----:B------:R-:W-:Y:S01]  /*5bc0*/  LOP3.LUT R10, R10, 0xffff, RZ, 0xc0, !PT ;  /* 0x0000ffff0a0a7812 */ /* 0x000fe200078ec0ff */
[----:B------:R-:W-:Y:S01]  /*5bd0*/  @!P6 FADD.FTZ R123, -R123, -RZ ;  /* 0x800000ff7b7be221 */ /* 0x000fe20000010100 */
[----:B------:R-:W-:Y:S02]  /*5be0*/  ISETP.LE.U32.AND P3, PT, R11, UR4, PT ;  /* 0x000000040b007c0c */ /* 0x000fe4000bf63070 */
[----:B------:R-:W-:Y:S02]  /*5bf0*/  LOP3.LUT R7, R7, 0xff, RZ, 0xc0, !PT ;  /* 0x000000ff07077812 */ /* 0x000fe400078ec0ff */
[----:B------:R-:W-:Y:S01]  /*5c00*/  ISETP.LE.U32.AND P0, PT, R10, UR4, PT ;  /* 0x000000040a007c0c */ /* 0x000fe2000bf03070 */
[----:B-1----:R-:W-:Y:S01]  /*5c10*/  @!P1 FADD.FTZ R117, -R117, -RZ ;  /* 0x800000ff75759221 */ /* 0x002fe20000010100 */
[----:B------:R-:W-:Y:S01]  /*5c20*/  SHF.R.U32.HI R5, RZ, 0x8, R15 ;  /* 0x00000008ff057819 */ /* 0x000fe2000001160f */
[----:B------:R-:W-:Y:S01]  /*5c30*/  @!P4 FADD.FTZ R176, -R176, -RZ ;  /* 0x800000ffb0b0c221 */ /* 0x000fe20000010100 */
[--C-:B------:R-:W-:Y:S02]  /*5c40*/  SHF.R.U32.HI R4, RZ, 0x18, R9.reuse ;  /* 0x00000018ff047819 */ /* 0x100fe40000011609 */
[----:B------:R-:W-:Y:S02]  /*5c50*/  ISETP.LE.U32.AND P5, PT, R7, UR4, PT ;  /* 0x0000000407007c0c */ /* 0x000fe4000bfa3070 */
[----:B------:R-:W-:Y:S01]  /*5c60*/  ISETP.LE.U32.AND P6, PT, R4, UR4, PT ;  /* 0x0000000404007c0c */ /* 0x000fe2000bfc3070 */
[----:B------:R-:W-:Y:S01]  /*5c70*/  @!P3 FADD.FTZ R174, -R174, -RZ ;  /* 0x800000ffaeaeb221 */ /* 0x000fe20000010100 */
[----:B------:R-:W-:Y:S02]  /*5c80*/  LOP3.LUT R4, R5, 0xffff, RZ, 0xc0, !PT ;  /* 0x0000ffff05047812 */ /* 0x000fe400078ec0ff */
[----:B------:R-:W-:Y:S01]  /*5c90*/  LOP3.LUT R5, R6, 0xff, RZ, 0xc0, !PT ;  /* 0x000000ff06057812 */ /* 0x000fe200078ec0ff */
[----:B------:R-:W-:Y:S01]  /*5ca0*/  @!P0 FADD.FTZ R175, -R175, -RZ ;  /* 0x800000ffafaf8221 */ /* 0x000fe20000010100 */
[----:B------:R-:W-:Y:S02]  /*5cb0*/  ISETP.LE.U32.AND P4, PT, R4, UR4, PT ;  /* 0x0000000404007c0c */ /* 0x000fe4000bf83070 */
[----:B------:R-:W-:Y:S02]  /*5cc0*/  LOP3.LUT R8, R8, 0xffff, RZ, 0xc0, !PT ;  /* 0x0000ffff08087812 */ /* 0x000fe400078ec0ff */
[----:B------:R-:W-:Y:S01]  /*5cd0*/  SHF.R.U32.HI R4, RZ, 0x18, R6 ;  /* 0x00000018ff047819 */ /* 0x000fe20000011606 */
[----:B------:R-:W-:Y:S01]  /*5ce0*/  @!P5 FADD.FTZ R121, -R121, -RZ ;  /* 0x800000ff7979d221 */ /* 0x000fe20000010100 */
[----:B------:R-:W-:Y:S01]  /*5cf0*/  ISETP.LE.U32.AND P3, PT, R5, UR4, PT ;  /* 0x0000000405007c0c */ /* 0x000fe2000bf63070 */
[----:B---3--:R-:W-:Y:S01]  /*5d00*/  @!P6 FADD.FTZ R116, -R116, -RZ ;  /* 0x800000ff7474e221 */ /* 0x008fe20000010100 */
[----:B------:R-:W-:Y:S02]  /*5d10*/  LOP3.LUT R5, R13, 0xff, RZ, 0xc0, !PT ;  /* 0x000000ff0d057812 */ /* 0x000fe400078ec0ff */
[----:B------:R-:W-:Y:S02]  /*5d20*/  ISETP.LE.U32.AND P0, PT, R4, UR4, PT ;  /* 0x0000000404007c0c */ /* 0x000fe4000bf03070 */
[----:B------:R-:W-:Y:S01]  /*5d30*/  SHF.R.U32.HI R4, RZ, 0x8, R8 ;  /* 0x00000008ff047819 */ /* 0x000fe20000011608 */
[----:B------:R-:W-:Y:S01]  /*5d40*/  @!P4 FADD.FTZ R122, -R122, -RZ ;  /* 0x800000ff7a7ac221 */ /* 0x000fe20000010100 */
[----:B------:R-:W-:Y:S02]  /*5d50*/  SHF.R.U32.HI R7, RZ, 0x10, R6 ;  /* 0x00000010ff077819 */ /* 0x000fe40000011606 */
[----:B------:R-:W-:Y:S02]  /*5d60*/  ISETP.LE.U32.AND P5, PT, R5, UR4, PT ;  /* 0x0000000405007c0c */ /* 0x000fe4000bfa3070 */
[----:B------:R-:W-:Y:S01]  /*5d70*/  LOP3.LUT R4, R4, 0xffff, RZ, 0xc0, !PT ;  /* 0x0000ffff04047812 */ /* 0x000fe200078ec0ff */
[----:B------:R-:W-:Y:S01]  /*5d80*/  @!P3 FADD.FTZ R120, -R120, -RZ ;  /* 0x800000ff7878b221 */ /* 0x000fe20000010100 */
[----:B------:R-:W-:Y:S02]  /*5d90*/  LOP3.LUT R5, R7, 0xff, RZ, 0xc0, !PT ;  /* 0x000000ff07057812 */ /* 0x000fe400078ec0ff */
[----:B------:R-:W-:Y:S01]  /*5da0*/  ISETP.LE.U32.AND P4, PT, R4, UR4, PT ;  /* 0x0000000404007c0c */ /* 0x000fe2000bf83070 */
[----:B------:R-:W-:Y:S01]  /*5db0*/  @!P0 FADD.FTZ R119, -R119, -RZ ;  /* 0x800000ff77778221 */ /* 0x000fe20000010100 */
[----:B------:R-:W-:Y:S02]  /*5dc0*/  SHF.R.U32.HI R4, RZ, 0x8, R16 ;  /* 0x00000008ff047819 */ /* 0x000fe40000011610 */
[----:B------:R-:W-:Y:S02]  /*5dd0*/  ISETP.LE.U32.AND P3, PT, R5, UR4, PT ;  /* 0x0000000405007c0c */ /* 0x000fe4000bf63070 */
[----:B------:R-:W-:Y:S01]  /*5de0*/  LOP3.LUT R4, R4, 0xffff, RZ, 0xc0, !PT ;  /* 0x0000ffff04047812 */ /* 0x000fe200078ec0ff */
[----:B------:R-:W-:Y:S01]  /*5df0*/  @!P5 FADD.FTZ R118, -R118, -RZ ;  /* 0x800000ff7676d221 */ /* 0x000fe20000010100 */
[----:B------:R-:W-:Y:S02]  /*5e00*/  LOP3.LUT R6, R6, 0xffff, RZ, 0xc0, !PT ;  /* 0x0000ffff06067812 */ /* 0x000fe400078ec0ff */
[----:B------:R-:W-:Y:S02]  /*5e10*/  ISETP.LE.U32.AND P5, PT, R4, UR4, PT ;  /* 0x0000000404007c0c */ /* 0x000fe4000bfa3070 */
[----:B------:R-:W-:Y:S01]  /*5e20*/  SHF.R.U32.HI R4, RZ, 0x10, R9 ;  /* 0x00000010ff047819 */ /* 0x000fe20000011609 */
[----:B------:R-:W-:Y:S01]  /*5e30*/  @!P4 FADD.FTZ R108, -R108, -RZ ;  /* 0x800000ff6c6cc221 */ /* 0x000fe20000010100 */
[----:B------:R-:W-:Y:S02]  /*5e40*/  SHF.R.U32.HI R5, RZ, 0x8, R6 ;  /* 0x00000008ff057819 */ /* 0x000fe40000011606 */
[----:B------:R-:W-:Y:S01]  /*5e50*/  LOP3.LUT R2, R4, 0xff, RZ, 0xc0, !PT ;  /* 0x000000ff04027812 */ /* 0x000fe200078ec0ff */
[----:B------:R-:W-:Y:S01]  /*5e60*/  @!P3 FADD.FTZ R110, -R110, -RZ ;  /* 0x800000ff6e6eb221 */ /* 0x000fe20000010100 */
[----:B------:R-:W-:Y:S02]  /*5e70*/  LOP3.LUT R5, R5, 0xffff, RZ, 0xc0, !PT ;  /* 0x0000ffff05057812 */ /* 0x000fe400078ec0ff */
[----:B------:R-:W-:Y:S02]  /*5e80*/  ISETP.LE.U32.AND P3, PT, R2, UR4, PT ;  /* 0x0000000402007c0c */ /* 0x000fe4000bf63070 */
[----:B------:R-:W-:Y:S01]  /*5e90*/  F2FP.RELU.BF16.PACK_AB R2, R177, R121 ;  /* 0x00000079b102723e */ /* 0x000fe200000018ff */
[----:B------:R-:W-:Y:S01]  /*5ea0*/  @!P5 FADD.FTZ R111, -R111, -RZ ;  /* 0x800000ff6f6fd221 */ /* 0x000fe20000010100 */
[----:B------:R-:W-:Y:S02]  /*5eb0*/  ISETP.LE.U32.AND P4, PT, R5, UR4, PT ;  /* 0x0000000405007c0c */ /* 0x000fe4000bf83070 */
[----:B------:R-:W-:Y:S01]  /*5ec0*/  LOP3.LUT R9, R9, 0xffff, RZ, 0xc0, !PT ;  /* 0x0000ffff09097812 */ /* 0x000fe200078ec0ff */
[----:B------:R1:W-:Y:S01]  /*5ed0*/  STS [R200+0xe400], R2 ;  /* 0x00e40002c8007388 */ /* 0x0003e20000000800 */
[----:B------:R-:W-:Y:S02]  /*5ee0*/  F2FP.RELU.BF16.PACK_AB R6, R108, R123 ;  /* 0x0000007b6c06723e */ /* 0x000fe400000018ff */
[----:B------:R-:W-:Y:S02]  /*5ef0*/  SHF.R.U32.HI R5, RZ, 0x8, R9 ;  /* 0x00000008ff057819 */ /* 0x000fe40000011609 */
[----:B------:R-:W-:Y:S01]  /*5f00*/  F2FP.RELU.BF16.PACK_AB R0, R179, R178 ;  /* 0x000000b2b300723e */ /* 0x000fe200000018ff */
[----:B------:R2:W-:Y:S01]  /*5f10*/  STS [R200+0xe000], R6 ;  /* 0x00e00006c8007388 */ /* 0x0005e20000000800 */
[----:B------:R-:W-:Y:S01]  /*5f20*/  LOP3.LUT R5, R5, 0xffff, RZ, 0xc0, !PT ;  /* 0x0000ffff05057812 */ /* 0x000fe200078ec0ff */
[----:B----4-:R-:W-:Y:S01]  /*5f30*/  @!P3 FADD.FTZ R114, -R114, -RZ ;  /* 0x800000ff7272b221 */ /* 0x010fe20000010100 */
[----:B------:R-:W-:Y:S01]  /*5f40*/  SHF.R.U32.HI R4, RZ, 0x8, R19 ;  /* 0x00000008ff047819 */ /* 0x000fe20000011613 */
[----:B------:R-:W-:Y:S01]  /*5f50*/  @!P4 FADD.FTZ R109, -R109, -RZ ;  /* 0x800000ff6d6dc221 */ /* 0x000fe20000010100 */
[----:B------:R-:W-:Y:S01]  /*5f60*/  ISETP.LE.U32.AND P4, PT, R5, UR4, PT ;  /* 0x0000000405007c0c */ /* 0x000fe2000bf83070 */
[----:B------:R3:W-:Y:S01]  /*5f70*/  STS [R203+0xe400], R0 ;  /* 0x00e40000cb007388 */ /* 0x0007e20000000800 */
[----:B------:R-:W-:Y:S02]  /*5f80*/  LOP3.LUT R4, R4, 0xffff, RZ, 0xc0, !PT ;  /* 0x0000ffff04047812 */ /* 0x000fe400078ec0ff */
[----:B------:R-:W-:Y:S02]  /*5f90*/  F2FP.RELU.BF16.PACK_AB R5, R109, R120 ;  /* 0x000000786d05723e */ /* 0x000fe400000018ff */
[----:B------:R-:W-:Y:S02]  /*5fa0*/  ISETP.LE.U32.AND P5, PT, R4, UR4, PT ;  /* 0x0000000404007c0c */ /* 0x000fe4000bfa3070 */
[----:B------:R-:W-:Y:S02]  /*5fb0*/  F2FP.RELU.BF16.PACK_AB R4, R119, R110 ;  /* 0x0000006e7704723e */ /* 0x000fe400000018ff */
[----:B------:R-:W-:Y:S02]  /*5fc0*/  LOP3.LUT R7, R17, 0xff, RZ, 0xc0, !PT ;  /* 0x000000ff11077812 */ /* 0x000fe400078ec0ff */
[----:B------:R-:W-:Y:S01]  /*5fd0*/  FSETP.GE.FTZ.AND P1, PT, R121, RZ, PT ;  /* 0x000000ff7900720b */ /* 0x000fe20003f36000 */
[----:B------:R-:W-:Y:S01]  /*5fe0*/  @!P4 FADD.FTZ R115, -R115, -RZ ;  /* 0x800000ff7373c221 */ /* 0x000fe20000010100 */
[----:B-1----:R-:W-:Y:S02]  /*5ff0*/  F2FP.RELU.BF16.PACK_AB R2, R122, R180 ;  /* 0x000000b47a02723e */ /* 0x002fe400000018ff */
[----:B------:R-:W-:Y:S02]  /*6000*/  ISETP.LE.U32.AND P0, PT, R7, UR4, PT ;  /* 0x0000000407007c0c */ /* 0x000fe4000bf03070 */
[----:B------:R-:W-:Y:S01]  /*6010*/  FSETP.GE.FTZ.AND P3, PT, R108, RZ, PT ;  /* 0x000000ff6c00720b */ /* 0x000fe20003f76000 */
[----:B------:R1:W-:Y:S01]  /*6020*/  STS [R203+0xe000], R2 ;  /* 0x00e00002cb007388 */ /* 0x0003e20000000800 */
[----:B--2---:R-:W-:Y:S01]  /*6030*/  F2FP.RELU.BF16.PACK_AB R6, R111, R176 ;  /* 0x000000b06f06723e */ /* 0x004fe200000018ff */
[----:B------:R-:W-:Y:S01]  /*6040*/  @!P5 FADD.FTZ R113, -R113, -RZ ;  /* 0x800000ff7171d221 */ /* 0x000fe20000010100 */
[----:B------:R-:W-:Y:S01]  /*6050*/  FSETP.GE.FTZ.AND P4, PT, R120, RZ, PT ;  /* 0x000000ff7800720b */ /* 0x000fe20003f96000 */
[----:B------:R2:W-:Y:S01]  /*6060*/  STS [R200+0xf000], R5 ;  /* 0x00f00005c8007388 */ /* 0x0005e20000000800 */
[C---:B------:R-:W-:Y:S02]  /*6070*/  FSETP.GE.FTZ.AND P6, PT, R185.reuse, RZ, PT ;  /* 0x000000ffb900720b */ /* 0x040fe40003fd6000 */
[----:B---3--:R-:W-:Y:S01]  /*6080*/  F2FP.RELU.BF16.PACK_AB R0, R185, R189 ;  /* 0x000000bdb900723e */ /* 0x008fe200000018ff */
[----:B------:R3:W-:Y:S01]  /*6090*/  STS [R200+0xf400], R4 ;  /* 0x00f40004c8007388 */ /* 0x0007e20000000800 */
[----:B------:R-:W-:Y:S01]  /*60a0*/  FSETP.GE.FTZ.AND P5, PT, R190, RZ, PT ;  /* 0x000000ffbe00720b */ /* 0x000fe20003fb6000 */
[----:B------:R-:W-:Y:S01]  /*60b0*/  @!P0 FADD.FTZ R112, -R112, -RZ ;  /* 0x800000ff70708221 */ /* 0x000fe20000010100 */
[----:B------:R-:W-:Y:S01]  /*60c0*/  FSETP.GE.FTZ.AND P0, PT, R123, RZ, PT ;  /* 0x000000ff7b00720b */ /* 0x000fe20003f16000 */
[----:B------:R4:W-:Y:S01]  /*60d0*/  STS [R203+0xf000], R6 ;  /* 0x00f00006cb007388 */ /* 0x0009e20000000800 */
[----:B-1----:R-:W-:Y:S02]  /*60e0*/  F2FP.RELU.BF16.PACK_AB R2, R183, R182 ;  /* 0x000000b6b702723e */ /* 0x002fe400000018ff */
[----:B--2---:R-:W-:Y:S02]  /*60f0*/  F2FP.RELU.BF16.PACK_AB R5, R174, R118 ;  /* 0x00000076ae05723e */ /* 0x004fe400000018ff */
[----:B---3--:R-:W-:Y:S03]  /*6100*/  F2FP.RELU.BF16.PACK_AB R4, R175, R184 ;  /* 0x000000b8af04723e */ /* 0x008fe600000018ff */
[----:B------:R1:W-:Y:S01]  /*6110*/  STS [R203+0xf400], R5 ;  /* 0x00f40005cb007388 */ /* 0x0003e20000000800 */
[----:B----4-:R-:W-:Y:S03]  /*6120*/  F2FP.RELU.BF16.PACK_AB R6, R115, R117 ;  /* 0x000000757306723e */ /* 0x010fe600000018ff */
[----:B------:R2:W-:Y:S04]  /*6130*/  STS [R201+0xe000], R4 ;  /* 0x00e00004c9007388 */ /* 0x0005e80000000800 */
[----:B------:R3:W-:Y:S04]  /*6140*/  STS [R201+0xe400], R2 ;  /* 0x00e40002c9007388 */ /* 0x0007e80000000800 */
[----:B------:R4:W-:Y:S01]  /*6150*/  STS [R202+0xe000], R0 ;  /* 0x00e00000ca007388 */ /* 0x0009e20000000800 */
[----:B-1----:R-:W-:Y:S02]  /*6160*/  F2FP.RELU.BF16.PACK_AB R5, R116, R114 ;  /* 0x000000727405723e */ /* 0x002fe400000018ff */
[----:B--2---:R-:W-:Y:S02]  /*6170*/  F2FP.RELU.BF16.PACK_AB R4, R190, R188 ;  /* 0x000000bcbe04723e */ /* 0x004fe400000018ff */
[----:B---3--:R-:W-:Y:S03]  /*6180*/  F2FP.RELU.BF16.PACK_AB R2, R113, R186 ;  /* 0x000000ba7102723e */ /* 0x008fe600000018ff */
[----:B------:R-:W-:Y:S01]  /*6190*/  STS [R202+0xe400], R4 ;  /* 0x00e40004ca007388 */ /* 0x000fe20000000800 */
[----:B----4-:R-:W-:Y:S03]  /*61a0*/  F2FP.RELU.BF16.PACK_AB R0, R187, R112 ;  /* 0x00000070bb00723e */ /* 0x010fe600000018ff */
[----:B------:R-:W-:Y:S04]  /*61b0*/  STS [R201+0xf000], R6 ;  /* 0x00f00006c9007388 */ /* 0x000fe80000000800 */
[----:B------:R-:W-:Y:S04]  /*61c0*/  STS [R201+0xf400], R5 ;  /* 0x00f40005c9007388 */ /* 0x000fe80000000800 */
[----:B------:R-:W-:Y:S04]  /*61d0*/  STS [R202+0xf000], R2 ;  /* 0x00f00002ca007388 */ /* 0x000fe80000000800 */
[----:B------:R1:W-:Y:S04]  /*61e0*/  STS [R202+0xf400], R0 ;  /* 0x00f40000ca007388 */ /* 0x0003e80000000800 */
[----:B------:R-:W2:Y:S08]  /*61f0*/  LDSM.16.M88.4 R32, [R159+0x4000] ;  /* 0x004000009f20783b */ /* 0x000eb00000000200 */
[----:B------:R-:W3:Y:S01]  /*6200*/  LDSM.16.M88.4 R28, [R159+0x5000] ;  /* 0x005000009f1c783b */ /* 0x000ee20000000200 */
[C---:B-1----:R-:W-:Y:S07]  /*6210*/  IMAD.IADD R0, R159.reuse, 0x1, R166 ;  /* 0x000000019f007824 */ /* 0x042fee00078e02a6 */
[----:B------:R-:W1:Y:S08]  /*6220*/  LDSM.16.M88.4 R100, [R0+0x4000] ;  /* 0x004000000064783b */ /* 0x000e700000000200 */
[----:B------:R-:W4:Y:S01]  /*6230*/  LDSM.16.M88.4 R104, [R0+0x5000] ;  /* 0x005000000068783b */ /* 0x000f220000000200 */
        /* <DEDUP_REMOVED lines=8> */
[-C--:B-1----:R-:W-:Y:S08]  /*62c0*/  HMMA.16816.F32.BF16 R4, R100, R132.reuse, R4 ;  /* 0x000000846404723c */ /* 0x082ff00000041804 */
[C---:B----4-:R-:W-:Y:S08]  /*62d0*/  HMMA.16816.F32.BF16 R8, R104.reuse, R132, R8 ;  /* 0x000000846808723c */ /* 0x050ff00000041808 */
[-C--:B------:R-:W-:Y:S08]  /*62e0*/  HMMA.16816.F32.BF16 R12, R104, R134.reuse, R12 ;  /* 0x00000086680c723c */ /* 0x080ff0000004180c */
[C---:B------:R-:W-:Y:S08]  /*62f0*/  HMMA.16816.F32.BF16 R16, R100.reuse, R134, R16 ;  /* 0x000000866410723c */ /* 0x040ff00000041810 */
[-C--:B------:R-:W-:Y:S08]  /*6300*/  HMMA.16816.F32.BF16 R20, R100, R136.reuse, R20 ;  /* 0x000000886414723c */ /* 0x080ff00000041814 */
[C---:B------:R-:W-:Y:S08]  /*6310*/  HMMA.16816.F32.BF16 R24, R104.reuse, R136, R24 ;  /* 0x000000886818723c */ /* 0x040ff00000041818 */
[-C--:B------:R-:W-:Y:S07]  /*6320*/  HMMA.16816.F32.BF16 R28, R104, R138.reuse, R28 ;  /* 0x0000008a681c723c */ /* 0x080fee000004181c */
[----:B------:R-:W-:Y:S01]  /*6330*/  IMAD.IADD R104, R159, 0x1, R156 ;  /* 0x000000019f687824 */ /* 0x000fe200078e029c */
        /* <DEDUP_REMOVED lines=17> */
[----:B-----5:R-:W-:Y:S01]  /*6450*/  FADD.FTZ R0, -R172, R4 ;  /* 0x00000004ac007221 */ /* 0x020fe20000010100 */
[C---:B------:R-:W-:Y:S03]  /*6460*/  HMMA.16816.F32.BF16 R16, R100.reuse, R150, R16 ;  /* 0x000000966410723c */ /* 0x040fe60000041810 */
[----:B------:R-:W-:Y:S01]  /*6470*/  FADD.FTZ R2, -R171, R6 ;  /* 0x00000006ab027221 */ /* 0x000fe20000010100 */
[----:B------:R-:W-:Y:S01]  /*6480*/  FSEL R0, R0, R172, P0 ;  /* 0x000000ac00007208 */ /* 0x000fe20000000000 */
[----:B------:R-:W-:Y:S01]  /*6490*/  FADD.FTZ R4, -R172, R5 ;  /* 0x00000005ac047221 */ /* 0x000fe20000010100 */
[----:B------:R-:W-:Y:S01]  /*64a0*/  FSETP.GE.FTZ.AND P0, PT, R177, RZ, PT ;  /* 0x000000ffb100720b */ /* 0x000fe20003f16000 */
[----:B------:R-:W-:Y:S01]  /*64b0*/  FADD.FTZ R10, -R169, R10 ;  /* 0x0000000aa90a7221 */ /* 0x000fe20000010100 */
[-C--:B------:R-:W-:Y:S01]  /*64c0*/  HMMA.16816.F32.BF16 R20, R100, R152.reuse, R20 ;  /* 0x000000986414723c */ /* 0x080fe20000041814 */
[----:B------:R-:W-:Y:S03]  /*64d0*/  FMUL.FTZ R123, R123, R0 ;  /* 0x000000007b7b7220 */ /* 0x000fe60000410000 */
[----:B------:R-:W-:Y:S01]  /*64e0*/  FADD.FTZ R0, -R171, R7 ;  /* 0x00000007ab007221 */ /* 0x000fe20000010100 */
[-C--:B------:R-:W-:Y:S01]  /*64f0*/  FSEL R2, R2, R171.reuse, P1 ;  /* 0x000000ab02027208 */ /* 0x080fe20000800000 */
[C---:B------:R-:W-:Y:S01]  /*6500*/  FADD.FTZ R11, -R169.reuse, R11 ;  /* 0x0000000ba90b7221 */ /* 0x040fe20000010100 */
[----:B------:R-:W-:Y:S01]  /*6510*/  FSETP.GE.FTZ.AND P1, PT, R110, RZ, PT ;  /* 0x000000ff6e00720b */ /* 0x000fe20003f36000 */
[----:B------:R-:W-:Y:S01]  /*6520*/  FADD.FTZ R14, -R169, R14 ;  /* 0x0000000ea90e7221 */ /* 0x000fe20000010100 */
[C---:B------:R-:W-:Y:S03]  /*6530*/  HMMA.16816.F32.BF16 R24, R104.reuse, R152, R24 ;  /* 0x000000986818723c */ /* 0x040fe60000041818 */
[----:B------:R-:W-:Y:S01]  /*6540*/  FMUL.FTZ R121, R121, R2 ;  /* 0x0000000279797220 */ /* 0x000fe20000410000 */
[----:B------:R-:W-:Y:S01]  /*6550*/  FSEL R0, R0, R171, P0 ;  /* 0x000000ab00007208 */ /* 0x000fe20000000000 */
[C---:B------:R-:W-:Y:S01]  /*6560*/  FADD.FTZ R7, -R170.reuse, R8 ;  /* 0x00000008aa077221 */ /* 0x040fe20000010100 */
[----:B------:R-:W-:Y:S01]  /*6570*/  FSETP.GE.FTZ.AND P0, PT, R119, RZ, PT ;  /* 0x000000ff7700720b */ /* 0x000fe20003f16000 */
[----:B------:R-:W-:Y:S01]  /*6580*/  FADD.FTZ R15, -R169, R15 ;  /* 0x0000000fa90f7221 */ /* 0x000fe20000010100 */
[-C--:B------:R-:W-:Y:S01]  /*6590*/  HMMA.16816.F32.BF16 R28, R104, R154.reuse, R28 ;  /* 0x0000009a681c723c */ /* 0x080fe2000004181c */
[----:B------:R-:W-:Y:S03]  /*65a0*/  FMUL.FTZ R177, R177, R0 ;  /* 0x00000000b1b17220 */ /* 0x000fe60000410000 */
[----:B------:R-:W-:Y:S01]  /*65b0*/  FADD.FTZ R6, -R170, R9 ;  /* 0x00000009aa067221 */ /* 0x000fe20000010100 */
[-C--:B------:R-:W-:Y:S01]  /*65c0*/  FSEL R2, R10, R169.reuse, P1 ;  /* 0x000000a90a027208 */ /* 0x080fe20000800000 */
[----:B------:R-:W-:Y:S01]  /*65d0*/  FADD.FTZ R5, -R170, R12 ;  /* 0x0000000caa057221 */ /* 0x000fe20000010100 */
[----:B------:R-:W-:Y:S01]  /*65e0*/  FSETP.GE.FTZ.AND P1, PT, R118, RZ, PT ;  /* 0x000000ff7600720b */ /* 0x000fe20003f36000 */
[----:B------:R-:W-:Y:S01]  /*65f0*/  FADD.FTZ R22, -R171, R22 ;  /* 0x00000016ab167221 */ /* 0x000fe20000010100 */
[----:B------:R-:W-:Y:S03]  /*6600*/  HMMA.16816.F32.BF16 R32, R100, R154, R32 ;  /* 0x0000009a6420723c */ /* 0x000fe60000041820 */
[----:B------:R-:W-:Y:S01]  /*6610*/  FMUL.FTZ R110, R110, R2 ;  /* 0x000000026e6e7220 */ /* 0x000fe20000410000 */
[-C--:B------:R-:W-:Y:S01]  /*6620*/  FSEL R0, R11, R169.reuse, P0 ;  /* 0x000000a90b007208 */ /* 0x080fe20000000000 */
[----:B------:R-:W-:Y:S01]  /*6630*/  FADD.FTZ R2, -R171, R18 ;  /* 0x00000012ab027221 */ /* 0x000fe20000010100 */
[----:B------:R-:W-:Y:S01]  /*6640*/  FSEL R4, R4, R172, P3 ;  /* 0x000000ac04047208 */ /* 0x000fe20001800000 */
[----:B------:R-:W-:Y:S01]  /*6650*/  FADD.FTZ R16, -R172, R16 ;  /* 0x00000010ac107221 */ /* 0x000fe20000010100 */
[----:B------:R-:W-:Y:S01]  /*6660*/  FSETP.GE.FTZ.AND P0, PT, R174, RZ, PT ;  /* 0x000000ffae00720b */ /* 0x000fe20003f16000 */
[----:B------:R-:W-:Y:S01]  /*6670*/  FMUL.FTZ R119, R119, R0 ;  /* 0x0000000077777220 */ /* 0x000fe20000410000 */
[----:B------:R-:W-:Y:S02]  /*6680*/  FSETP.GE.FTZ.AND P3, PT, R109, RZ, PT ;  /* 0x000000ff6d00720b */ /* 0x000fe40003f76000 */
[----:B------:R-:W-:Y:S01]  /*6690*/  FADD.FTZ R0, -R171, R19 ;  /* 0x00000013ab007221 */ /* 0x000fe20000010100 */
[-C--:B------:R-:W-:Y:S01]  /*66a0*/  FSEL R14, R14, R169.reuse, P1 ;  /* 0x000000a90e0e7208 */ /* 0x080fe20000800000 */
[----:B------:R-:W-:Y:S01]  /*66b0*/  FMUL.FTZ R108, R108, R4 ;  /* 0x000000046c6c7220 */ /* 0x000fe20000410000 */
        /* <DEDUP_REMOVED lines=9> */
[----:B------:R-:W-:Y:S01]  /*6750*/  FMUL.FTZ R118, R118, R14 ;  /* 0x0000000e76767220 */ /* 0x000fe20000410000 */
[-C--:B------:R-:W-:Y:S01]  /*6760*/  FSEL R6, R6, R170.reuse, P3 ;  /* 0x000000aa06067208 */ /* 0x080fe20001800000 */
[----:B------:R-:W-:Y:S01]  /*6770*/  FADD.FTZ R20, -R172, R20 ;  /* 0x00000014ac147221 */ /* 0x000fe20000010100 */
[----:B------:R-:W-:Y:S01]  /*6780*/  FSETP.GE.FTZ.AND P3, PT, R111, RZ, PT ;  /* 0x000000ff6f00720b */ /* 0x000fe20003f76000 */
[C---:B------:R-:W-:Y:S01]  /*6790*/  FADD.FTZ R27, -R169.reuse, R27 ;  /* 0x0000001ba91b7221 */ /* 0x040fe20000010100 */
[-C--:B------:R-:W-:Y:S01]  /*67a0*/  FSEL R2, R2, R171.reuse, P1 ;  /* 0x000000ab02027208 */ /* 0x080fe20000800000 */
[----:B------:R-:W-:Y:S01]  /*67b0*/  FADD.FTZ R21, -R172, R21 ;  /* 0x00000015ac157221 */ /* 0x000fe20000010100 */
[----:B------:R-:W-:Y:S01]  /*67c0*/  FSETP.GE.FTZ.AND P1, PT, R182, RZ, PT ;  /* 0x000000ffb600720b */ /* 0x000fe20003f36000 */
[----:B------:R-:W-:Y:S01]  /*67d0*/  FADD.FTZ R30, -R169, R30 ;  /* 0x0000001ea91e7221 */ /* 0x000fe20000010100 */
[----:B------:R-:W-:Y:S01]  /*67e0*/  FSEL R5, R5, R170, P4 ;  /* 0x000000aa05057208 */ /* 0x000fe20002000000 */
[----:B------:R-:W-:Y:S01]  /*67f0*/  FMUL.FTZ R178, R178, R2 ;  /* 0x00000002b2b27220 */ /* 0x000fe20000410000 */
[----:B------:R-:W-:Y:S01]  /*6800*/  FSEL R0, R0, R171, P0 ;  /* 0x000000ab00007208 */ /* 0x000fe20000000000 */
[----:B------:R-:W-:Y:S01]  /*6810*/  FADD.FTZ R24, -R170, R24 ;  /* 0x00000018aa187221 */ /* 0x000fe20000010100 */
        /* <DEDUP_REMOVED lines=35> */
[----:B------:R-:W-:Y:S01]  /*6a50*/  FADD.FTZ R0, -R171, R34 ;  /* 0x00000022ab007221 */ /* 0x000fe20000010100 */
        /* <DEDUP_REMOVED lines=15> */
[----:B------:R-:W-:Y:S01]  /*6b50*/  FSEL R4, R25, R170, P4 ;  /* 0x000000aa19047208 */ /* 0x000fe20002000000 */
[----:B------:R-:W-:Y:S01]  /*6b60*/  FMUL.FTZ R7, R185, R172 ;  /* 0x000000acb9077220 */ /* 0x000fe20000410000 */
        /* <DEDUP_REMOVED lines=45> */
.L_x_1496:
        /* <DEDUP_REMOVED lines=109> */
.L_x_1497:
        /* <DEDUP_REMOVED lines=58> */
[----:B------:R-:W-:Y:S01]  /*78b0*/  IMAD.MOV.U32 R20, RZ, RZ, R185 ;  /* 0x000000ffff147224 */ /* 0x000fe200078e00b9 */
[----:B------:R-:W-:Y:S04]  /*78c0*/  HMMA.16816.F32.BF16 R16, R108, R22, R16 ;  /* 0x000000166c10723c */ /* 0x000fe80000041810 */
[----:B------:R-:W-:Y:S03]  /*78d0*/  IMAD.MOV.U32 R21, RZ, RZ, R184 ;  /* 0x000000ffff157224 */ /* 0x000fe600078e00b8 */
[----:B------:R-:W-:Y:S01]  /*78e0*/  @P6 IADD3 R22, R217, -0x40, RZ ;  /* 0xffffffc0d9166810 */ /* 0x000fe20007ffe0ff */
[C---:B------:R-:W-:Y:S05]  /*78f0*/  HMMA.16816.F32.BF16 R4, R28.reuse, R32, R4 ;  /* 0x000000201c04723c */ /* 0x040fea0000041804 */
[----:B------:R-:W-:Y:S03]  /*7900*/  @P6 IMAD.WIDE R22, R22, 0x4, R208 ;  /* 0x0000000416166825 */ /* 0x000fe600078e02d0 */
[C---:B------:R-:W-:Y:S01]  /*7910*/  HMMA.16816.F32.BF16 R8, R28.reuse, R34, R8 ;  /* 0x000000221c08723c */ /* 0x040fe20000041808 */
[----:B------:R-:W-:Y:S04]  /*7920*/  LDSM.16.MT88.4 R32, [R3+0xc800] ;  /* 0x00c800000320783b */ /* 0x000fe80000004200 */
[----:B------:R1:W5:Y:S03]  /*7930*/  @P6 LDG.E R215, [R22.64] ;  /* 0x0000000616d76981 */ /* 0x000366000c1e1900 */
[C---:B--2---:R-:W-:Y:S01]  /*7940*/  HMMA.16816.F32.BF16 R12, R28.reuse, R24, R12 ;  /* 0x000000181c0c723c */ /* 0x044fe2000004180c */
[----:B------:R1:W5:Y:S04]  /*7950*/  @P6 LDG.E R216, [R22.64+0x20] ;  /* 0x0000200616d86981 */ /* 0x000368000c1e1900 */
[----:B------:R1:W5:Y:S02]  /*7960*/  @P6 LDG.E R213, [R22.64+0x80] ;  /* 0x0000800616d56981 */ /* 0x000364000c1e1900 */
[CC--:B------:R-:W-:Y:S01]  /*7970*/  LEA R24, P1, R227.reuse, R20.reuse, 0x2 ;  /* 0x00000014e3187211 */ /* 0x0c0fe200078210ff */
[----:B------:R-:W-:Y:S01]  /*7980*/  HMMA.16816.F32.BF16 R16, R28, R26, R16 ;  /* 0x0000001a1c10723c */ /* 0x000fe20000041810 */
[----:B------:R1:W5:Y:S03]  /*7990*/  @P6 LDG.E R214, [R22.64+0xa0] ;  /* 0x0000a00616d66981 */ /* 0x000366000c1e1900 */
[-C--:B------:R-:W-:Y:S01]  /*79a0*/  LEA.HI.X.SX32 R25, R227, R21.reuse, 0x2, P1 ;  /* 0x00000015e3197211 */ /* 0x080fe200008f16ff */
[----:B------:R2:W-:Y:S04]  /*79b0*/  RED.E.ADD.F32.FTZ.RN.STRONG.GPU [R20.64], R4 ;  /* 0x000000041400798e */ /* 0x0005e8000c10e786 */
[----:B------:R3:W-:Y:S04]  /*79c0*/  RED.E.ADD.F32.FTZ.RN.STRONG.GPU [R24.64], R5 ;  /* 0x000000051800798e */ /* 0x0007e8000c10e786 */
[----:B------:R-:W-:Y:S01]  /*79d0*/  LDSM.16.MT88.4 R28, [R3+0xa800] ;  /* 0x00a80000031c783b */ /* 0x000fe20000004200 */
[CC--:B-1----:R-:W-:Y:S04]  /*79e0*/  LEA R22, P0, R242.reuse, R20.reuse, 0x2 ;  /* 0x00000014f2167211 */ /* 0x0c2fe800078010ff */
[-C--:B------:R-:W-:Y:S02]  /*79f0*/  LEA.HI.X.SX32 R23, R242, R21.reuse, 0x2, P0 ;  /* 0x00000015f2177211 */ /* 0x080fe400000f16ff */
[CC--:B--2---:R-:W-:Y:S02]  /*7a00*/  LEA R4, P1, R251.reuse, R20.reuse, 0x2 ;  /* 0x00000014fb047211 */ /* 0x0c4fe400078210ff */
[CC--:B------:R-:W-:Y:S01]  /*7a10*/  LEA R26, P0, R250.reuse, R20.reuse, 0x2 ;  /* 0x00000014fa1a7211 */ /* 0x0c0fe200078010ff */
[----:B------:R1:W-:Y:S01]  /*7a20*/  RED.E.ADD.F32.FTZ.RN.STRONG.GPU [R22.64], R6 ;  /* 0x000000061600798e */ /* 0x0003e2000c10e786 */
[-C--:B---3--:R-:W-:Y:S02]  /*7a30*/  LEA.HI.X.SX32 R5, R251, R21.reuse, 0x2, P1 ;  /* 0x00000015fb057211 */ /* 0x088fe400008f16ff */
[-C--:B------:R-:W-:Y:S03]  /*7a40*/  LEA.HI.X.SX32 R27, R250, R21.reuse, 0x2, P0 ;  /* 0x00000015fa1b7211 */ /* 0x080fe600000f16ff */
[----:B------:R2:W-:Y:S04]  /*7a50*/  RED.E.ADD.F32.FTZ.RN.STRONG.GPU [R4.64], R7 ;  /* 0x000000070400798e */ /* 0x0005e8000c10e786 */
[----:B------:R3:W-:Y:S01]  /*7a60*/  RED.E.ADD.F32.FTZ.RN.STRONG.GPU [R26.64], R8 ;  /* 0x000000081a00798e */ /* 0x0007e2000c10e786 */
[CC--:B-1----:R-:W-:Y:S02]  /*7a70*/  LEA R22, P3, R249.reuse, R20.reuse, 0x2 ;  /* 0x00000014f9167211 */ /* 0x0c2fe400078610ff */
[CC--:B------:R-:W-:Y:S02]  /*7a80*/  LEA R6, P1, R248.reuse, R20.reuse, 0x2 ;  /* 0x00000014f8067211 */ /* 0x0c0fe400078210ff */
[-C--:B------:R-:W-:Y:S02]  /*7a90*/  LEA.HI.X.SX32 R23, R249, R21.reuse, 0x2, P3 ;  /* 0x00000015f9177211 */ /* 0x080fe400018f16ff */
[CC--:B--2---:R-:W-:Y:S02]  /*7aa0*/  LEA R4, P0, R247.reuse, R20.reuse, 0x2 ;  /* 0x00000014f7047211 */ /* 0x0c4fe400078010ff */
[-C--:B------:R-:W-:Y:S01]  /*7ab0*/  LEA.HI.X.SX32 R7, R248, R21.reuse, 0x2, P1 ;  /* 0x00000015f8077211 */ /* 0x080fe200008f16ff */
[----:B------:R1:W-:Y:S01]  /*7ac0*/  RED.E.ADD.F32.FTZ.RN.STRONG.GPU [R22.64], R9 ;  /* 0x000000091600798e */ /* 0x0003e2000c10e786 */
[-C--:B------:R-:W-:Y:S02]  /*7ad0*/  LEA.HI.X.SX32 R5, R247, R21.reuse, 0x2, P0 ;  /* 0x00000015f7057211 */ /* 0x080fe400000f16ff */
[CC--:B---3--:R-:W-:Y:S01]  /*7ae0*/  LEA R26, P0, R239.reuse, R20.reuse, 0x2 ;  /* 0x00000014ef1a7211 */ /* 0x0c8fe200078010ff */
[----:B------:R2:W-:Y:S01]  /*7af0*/  RED.E.ADD.F32.FTZ.RN.STRONG.GPU [R6.64], R10 ;  /* 0x0000000a0600798e */ /* 0x0005e2000c10e786 */
[CC--:B------:R-:W-:Y:S02]  /*7b00*/  LEA R8, P3, R222.reuse, R20.reuse, 0x2 ;  /* 0x00000014de087211 */ /* 0x0c0fe400078610ff */
[-C--:B------:R-:W-:Y:S01]  /*7b10*/  LEA.HI.X.SX32 R27, R239, R21.reuse, 0x2, P0 ;  /* 0x00000015ef1b7211 */ /* 0x080fe200000f16ff */
[----:B------:R3:W-:Y:S04]  /*7b20*/  RED.E.ADD.F32.FTZ.RN.STRONG.GPU [R4.64], R11 ;  /* 0x0000000b0400798e */ /* 0x0007e8000c10e786 */
[----:B------:R-:W-:Y:S04]  /*7b30*/  RED.E.ADD.F32.FTZ.RN.STRONG.GPU [R20.64+0x80], R12 ;  /* 0x0000800c1400798e */ /* 0x000fe8000c10e786 */
[----:B------:R-:W-:Y:S04]  /*7b40*/  RED.E.ADD.F32.FTZ.RN.STRONG.GPU [R24.64+0x80], R13 ;  /* 0x0000800d1800798e */ /* 0x000fe8000c10e786 */
[----:B------:R-:W-:Y:S04]  /*7b50*/  RED.E.ADD.F32.FTZ.RN.STRONG.GPU [R26.64], R14 ;  /* 0x0000000e1a00798e */ /* 0x000fe8000c10e786 */
[----:B------:R-:W-:Y:S01]  /*7b60*/  LDSM.16.MT88.4 R24, [R0] ;  /* 0x000000000018783b */ /* 0x000fe20000004200 */
[CC--:B-1----:R-:W-:Y:S02]  /*7b70*/  LEA R22, P5, R237.reuse, R20.reuse, 0x2 ;  /* 0x00000014ed167211 */ /* 0x0c2fe400078a10ff */
[-C--:B------:R-:W-:Y:S02]  /*7b80*/  LEA.HI.X.SX32 R9, R222, R21.reuse, 0x2, P3 ;  /* 0x00000015de097211 */ /* 0x080fe400018f16ff */
[CC--:B--2---:R-:W-:Y:S02]  /*7b90*/  LEA R10, P4, R252.reuse, R20.reuse, 0x2 ;  /* 0x00000014fc0a7211 */ /* 0x0c4fe400078810ff */
[-C--:B------:R-:W-:Y:S02]  /*7ba0*/  LEA.HI.X.SX32 R23, R237, R21.reuse, 0x2, P5 ;  /* 0x00000015ed177211 */ /* 0x080fe400028f16ff */
[-C--:B---3--:R-:W-:Y:S02]  /*7bb0*/  LEA.HI.X.SX32 R11, R252, R21.reuse, 0x2, P4 ;  /* 0x00000015fc0b7211 */ /* 0x088fe400020f16ff */
[-C--:B------:R-:W-:Y:S01]  /*7bc0*/  LEA R6, P1, R221, R20.reuse, 0x2 ;  /* 0x00000014dd067211 */ /* 0x080fe200078210ff */
[----:B------:R-:W-:Y:S01]  /*7bd0*/  RED.E.ADD.F32.FTZ.RN.STRONG.GPU [R22.64], R15 ;  /* 0x0000000f1600798e */ /* 0x000fe2000c10e786 */
        /* <DEDUP_REMOVED lines=13> */
[----:B------:R-:W3:Y:S04]  /*7cb0*/  LDSM.16.MT88.4 R12, [R157+0x800] ;  /* 0x000800009d0c783b */ /* 0x000ee80000004200 */
        /* <DEDUP_REMOVED lines=14> */
[C---:B------:R-:W-:Y:S08]  /*7da0*/  HMMA.16816.F32.BF16 R72, R32.reuse, R12, R72 ;  /* 0x0000000c2048723c */ /* 0x040ff00000041848 */
        /* <DEDUP_REMOVED lines=21> */
[----:B------:R-:W-:Y:S01]  /*7f00*/  IADD3 R5, R192, -0x1, RZ ;  /* 0xffffffffc0057810 */ /* 0x000fe20007ffe0ff */
[----:B------:R-:W-:Y:S01]  /*7f10*/  IMAD.MOV.U32 R157, RZ, RZ, R0 ;  /* 0x000000ffff9d7224 */ /* 0x000fe200078e0000 */
[----:B------:R-:W-:Y:S01]  /*7f20*/  @P6 IADD3.X R2, R209, -0x1, RZ, P3, !PT ;  /* 0xffffffffd1026810 */ /* 0x000fe20001ffe4ff */
[----:B------:R-:W-:Y:S01]  /*7f30*/  @P6 IMAD.MOV.U32 R208, RZ, RZ, R4 ;  /* 0x000000ffffd06224 */ /* 0x000fe200078e0004 */
        /* <DEDUP_REMOVED lines=14> */
[----:B------:R-:W-:Y:S01]  /*8020*/  ISETP.NE.AND P0, PT, R241, -0x1, PT ;  /* 0xfffffffff100780c */ /* 0x000fe20003f05270 */
[----:B------:R-:W-:-:S02]  /*8030*/  FMUL.FTZ R32, R69, c[0x0][0x2e0] ;  /* 0x0000b80045207a20 */ /* 0x000fc40000410000 */
[----:B------:R-:W-:Y:S02]  /*8040*/  FMUL.FTZ R70, R70, c[0x0][0x2e0] ;  /* 0x0000b80046467a20 */ /* 0x000fe40000410000 */
        /* <DEDUP_REMOVED lines=95> */
[----:B------:R-:W-:-:S04]  /*8640*/  F2FP.BF16.PACK_AB R0, R0, R62 ;  /* 0x0000003e0000723e */ /* 0x000fc800000010ff */
[----:B------:R-:W-:Y:S01]  /*8650*/  F2FP.BF16.PACK_AB R2, R2, R60 ;  /* 0x0000003c0202723e */ /* 0x000fe200000010ff */
[----:B--2---:R-:W-:Y:S04]  /*8660*/  STS [R119], R27 ;  /* 0x0000001b77007388 */ /* 0x004fe80000000800 */
        /* <DEDUP_REMOVED lines=21> */
[----:B------:R-:W-:Y:S04]  /*87c0*/  STS [R244+0x4400], R8 ;  /* 0x00440008f4007388 */ /* 0x000fe80000000800 */
[----:B-1----:R-:W1:Y:S04]  /*87d0*/  S2R R119, SR_CTAID.Y ;  /* 0x0000000000777919 */ /* 0x002e680000002600 */
[----:B------:R-:W-:Y:S04]  /*87e0*/  STS [R245+0x4000], R5 ;  /* 0x00400005f5007388 */ /* 0x000fe80000000800 */
[----:B------:R-:W-:Y:S04]  /*87f0*/  STS [R245+0x4400], R4 ;  /* 0x00440004f5007388 */ /* 0x000fe80000000800 */
[----:B------:R-:W-:Y:S04]  /*8800*/  STS [R244+0x6000], R7 ;  /* 0x00600007f4007388 */ /* 0x000fe80000000800 */
[----:B------:R1:W-:Y:S04]  /*8810*/  STS [R244+0x6400], R6 ;  /* 0x00640006f4007388 */ /* 0x0003e80000000800 */
[----:B------:R2:W-:Y:S04]  /*8820*/  STS [R245+0x6400], R0 ;  /* 0x00640000f5007388 */ /* 0x0005e80000000800 */
[----:B------:R3:W-:Y:S01]  /*8830*/  STS [R245+0x6000], R2 ;  /* 0x00600002f5007388 */ /* 0x0007e20000000800 */
[----:B-1----:R-:W-:-:S02]  /*8840*/  SHF.R.S32.HI R6, RZ, 0x1f, R119 ;  /* 0x0000001fff067819 */ /* 0x002fc40000011477 */
[----:B--2---:R-:W-:-:S05]  /*8850*/  @P0 IADD3 R0, R228, R241, RZ ;  /* 0x000000f1e4000210 */ /* 0x004fca0007ffe0ff */
[----:B------:R-:W-:-:S04]  /*8860*/  @P0 IMAD.WIDE.U32 R4, R0, c[0x0][0x3a0], RZ ;  /* 0x0000e80000040a25 */ /* 0x000fc800078e00ff */
[----:B------:R-:W-:Y:S01]  /*8870*/  @P0 IMAD R8, R0, c[0x0][0x3a4], R5 ;  /* 0x0000e90000080a24 */ /* 0x000fe200078e0205 */
[----:B---3--:R-:W-:Y:S01]  /*8880*/  @P0 MOV R2, R4 ;  /* 0x0000000400020202 */ /* 0x008fe20000000f00 */
        /* <DEDUP_REMOVED lines=11> */
.L_x_1499:
        /* <DEDUP_REMOVED lines=15> */
.L_x_1500:
[----:B------:R-:W-:Y:S01]  /*8a30*/  BAR.SYNC.DEFER_BLOCKING 0x0 ;  /* 0x0000000000007b1d */ /* 0x000fe20000010000 */
[C---:B------:R-:W-:Y:S01]  /*8a40*/  IMAD.SHL.U32 R13, R229.reuse, 0x80, RZ ;  /* 0x00000080e50d7824 */ /* 0x040fe200078e00ff */
        /* <DEDUP_REMOVED lines=36> */
.L_x_1502:
[----:B------:R-:W-:Y:S05]  /*8c90*/  BSYNC B0 ;  /* 0x0000000000007941 */ /* 0x000fea0003800000 */
.L_x_1501:
        /* <DEDUP_REMOVED lines=14> */
[----:B--2---:R1:W-:Y:S02]  /*8d80*/  STG.E.128 [R10.64], R16 ;  /* 0x000000100a007986 */ /* 0x0043e4000c101d06 */
.L_x_1504:
[----:B------:R-:W-:Y:S05]  /*8d90*/  BSYNC B0 ;  /* 0x0000000000007941 */ /* 0x000fea0003800000 */
.L_x_1503:
        /* <DEDUP_REMOVED lines=14> */
[----:B---3--:R1:W-:Y:S02]  /*8e80*/  STG.E.128 [R10.64], R20 ;  /* 0x000000140a007986 */ /* 0x0083e4000c101d06 */
.L_x_1506:
[----:B------:R-:W-:Y:S05]  /*8e90*/  BSYNC B0 ;  /* 0x0000000000007941 */ /* 0x000fea0003800000 */
.L_x_1505:
        /* <DEDUP_REMOVED lines=13> */
[----:B----4-:R1:W-:Y:S02]  /*8f70*/  STG.E.128 [R4.64], R28 ;  /* 0x0000001c04007986 */ /* 0x0103e4000c101d06 */
.L_x_1508:
[----:B------:R-:W-:Y:S05]  /*8f80*/  BSYNC B0 ;  /* 0x0000000000007941 */ /* 0x000fea0003800000 */
.L_x_1507:
        /* <DEDUP_REMOVED lines=20> */
.L_x_1510:
[----:B------:R-:W-:Y:S05]  /*90d0*/  BSYNC B0 ;  /* 0x0000000000007941 */ /* 0x000fea0003800000 */
.L_x_1509:
        /* <DEDUP_REMOVED lines=13> */
.L_x_1512:
[----:B------:R-:W-:Y:S05]  /*91b0*/  BSYNC B0 ;  /* 0x0000000000007941 */ /* 0x000fea0003800000 */
.L_x_1511:
        /* <DEDUP_REMOVED lines=13> */
.L_x_1514:
[----:B------:R-:W-:Y:S05]  /*9290*/  BSYNC B0 ;  /* 0x0000000000007941 */ /* 0x000fea0003800000 */
.L_x_1513:
        /* <DEDUP_REMOVED lines=11> */
.L_x_1469:
[----:B------:R-:W-:Y:S05]  /*9350*/  BSYNC B1 ;  /* 0x0000000000017941 */ /* 0x000fea0003800000 */
.L_x_1447:
        /* <DEDUP_REMOVED lines=9> */
.L_x_1515:
[----:B------:R-:W-:Y:S05]  /*93f0*/  EXIT ;  /* 0x000000000000794d */ /* 0x000fea0003800000 */
.L_x_1517:
        /* <DEDUP_REMOVED lines=16> */
.L_x_2478:


//--------------------- .text._ZN5flash44flash_bwd_dq_dk_dv_loop_seqk_parallel_kernelI23Flash_bwd_kernel_traitsILi64ELi64ELi128ELi8ELi2ELi4ELi4ELb1ELb0EN7cutlass10bfloat16_tE19Flash_kernel_traitsILi64ELi64ELi128ELi8ES3_EELb0ELb0ELb1ELb1ELb0ELb0ELb1EEEvNS_16Flash_bwd_paramsE --------------------------
	.section	.text._ZN5flash44flash_bwd_dq_dk_dv_loop_seqk_parallel_kernelI23Flash_bwd_kernel_traitsILi64ELi64ELi128ELi8ELi2ELi4ELi4ELb1ELb0EN7cutlass10bfloat16_tE19Flash_kernel_traitsILi64ELi64ELi128ELi8ES3_EELb0ELb0ELb1ELb1ELb0ELb0ELb1EEEvNS_16Flash_bwd_paramsE,"ax",@progbits
	.sectioninfo	@"SHI_REGISTERS=255"
	.align	128
        .global         _ZN5flash44flash_bwd_dq_dk_dv_loop_seqk_parallel_kernelI23Flash_bwd_kernel_traitsILi64ELi64ELi128ELi8ELi2ELi4ELi4ELb1ELb0EN7cutlass10bfloat16_tE19Flash_kernel_traitsILi64ELi64ELi128ELi8ES3_EELb0ELb0ELb1ELb1ELb0ELb0ELb1EEEvNS_16Flash_bwd_paramsE
        .type           _ZN5flash44flash_bwd_dq_dk_dv_loop_seqk_parallel_kernelI23Flash_bwd_kernel_traitsILi64ELi64ELi128ELi8ELi2ELi4ELi4ELb1ELb0EN7cutlass10bfloat16_tE19Flash_kernel_traitsILi64ELi64ELi128ELi8ES3_EELb0ELb0ELb1ELb1ELb0ELb0ELb1EEEvNS_16Flash_bwd_paramsE,@function
        .size           _ZN5flash44flash_bwd_dq_dk_dv_loop_seqk_parallel_kernelI23Flash_bwd_kernel_traitsILi64ELi64ELi128ELi8ELi2ELi4ELi4ELb1ELb0EN7cutlass10bfloat16_tE19Flash_kernel_traitsILi64ELi64ELi128ELi8ES3_EELb0ELb0ELb1ELb1ELb0ELb0ELb1EEEvNS_16Flash_bwd_paramsE,(.L_x_2479 - _ZN5flash44flash_bwd_dq_dk_dv_loop_seqk_parallel_kernelI23Flash_bwd_kernel_traitsILi64ELi64ELi128ELi8ELi2ELi4ELi4ELb1ELb0EN7cutlass10bfloat16_tE19Flash_kernel_traitsILi64ELi64ELi128ELi8ES3_EELb0ELb0ELb1ELb1ELb0ELb0ELb1EEEvNS_16Flash_bwd_paramsE)
        .other          _ZN5flash44flash_bwd_dq_dk_dv_loop_seqk_parallel_kernelI23Flash_bwd_kernel_traitsILi64ELi64ELi128ELi8ELi2ELi4ELi4ELb1ELb0EN7cutlass10bfloat16_tE19Flash_kernel_traitsILi64ELi64ELi128ELi8ES3_EELb0ELb0ELb1ELb1ELb0ELb0ELb1EEEvNS_16Flash_bwd_paramsE,@"STO_CUDA_ENTRY STV_DEFAULT"
_ZN5flash44flash_bwd_dq_dk_dv_loop_seqk_parallel_kernelI23Flash_bwd_kernel_traitsILi64ELi64ELi128ELi8ELi2ELi4ELi4ELb1ELb0EN7cutlass10bfloat16_tE19Flash_kernel_traitsILi64ELi64ELi128ELi8ES3_EELb0ELb0ELb1ELb1ELb0ELb0ELb1EEEvNS_16Flash_bwd_paramsE:
.text._ZN5flash44flash_bwd_dq_dk_dv_loop_seqk_parallel_kernelI23Flash_bwd_kernel_traitsILi64ELi64ELi128ELi8ELi2ELi4ELi4ELb1ELb0EN7cutlass10bfloat16_tE19Flash_kernel_traitsILi64ELi64ELi128ELi8ES3_EELb0ELb0ELb1ELb1ELb0ELb0ELb1EEEvNS_16Flash_bwd_paramsE:
        /* <DEDUP_REMOVED lines=20> */
[----:B------:R-:W-:Y:S02]  /*0140*/  ULDC UR14, c[0x0][0x1c0] ;  /* 0x00007000000e7ab9 */ /* 0x000fe40000000800 */
[----:B------:R-:W-:Y:S02]  /*0150*/  ULDC UR54, c[0x0][0x1c0] ;  /* 0x0000700000367ab9 */ /* 0x000fe40000000800 */
[----:B------:R-:W-:Y:S02]  /*0160*/  UIMAD UR14, UR5, UR14, URZ ;  /* 0x0000000e050e72a4 */ /* 0x000fe4000f8e023f */
[----:B------:R-:W-:Y:S02]  /*0170*/  ULDC UR15, c[0x0][0x1c8] ;  /* 0x00007200000f7ab9 */ /* 0x000fe40000000800 */
[----:B------:R-:W-:Y:S02]  /*0180*/  UIMAD.WIDE UR54, UR5, UR54, URZ ;  /* 0x00000036053672a5 */ /* 0x000fe4000f8e023f */
[----:B------:R-:W-:Y:S01]  /*0190*/  ULDC.U8 UR11, c[0x0][0x328] ;  /* 0x0000ca00000b7ab9 */ /* 0x000fe20000000000 */
[----:B-1----:R-:W-:Y:S01]  /*01a0*/  SHF.R.S32.HI R0, RZ, 0x1f, R11 ;  /* 0x0000001fff007819 */ /* 0x002fe2000001140b */
[----:B--2---:R-:W-:-:S02]  /*01b0*/  UIMAD UR18, UR52, UR5, URZ ;  /* 0x00000005341272a4 */ /* 0x004fc4000f8e023f */
[----:B------:R-:W-:Y:S01]  /*01c0*/  ULOP3.LUT UR5, UR52, UR15, URZ, 0x3c, !UPT ;  /* 0x0000000f34057292 */ /* 0x000fe2000f8e3c3f */
[CC--:B------:R-:W-:Y:S01]  /*01d0*/  LEA.HI R5, R0.reuse, R11.reuse, RZ, 0x5 ;  /* 0x0000000b00057211 */ /* 0x0c0fe200078f28ff */
[----:B------:R-:W-:Y:S01]  /*01e0*/  USHF.R.S32.HI UR6, URZ, 0x1f, UR52 ;  /* 0x0000001f3f067899 */ /* 0x000fe20008011434 */
[CC--:B------:R-:W-:Y:S01]  /*01f0*/  LEA.HI R10, R0.reuse, R11.reuse, RZ, 0x3 ;  /* 0x0000000b000a7211 */ /* 0x0c0fe200078f18ff */
[----:B------:R-:W-:Y:S01]  /*0200*/  ULDC UR10, c[0x0][0x1c0] ;  /* 0x00007000000a7ab9 */ /* 0x000fe20000000800 */
[CC--:B------:R-:W-:Y:S01]  /*0210*/  LEA.HI R3, R0.reuse, R11.reuse, RZ, 0x4 ;  /* 0x0000000b00037211 */ /* 0x0c0fe200078f20ff */
[----:B------:R-:W-:Y:S01]  /*0220*/  ULDC UR19, c[0x0][0x224] ;  /* 0x0000890000137ab9 */ /* 0x000fe20000000800 */
[CC--:B------:R-:W-:Y:S01]  /*0230*/  LEA.HI R15, R0.reuse, R11.reuse, RZ, 0x6 ;  /* 0x0000000b000f7211 */ /* 0x0c0fe200078f30ff */
[----:B------:R-:W-:Y:S01]  /*0240*/  UISETP.NE.AND UP5, UPT, UR11, URZ, UPT ;  /* 0x0000003f0b00728c */ /* 0x000fe2000bfa5270 */
[CC--:B------:R-:W-:Y:S01]  /*0250*/  LEA.HI R6, R0.reuse, R11.reuse, RZ, 0x2 ;  /* 0x0000000b00067211 */ /* 0x0c0fe200078f10ff */
[----:B---3--:R-:W-:Y:S01]  /*0260*/  USHF.R.S32.HI UR7, URZ, 0x1f, UR47 ;  /* 0x0000001f3f077899 */ /* 0x008fe2000801142f */
[----:B------:R-:W-:Y:S01]  /*0270*/  LEA.HI R16, R0, R11, RZ, 0x7 ;  /* 0x0000000b00107211 */ /* 0x000fe200078f38ff */
[----:B------:R-:W-:Y:S01]  /*0280*/  ULDC UR13, c[0x0][0x214] ;  /* 0x00008500000d7ab9 */ /* 0x000fe20000000800 */
[--C-:B------:R-:W-:Y:S01]  /*0290*/  SHF.R.S32.HI R0, RZ, 0x5, R5.reuse ;  /* 0x00000005ff007819 */ /* 0x100fe20000011405 */
[----:B------:R-:W-:Y:S01]  /*02a0*/  ULDC UR17, c[0x0][0x224] ;  /* 0x0000890000117ab9 */ /* 0x000fe20000000800 */
[----:B------:R-:W-:Y:S01]  /*02b0*/  SHF.R.S32.HI R2, RZ, 0x1f, R5 ;  /* 0x0000001fff027819 */ /* 0x000fe20000011405 */
[----:B------:R-:W-:Y:S01]  /*02c0*/  ULDC UR16, c[0x0][0x1c0] ;  /* 0x0000700000107ab9 */ /* 0x000fe20000000800 */
[C---:B------:R-:W-:Y:S01]  /*02d0*/  LOP3.LUT R4, R5.reuse, 0xffffffe0, RZ, 0xc0, !PT ;  /* 0xffffffe005047812 */ /* 0x040fe200078ec0ff */
[----:B------:R-:W-:Y:S01]  /*02e0*/  USHF.L.U32 UR25, UR14, 0x4, URZ ;  /* 0x000000040e197899 */ /* 0x000fe2000800063f */
[-C--:B------:R-:W-:Y:S01]  /*02f0*/  LEA.HI R2, R2, R0.reuse, RZ, 0x2 ;  /* 0x0000000002027211 */ /* 0x080fe200078f10ff */
[----:B------:R-:W-:Y:S01]  /*0300*/  USHF.L.U32 UR59, UR14, 0x6, URZ ;  /* 0x000000060e3b7899 */ /* 0x000fe2000800063f */
[----:B------:R-:W-:Y:S01]  /*0310*/  LEA.HI R5, R5, R0, RZ, 0x1 ;  /* 0x0000000005057211 */ /* 0x000fe200078f08ff */
[----:B------:R-:W-:Y:S01]  /*0320*/  IMAD.IADD R9, R11, 0x1, -R4 ;  /* 0x000000010b097824 */ /* 0x000fe200078e0a04 */
[----:B------:R-:W-:Y:S01]  /*0330*/  LOP3.LUT R2, R2, 0xfffffffc, RZ, 0xc0, !PT ;  /* 0xfffffffc02027812 */ /* 0x000fe200078ec0ff */
[----:B------:R-:W-:Y:S01]  /*0340*/  UIADD3 UR24, UR25, 0x20, URZ ;  /* 0x0000002019187890 */ /* 0x000fe2000fffe03f */
[----:B------:R-:W-:Y:S01]  /*0350*/  LOP3.LUT R4, R5, 0xfffffffe, RZ, 0xc0, !PT ;  /* 0xfffffffe05047812 */ /* 0x000fe200078ec0ff */
[----:B------:R-:W-:Y:S01]  /*0360*/  ULDC.U8 UR12, c[0x0][0x3d0] ;  /* 0x0000f400000c7ab9 */ /* 0x000fe20000000000 */
[----:B------:R-:W-:Y:S01]  /*0370*/  SHF.R.S32.HI R5, RZ, 0x4, R3 ;  /* 0x00000004ff057819 */ /* 0x000fe20000011403 */
[C---:B------:R-:W-:Y:S01]  /*0380*/  IMAD.IADD R159, R0.reuse, 0x1, -R2 ;  /* 0x00000001009f7824 */ /* 0x040fe200078e0a02 */
[C---:B------:R-:W-:Y:S01]  /*0390*/  LOP3.LUT R8, R3.reuse, 0xfffffff0, RZ, 0xc0, !PT ;  /* 0xfffffff003087812 */ /* 0x040fe200078ec0ff */
[----:B------:R-:W-:Y:S01]  /*03a0*/  IMAD.IADD R13, R0, 0x1, -R4 ;  /* 0x00000001000d7824 */ /* 0x000fe200078e0a04 */
[----:B------:R-:W-:Y:S01]  /*03b0*/  LEA.HI R2, R3, R5, RZ, 0x1 ;  /* 0x0000000503027211 */ /* 0x000fe200078f08ff */
[----:B------:R-:W-:Y:S01]  /*03c0*/  IMAD.U32 R4, RZ, RZ, UR4 ;  /* 0x00000004ff047e24 */ /* 0x000fe2000f8e00ff */
[----:B------:R-:W-:Y:S01]  /*03d0*/  SHF.R.S32.HI R3, RZ, 0x2, R6 ;  /* 0x00000002ff037819 */ /* 0x000fe20000011406 */
[C---:B------:R-:W-:Y:S01]  /*03e0*/  IMAD.IADD R8, R11.reuse, 0x1, -R8 ;  /* 0x000000010b087824 */ /* 0x040fe200078e0a08 */
[----:B------:R-:W-:Y:S01]  /*03f0*/  SHF.R.S32.HI R0, RZ, 0x1f, R6 ;  /* 0x0000001fff007819 */ /* 0x000fe20000011406 */
[----:B------:R-:W-:Y:S01]  /*0400*/  UIMAD UR4, UR47, UR10, UR52 ;  /* 0x0000000a2f0472a4 */ /* 0x000fe2000f8e0234 */
[----:B------:R-:W-:Y:S01]  /*0410*/  LOP3.LUT R7, R10, 0xfffffff8, RZ, 0xc0, !PT ;  /* 0xfffffff80a077812 */ /* 0x000fe200078ec0ff */
[----:B------:R1:W-:Y:S01]  /*0420*/  STL [R1+0x8], R4 ;  /* 0x0000080401007387 */ /* 0x0003e20000100800 */
[----:B------:R-:W-:Y:S01]  /*0430*/  LEA.HI R0, R0, R3, RZ, 0x3 ;  /* 0x0000000300007211 */ /* 0x000fe200078f18ff */
[----:B------:R-:W-:Y:S01]  /*0440*/  UIMAD.WIDE.U32 UR10, UR47, UR19, URZ ;  /* 0x000000132f0a72a5 */ /* 0x000fe2000f8e003f */
[----:B------:R-:W-:Y:S01]  /*0450*/  LOP3.LUT R12, R6, 0x7ffffffc, RZ, 0xc0, !PT ;  /* 0x7ffffffc060c7812 */ /* 0x000fe200078ec0ff */
[C---:B------:R-:W-:Y:S01]  /*0460*/  IMAD.IADD R7, R11.reuse, 0x1, -R7 ;  /* 0x000000010b077824 */ /* 0x040fe200078e0a07 */
[----:B------:R-:W-:Y:S01]  /*0470*/  LOP3.LUT R2, R2, 0xfffffffe, RZ, 0xc0, !PT ;  /* 0xfffffffe02027812 */ /* 0x000fe200078ec0ff */
[----:B------:R-:W-:Y:S01]  /*0480*/  UIMAD UR4, UR4, UR17, URZ ;  /* 0x00000011040472a4 */ /* 0x000fe2000f8e023f */
[----:B------:R-:W-:Y:S01]  /*0490*/  LOP3.LUT R0, R0, 0xfffffff8, RZ, 0xc0, !PT ;  /* 0xfffffff800007812 */ /* 0x000fe200078ec0ff */
[----:B------:R-:W-:Y:S01]  /*04a0*/  IMAD.IADD R17, R11, 0x1, -R12 ;  /* 0x000000010b117824 */ /* 0x000fe200078e0a0c */
[----:B------:R-:W-:Y:S01]  /*04b0*/  SHF.R.S32.HI R239, RZ, 0x3, R10 ;  /* 0x00000003ffef7819 */ /* 0x000fe2000001140a */
[----:B------:R-:W-:Y:S01]  /*04c0*/  IMAD.IADD R11, R5, 0x1, -R2 ;  /* 0x00000001050b7824 */ /* 0x000fe200078e0a02 */
[----:B------:R-:W-:Y:S01]  /*04d0*/  SHF.R.S32.HI R2, RZ, 0x1f, R9 ;  /* 0x0000001fff027819 */ /* 0x000fe20000011409 */
[C---:B------:R-:W-:Y:S01]  /*04e0*/  IMAD.SHL.U32 R234, R7.reuse, 0x8, RZ ;  /* 0x0000000807ea7824 */ /* 0x040fe200078e00ff */
[C---:B------:R-:W-:Y:S01]  /*04f0*/  LOP3.LUT P4, RZ, R7.reuse, 0x2, RZ, 0xc0, !PT ;  /* 0x0000000207ff7812 */ /* 0x040fe2000788c0ff */
[----:B------:R-:W-:Y:S01]  /*0500*/  IMAD.U32 R5, RZ, RZ, UR5 ;  /* 0x00000005ff057e24 */ /* 0x000fe2000f8e00ff */
[----:B------:R-:W-:Y:S01]  /*0510*/  LEA.HI R18, R2, R9, RZ, 0x2 ;  /* 0x0000000902127211 */ /* 0x000fe200078f10ff */
[----:B------:R-:W-:Y:S01]  /*0520*/  USHF.R.S32.HI UR5, URZ, 0x1f, UR19 ;  /* 0x0000001f3f057899 */ /* 0x000fe20008011413 */
[----:B------:R-:W-:Y:S01]  /*0530*/  SHF.R.S32.HI R2, RZ, 0x1f, R8 ;  /* 0x0000001fff027819 */ /* 0x000fe20000011408 */
[----:B------:R-:W-:Y:S01]  /*0540*/  USHF.L.U32 UR19, UR14, 0x3, URZ ;  /* 0x000000030e137899 */ /* 0x000fe2000800063f */
[----:B------:R-:W-:Y:S01]  /*0550*/  LOP3.LUT P3, RZ, R7, 0x4, RZ, 0xc0, !PT ;  /* 0x0000000407ff7812 */ /* 0x000fe2000786c0ff */
[----:B------:R-:W-:Y:S01]  /*0560*/  UIMAD UR5, UR5, UR47, URZ ;  /* 0x0000002f050572a4 */ /* 0x000fe2000f8e023f */
[----:B------:R-:W-:Y:S01]  /*0570*/  LEA.HI R12, R2, R8, RZ, 0x3 ;  /* 0x00000008020c7211 */ /* 0x000fe200078f18ff */
[----:B------:R-:W-:Y:S01]  /*0580*/  UIADD3 UR23, UR19, UR24, URZ ;  /* 0x0000001813177290 */ /* 0x000fe2000fffe03f */
[----:B------:R-:W-:Y:S01]  /*0590*/  SHF.R.S32.HI R6, RZ, 0x7, R16 ;  /* 0x00000007ff067819 */ /* 0x000fe20000011410 */
[----:B------:R-:W-:Y:S01]  /*05a0*/  ULDC.64 UR8, c[0x0][0x118] ;  /* 0x0000460000087ab9 */ /* 0x000fe20000000a00 */
[----:B-1----:R-:W-:Y:S01]  /*05b0*/  IMAD.IADD R4, R3, 0x1, -R0 ;  /* 0x0000000103047824 */ /* 0x002fe200078e0a00 */
[----:B------:R-:W-:Y:S01]  /*05c0*/  UIADD3 UR22, UR19, UR23, URZ ;  /* 0x0000001713167290 */ /* 0x000fe2000fffe03f */
[----:B------:R-:W-:Y:S01]  /*05d0*/  IMAD.U32 R3, RZ, RZ, UR18 ;  /* 0x00000012ff037e24 */ /* 0x000fe2000f8e00ff */
[----:B------:R-:W-:Y:S01]  /*05e0*/  ULDC UR58, c[0x0][0x2e8] ;  /* 0x0000ba00003a7ab9 */ /* 0x000fe20000000800 */
[----:B------:R-:W-:Y:S01]  /*05f0*/  IMAD.SHL.U32 R0, R239, 0x40, RZ ;  /* 0x00000040ef007824 */ /* 0x000fe200078e00ff */
[----:B------:R-:W-:-:S02]  /*0600*/  UIADD3 UR21, UR19, UR22, URZ ;  /* 0x0000001613157290 */ /* 0x000fc4000fffe03f */
[----:B------:R1:W-:Y:S01]  /*0610*/  STL [R1+0x24], R3 ;  /* 0x0000240301007387 */ /* 0x0003e20000100800 */
[----:B------:R-:W-:Y:S01]  /*0620*/  UISETP.NE.AND UP6, UPT, UR12, URZ, UPT ;  /* 0x0000003f0c00728c */ /* 0x000fe2000bfc5270 */
[----:B------:R-:W-:Y:S01]  /*0630*/  LOP3.LUT R0, R0, 0x1c0, RZ, 0xc0, !PT ;  /* 0x000001c000007812 */ /* 0x000fe200078ec0ff */
[----:B------:R-:W-:Y:S02]  /*0640*/  UIADD3 UR20, UR19, UR21, URZ ;  /* 0x0000001513147290 */ /* 0x000fe4000fffe03f */
[----:B------:R-:W-:Y:S01]  /*0650*/  UIMAD.WIDE.U32 UR60, UR54, UR10, URZ ;  /* 0x0000000a363c72a5 */ /* 0x000fe2000f8e003f */
[----:B------:R-:W-:Y:S01]  /*0660*/  LOP3.LUT R2, R0, 0x38, R234, 0xf8, !PT ;  /* 0x0000003800027812 */ /* 0x000fe200078ef8ea */
[----:B------:R-:W-:Y:S02]  /*0670*/  UIMAD UR31, UR14, 0x18, URZ ;  /* 0x000000180e1f78a4 */ /* 0x000fe4000f8e023f */
[----:B------:R-:W-:Y:S02]  /*0680*/  USHF.L.U32 UR30, UR14, 0x5, URZ ;  /* 0x000000050e1e7899 */ /* 0x000fe4000800063f */
[----:B------:R-:W-:-:S02]  /*0690*/  UIMAD UR29, UR14, 0x28, URZ ;  /* 0x000000280e1d78a4 */ /* 0x000fc4000f8e023f */
[----:B------:R-:W-:Y:S02]  /*06a0*/  UIMAD UR28, UR14, 0x30, URZ ;  /* 0x000000300e1c78a4 */ /* 0x000fe4000f8e023f */
[----:B------:R-:W-:Y:S02]  /*06b0*/  UIMAD UR27, UR14, 0x38, URZ ;  /* 0x000000380e1b78a4 */ /* 0x000fe4000f8e023f */
[----:B------:R-:W-:Y:S02]  /*06c0*/  UIADD3 UR26, UR19, UR20, URZ ;  /* 0x00000014131a7290 */ /* 0x000fe4000fffe03f */
[----:B------:R-:W-:Y:S01]  /*06d0*/  UMOV UR57, 0xffffe000 ;  /* 0xffffe00000397882 */ /* 0x000fe20000000000 */
[----:B-1----:R-:W-:-:S05]  /*06e0*/  IMAD.U32 R3, RZ, RZ, UR14 ;  /* 0x0000000eff037e24 */ /* 0x002fca000f8e00ff */
[----:B------:R1:W-:Y:S04]  /*06f0*/  STL [R1+0x4], R3 ;  /* 0x0000040301007387 */ /* 0x0003e80000100800 */
[----:B------:R2:W-:Y:S01]  /*0700*/  STL [R1+0x20], R5 ;  /* 0x0000200501007387 */ /* 0x0005e20000100800 */
[----:B-1----:R-:W-:Y:S02]  /*0710*/  SHF.R.U32.HI R3, RZ, 0x3, R0 ;  /* 0x00000003ff037819 */ /* 0x002fe40000011600 */
[----:B------:R-:W-:Y:S01]  /*0720*/  LOP3.LUT R0, R12, 0xfffffff8, RZ, 0xc0, !PT ;  /* 0xfffffff80c007812 */ /* 0x000fe200078ec0ff */
[----:B--2---:R-:W-:Y:S01]  /*0730*/  IMAD.U32 R5, RZ, RZ, UR6 ;  /* 0x00000006ff057e24 */ /* 0x004fe2000f8e00ff */
[----:B------:R-:W-:Y:S01]  /*0740*/  USHF.L.U32 UR6, UR47, 0x7, URZ ;  /* 0x000000072f067899 */ /* 0x000fe2000800063f */
[----:B------:R-:W-:-:S02]  /*0750*/  LOP3.LUT R245, R2, R3, RZ, 0x3c, !PT ;  /* 0x0000000302f57212 */ /* 0x000fc400078e3cff */
[----:B------:R-:W-:Y:S02]  /*0760*/  IMAD.IADD R14, R8, 0x1, -R0 ;  /* 0x00000001080e7824 */ /* 0x000fe400078e0a00 */
[----:B------:R-:W-:Y:S02]  /*0770*/  IMAD.SHL.U32 R0, R7, 0x40, RZ ;  /* 0x0000004007007824 */ /* 0x000fe400078e00ff */
[----:B------:R-:W-:Y:S02]  /*0780*/  IMAD.U32 R2, RZ, RZ, UR10 ;  /* 0x0000000aff027e24 */ /* 0x000fe4000f8e00ff */
[----:B------:R-:W-:Y:S01]  /*0790*/  IMAD.U32 R3, RZ, RZ, UR11 ;  /* 0x0000000bff037e24 */ /* 0x000fe2000f8e00ff */
[----:B------:R-:W-:Y:S01]  /*07a0*/  LOP3.LUT R0, R0, 0x1c0, RZ, 0xc0, !PT ;  /* 0x000001c000007812 */ /* 0x000fe200078ec0ff */
[----:B------:R-:W-:Y:S01]  /*07b0*/  IMAD.U32 R2, RZ, RZ, UR6 ;  /* 0x00000006ff027e24 */ /* 0x000fe2000f8e00ff */
[----:B------:R-:W-:Y:S01]  /*07c0*/  USHF.R.S32.HI UR6, URZ, 0x1f, UR52 ;  /* 0x0000001f3f067899 */ /* 0x000fe20008011434 */
[----:B------:R-:W-:Y:S01]  /*07d0*/  IMAD.SHL.U32 R3, R159, 0x10, RZ ;  /* 0x000000109f037824 */ /* 0x000fe200078e00ff */
[----:B------:R-:W-:Y:S01]  /*07e0*/  LOP3.LUT R2, R4, 0x1, RZ, 0xc0, !PT ;  /* 0x0000000104027812 */ /* 0x000fe200078ec0ff */
[----:B------:R-:W-:Y:S01]  /*07f0*/  IMAD.U32 R5, RZ, RZ, UR7 ;  /* 0x00000007ff057e24 */ /* 0x000fe2000f8e00ff */
[----:B------:R-:W-:Y:S01]  /*0800*/  @UP5 UIMAD UR7, UR47, UR13, URZ ;  /* 0x0000000d2f0752a4 */ /* 0x000fe2000f8e023f */
[----:B------:R-:W-:Y:S01]  /*0810*/  LOP3.LUT R161, R0, 0x8, R10, 0xf8, !PT ;  /* 0x0000000800a17812 */ /* 0x000fe200078ef80a */
[----:B------:R-:W-:Y:S01]  /*0820*/  IMAD.U32 R5, RZ, RZ, UR6 ;  /* 0x00000006ff057e24 */ /* 0x000fe2000f8e00ff */
[----:B------:R-:W-:Y:S01]  /*0830*/  ISETP.NE.U32.AND P0, PT, R2, 0x1, PT ;  /* 0x000000010200780c */ /* 0x000fe20003f05070 */
[----:B------:R-:W-:Y:S01]  /*0840*/  IMAD.SHL.U32 R5, R11, 0x200, RZ ;  /* 0x000002000b057824 */ /* 0x000fe200078e00ff */
[----:B------:R-:W-:Y:S01]  /*0850*/  LOP3.LUT R3, R0, 0x30, R3, 0xf8, !PT ;  /* 0x0000003000037812 */ /* 0x000fe200078ef803 */
[----:B------:R-:W-:Y:S01]  /*0860*/  IMAD.U32 R8, RZ, RZ, UR7 ;  /* 0x00000007ff087e24 */ /* 0x000fe2000f8e00ff */
[----:B------:R-:W-:Y:S01]  /*0870*/  SHF.R.S32.HI R2, RZ, 0x6, R15 ;  /* 0x00000006ff027819 */ /* 0x000fe2000001140f */
[----:B------:R-:W-:Y:S01]  /*0880*/  @!UP5 UIMAD UR6, UR47, UR16, UR52 ;  /* 0x000000102f06d2a4 */ /* 0x000fe2000f8e0234 */
[----:B------:R-:W-:-:S02]  /*0890*/  SHF.R.U32.HI R0, RZ, 0x3, R0 ;  /* 0x00000003ff007819 */ /* 0x000fc40000011600 */
[----:B------:R-:W-:Y:S01]  /*08a0*/  LOP3.LUT R7, R3, 0x8, R10, 0xf8, !PT ;  /* 0x0000000803077812 */ /* 0x000fe200078ef80a */
[C---:B------:R-:W-:Y:S01]  /*08b0*/  IMAD R3, R2.reuse, 0x800, R5 ;  /* 0x0000080002037824 */ /* 0x040fe200078e0205 */
[----:B------:R-:W-:Y:S01]  /*08c0*/  LOP3.LUT R161, R161, R0, RZ, 0x3c, !PT ;  /* 0x00000000a1a17212 */ /* 0x000fe200078e3cff */
[----:B------:R1:W-:Y:S01]  /*08d0*/  STL [R1+0x1c], R8 ;  /* 0x00001c0801007387 */ /* 0x0003e20000100800 */
[----:B------:R-:W-:Y:S01]  /*08e0*/  LOP3.LUT R5, R5, R7, R0, 0xf6, !PT ;  /* 0x0000000705057212 */ /* 0x000fe200078ef600 */
[----:B------:R-:W-:Y:S01]  /*08f0*/  IMAD R245, R2, 0x200, R245 ;  /* 0x0000020002f57824 */ /* 0x000fe200078e02f5 */
[----:B------:R-:W-:Y:S01]  /*0900*/  R2P PR, R4, 0x6 ;  /* 0x0000000604007804 */ /* 0x000fe20000000000 */
[----:B------:R-:W-:Y:S01]  /*0910*/  IMAD.IADD R161, R3, 0x1, R161 ;  /* 0x0000000103a17824 */ /* 0x000fe200078e02a1 */
[----:B------:R-:W-:Y:S01]  /*0920*/  SEL R195, R195, 0x10, !P0 ;  /* 0x00000010c3c37807 */ /* 0x000fe20004000000 */
[----:B------:R-:W-:Y:S02]  /*0930*/  IMAD.U32 R3, RZ, RZ, UR5 ;  /* 0x00000005ff037e24 */ /* 0x000fe4000f8e00ff */
[----:B------:R-:W-:-:S02]  /*0940*/  IMAD.SHL.U32 R7, R2, 0x20, RZ ;  /* 0x0000002002077824 */ /* 0x000fc400078e00ff */
[----:B------:R-:W-:Y:S02]  /*0950*/  IMAD.SHL.U32 R161, R161, 0x2, RZ ;  /* 0x00000002a1a17824 */ /* 0x000fe400078e00ff */
[----:B-1----:R-:W-:Y:S01]  /*0960*/  IMAD.U32 R8, RZ, RZ, UR4 ;  /* 0x00000004ff087e24 */ /* 0x002fe2000f8e00ff */
[----:B------:R-:W-:-:S04]  /*0970*/  USHF.R.S32.HI UR4, URZ, 0x1f, UR18 ;  /* 0x0000001f3f047899 */ /* 0x000fc80008011412 */
[----:B------:R1:W-:Y:S02]  /*0980*/  STL [R1+0x18], R8 ;  /* 0x0000180801007387 */ /* 0x0003e40000100800 */
[----:B------:R-:W-:Y:S01]  /*0990*/  IMAD.U32 R9, RZ, RZ, UR4 ;  /* 0x00000004ff097e24 */ /* 0x000fe2000f8e00ff */
[----:B------:R-:W-:Y:S01]  /*09a0*/  UIMAD UR4, UR55, UR10, URZ ;  /* 0x0000000a370472a4 */ /* 0x000fe2000f8e023f */
[----:B------:R2:W-:Y:S04]  /*09b0*/  STL [R1+0x14], R3 ;  /* 0x0000140301007387 */ /* 0x0005e80000100800 */
[----:B------:R3:W-:Y:S01]  /*09c0*/  STL [R1], R9 ;  /* 0x0000000901007387 */ /* 0x0007e20000100800 */
[----:B-1----:R-:W-:Y:S02]  /*09d0*/  IMAD.SHL.U32 R8, R6, 0x8, RZ ;  /* 0x0000000806087824 */ /* 0x002fe400078e00ff */
[----:B--2---:R-:W-:-:S03]  /*09e0*/  IMAD.SHL.U32 R3, R4, 0x40, RZ ;  /* 0x0000004004037824 */ /* 0x004fc600078e00ff */
[----:B------:R-:W-:Y:S01]  /*09f0*/  LOP3.LUT R4, R8, 0x8, RZ, 0xc0, !PT ;  /* 0x0000000808047812 */ /* 0x000fe200078ec0ff */
[----:B------:R-:W-:Y:S01]  /*0a00*/  IMAD.SHL.U32 R8, R11, 0x10, RZ ;  /* 0x000000100b087824 */ /* 0x000fe200078e00ff */
[----:B------:R-:W-:Y:S01]  /*0a10*/  LOP3.LUT R0, R3, 0x1c0, RZ, 0xc0, !PT ;  /* 0x000001c003007812 */ /* 0x000fe200078ec0ff */
[----:B------:R-:W-:-:S03]  /*0a20*/  IMAD.SHL.U32 R3, R17, 0x2, RZ ;  /* 0x0000000211037824 */ /* 0x000fc600078e00ff */
[----:B---3--:R-:W-:Y:S02]  /*0a30*/  LOP3.LUT R9, R4, 0x10, R8, 0xf8, !PT ;  /* 0x0000001004097812 */ /* 0x008fe400078ef808 */
[----:B------:R-:W-:Y:S02]  /*0a40*/  SHF.R.U32.HI R2, RZ, 0x3, R0 ;  /* 0x00000003ff027819 */ /* 0x000fe40000011600 */
[----:B------:R-:W-:Y:S02]  /*0a50*/  LOP3.LUT R7, R0, 0x20, R7, 0xf8, !PT ;  /* 0x0000002000077812 */ /* 0x000fe400078ef807 */
[----:B------:R-:W-:Y:S01]  /*0a60*/  LOP3.LUT R8, R2, R0, R4, 0x1e, !PT ;  /* 0x0000000002087212 */ /* 0x000fe200078e1e04 */
[----:B------:R-:W-:Y:S01]  /*0a70*/  IMAD R0, R6, 0x1000, R3 ;  /* 0x0000100006007824 */ /* 0x000fe200078e0203 */
[----:B------:R-:W-:Y:S01]  /*0a80*/  LOP3.LUT R6, R7, R2, RZ, 0x3c, !PT ;  /* 0x0000000207067212 */ /* 0x000fe200078e3cff */
[----:B------:R-:W-:Y:S01]  /*0a90*/  IMAD.U32 R4, RZ, RZ, UR4 ;  /* 0x00000004ff047e24 */ /* 0x000fe2000f8e00ff */
[----:B------:R-:W-:Y:S01]  /*0aa0*/  @!UP5 UIMAD UR4, UR6, UR13, URZ ;  /* 0x0000000d0604d2a4 */ /* 0x000fe2000f8e023f */
[----:B------:R-:W-:-:S02]  /*0ab0*/  IMAD R2, R13, 0x400, R0 ;  /* 0x000004000d027824 */ /* 0x000fc400078e0200 */
[----:B------:R-:W-:Y:S01]  /*0ac0*/  IMAD R0, R159, 0x400, R3 ;  /* 0x000004009f007824 */ /* 0x000fe200078e0203 */
[----:B------:R1:W-:Y:S01]  /*0ad0*/  STL [R1+0x10], R4 ;  /* 0x0000100401007387 */ /* 0x0003e20000100800 */
[----:B------:R-:W-:Y:S02]  /*0ae0*/  IMAD.IADD R197, R6, 0x1, R2 ;  /* 0x0000000106c57824 */ /* 0x000fe400078e0202 */
[----:B------:R-:W-:Y:S02]  /*0af0*/  IMAD.IADD R8, R0, 0x1, R8 ;  /* 0x0000000100087824 */ /* 0x000fe400078e0208 */
[----:B------:R-:W-:Y:S02]  /*0b00*/  IMAD.SHL.U32 R0, R11, 0x8, RZ ;  /* 0x000000080b007824 */ /* 0x000fe400078e00ff */
[----:B------:R-:W-:Y:S01]  /*0b10*/  IMAD.SHL.U32 R6, R12, 0x40, RZ ;  /* 0x000000400c067824 */ /* 0x000fe200078e00ff */
[----:B------:R-:W-:Y:S01]  /*0b20*/  LEA R248, R8, 0x6000, 0x1 ;  /* 0x0000600008f87811 */ /* 0x000fe200078e08ff */
[----:B------:R-:W-:-:S03]  /*0b30*/  IMAD.SHL.U32 R197, R197, 0x2, RZ ;  /* 0x00000002c5c57824 */ /* 0x000fc600078e00ff */
[C---:B------:R-:W-:Y:S01]  /*0b40*/  IADD3 R249, R248.reuse, 0x40, RZ ;  /* 0x00000040f8f97810 */ /* 0x040fe20007ffe0ff */
[----:B------:R-:W-:Y:S01]  /*0b50*/  IMAD.IADD R198, R197, 0x1, R195 ;  /* 0x00000001c5c67824 */ /* 0x000fe200078e02c3 */
[C---:B------:R-:W-:Y:S02]  /*0b60*/  @P2 IADD3 R249, R248.reuse, -0x40, RZ ;  /* 0xffffffc0f8f92810 */ /* 0x040fe40007ffe0ff */
[C---:B------:R-:W-:Y:S02]  /*0b70*/  IADD3 R252, R248.reuse, 0x420, RZ ;  /* 0x00000420f8fc7810 */ /* 0x040fe40007ffe0ff */
[----:B------:R-:W-:Y:S01]  /*0b80*/  @P1 IADD3 R252, R248, 0x3e0, RZ ;  /* 0x000003e0f8fc1810 */ /* 0x000fe20007ffe0ff */
[----:B-1----:R-:W-:-:S05]  /*0b90*/  IMAD.SHL.U32 R4, R14, 0x40, RZ ;  /* 0x000000400e047824 */ /* 0x002fca00078e00ff */
[----:B------:R-:W-:Y:S02]  /*0ba0*/  LOP3.LUT R3, R4, 0x1c0, RZ, 0xc0, !PT ;  /* 0x000001c004037812 */ /* 0x000fe400078ec0ff */
[----:B------:R-:W-:Y:S02]  /*0bb0*/  SHF.R.S32.HI R4, RZ, 0x2, R18 ;  /* 0x00000002ff047819 */ /* 0x000fe40000011412 */
[--C-:B------:R-:W-:Y:S02]  /*0bc0*/  SHF.R.U32.HI R2, RZ, 0x3, R3.reuse ;  /* 0x00000003ff027819 */ /* 0x100fe40000011603 */
[----:B------:R-:W-:Y:S01]  /*0bd0*/  LOP3.LUT R7, R3, 0x8, R0, 0xf8, !PT ;  /* 0x0000000803077812 */ /* 0x000fe200078ef800 */
[----:B------:R-:W-:Y:S01]  /*0be0*/  IMAD R241, R13, 0x10, R4 ;  /* 0x000000100df17824 */ /* 0x000fe200078e0204 */
[----:B------:R-:W-:Y:S02]  /*0bf0*/  LOP3.LUT R0, R6, 0xfffffe00, RZ, 0xc0, !PT ;  /* 0xfffffe0006007812 */ /* 0x000fe400078ec0ff */
[----:B------:R-:W-:-:S02]  /*0c00*/  LOP3.LUT R3, R2, R9, R3, 0x1e, !PT ;  /* 0x0000000902037212 */ /* 0x000fc400078e1e03 */
[----:B------:R-:W-:Y:S01]  /*0c10*/  LOP3.LUT R2, R7, R2, RZ, 0x3c, !PT ;  /* 0x0000000207027212 */ /* 0x000fe200078e3cff */
[--C-:B------:R-:W-:Y:S01]  /*0c20*/  IMAD R4, R13, 0x400, R0.reuse ;  /* 0x000004000d047824 */ /* 0x100fe200078e0200 */
[----:B------:R-:W-:Y:S01]  /*0c30*/  LOP3.LUT R167, R3, R0, RZ, 0xfc, !PT ;  /* 0x0000000003a77212 */ /* 0x000fe200078efcff */
[----:B------:R-:W-:Y:S01]  /*0c40*/  IMAD R159, R159, 0x400, R0 ;  /* 0x000004009f9f7824 */ /* 0x000fe200078e0200 */
[----:B------:R-:W-:Y:S01]  /*0c50*/  SHF.R.S32.HI R6, RZ, 0x1f, R241 ;  /* 0x0000001fff067819 */ /* 0x000fe200000114f1 */
[----:B------:R-:W-:Y:S02]  /*0c60*/  IMAD.IADD R166, R4, 0x1, R2 ;  /* 0x0000000104a67824 */ /* 0x000fe400078e0202 */
[----:B------:R-:W-:Y:S02]  /*0c70*/  IMAD.IADD R159, R2, 0x1, R159 ;  /* 0x00000001029f7824 */ /* 0x000fe400078e029f */
[----:B------:R-:W-:Y:S02]  /*0c80*/  IMAD.MOV.U32 R4, RZ, RZ, 0x20 ;  /* 0x00000020ff047424 */ /* 0x000fe400078e00ff */
[----:B------:R-:W-:Y:S01]  /*0c90*/  IMAD.U32 R2, RZ, RZ, UR4 ;  /* 0x00000004ff027e24 */ /* 0x000fe2000f8e00ff */
[----:B------:R-:W-:Y:S01]  /*0ca0*/  USHF.R.S32.HI UR4, URZ, 0x1f, UR59 ;  /* 0x0000001f3f047899 */ /* 0x000fe2000801143b */
[----:B------:R-:W-:Y:S01]  /*0cb0*/  IMAD.MOV.U32 R0, RZ, RZ, 0x40 ;  /* 0x00000040ff007424 */ /* 0x000fe200078e00ff */
[----:B------:R-:W-:-:S02]  /*0cc0*/  SEL R163, R4, 0xffffffe0, !P4 ;  /* 0xffffffe004a37807 */ /* 0x000fc40006000000 */
[----:B------:R1:W-:Y:S01]  /*0cd0*/  STL [R1+0xc], R2 ;  /* 0x00000c0201007387 */ /* 0x0003e20000100800 */
[----:B------:R-:W-:Y:S01]  /*0ce0*/  SEL R4, R4, 0xffffffe0, !P1 ;  /* 0xffffffe004047807 */ /* 0x000fe20004800000 */
[----:B------:R-:W-:Y:S01]  /*0cf0*/  IMAD.U32 R3, RZ, RZ, UR4 ;  /* 0x00000004ff037e24 */ /* 0x000fe2000f8e00ff */
[----:B------:R-:W-:Y:S01]  /*0d00*/  SEL R0, R0, 0xffffffc0, !P3 ;  /* 0xffffffc000007807 */ /* 0x000fe20005800000 */
[----:B------:R-:W-:Y:S01]  /*0d10*/  IMAD.IADD R164, R161, 0x1, R163 ;  /* 0x00000001a1a47824 */ /* 0x000fe200078e02a3 */
[----:B------:R-:W-:Y:S01]  /*0d20*/  LEA R159, R159, 0xa000, 0x1 ;  /* 0x0000a0009f9f7811 */ /* 0x000fe200078e08ff */
[----:B------:R-:W-:Y:S02]  /*0d30*/  IMAD.IADD R196, R197, 0x1, R4 ;  /* 0x00000001c5c47824 */ /* 0x000fe400078e0204 */
[----:B------:R-:W-:Y:S02]  /*0d40*/  IMAD.IADD R162, R161, 0x1, R0 ;  /* 0x00000001a1a27824 */ /* 0x000fe400078e0200 */
        /* <DEDUP_REMOVED lines=9> */
.L_x_1588:
        /* <DEDUP_REMOVED lines=53> */
.L_x_1518:
        /* <DEDUP_REMOVED lines=37> */
[----:B------:R-:W-:-:S03]  /*1380*/  USHF.R.S32.HI UR7, URZ, 0x1f, UR6 ;  /* 0x0000001f3f077899 */ /* 0x000fc60008011406 */
[----:B------:R-:W-:Y:S02]  /*1390*/  @UP0 UIADD3 UR10, UR32, UR38, URZ ;  /* 0x00000026200a0290 */ /* 0x000fe4000fffe03f */
[----:B------:R-:W-:Y:S02]  /*13a0*/  ULEA.HI UR12, UR7, UR6, URZ, 0x6 ;  /* 0x00000006070c7291 */ /* 0x000fe4000f8f303f */
[----:B------:R-:W-:-:S04]  /*13b0*/  UIADD3 UR6, UR13, 0x80, UR33 ;  /* 0x000000800d067890 */ /* 0x000fc8000fffe021 */
[----:B------:R-:W-:-:S04]  /*13c0*/  UIADD3 UR6, UR6, UR16, -UR5 ;  /* 0x0000001006067290 */ /* 0x000fc8000fffe805 */
        /* <DEDUP_REMOVED lines=25> */
.L_x_1520:
        /* <DEDUP_REMOVED lines=18> */
.L_x_1521:
        /* <DEDUP_REMOVED lines=9> */
[----:B------:R-:W-:Y:S01]  /*1710*/  @!UP3 UIMAD UR10, UR56, UR6, URZ ;  /* 0x00000006380ab2a4 */ /* 0x000fe2000f8e023f */
[----:B------:R-:W-:-:S03]  /*1720*/  IABS R6, c[0x0][0x1c8] ;  /* 0x0000720000067a13 */ /* 0x000fc60000000000 */
[----:B------:R-:W-:Y:S02]  /*1730*/  @!UP3 UIMAD UR10, UR47, UR7, UR10 ;  /* 0x000000072f0ab2a4 */ /* 0x000fe4000f8e020a */
[----:B------:R-:W-:Y:S02]  /*1740*/  @!UP3 UIMAD.WIDE.U32 UR6, UR47, UR6, URZ ;  /* 0x000000062f06b2a5 */ /* 0x000fe4000f8e003f */
[----:B------:R-:W-:Y:S02]  /*1750*/  ULDC UR15, c[0x0][0x224] ;  /* 0x00008900000f7ab9 */ /* 0x000fe40000000800 */
[----:B------:R-:W-:-:S03]  /*1760*/  UIMAD.WIDE.U32 UR16, UR47, UR15, URZ ;  /* 0x0000000f2f1072a5 */ /* 0x000fc6000f8e003f */
[----:B------:R-:W-:Y:S01]  /*1770*/  @!UP3 UMOV UR41, UR6 ;  /* 0x000000060029bc82 */ /* 0x000fe20008000000 */
[----:B--2---:R1:W2:Y:S02]  /*1780*/  R2UR UR14, R0 ;  /* 0x00000000000e73c2 */ /* 0x0042a400000e0000 */
[----:B-1----:R-:W5:Y:S06]  /*1790*/  LDL R0, [R1+0xc] ;  /* 0x00000c0001007983 */ /* 0x002f6c0000100800 */
[----:B---3--:R-:W1:Y:S08]  /*17a0*/  R2UR UR18, R5 ;  /* 0x00000000051273c2 */ /* 0x008e7000000e0000 */
[----:B----4-:R3:W4:Y:S01]  /*17b0*/  R2UR UR34, R4 ;  /* 0x00000000042273c2 */ /* 0x01072200000e0000 */
[----:B-1----:R-:W-:Y:S01]  /*17c0*/  UIMAD UR6, UR56, UR15, UR18 ;  /* 0x0000000f380672a4 */ /* 0x002fe2000f8e0212 */
[----:B---3--:R-:W1:Y:S03]  /*17d0*/  I2F.RP R4, R6 ;  /* 0x0000000600047306 */ /* 0x008e660000209400 */
[----:B------:R-:W-:-:S04]  /*17e0*/  UIADD3 UR6, UR17, UR6, URZ ;  /* 0x0000000611067290 */ /* 0x000fc8000fffe03f */
[----:B--2---:R-:W-:Y:S01]  /*17f0*/  UIMAD UR6, UR54, UR6, UR14 ;  /* 0x00000006360672a4 */ /* 0x004fe2000f8e020e */
[----:B------:R-:W2:Y:S01]  /*1800*/  S2UR UR14, SR_CTAID.X ;  /* 0x00000000000e79c3 */ /* 0x000ea20000002500 */
[----:B-1----:R-:W1:Y:S01]  /*1810*/  MUFU.RCP R4, R4 ;  /* 0x0000000400047308 */ /* 0x002e620000001000 */
[----:B------:R-:W-:Y:S02]  /*1820*/  @!UP3 UIADD3 UR44, UR7, UR10, URZ ;  /* 0x0000000a072cb290 */ /* 0x000fe4000fffe03f */
[----:B------:R-:W-:Y:S02]  /*1830*/  UIMAD UR10, UR55, UR4, URZ ;  /* 0x00000004370a72a4 */ /* 0x000fe4000f8e023f */
[----:B------:R-:W-:Y:S02]  /*1840*/  UIADD3 UR15, UR61, UR6, URZ ;  /* 0x000000063d0f7290 */ /* 0x000fe4000fffe03f */
[----:B------:R-:W-:-:S04]  /*1850*/  UIMAD.WIDE.U32 UR6, UR54, UR4, URZ ;  /* 0x00000004360672a5 */ /* 0x000fc8000f8e003f */
[----:B------:R-:W-:Y:S01]  /*1860*/  @UP3 UIADD3 UR15, UR7, UR10, URZ ;  /* 0x0000000a070f3290 */ /* 0x000fe2000fffe03f */
[----:B-1----:R-:W-:Y:S02]  /*1870*/  IADD3 R4, R4, 0xffffffe, RZ ;  /* 0x0ffffffe04047810 */ /* 0x002fe40007ffe0ff */
[----:B------:R-:W-:Y:S02]  /*1880*/  ULDC.64 UR10, c[0x0][0x3d8] ;  /* 0x0000f600000a7ab9 */ /* 0x000fe40000000a00 */
[----:B------:R1:W3:Y:S01]  /*1890*/  F2I.FTZ.U32.TRUNC.NTZ R5, R4 ;  /* 0x0000000400057305 */ /* 0x0002e2000021f000 */
        /* <DEDUP_REMOVED lines=8> */
[----:B-1----:R-:W-:Y:S01]  /*1920*/  IMAD.MOV.U32 R4, RZ, RZ, RZ ;  /* 0x000000ffff047224 */ /* 0x002fe200078e00ff */
[----:B------:R1:W2:Y:S02]  /*1930*/  R2UR UR35, R2 ;  /* 0x00000000022373c2 */ /* 0x0002a400000e0000 */
[----:B-1----:R-:W-:Y:S01]  /*1940*/  IABS R2, UR52 ;  /* 0x0000003400027c13 */ /* 0x002fe20008000000 */
[----:B------:R-:W-:-:S04]  /*1950*/  UIADD3 UR6, UP1, UR12, UR6, URZ ;  /* 0x000000060c067290 */ /* 0x000fc8000ff3e03f */
        /* <DEDUP_REMOVED lines=16> */
[----:B----4-:R-:W-:-:S09]  /*1a60*/  ISETP.LE.AND P0, PT, RZ, UR34, PT ;  /* 0x00000022ff007c0c */ /* 0x010fd2000bf03270 */
[----:B------:R-:W-:-:S05]  /*1a70*/  @P3 IADD3 R0, R0, 0x1, RZ ;  /* 0x0000000100003810 */ /* 0x000fca0007ffe0ff */
[----:B------:R-:W-:Y:S01]  /*1a80*/  IMAD.MOV.U32 R11, RZ, RZ, R0 ;  /* 0x000000ffff0b7224 */ /* 0x000fe200078e0000 */
[----:B------:R-:W-:-:S03]  /*1a90*/  ULDC UR34, c[0x0][0x234] ;  /* 0x00008d0000227ab9 */ /* 0x000fc60000000800 */
[----:B------:R-:W-:Y:S01]  /*1aa0*/  @!P0 IMAD.MOV R11, RZ, RZ, -R11 ;  /* 0x000000ffff0b8224 */ /* 0x000fe200078e0a0b */
[----:B------:R-:W-:Y:S01]  /*1ab0*/  PLOP3.LUT P0, PT, PT, PT, UP5, 0x80, 0x0 ;  /* 0x000000000000781c */ /* 0x000fe20003f0f058 */
[----:B------:R-:W-:Y:S02]  /*1ac0*/  @UP5 UIMAD UR10, UR52, UR34, UR7 ;  /* 0x00000022340a52a4 */ /* 0x000fe4000f8e0207 */
[----:B------:R-:W-:Y:S01]  /*1ad0*/  UIMAD.WIDE.U32 UR6, UR54, UR6, URZ ;  /* 0x00000006360672a5 */ /* 0x000fe2000f8e003f */
[----:B------:R-:W-:Y:S01]  /*1ae0*/  @!P2 LOP3.LUT R11, RZ, c[0x0][0x1c8], RZ, 0x33, !PT ;  /* 0x00007200ff0baa12 */ /* 0x000fe200078e33ff */
[----:B------:R-:W-:-:S03]  /*1af0*/  USHF.R.S32.HI UR34, URZ, 0x1f, UR33 ;  /* 0x0000001f3f227899 */ /* 0x000fc60008011421 */
[----:B-1----:R-:W-:Y:S02]  /*1b00*/  @!UP5 UMOV UR10, UR16 ;  /* 0x00000010000adc82 */ /* 0x002fe40008000000 */
[----:B------:R-:W-:Y:S02]  /*1b10*/  USEL UR16, UR14, URZ, UP6 ;  /* 0x0000003f0e107287 */ /* 0x000fe4000b000000 */
[----:B------:R-:W-:Y:S01]  /*1b20*/  UIADD3 UR14, UR7, UR11, URZ ;  /* 0x0000000b070e7290 */ /* 0x000fe2000fffe03f */
        /* <DEDUP_REMOVED lines=9> */
.L_x_1522:
[----:B------:R-:W2:Y:S02]  /*1bc0*/  LDL R0, [R1+0x18] ;  /* 0x0000180001007983 */ /* 0x000ea40000100800 */
[----:B--2---:R1:W2:Y:S01]  /*1bd0*/  R2UR UR11, R0 ;  /* 0x00000000000b73c2 */ /* 0x0042a200000e0000 */
[----:B------:R-:W-:-:S07]  /*1be0*/  DEPBAR.LE SB1, 0x0, {2} ;  /* 0x000090040000791a */ /* 0x000fce0000000000 */
.L_x_1523:
[----:B------:R-:W2:Y:S04]  /*1bf0*/  LDL R2, [R1+0x24] ;  /* 0x0000240001027983 */ /* 0x000ea80000100800 */
[----:B------:R-:W3:Y:S04]  /*1c00*/  LDL R0, [R1] ;  /* 0x0000000001007983 */ /* 0x000ee80000100800 */
[----:B------:R-:W4:Y:S01]  /*1c10*/  LDL R8, [R1+0x4] ;  /* 0x0000040001087983 */ /* 0x000f220000100800 */
[----:B------:R-:W-:-:S03]  /*1c20*/  USHF.R.S32.HI UR4, URZ, 0x1f, UR59 ;  /* 0x0000001f3f047899 */ /* 0x000fc6000801143b */
[----:B------:R-:W1:Y:S01]  /*1c30*/  S2R R15, SR_TID.X ;  /* 0x00000000000f7919 */ /* 0x000e620000002100 */
[----:B------:R-:W-:Y:S02]  /*1c40*/  SHF.R.S32.HI R14, RZ, 0x1f, R239 ;  /* 0x0000001fff0e7819 */ /* 0x000fe400000114ef */
[----:B------:R-:W-:Y:S02]  /*1c50*/  SHF.R.S32.HI R235, RZ, 0x1f, R234 ;  /* 0x0000001fffeb7819 */ /* 0x000fe400000114ea */
[----:B-1----:R-:W-:Y:S01]  /*1c60*/  SHF.R.S32.HI R16, RZ, 0x1f, R15 ;  /* 0x0000001fff107819 */ /* 0x002fe2000001140f */
[----:B------:R-:W-:Y:S02]  /*1c70*/  IMAD.U32 R10, RZ, RZ, UR9 ;  /* 0x00000009ff0a7e24 */ /* 0x000fe4000f8e00ff */
[----:B------:R-:W-:Y:S01]  /*1c80*/  IMAD.U32 R9, RZ, RZ, UR8 ;  /* 0x00000008ff097e24 */ /* 0x000fe2000f8e00ff */
[----:B------:R-:W-:Y:S01]  /*1c90*/  ULDC.64 UR8, c[0x0][0x200] ;  /* 0x0000800000087ab9 */ /* 0x000fe20000000a00 */
[----:B------:R-:W-:Y:S01]  /*1ca0*/  BSSY B1, `(.L_x_1519) ;  /* 0x00007ba000017945 */ /* 0x000fe20003800000 */
[----:B--2---:R-:W1:Y:S08]  /*1cb0*/  R2UR UR35, R2 ;  /* 0x00000000022373c2 */ /* 0x004e7000000e0000 */
[----:B---3--:R-:W2:Y:S01]  /*1cc0*/  R2UR UR36, R0 ;  /* 0x00000000002473c2 */ /* 0x008ea200000e0000 */
[----:B-1----:R-:W-:-:S02]  /*1cd0*/  UIADD3 UR6, UP4, UP3, UR6, UR59, UR35 ;  /* 0x0000003b06067290 */ /* 0x002fc4000fb9e023 */
[----:B------:R-:W-:Y:S02]  /*1ce0*/  USHF.R.S32.HI UR35, URZ, 0x1f, UR52 ;  /* 0x0000001f3f237899 */ /* 0x000fe40008011434 */
[----:B------:R-:W-:-:S03]  /*1cf0*/  UIADD3 UR45, UP2, UP1, UR17, UR6, UR18 ;  /* 0x00000006112d7290 */ /* 0x000fc6000f95e012 */
[----:B------:R-:W-:Y:S02]  /*1d00*/  ULDC.64 UR6, c[0x0][0x1a8] ;  /* 0x00006a0000067ab9 */ /* 0x000fe40000000a00 */
[----:B--2---:R-:W-:-:S04]  /*1d10*/  UIADD3.X UR4, UR14, UR4, UR36, UP4, UP3 ;  /* 0x000000040e047290 */ /* 0x004fc8000a7e6424 */
[----:B------:R-:W-:Y:S02]  /*1d20*/  UIADD3.X UR40, UR16, UR4, UR15, UP2, UP1 ;  /* 0x0000000410287290 */ /* 0x000fe400097e240f */
[----:B------:R-:W-:-:S04]  /*1d30*/  UIMAD UR4, UR35, UR6, URZ ;  /* 0x00000006230472a4 */ /* 0x000fc8000f8e023f */
[----:B------:R-:W-:-:S03]  /*1d40*/  UIMAD UR37, UR52, UR7, UR4 ;  /* 0x00000007342572a4 */ /* 0x000fc6000f8e0204 */
[----:B------:R-:W-:Y:S02]  /*1d50*/  ULDC.64 UR6, c[0x0][0x378] ;  /* 0x0000de0000067ab9 */ /* 0x000fe40000000a00 */
[----:B------:R-:W-:Y:S01]  /*1d60*/  UIMAD UR4, UR35, UR6, URZ ;  /* 0x00000006230472a4 */ /* 0x000fe2000f8e023f */
[----:B------:R-:W-:-:S03]  /*1d70*/  IADD3 R0, P0, R239, UR12, RZ ;  /* 0x0000000cef007c10 */ /* 0x000fc6000ff1e0ff */
[----:B------:R-:W-:-:S03]  /*1d80*/  UIMAD UR36, UR52, UR7, UR4 ;  /* 0x00000007342472a4 */ /* 0x000fc6000f8e0204 */
[----:B------:R-:W-:Y:S02]  /*1d90*/  ULDC.64 UR6, c[0x0][0x370] ;  /* 0x0000dc0000067ab9 */ /* 0x000fe40000000a00 */
[----:B------:R-:W-:Y:S01]  /*1da0*/  UIMAD UR4, UR43, UR6, URZ ;  /* 0x000000062b0472a4 */ /* 0x000fe2000f8e023f */
[----:B------:R-:W-:Y:S01]  /*1db0*/  IADD3.X R2, R14, UR43, RZ, P0, !PT ;  /* 0x0000002b0e027c10 */ /* 0x000fe200087fe4ff */
[----:B------:R-:W-:Y:S01]  /*1dc0*/  UIADD3 UR6, UR12, UR10, URZ ;  /* 0x0000000a0c067290 */ /* 0x000fe2000fffe03f */
[----:B----4-:R1:W2:Y:S01]  /*1dd0*/  R2UR UR10, R8 ;  /* 0x00000000080a73c2 */ /* 0x0102a200000e0000 */
[----:B------:R-:W-:Y:S01]  /*1de0*/  IMAD.WIDE.U32 R4, R0, c[0x0][0x190], R234 ;  /* 0x0000640000047a25 */ /* 0x000fe200078e00ea */
[----:B------:R-:W-:-:S03]  /*1df0*/  UIMAD UR35, UR12, UR7, UR4 ;  /* 0x000000070c2372a4 */ /* 0x000fc6000f8e0204 */
[----:B------:R-:W-:Y:S01]  /*1e00*/  IMAD R2, R2, c[0x0][0x190], RZ ;  /* 0x0000640002027a24 */ /* 0x000fe200078e02ff */
[----:B------:R-:W-:Y:S01]  /*1e10*/  UIADD3 UR4, -UR5, UR13, UR33 ;  /* 0x0000000d05047290 */ /* 0x000fe2000fffe121 */
[----:B------:R-:W-:Y:S01]  /*1e20*/  IADD3 R6, P0, R4, UR53, RZ ;  /* 0x0000003504067c10 */ /* 0x000fe2000ff1e0ff */
[----:B------:R-:W-:Y:S01]  /*1e30*/  ULDC UR18, c[0x0][0x2e8] ;  /* 0x0000ba0000127ab9 */ /* 0x000fe20000000800 */
[----:B------:R-:W-:Y:S01]  /*1e40*/  IMAD R0, R0, c[0x0][0x194], R2 ;  /* 0x0000650000007a24 */ /* 0x000fe200078e0202 */
[----:B------:R-:W-:Y:S01]  /*1e50*/  LEA.HI R2, R16, R15, RZ, 0x5 ;  /* 0x0000000f10027211 */ /* 0x000fe200078f28ff */
[----:B------:R-:W-:-:S03]  /*1e60*/  UIADD3 UR4, UR4, -UR18, URZ ;  /* 0x8000001204047290 */ /* 0x000fc6000fffe03f */
[----:B------:R-:W-:Y:S01]  /*1e70*/  IADD3.X R7, R5, UR51, R0, P0, !PT ;  /* 0x0000003305077c10 */ /* 0x000fe200087fe400 */
[----:B------:R-:W-:Y:S01]  /*1e80*/  USHF.R.S32.HI UR18, URZ, 0x1f, UR4 ;  /* 0x0000001f3f127899 */ /* 0x000fe20008011404 */
[----:B------:R-:W-:Y:S02]  /*1e90*/  LOP3.LUT R0, R2, 0xffffffe0, RZ, 0xc0, !PT ;  /* 0xffffffe002007812 */ /* 0x000fe400078ec0ff */
[----:B------:R-:W-:Y:S01]  /*1ea0*/  IADD3 R4, P0, R234, UR41, RZ ;  /* 0x00000029ea047c10 */ /* 0x000fe2000ff1e0ff */
[----:B------:R-:W-:Y:S01]  /*1eb0*/  ULEA.HI UR18, UR18, UR4, URZ, 0x6 ;  /* 0x0000000412127291 */ /* 0x000fe2000f8f303f */
[----:B------:R-:W-:Y:S01]  /*1ec0*/  SHF.R.S32.HI R2, RZ, 0x5, R2 ;  /* 0x00000005ff027819 */ /* 0x000fe20000011402 */
[----:B------:R-:W-:Y:S01]  /*1ed0*/  IMAD.IADD R0, R15, 0x1, -R0 ;  /* 0x000000010f007824 */ /* 0x000fe200078e0a00 */
[----:B------:R-:W-:Y:S01]  /*1ee0*/  IADD3.X R5, R235, UR44, RZ, P0, !PT ;  /* 0x0000002ceb057c10 */ /* 0x000fe200087fe4ff */
[----:B-1----:R-:W-:Y:S01]  /*1ef0*/  IMAD.U32 R8, RZ, RZ, UR12 ;  /* 0x0000000cff087e24 */ /* 0x002fe2000f8e00ff */
[----:B------:R-:W-:Y:S01]  /*1f00*/  USHF.R.S32.HI UR18, URZ, 0x6, UR18 ;  /* 0x000000063f127899 */ /* 0x000fe20008011412 */
[----:B--2---:R-:W-:-:S02]  /*1f10*/  IMAD R0, R2, UR10, R0 ;  /* 0x0000000a02007c24 */ /* 0x004fc4000f8e0200 */
[----:B------:R-:W-:Y:S01]  /*1f20*/  IMAD.WIDE.U32 R4, R8, c[0x0][0x370], R4 ;  /* 0x0000dc0008047a25 */ /* 0x000fe200078e0004 */
[----:B------:R-:W-:Y:S02]  /*1f30*/  UISETP.LT.AND UP1, UPT, URZ, UR18, UPT ;  /* 0x000000123f00728c */ /* 0x000fe4000bf21270 */
[C---:B------:R-:W-:Y:S01]  /*1f40*/  IADD3 R2, P0, R0.reuse, UR45, RZ ;  /* 0x0000002d00027c10 */ /* 0x040fe2000ff1e0ff */
[----:B------:R-:W-:Y:S01]  /*1f50*/  UMOV UR17, 0x4 ;  /* 0x0000000400117882 */ /* 0x000fe20000000000 */
[----:B------:R-:W-:Y:S01]  /*1f60*/  IADD3 R5, R5, UR35, RZ ;  /* 0x0000002305057c10 */ /* 0x000fe2000fffe0ff */
[----:B------:R-:W-:Y:S01]  /*1f70*/  USEL UR18, URZ, UR18, !UP1 ;  /* 0x000000123f127287 */ /* 0x000fe2000c800000 */
[----:B------:R-:W-:Y:S01]  /*1f80*/  LEA.HI.X.SX32 R193, R0, UR40, 0x1, P0 ;  /* 0x0000002800c17c11 */ /* 0x000fe200080f0eff */
[----:B------:R-:W-:Y:S01]  /*1f90*/  UIMAD.WIDE UR6, UR6, UR17, UR8 ;  /* 0x00000011060672a5 */ /* 0x000fe2000f8e0208 */
[----:B------:R-:W-:Y:S01]  /*1fa0*/  IMAD.U32 R0, RZ, RZ, UR52 ;  /* 0x00000034ff007e24 */ /* 0x000fe2000f8e00ff */
[----:B------:R-:W-:-:S03]  /*1fb0*/  UISETP.GT.AND UP1, UPT, UR46, UR18, UPT ;  /* 0x000000122e00728c */ /* 0x000fc6000bf24270 */
[C---:B------:R-:W-:Y:S02]  /*1fc0*/  IMAD.WIDE.U32 R4, R0.reuse, c[0x0][0x378], R4 ;  /* 0x0000de0000047a25 */ /* 0x040fe400078e0004 */
[----:B------:R-:W-:Y:S01]  /*1fd0*/  UMOV UR15, UR6 ;  /* 0x00000006000f7c82 */ /* 0x000fe20008000000 */
[----:B------:R-:W-:Y:S01]  /*1fe0*/  PLOP3.LUT P0, PT, PT, PT, UP1, 0x80, 0x0 ;  /* 0x000000000000781c */ /* 0x000fe20003f0f018 */
[----:B------:R-:W-:Y:S01]  /*1ff0*/  UIADD3 UR6, UR12, UR11, URZ ;  /* 0x0000000b0c067290 */ /* 0x000fe2000fffe03f */
[----:B------:R-:W-:Y:S01]  /*2000*/  IADD3 R5, R5, UR36, RZ ;  /* 0x0000002405057c10 */ /* 0x000fe2000fffe0ff */
[----:B------:R-:W-:Y:S01]  /*2010*/  IMAD.WIDE.U32 R6, R0, c[0x0][0x1a8], R6 ;  /* 0x00006a0000067a25 */ /* 0x000fe200078e0006 */
[----:B------:R-:W-:Y:S02]  /*2020*/  ULDC.64 UR8, c[0x0][0x3c8] ;  /* 0x0000f20000087ab9 */ /* 0x000fe40000000a00 */
[----:B------:R-:W-:Y:S01]  /*2030*/  UMOV UR14, UR7 ;  /* 0x00000007000e7c82 */ /* 0x000fe20008000000 */
[----:B------:R-:W-:Y:S01]  /*2040*/  IMAD R0, R14, c[0x0][0x370], RZ ;  /* 0x0000dc000e007a24 */ /* 0x000fe200078e02ff */
[----:B------:R-:W-:Y:S01]  /*2050*/  UIMAD.WIDE UR6, UR6, UR17, UR8 ;  /* 0x00000011060672a5 */ /* 0x000fe2000f8e0208 */
[----:B------:R-:W-:-:S04]  /*2060*/  IMAD.WIDE.U32 R4, R239, c[0x0][0x370], R4 ;  /* 0x0000dc00ef047a25 */ /* 0x000fc800078e0004 */
[----:B------:R-:W-:Y:S01]  /*2070*/  IMAD R0, R239, c[0x0][0x374], R0 ;  /* 0x0000dd00ef007a24 */ /* 0x000fe200078e0200 */
[----:B------:R-:W-:Y:S01]  /*2080*/  IADD3 R7, R7, UR37, RZ ;  /* 0x0000002507077c10 */ /* 0x000fe2000fffe0ff */
[----:B------:R-:W-:Y:S01]  /*2090*/  UMOV UR16, UR7 ;  /* 0x0000000700107c82 */ /* 0x000fe20008000000 */
[----:B------:R-:W-:Y:S01]  /*20a0*/  LEA R202, P4, R6, c[0x0][0x160], 0x1 ;  /* 0x0000580006ca7a11 */ /* 0x000fe200078808ff */
[----:B------:R-:W-:Y:S01]  /*20b0*/  IMAD.IADD R0, R5, 0x1, R0 ;  /* 0x0000000105007824 */ /* 0x000fe200078e0200 */
[----:B------:R-:W-:Y:S01]  /*20c0*/  LEA R194, P2, R2, c[0x0][0x350], 0x2 ;  /* 0x0000d40002c27a11 */ /* 0x000fe200078410ff */
[----:B------:R1:W2:Y:S01]  /*20d0*/  R2UR UR9, R10 ;  /* 0x000000000a0973c2 */ /* 0x0002a200000e0000 */
[----:B------:R-:W-:Y:S01]  /*20e0*/  LEA R200, P3, R4, c[0x0][0x330], 0x1 ;  /* 0x0000cc0004c87a11 */ /* 0x000fe200078608ff */
[----:B------:R-:W-:Y:S02]  /*20f0*/  UMOV UR17, UR6 ;  /* 0x0000000600117c82 */ /* 0x000fe40008000000 */
[----:B------:R-:W-:Y:S01]  /*2100*/  UIADD3 UR7, UR46, -0x1, URZ ;  /* 0xffffffff2e077890 */ /* 0x000fe2000fffe03f */
[----:B------:R-:W-:-:S03]  /*2110*/  LEA.HI.X R203, R6, c[0x0][0x164], R7, 0x1, P4 ;  /* 0x0000590006cb7a11 */ /* 0x000fc600020f0c07 */
[----:B------:R1:W3:Y:S01]  /*2120*/  R2UR UR8, R9 ;  /* 0x00000000090873c2 */ /* 0x0002e200000e0000 */
[----:B------:R-:W-:Y:S02]  /*2130*/  LEA.HI.X R201, R4, c[0x0][0x334], R0, 0x1, P3 ;  /* 0x0000cd0004c97a11 */ /* 0x000fe400018f0c00 */
[----:B------:R-:W-:Y:S01]  /*2140*/  LEA.HI.X R193, R2, c[0x0][0x354], R193, 0x2, P2 ;  /* 0x0000d50002c17a11 */ /* 0x000fe200010f14c1 */
        /* <DEDUP_REMOVED lines=19> */
.L_x_1525:
        /* <DEDUP_REMOVED lines=18> */
.L_x_1526:
        /* <DEDUP_REMOVED lines=29> */
.L_x_1528:
[----:B------:R-:W-:Y:S05]  /*2570*/  BSYNC B0 ;  /* 0x0000000000007941 */ /* 0x000fea0003800000 */
.L_x_1527:
        /* <DEDUP_REMOVED lines=15> */
.L_x_1530:
[----:B------:R-:W-:Y:S05]  /*2670*/  BSYNC B0 ;  /* 0x0000000000007941 */ /* 0x000fea0003800000 */
.L_x_1529:
        /* <DEDUP_REMOVED lines=15> */
.L_x_1532:
[----:B------:R-:W-:Y:S05]  /*2770*/  BSYNC B0 ;  /* 0x0000000000007941 */ /* 0x000fea0003800000 */
.L_x_1531:
        /* <DEDUP_REMOVED lines=14> */
.L_x_1534:
[----:B------:R-:W-:Y:S05]  /*2860*/  BSYNC B0 ;  /* 0x0000000000007941 */ /* 0x000fea0003800000 */
.L_x_1533:
[----:B------:R-:W-:Y:S01]  /*2870*/  ULDC.64 UR10, c[0x0][0x3a8] ;  /* 0x0000ea00000a7ab9 */ /* 0x000fe20000000a00 */
[----:B--2---:R-:W-:Y:S01]  /*2880*/  IMAD.U32 R4, RZ, RZ, UR33 ;  /* 0x00000021ff047e24 */ /* 0x004fe2000f8e00ff */
[----:B------:R-:W-:Y:S01]  /*2890*/  UIMAD UR5, UR34, UR10, URZ ;  /* 0x0000000a220572a4 */ /* 0x000fe2000f8e023f */
[----:B------:R-:W-:Y:S01]  /*28a0*/  BSSY B0, `(.L_x_1535) ;  /* 0x0000017000007945 */ /* 0x000fe20003800000 */
[----:B------:R-:W-:Y:S01]  /*28b0*/  USHF.R.S32.HI UR6, URZ, 0x1f, UR52 ;  /* 0x0000001f3f067899 */ /* 0x000fe20008011434 */
[----:B------:R-:W-:Y:S01]  /*28c0*/  IMAD.WIDE.U32 R4, R4, c[0x0][0x3a8], R234 ;  /* 0x0000ea0004047a25 */ /* 0x000fe200078e00ea */
[----:B------:R-:W-:-:S04]  /*28d0*/  UIMAD UR5, UR33, UR11, UR5 ;  /* 0x0000000b210572a4 */ /* 0x000fc8000f8e0205 */
[----:B------:R-:W-:Y:S02]  /*28e0*/  IADD3 R4, P4, R4, UR4, RZ ;  /* 0x0000000404047c10 */ /* 0x000fe4000ff9e0ff */
[----:B------:R-:W-:Y:S01]  /*28f0*/  MOV R0, UR5 ;  /* 0x0000000500007c02 */ /* 0x000fe20008000f00 */
[----:B------:R-:W-:Y:S02]  /*2900*/  ULDC.64 UR4, c[0x0][0x3c0] ;  /* 0x0000f00000047ab9 */ /* 0x000fe40000000a00 */
[----:B------:R-:W-:Y:S01]  /*2910*/  UIMAD UR4, UR6, UR4, URZ ;  /* 0x00000004060472a4 */ /* 0x000fe2000f8e023f */
[----:B------:R-:W-:Y:S01]  /*2920*/  IADD3.X R5, R5, UR7, R0, P4, !PT ;  /* 0x0000000705057c10 */ /* 0x000fe2000a7fe400 */
[----:B------:R-:W-:Y:S02]  /*2930*/  IMAD.U32 R0, RZ, RZ, UR52 ;  /* 0x00000034ff007e24 */ /* 0x000fe4000f8e00ff */
[----:B------:R-:W-:Y:S02]  /*2940*/  UIMAD UR4, UR52, UR5, UR4 ;  /* 0x00000005340472a4 */ /* 0x000fe4000f8e0204 */
        /* <DEDUP_REMOVED lines=12> */
.L_x_1536:
[----:B------:R-:W-:Y:S05]  /*2a10*/  BSYNC B0 ;  /* 0x0000000000007941 */ /* 0x000fea0003800000 */
.L_x_1535:
        /* <DEDUP_REMOVED lines=13> */
.L_x_1538:
[----:B------:R-:W-:Y:S05]  /*2af0*/  BSYNC B0 ;  /* 0x0000000000007941 */ /* 0x000fea0003800000 */
.L_x_1537:
        /* <DEDUP_REMOVED lines=13> */
.L_x_1540:
[----:B------:R-:W-:Y:S05]  /*2bd0*/  BSYNC B0 ;  /* 0x0000000000007941 */ /* 0x000fea0003800000 */
.L_x_1539:
        /* <DEDUP_REMOVED lines=12> */
.L_x_1524:
        /* <DEDUP_REMOVED lines=39> */
.L_x_1543:
[----:B------:R-:W-:Y:S05]  /*2f10*/  BSYNC B0 ;  /* 0x0000000000007941 */ /* 0x000fea0003800000 */
.L_x_1542:
        /* <DEDUP_REMOVED lines=22> */
.L_x_1545:
[----:B------:R-:W-:Y:S05]  /*3080*/  BSYNC B0 ;  /* 0x0000000000007941 */ /* 0x000fea0003800000 */
.L_x_1544:
        /* <DEDUP_REMOVED lines=22> */
.L_x_1547:
[----:B------:R-:W-:Y:S05]  /*31f0*/  BSYNC B0 ;  /* 0x0000000000007941 */ /* 0x000fea0003800000 */
.L_x_1546:
        /* <DEDUP_REMOVED lines=21> */
.L_x_1549:
[----:B------:R-:W-:Y:S05]  /*3350*/  BSYNC B0 ;  /* 0x0000000000007941 */ /* 0x000fea0003800000 */
.L_x_1548:
        /* <DEDUP_REMOVED lines=13> */
.L_x_1551:
[----:B------:R-:W-:Y:S05]  /*3430*/  BSYNC B0 ;  /* 0x0000000000007941 */ /* 0x000fea0003800000 */
.L_x_1550:
        /* <DEDUP_REMOVED lines=15> */
.L_x_1553:
[----:B------:R-:W-:Y:S05]  /*3530*/  BSYNC B0 ;  /* 0x0000000000007941 */ /* 0x000fea0003800000 */
.L_x_1552:
        /* <DEDUP_REMOVED lines=20> */
.L_x_1555:
[----:B------:R-:W-:Y:S05]  /*3680*/  BSYNC B0 ;  /* 0x0000000000007941 */ /* 0x000fea0003800000 */
.L_x_1554:
        /* <DEDUP_REMOVED lines=20> */
.L_x_1557:
[----:B------:R-:W-:Y:S05]  /*37d0*/  BSYNC B0 ;  /* 0x0000000000007941 */ /* 0x000fea0003800000 */
.L_x_1556:
[----:B------:R-:W-:Y:S01]  /*37e0*/  ULDC.64 UR10, c[0x0][0x198] ;  /* 0x00006600000a7ab9 */ /* 0x000fe20000000a00 */
[----:B---3--:R-:W-:Y:S01]  /*37f0*/  IMAD.U32 R4, RZ, RZ, UR33 ;  /* 0x00000021ff047e24 */ /* 0x008fe2000f8e00ff */
[----:B------:R-:W-:Y:S01]  /*3800*/  UIMAD UR6, UR34, UR10, URZ ;  /* 0x0000000a220672a4 */ /* 0x000fe2000f8e023f */
[----:B------:R-:W-:Y:S01]  /*3810*/  SHF.R.S32.HI R13, RZ, 0x1f, R241 ;  /* 0x0000001fff0d7819 */ /* 0x000fe200000114f1 */
[----:B------:R-:W-:Y:S01]  /*3820*/  IMAD.MOV.U32 R238, RZ, RZ, 0x7f800000 ;  /* 0x7f800000ffee7424 */ /* 0x000fe200078e00ff */
[C---:B------:R-:W-:Y:S01]  /*3830*/  ISETP.GE.AND P2, PT, R241.reuse, UR4, PT ;  /* 0x00000004f1007c0c */ /* 0x040fe2000bf46270 */
[----:B------:R-:W-:Y:S01]  /*3840*/  UIMAD UR6, UR33, UR11, UR6 ;  /* 0x0000000b210672a4 */ /* 0x000fe2000f8e0206 */
[----:B------:R-:W-:Y:S01]  /*3850*/  IMAD.WIDE.U32 R4, R4, c[0x0][0x198], R234 ;  /* 0x0000660004047a25 */ /* 0x000fe200078e00ea */
[----:B------:R-:W-:-:S04]  /*3860*/  SHF.L.U64.HI R8, R241, 0x2, R13 ;  /* 0x00000002f1087819 */ /* 0x000fc8000001020d */
        /* <DEDUP_REMOVED lines=44> */
.L_x_1559:
[----:B-1----:R-:W-:Y:S05]  /*3b30*/  BSYNC B0 ;  /* 0x0000000000007941 */ /* 0x002fea0003800000 */
.L_x_1558:
        /* <DEDUP_REMOVED lines=20> */
.L_x_1561:
[----:B------:R-:W-:Y:S05]  /*3c80*/  BSYNC B0 ;  /* 0x0000000000007941 */ /* 0x000fea0003800000 */
.L_x_1560:
        /* <DEDUP_REMOVED lines=20> */
.L_x_1563:
[----:B------:R-:W-:Y:S05]  /*3dd0*/  BSYNC B0 ;  /* 0x0000000000007941 */ /* 0x000fea0003800000 */
.L_x_1562:
        /* <DEDUP_REMOVED lines=19> */
.L_x_1565:
[----:B------:R-:W-:Y:S05]  /*3f10*/  BSYNC B0 ;  /* 0x0000000000007941 */ /* 0x000fea0003800000 */
.L_x_1564:
[----:B------:R-:W0:Y:S01]  /*3f20*/  LDGDEPBAR ;  /* 0x00000000000079af */ /* 0x000e220000000000 */
[----:B------:R-:W-:Y:S02]  /*3f30*/  ULDC.64 UR34, c[0x0][0x318] ;  /* 0x0000c60000227ab9 */ /* 0x000fe40000000a00 */
[----:B------:R-:W-:Y:S02]  /*3f40*/  UISETP.NE.U32.AND UP2, UPT, URZ, UR34, UPT ;  /* 0x000000223f00728c */ /* 0x000fe4000bf45070 */
[----:B------:R-:W-:Y:S02]  /*3f50*/  USHF.R.S32.HI UR6, URZ, 0x1f, UR52 ;  /* 0x0000001f3f067899 */ /* 0x000fe40008011434 */
[----:B------:R-:W-:Y:S02]  /*3f60*/  UISETP.NE.AND.EX UP2, UPT, URZ, UR35, UPT, UP2 ;  /* 0x000000233f00728c */ /* 0x000fe4000bf45320 */
[----:B------:R-:W-:-:S04]  /*3f70*/  ULDC.64 UR36, c[0x0][0x320] ;  /* 0x0000c80000247ab9 */ /* 0x000fc80000000a00 */
[----:B------:R-:W-:-:S05]  /*3f80*/  PLOP3.LUT P0, PT, PT, PT, UP2, 0x80, 0x0 ;  /* 0x000000000000781c */ /* 0x000fca0003f0f028 */
[----:B------:R-:W-:Y:S02]  /*3f90*/  @UP2 UIMAD UR4, UR56, UR36, URZ ;  /* 0x00000024380422a4 */ /* 0x000fe4000f8e023f */
[----:B------:R-:W-:Y:S02]  /*3fa0*/  @UP2 UMOV UR10, UR52 ;  /* 0x00000034000a2c82 */ /* 0x000fe40008000000 */
[----:B------:R-:W-:Y:S01]  /*3fb0*/  @UP2 UMOV UR11, UR6 ;  /* 0x00000006000b2c82 */ /* 0x000fe20008000000 */
[----:B------:R-:W-:-:S04]  /*3fc0*/  DEPBAR.LE SB0, 0x1 ;  /* 0x000080400000791a */ /* 0x000fc80000000000 */
[----:B------:R-:W-:Y:S01]  /*3fd0*/  BAR.SYNC.DEFER_BLOCKING 0x0 ;  /* 0x0000000000007b1d */ /* 0x000fe20000010000 */
[----:B------:R-:W-:Y:S02]  /*3fe0*/  @UP2 UIMAD.WIDE.U32 UR10, UR47, UR36, UR10 ;  /* 0x000000242f0a22a5 */ /* 0x000fe4000f8e000a */
[----:B------:R-:W-:Y:S02]  /*3ff0*/  @UP2 UIMAD UR37, UR47, UR37, UR4 ;  /* 0x000000252f2522a4 */ /* 0x000fe4000f8e0204 */
[----:B------:R-:W-:Y:S02]  /*4000*/  @UP2 ULEA UR34, UP1, UR10, UR34, 0x2 ;  /* 0x000000220a222291 */ /* 0x000fe4000f82103f */
[----:B------:R-:W-:-:S04]  /*4010*/  @UP2 UIADD3 UR37, UR11, UR37, URZ ;  /* 0x000000250b252290 */ /* 0x000fc8000fffe03f */
[----:B------:R-:W-:Y:S01]  /*4020*/  @UP2 ULEA.HI.X UR35, UR10, UR35, UR37, 0x2, UP1 ;  /* 0x000000230a232291 */ /* 0x000fe200088f1425 */
[----:B---3--:R-:W-:-:S05]  /*4030*/  IMAD.U32 R4, RZ, RZ, UR34 ;  /* 0x00000022ff047e24 */ /* 0x008fca000f8e00ff */
[----:B------:R-:W-:-:S05]  /*4040*/  IMAD.U32 R5, RZ, RZ, UR35 ;  /* 0x00000023ff057e24 */ /* 0x000fca000f8e00ff */
[----:B------:R-:W3:Y:S01]  /*4050*/  @P0 LDG.E R4, [R4.64] ;  /* 0x0000000804040981 */ /* 0x000ee2000c1e1900 */
[----:B-12-4-:R-:W3:Y:S01]  /*4060*/  @P0 MUFU.RCP R0, c[0x0][0x238] ;  /* 0x00008e0000000b08 */ /* 0x016ee20000001000 */
[----:B------:R-:W-:Y:S01]  /*4070*/  IMAD.U32 R172, RZ, RZ, UR50 ;  /* 0x00000032ffac7e24 */ /* 0x000fe2000f8e00ff */
[----:B------:R-:W-:Y:S01]  /*4080*/  PLOP3.LUT P3, PT, PT, PT, UP0, 0x40, 0x0 ;  /* 0x000000000000781c */ /* 0x000fe20003f6e808 */
[----:B------:R1:W2:Y:S01]  /*4090*/  LDSM.16.M88.4 R124, [R161+0xa000] ;  /* 0x00a00000a17c783b */ /* 0x0002a20000000200 */
[----:B------:R-:W-:Y:S01]  /*40a0*/  IMAD.MOV.U32 R165, RZ, RZ, 0x20 ;  /* 0x00000020ffa57424 */ /* 0x000fe200078e00ff */
[----:B------:R-:W-:Y:S01]  /*40b0*/  PLOP3.LUT P2, PT, PT, PT, UP0, 0x40, 0x0 ;  /* 0x000000000000781c */ /* 0x000fe20003f4e808 */
[----:B------:R-:W-:Y:S01]  /*40c0*/  IMAD.MOV.U32 R156, RZ, RZ, 0x40 ;  /* 0x00000040ff9c7424 */ /* 0x000fe200078e00ff */
[----:B------:R1:W4:Y:S01]  /*40d0*/  LDSM.16.M88.4 R128, [R161+0xa800] ;  /* 0x00a80000a180783b */ /* 0x0003220000000200 */
[----:B------:R-:W-:Y:S01]  /*40e0*/  IADD3 R158, R166, 0x1000, RZ ;  /* 0x00001000a69e7810 */ /* 0x000fe20007ffe0ff */
[----:B------:R-:W-:Y:S01]  /*40f0*/  UIADD3 UR34, UR33, UR13, URZ ;  /* 0x0000000d21227290 */ /* 0x000fe2000fffe03f */
[----:B------:R-:W-:Y:S01]  /*4100*/  IMAD.MOV.U32 R231, RZ, RZ, R183 ;  /* 0x000000ffffe77224 */ /* 0x000fe200078e00b7 */
[----:B------:R1:W1:Y:S01]  /*4110*/  LDSM.16.M88.4 R132, [R164+0xa000] ;  /* 0x00a00000a484783b */ /* 0x0002620000000200 */
[----:B------:R-:W-:Y:S01]  /*4120*/  SEL R158, R158, R166, P2 ;  /* 0x000000a69e9e7207 */ /* 0x000fe20001000000 */
[----:B------:R-:W-:Y:S01]  /*4130*/  UIADD3 UR35, -UR5, 0x80, UR34 ;  /* 0x0000008005237890 */ /* 0x000fe2000fffe122 */
[----:B------:R-:W-:Y:S01]  /*4140*/  IMAD R240, RZ, RZ, -UR59 ;  /* 0x8000003bfff07e24 */ /* 0x000fe2000f8e02ff */
        /* <DEDUP_REMOVED lines=38> */
[C---:B------:R-:W-:Y:S01]  /*43b0*/  SHF.L.U64.HI R242, R241.reuse, 0x2, R13 ;  /* 0x00000002f1f27819 */ /* 0x040fe2000001020d */
[----:B------:R-:W-:Y:S01]  /*43c0*/  IMAD.SHL.U32 R243, R241, 0x4, RZ ;  /* 0x00000004f1f37824 */ /* 0x000fe200078e00ff */
[----:B------:R-:W-:-:S02]  /*43d0*/  ULDC UR12, c[0x0][0x2e8] ;  /* 0x0000ba00000c7ab9 */ /* 0x000fc40000000800 */
[----:B------:R-:W-:Y:S02]  /*43e0*/  UMOV UR4, URZ ;  /* 0x0000003f00047c82 */ /* 0x000fe40008000000 */
[----:B------:R-:W-:Y:S02]  /*43f0*/  UIADD3 UR35, UR35, -UR12, URZ ;  /* 0x8000000c23237290 */ /* 0x000fe4000fffe03f */
[----:B------:R-:W-:Y:S02]  /*4400*/  UIADD3 UR36, UR33, 0x80, URZ ;  /* 0x0000008021247890 */ /* 0x000fe4000fffe03f */
[----:B------:R-:W-:Y:S01]  /*4410*/  ULDC UR11, c[0x0][0x2e4] ;  /* 0x0000b900000b7ab9 */ /* 0x000fe20000000800 */
[----:B---3--:R-:W-:Y:S01]  /*4420*/  @P0 FMUL.FTZ R4, R4, R0 ;  /* 0x0000000004040220 */ /* 0x008fe20000410000 */
[----:B------:R-:W-:-:S03]  /*4430*/  LEA.HI R0, R16, R15, RZ, 0x4 ;  /* 0x0000000f10007211 */ /* 0x000fc600078f20ff */
[----:B------:R3:W1:Y:S01]  /*4440*/  @P0 R2UR UR6, R4 ;  /* 0x00000000040603c2 */ /* 0x00066200000e0000 */
[----:B------:R-:W-:-:S05]  /*4450*/  LOP3.LUT R0, R0, 0xfffffff0, RZ, 0xc0, !PT ;  /* 0xfffffff000007812 */ /* 0x000fca00078ec0ff */
[----:B------:R-:W-:-:S05]  /*4460*/  IMAD.IADD R0, R15, 0x1, -R0 ;  /* 0x000000010f007824 */ /* 0x000fca00078e0a00 */
[----:B------:R-:W-:-:S04]  /*4470*/  SHF.R.S32.HI R2, RZ, 0x1f, R0 ;  /* 0x0000001fff027819 */ /* 0x000fc80000011400 */
[----:B------:R-:W-:-:S04]  /*4480*/  LEA.HI R2, R2, R0, RZ, 0x3 ;  /* 0x0000000002027211 */ /* 0x000fc800078f18ff */
[----:B------:R-:W-:Y:S02]  /*4490*/  LOP3.LUT R2, R2, 0xfffffff8, RZ, 0xc0, !PT ;  /* 0xfffffff802027812 */ /* 0x000fe400078ec0ff */
[----:B---3--:R-:W-:Y:S01]  /*44a0*/  LEA.HI R4, R16, R15, RZ, 0x6 ;  /* 0x0000000f10047211 */ /* 0x008fe200078f30ff */
[----:B------:R-:W-:Y:S01]  /*44b0*/  IMAD.SHL.U32 R15, R15, 0x2, RZ ;  /* 0x000000020f0f7824 */ /* 0x000fe200078e00ff */
[----:B-1----:R-:W-:Y:S01]  /*44c0*/  @UP2 UMOV UR4, UR6 ;  /* 0x0000000600042c82 */ /* 0x002fe20008000000 */
[----:B------:R-:W-:Y:S01]  /*44d0*/  IMAD.IADD R0, R0, 0x1, -R2 ;  /* 0x0000000100007824 */ /* 0x000fe200078e0a02 */
[----:B------:R-:W-:-:S04]  /*44e0*/  SHF.R.S32.HI R4, RZ, 0x6, R4 ;  /* 0x00000006ff047819 */ /* 0x000fc80000011404 */
[----:B------:R-:W-:Y:S01]  /*44f0*/  LOP3.LUT P0, RZ, R0, 0x2, RZ, 0xc0, !PT ;  /* 0x0000000200ff7812 */ /* 0x000fe2000780c0ff */
[----:B------:R-:W-:Y:S01]  /*4500*/  IMAD.SHL.U32 R4, R4, 0x20, RZ ;  /* 0x0000002004047824 */ /* 0x000fe200078e00ff */
[----:B------:R-:W-:Y:S02]  /*4510*/  LOP3.LUT P1, RZ, R0, 0x4, RZ, 0xc0, !PT ;  /* 0x0000000400ff7812 */ /* 0x000fe4000782c0ff */
[----:B------:R-:W-:Y:S02]  /*4520*/  IADD3 R0, R167, 0x1000, RZ ;  /* 0x00001000a7007810 */ /* 0x000fe40007ffe0ff */
[----:B------:R-:W-:Y:S02]  /*4530*/  LOP3.LUT R4, R4, 0x6, R15, 0xf8, !PT ;  /* 0x0000000604047812 */ /* 0x000fe400078ef80f */
[----:B------:R-:W-:Y:S02]  /*4540*/  SEL R0, R0, R167, P3 ;  /* 0x000000a700007207 */ /* 0x000fe40001800000 */
[----:B------:R-:W-:Y:S01]  /*4550*/  SEL R165, R165, 0xffffffe0, !P0 ;  /* 0xffffffe0a5a57807 */ /* 0x000fe20004000000 */
[----:B------:R-:W-:Y:S01]  /*4560*/  IMAD R172, R172, 0x80, R4 ;  /* 0x00000080acac7824 */ /* 0x000fe200078e0204 */
[----:B------:R-:W-:Y:S01]  /*4570*/  SEL R156, R156, 0xffffffc0, !P1 ;  /* 0xffffffc09c9c7807 */ /* 0x000fe20004800000 */
[----:B------:R-:W-:-:S02]  /*4580*/  IMAD.SHL.U32 R157, R0, 0x2, RZ ;  /* 0x00000002009d7824 */ /* 0x000fc400078e00ff */
[----:B------:R-:W-:Y:S01]  /*4590*/  IMAD.IADD R160, R159, 0x1, R165 ;  /* 0x000000019fa07824 */ /* 0x000fe200078e02a5 */
[----:B------:R-:W-:-:S04]  /*45a0*/  IADD3 R2, R241, -UR13, -R172 ;  /* 0x8000000df1027c10 */ /* 0x000fc8000fffe8ac */
[----:B--2-4-:R-:W-:Y:S02]  /*45b0*/  IADD3 R244, R2, UR5, RZ ;  /* 0x0000000502f47c10 */ /* 0x014fe4000fffe0ff */
.L_x_1570:
[----:B------:R-:W0:Y:S01]  /*45c0*/  LDGDEPBAR ;  /* 0x00000000000079af */ /* 0x000e220000000000 */
[----:B------:R-:W-:Y:S01]  /*45d0*/  IADD3 R0, R158, R165, RZ ;  /* 0x000000a59e007210 */ /* 0x000fe20007ffe0ff */
[----:B------:R-:W-:Y:S02]  /*45e0*/  USHF.L.U32 UR6, UR7, 0x6, URZ ;  /* 0x0000000607067899 */ /* 0x000fe4000800063f */
[----:B------:R-:W-:Y:S02]  /*45f0*/  ULDC UR10, c[0x0][0x2e4] ;  /* 0x0000b900000a7ab9 */ /* 0x000fe40000000800 */
[----:B------:R-:W-:Y:S02]  /*4600*/  UISETP.GE.AND UP0, UPT, UR6, UR35, UPT ;  /* 0x000000230600728c */ /* 0x000fe4000bf06270 */
[----:B------:R-:W-:Y:S04]  /*4610*/  IADD3 R2, R244, UR6, RZ ;  /* 0x00000006f4027c10 */ /* 0x000fe8000fffe0ff */
[C---:B------:R-:W-:Y:S02]  /*4620*/  IADD3 R168, R2.reuse, 0x7, RZ ;  /* 0x0000000702a87810 */ /* 0x040fe40007ffe0ff */
[C---:B------:R-:W-:Y:S02]  /*4630*/  IADD3 R170, R2.reuse, 0x28, RZ ;  /* 0x0000002802aa7810 */ /* 0x040fe40007ffe0ff */
[C---:B------:R-:W-:Y:S01]  /*4640*/  IADD3 R169, R2.reuse, 0x27, RZ ;  /* 0x0000002702a97810 */ /* 0x040fe20007ffe0ff */
[----:B------:R-:W-:Y:S04]  /*4650*/  DEPBAR.LE SB0, 0x0 ;  /* 0x000080000000791a */ /* 0x000fe80000000000 */
[----:B------:R-:W-:Y:S08]  /*4660*/  BAR.SYNC.DEFER_BLOCKING 0x0 ;  /* 0x0000000000007b1d */ /* 0x000ff00000010000 */
[----:B------:R-:W-:Y:S08]  /*4670*/  LDSM.16.M88.4 R32, [R158] ;  /* 0x000000009e20783b */ /* 0x000ff00000000200 */
[----:B------:R-:W1:Y:S08]  /*4680*/  LDSM.16.M88.4 R16, [R161+0x6000] ;  /* 0x00600000a110783b */ /* 0x000e700000000200 */
[----:B------:R-:W2:Y:S08]  /*4690*/  LDSM.16.M88.4 R28, [R158+0x1000] ;  /* 0x001000009e1c783b */ /* 0x000eb00000000200 */
[----:B------:R-:W3:Y:S08]  /*46a0*/  LDSM.16.M88.4 R100, [R161+0x6800] ;  /* 0x00680000a164783b */ /* 0x000ef00000000200 */
[----:B------:R-:W-:Y:S08]  /*46b0*/  LDSM.16.M88.4 R104, [R0] ;  /* 0x000000000068783b */ /* 0x000ff00000000200 */
[----:B------:R-:W4:Y:S08]  /*46c0*/  LDSM.16.M88.4 R108, [R164+0x6000] ;  /* 0x00600000a46c783b */ /* 0x000f300000000200 */
        /* <DEDUP_REMOVED lines=8> */
[C---:B------:R-:W-:Y:S07]  /*4750*/  HMMA.16816.F32.BF16 R24, R28.reuse, R100, RZ ;  /* 0x000000641c18723c */ /* 0x040fee00000418ff */
[C---:B------:R-:W-:Y:S01]  /*4760*/  IADD3 R101, R2.reuse, -0x1, RZ ;  /* 0xffffffff02657810 */ /* 0x040fe20007ffe0ff */
[-C--:B------:R-:W-:Y:S01]  /*4770*/  HMMA.16816.F32.BF16 R28, R28, R102.reuse, RZ ;  /* 0x000000661c1c723c */ /* 0x080fe200000418ff */
[----:B------:R-:W-:Y:S02]  /*4780*/  IABS R100, R2 ;  /* 0x0000000200647213 */ /* 0x000fe40000000000 */
[----:B------:R-:W-:Y:S05]  /*4790*/  ISETP.GE.AND P0, PT, R101, RZ, PT ;  /* 0x000000ff6500720c */ /* 0x000fea0003f06270 */
[----:B------:R-:W-:Y:S07]  /*47a0*/  HMMA.16816.F32.BF16 R32, R32, R102, RZ ;  /* 0x000000662020723c */ /* 0x000fee00000418ff */
[----:B------:R-:W-:Y:S01]  /*47b0*/  MOV R102, R100 ;  /* 0x0000006400667202 */ /* 0x000fe20000000f00 */
[-C--:B----4-:R-:W-:Y:S03]  /*47c0*/  HMMA.16816.F32.BF16 R4, R104, R108.reuse, R4 ;  /* 0x0000006c6804723c */ /* 0x090fe60000041804 */
[----:B------:R-:W-:Y:S02]  /*47d0*/  I2F R199, R102 ;  /* 0x0000006600c77306 */ /* 0x000fe40000201400 */
[C---:B------:R-:W-:Y:S02]  /*47e0*/  @!P0 IADD3 R101, -R2.reuse, 0x1, RZ ;  /* 0x0000000102658810 */ /* 0x040fe40007ffe1ff */
[----:B------:R-:W-:Y:S01]  /*47f0*/  IADD3 R100, R2, 0x8, RZ ;  /* 0x0000000802647810 */ /* 0x000fe20007ffe0ff */
[C---:B------:R-:W-:Y:S04]  /*4800*/  HMMA.16816.F32.BF16 R8, R112.reuse, R108, R8 ;  /* 0x0000006c7008723c */ /* 0x040fe80000041808 */
[----:B------:R-:W-:Y:S01]  /*4810*/  ISETP.GE.AND P2, PT, R100, RZ, PT ;  /* 0x000000ff6400720c */ /* 0x000fe20003f46270 */
[----:B------:R-:W-:Y:S01]  /*4820*/  I2F R180, R101 ;  /* 0x0000006500b47306 */ /* 0x000fe20000201400 */
[----:B------:R-:W-:Y:S02]  /*4830*/  ISETP.GE.AND P0, PT, R168, RZ, PT ;  /* 0x000000ffa800720c */ /* 0x000fe40003f06270 */
[-C--:B------:R-:W-:Y:S01]  /*4840*/  IADD3 R108, R158, R156.reuse, RZ ;  /* 0x0000009c9e6c7210 */ /* 0x080fe20007ffe0ff */
[-C--:B------:R-:W-:Y:S08]  /*4850*/  HMMA.16816.F32.BF16 R12, R112, R110.reuse, R12 ;  /* 0x0000006e700c723c */ /* 0x080ff0000004180c */
[----:B------:R-:W-:Y:S01]  /*4860*/  @!P2 IADD3 R100, -R2, -0x8, RZ ;  /* 0xfffffff80264a810 */ /* 0x000fe20007ffe1ff */
[C---:B------:R-:W-:Y:S03]  /*4870*/  HMMA.16816.F32.BF16 R16, R104.reuse, R110, R16 ;  /* 0x0000006e6810723c */ /* 0x040fe60000041810 */
[----:B------:R2:W-:Y:S01]  /*4880*/  I2F R182, R100 ;  /* 0x0000006400b67306 */ /* 0x0005e20000201400 */
[----:B------:R-:W-:Y:S02]  /*4890*/  ISETP.GE.AND P2, PT, R170, RZ, PT ;  /* 0x000000ffaa00720c */ /* 0x000fe40003f46270 */
[C---:B------:R-:W-:Y:S02]  /*48a0*/  @!P0 IADD3 R168, -R2.reuse, -0x7, RZ ;  /* 0xfffffff902a88810 */ /* 0x040fe40007ffe1ff */
[-C--:B-1----:R-:W-:Y:S03]  /*48b0*/  HMMA.16816.F32.BF16 R20, R104, R116.reuse, R20 ;  /* 0x000000746814723c */ /* 0x082fe60000041814 */
[----:B------:R-:W-:Y:S02]  /*48c0*/  ISETP.GE.AND P0, PT, R169, RZ, PT ;  /* 0x000000ffa900720c */ /* 0x000fe40003f06270 */
[----:B------:R1:W-:Y:S03]  /*48d0*/  I2F R181, R168 ;  /* 0x000000a800b57306 */ /* 0x0003e60000201400 */
[C---:B------:R-:W-:Y:S04]  /*48e0*/  HMMA.16816.F32.BF16 R24, R112.reuse, R116, R24 ;  /* 0x000000747018723c */ /* 0x040fe80000041818 */
[C---:B------:R-:W-:Y:S03]  /*48f0*/  @!P2 IADD3 R170, -R2.reuse, -0x28, RZ ;  /* 0xffffffd802aaa810 */ /* 0x040fe60007ffe1ff */
[C---:B------:R-:W-:Y:S01]  /*4900*/  IADD3 R116, R2.reuse, 0x1f, RZ ;  /* 0x0000001f02747810 */ /* 0x040fe20007ffe0ff */
[----:B------:R-:W-:Y:S01]  /*4910*/  I2F R192, R170 ;  /* 0x000000aa00c07306 */ /* 0x000fe20000201400 */
[----:B------:R-:W-:Y:S01]  /*4920*/  @!P0 IADD3 R169, -R2, -0x27, RZ ;  /* 0xffffffd902a98810 */ /* 0x000fe20007ffe1ff */
[-C--:B------:R-:W-:Y:S01]  /*4930*/  HMMA.16816.F32.BF16 R28, R112, R118.reuse, R28 ;  /* 0x00000076701c723c */ /* 0x080fe2000004181c */
[----:B--2---:R-:W2:Y:S02]  /*4940*/  LDSM.16.M88.4 R100, [R108] ;  /* 0x000000006c64783b */ /* 0x004ea40000000200 */
[----:B------:R-:W-:Y:S04]  /*4950*/  ISETP.GE.AND P0, PT, R116, RZ, PT ;  /* 0x000000ff7400720c */ /* 0x000fe80003f06270 */
[C---:B------:R-:W-:Y:S01]  /*4960*/  IADD3 R113, R2.reuse, 0x18, RZ ;  /* 0x0000001802717810 */ /* 0x040fe20007ffe0ff */
[----:B------:R-:W-:Y:S01]  /*4970*/  I2F R189, R169 ;  /* 0x000000a900bd7306 */ /* 0x000fe20000201400 */
[----:B------:R-:W3:Y:S01]  /*4980*/  LDSM.16.M88.4 R108, [R108+0x1000] ;  /* 0x001000006c6c783b */ /* 0x000ee20000000200 */
[----:B------:R-:W-:Y:S04]  /*4990*/  HMMA.16816.F32.BF16 R32, R104, R118, R32 ;  /* 0x000000766820723c */ /* 0x000fe80000041820 */
[C---:B-1----:R-:W-:Y:S02]  /*49a0*/  IADD3 R168, R2.reuse, 0x20, RZ ;  /* 0x0000002002a87810 */ /* 0x042fe40007ffe0ff */
[C---:B------:R-:W-:Y:S01]  /*49b0*/  @!P0 IADD3 R116, -R2.reuse, -0x1f, RZ ;  /* 0xffffffe102748810 */ /* 0x040fe20007ffe1ff */
[----:B------:R-:W1:Y:S01]  /*49c0*/  LDSM.16.M88.4 R104, [R162+0x6800] ;  /* 0x00680000a268783b */ /* 0x000e620000000200 */
[----:B------:R-:W-:Y:S02]  /*49d0*/  IADD3 R112, R2, 0x17, RZ ;  /* 0x0000001702707810 */ /* 0x000fe40007ffe0ff */
[----:B------:R4:W-:Y:S01]  /*49e0*/  I2F R177, R116 ;  /* 0x0000007400b17306 */ /* 0x0009e20000201400 */
[----:B------:R-:W-:Y:S02]  /*49f0*/  ISETP.GE.AND P2, PT, R168, RZ, PT ;  /* 0x000000ffa800720c */ /* 0x000fe40003f46270 */
[----:B------:R-:W-:Y:S11]  /*4a00*/  ISETP.GE.AND P0, PT, R112, RZ, PT ;  /* 0x000000ff7000720c */ /* 0x000ff60003f06270 */
[C---:B------:R-:W-:Y:S02]  /*4a10*/  @!P2 IADD3 R168, -R2.reuse, -0x20, RZ ;  /* 0xffffffe002a8a810 */ /* 0x040fe40007ffe1ff */
[C---:B------:R-:W-:Y:S02]  /*4a20*/  @!P0 IADD3 R112, -R2.reuse, -0x17, RZ ;  /* 0xffffffe902708810 */ /* 0x040fe40007ffe1ff */
[----:B------:R1:W-:Y:S01]  /*4a30*/  I2F R179, R168 ;  /* 0x000000a800b37306 */ /* 0x0003e20000201400 */
[----:B------:R-:W-:Y:S01]  /*4a40*/  ISETP.GE.AND P2, PT, R113, RZ, PT ;  /* 0x000000ff7100720c */ /* 0x000fe20003f46270 */
[-C--:B--2---:R-:W-:Y:S01]  /*4a50*/  HMMA.16816.F32.BF16 R4, R100, R120.reuse, R4 ;  /* 0x000000786404723c */ /* 0x084fe20000041804 */
[----:B----4-:R-:W-:Y:S07]  /*4a60*/  LDSM.16.M88.4 R116, [R163+0x6000] ;  /* 0x00600000a374783b */ /* 0x010fee0000000200 */
[----:B------:R-:W-:Y:S01]  /*4a70*/  I2F R176, R112 ;  /* 0x0000007000b07306 */ /* 0x000fe20000201400 */
[C---:B---3--:R-:W-:Y:S04]  /*4a80*/  HMMA.16816.F32.BF16 R8, R108.reuse, R120, R8 ;  /* 0x000000786c08723c */ /* 0x048fe80000041808 */
[----:B------:R-:W-:Y:S03]  /*4a90*/  @!P2 IADD3 R113, -R2, -0x18, RZ ;  /* 0xffffffe80271a810 */ /* 0x000fe60007ffe1ff */
[----:B------:R-:W-:Y:S01]  /*4aa0*/  IADD3 R120, R0, R156, RZ ;  /* 0x0000009c00787210 */ /* 0x000fe20007ffe0ff */
[-C--:B------:R-:W-:Y:S01]  /*4ab0*/  HMMA.16816.F32.BF16 R12, R108, R122.reuse, R12 ;  /* 0x0000007a6c0c723c */ /* 0x080fe2000004180c */
[----:B------:R2:W-:Y:S03]  /*4ac0*/  I2F R178, R113 ;  /* 0x0000007100b27306 */ /* 0x0005e60000201400 */
[C---:B------:R-:W-:Y:S02]  /*4ad0*/  IADD3 R0, R2.reuse, -0x10, RZ ;  /* 0xfffffff002007810 */ /* 0x040fe40007ffe0ff */
[C---:B-1----:R-:W-:Y:S02]  /*4ae0*/  IADD3 R168, R2.reuse, -0x8, RZ ;  /* 0xfffffff802a87810 */ /* 0x042fe40007ffe0ff */
[----:B------:R-:W-:Y:S01]  /*4af0*/  IADD3 R121, R2, -0x9, RZ ;  /* 0xfffffff702797810 */ /* 0x000fe20007ffe0ff */
[C---:B------:R-:W-:Y:S04]  /*4b00*/  HMMA.16816.F32.BF16 R16, R100.reuse, R122, R16 ;  /* 0x0000007a6410723c */ /* 0x040fe80000041810 */
[----:B------:R-:W-:Y:S02]  /*4b10*/  ISETP.GE.AND P3, PT, R168, RZ, PT ;  /* 0x000000ffa800720c */ /* 0x000fe40003f66270 */
[----:B------:R-:W-:Y:S02]  /*4b20*/  ISETP.GE.AND P0, PT, R121, RZ, PT ;  /* 0x000000ff7900720c */ /* 0x000fe40003f06270 */
[----:B------:R-:W-:Y:S01]  /*4b30*/  IADD3 R122, P2, R243, UR17, RZ ;  /* 0x00000011f37a7c10 */ /* 0x000fe2000ff5e0ff */
[-C--:B------:R-:W-:Y:S03]  /*4b40*/  HMMA.16816.F32.BF16 R20, R100, R104.reuse, R20 ;  /* 0x000000686414723c */ /* 0x080fe60000041814 */
[----:B------:R-:W-:Y:S02]  /*4b50*/  IADD3.X R123, R242, UR16, RZ, P2, !PT ;  /* 0x00000010f27b7c10 */ /* 0x000fe400097fe4ff */
[C---:B------:R-:W-:Y:S01]  /*4b60*/  IADD3 R156, R2.reuse, -0x11, RZ ;  /* 0xffffffef029c7810 */ /* 0x040fe20007ffe0ff */
[----:B--2---:R-:W1:Y:S02]  /*4b70*/  LDSM.16.M88.4 R112, [R120] ;  /* 0x000000007870783b */ /* 0x004e640000000200 */
[C---:B------:R-:W-:Y:S01]  /*4b80*/  @!P3 IADD3 R168, -R2.reuse, 0x8, RZ ;  /* 0x0000000802a8b810 */ /* 0x040fe20007ffe1ff */
[C---:B------:R-:W-:Y:S03]  /*4b90*/  HMMA.16816.F32.BF16 R24, R108.reuse, R104, R24 ;  /* 0x000000686c18723c */ /* 0x040fe60000041818 */
[----:B------:R2:W-:Y:S01]  /*4ba0*/  I2F R175, R168 ;  /* 0x000000a800af7306 */ /* 0x0005e20000201400 */
[C---:B------:R-:W-:Y:S01]  /*4bb0*/  @!P0 IADD3 R121, -R2.reuse, 0x9, RZ ;  /* 0x0000000902798810 */ /* 0x040fe20007ffe1ff */
[----:B-----5:R3:W5:Y:S02]  /*4bc0*/  LDG.E R171, [R122.64] ;  /* 0x000000087aab7981 */ /* 0x020764000c1e1900 */
[----:B------:R-:W-:Y:S01]  /*4bd0*/  IADD3 R105, R2, 0x10, RZ ;  /* 0x0000001002697810 */ /* 0x000fe20007ffe0ff */
[-C--:B------:R-:W-:Y:S01]  /*4be0*/  HMMA.16816.F32.BF16 R28, R108, R106.reuse, R28 ;  /* 0x0000006a6c1c723c */ /* 0x080fe2000004181c */
[----:B------:R3:W5:Y:S02]  /*4bf0*/  LDG.E R170, [R122.64+0x20] ;  /* 0x000020087aaa7981 */ /* 0x000764000c1e1900 */
[----:B------:R-:W-:Y:S02]  /*4c00*/  ISETP.GE.AND P2, PT, R0, RZ, PT ;  /* 0x000000ff0000720c */ /* 0x000fe40003f46270 */
[----:B------:R3:W-:Y:S01]  /*4c10*/  I2F R173, R121 ;  /* 0x0000007900ad7306 */ /* 0x0007e20000201400 */
[----:B------:R3:W5:Y:S01]  /*4c20*/  LDG.E R169, [R122.64+0x80] ;  /* 0x000080087aa97981 */ /* 0x000762000c1e1900 */
[----:B------:R-:W-:Y:S01]  /*4c30*/  IADD3 R104, R2, 0xf, RZ ;  /* 0x0000000f02687810 */ /* 0x000fe20007ffe0ff */
[----:B------:R-:W-:Y:S04]  /*4c40*/  HMMA.16816.F32.BF16 R32, R100, R106, R32 ;  /* 0x0000006a6420723c */ /* 0x000fe80000041820 */
[----:B------:R-:W-:Y:S03]  /*4c50*/  ISETP.GE.AND P0, PT, R156, RZ, PT ;  /* 0x000000ff9c00720c */ /* 0x000fe60003f06270 */
[C---:B------:R-:W-:Y:S02]  /*4c60*/  IADD3 R100, R2.reuse, -0x18, RZ ;  /* 0xffffffe802647810 */ /* 0x040fe40007ffe0ff */
[----:B------:R-:W-:Y:S01]  /*4c70*/  @!P2 IADD3 R0, -R2, 0x10, RZ ;  /* 0x000000100200a810 */ /* 0x000fe20007ffe1ff */
[----:B--2---:R3:W5:Y:S01]  /*4c80*/  LDG.E R168, [R122.64+0xa0] ;  /* 0x0000a0087aa87981 */ /* 0x004762000c1e1900 */
[----:B------:R-:W-:Y:S02]  /*4c90*/  ISETP.GE.AND P2, PT, R105, RZ, PT ;  /* 0x000000ff6900720c */ /* 0x000fe40003f46270 */
[----:B------:R2:W-:Y:S01]  /*4ca0*/  I2F R174, R0 ;  /* 0x0000000000ae7306 */ /* 0x0005e20000201400 */
[----:B------:R-:W-:Y:S03]  /*4cb0*/  ISETP.GE.AND P3, PT, R100, RZ, PT ;  /* 0x000000ff6400720c */ /* 0x000fe60003f66270 */
[----:B------:R-:W-:Y:S02]  /*4cc0*/  @!P0 IADD3 R156, -R2, 0x11, RZ ;  /* 0x00000011029c8810 */ /* 0x000fe40007ffe1ff */
[----:B------:R-:W-:Y:S01]  /*4cd0*/  ISETP.GE.AND P0, PT, R104, RZ, PT ;  /* 0x000000ff6800720c */ /* 0x000fe20003f06270 */
[-C--:B-1----:R-:W-:Y:S03]  /*4ce0*/  HMMA.16816.F32.BF16 R4, R112, R116.reuse, R4 ;  /* 0x000000747004723c */ /* 0x082fe60000041804 */
[----:B------:R-:W-:Y:S02]  /*4cf0*/  I2F R156, R156 ;  /* 0x0000009c009c7306 */ /* 0x000fe40000201400 */
[C---:B------:R-:W-:Y:S02]  /*4d00*/  @!P2 IADD3 R105, -R2.reuse, -0x10, RZ ;  /* 0xfffffff00269a810 */ /* 0x040fe40007ffe1ff */
[C---:B------:R-:W-:Y:S06]  /*4d10*/  @!P3 IADD3 R100, -R2.reuse, 0x18, RZ ;  /* 0x000000180264b810 */ /* 0x040fec0007ffe1ff */
[----:B------:R-:W-:Y:S01]  /*4d20*/  I2F R111, R100 ;  /* 0x00000064006f7306 */ /* 0x000fe20000201400 */
[C---:B------:R-:W-:Y:S01]  /*4d30*/  @!P0 IADD3 R104, -R2.reuse, -0xf, RZ ;  /* 0xfffffff102688810 */ /* 0x040fe20007ffe1ff */
[----:B---3--:R-:W1:Y:S01]  /*4d40*/  LDSM.16.M88.4 R120, [R120+0x1000] ;  /* 0x001000007878783b */ /* 0x008e620000000200 */
[----:B--2---:R-:W-:Y:S02]  /*4d50*/  IADD3 R0, R2, -0x19, RZ ;  /* 0xffffffe702007810 */ /* 0x004fe40007ffe0ff */
[----:B------:R-:W-:Y:S02]  /*4d60*/  PLOP3.LUT P0, PT, PT, PT, UP0, 0x80, 0x0 ;  /* 0x000000000000781c */ /* 0x000fe40003f0f008 */
[----:B------:R-:W-:Y:S03]  /*4d70*/  ISETP.GE.AND P2, PT, R0, RZ, PT ;  /* 0x000000ff0000720c */ /* 0x000fe60003f46270 */
[----:B------:R-:W-:Y:S01]  /*4d80*/  I2F R101, R104 ;  /* 0x0000006800657306 */ /* 0x000fe20000201400 */
[----:B------:R-:W-:Y:S02]  /*4d90*/  FMUL.FTZ R4, R4, c[0x0][0x2ec] ;  /* 0x0000bb0004047a20 */ /* 0x000fe40000410000 */
[----:B------:R-:W-:Y:S02]  /*4da0*/  FMUL.FTZ R5, R5, c[0x0][0x2ec] ;  /* 0x0000bb0005057a20 */ /* 0x000fe40000410000 */
[----:B------:R-:W-:Y:S02]  /*4db0*/  FMUL.FTZ R6, R6, c[0x0][0x2ec] ;  /* 0x0000bb0006067a20 */ /* 0x000fe40000410000 */
[----:B------:R-:W-:Y:S03]  /*4dc0*/  FMUL.FTZ R7, R7, c[0x0][0x2ec] ;  /* 0x0000bb0007077a20 */ /* 0x000fe60000410000 */
[----:B------:R-:W-:Y:S01]  /*4dd0*/  MUFU.TANH R191, R5 ;  /* 0x0000000500bf7308 */ /* 0x000fe20000002400 */
[----:B------:R-:W-:Y:S09]  /*4de0*/  @!P2 IADD3 R0, -R2, 0x19, RZ ;  /* 0x000000190200a810 */ /* 0x000ff20007ffe1ff */
[----:B------:R-:W2:Y:S10]  /*4df0*/  MUFU.TANH R2, R4 ;  /* 0x0000000400027308 */ /* 0x000eb40000002400 */
[----:B------:R-:W-:Y:S01]  /*4e00*/  MUFU.TANH R190, R6 ;  /* 0x0000000600be7308 */ /* 0x000fe20000002400 */
[C---:B-1----:R-:W-:Y:S09]  /*4e10*/  HMMA.16816.F32.BF16 R8, R120.reuse, R116, R8 ;  /* 0x000000747808723c */ /* 0x042ff20000041808 */
[----:B------:R1:W3:Y:S01]  /*4e20*/  MUFU.TANH R104, R7 ;  /* 0x0000000700687308 */ /* 0x0002e20000002400 */
[-C--:B------:R-:W-:Y:S08]  /*4e30*/  HMMA.16816.F32.BF16 R12, R120, R118.reuse, R12 ;  /* 0x00000076780c723c */ /* 0x080ff0000004180c */
[C---:B------:R-:W-:Y:S01]  /*4e40*/  HMMA.16816.F32.BF16 R16, R112.reuse, R118, R16 ;  /* 0x000000767010723c */ /* 0x040fe20000041810 */
[----:B------:R2:W-:Y:S05]  /*4e50*/  I2F R184, R0 ;  /* 0x0000000000b87306 */ /* 0x0005ea0000201400 */
[----:B------:R-:W-:Y:S05]  /*4e60*/  FMUL.FTZ R10, R10, c[0x0][0x2ec] ;  /* 0x0000bb000a0a7a20 */ /* 0x000fea0000410000 */
[----:B------:R-:W-:Y:S01]  /*4e70*/  I2F R105, R105 ;  /* 0x0000006900697306 */ /* 0x000fe20000201400 */
[----:B------:R-:W-:Y:S02]  /*4e80*/  FMUL.FTZ R8, R8, c[0x0][0x2ec] ;  /* 0x0000bb0008087a20 */ /* 0x000fe40000410000 */
[----:B------:R-:W-:Y:S01]  /*4e90*/  FMUL.FTZ R11, R11, c[0x0][0x2ec] ;  /* 0x0000bb000b0b7a20 */ /* 0x000fe20000410000 */
[----:B-1----:R-:W1:Y:S01]  /*4ea0*/  LDSM.16.M88.4 R4, [R163+0x6800] ;  /* 0x00680000a304783b */ /* 0x002e620000000200 */
        /* <DEDUP_REMOVED lines=8> */
[----:B--2---:R-:W-:Y:S01]  /*4f30*/  FFMA.FTZ R0, -R2, R2, 1 ;  /* 0x3f80000002007423 */ /* 0x004fe20000010102 */
[----:B------:R-:W2:Y:S10]  /*4f40*/  MUFU.TANH R188, R8 ;  /* 0x0000000800bc7308 */ /* 0x000eb40000002400 */
[----:B------:R4:W-:Y:S01]  /*4f50*/  MUFU.TANH R119, R13 ;  /* 0x0000000d00777308 */ /* 0x0009e20000002400 */
[----:B---3--:R-:W-:Y:S09]  /*4f60*/  FFMA.FTZ R10, R181, -UR4, R104 ;  /* 0x80000004b50a7c23 */ /* 0x008ff20008010068 */
[----:B------:R-:W3:Y:S01]  /*4f70*/  MUFU.TANH R103, R11 ;  /* 0x0000000b00677308 */ /* 0x000ee20000002400 */
[-C--:B-1----:R-:W-:Y:S03]  /*4f80*/  HMMA.16816.F32.BF16 R20, R112, R4.reuse, R20 ;  /* 0x000000047014723c */ /* 0x082fe60000041814 */
[----:B--2---:R-:W-:Y:S06]  /*4f90*/  FFMA.FTZ R8, -R188, R188, 1 ;  /* 0x3f800000bc087423 */ /* 0x004fec00000101bc */
[----:B------:R3:W-:Y:S01]  /*4fa0*/  MUFU.TANH R187, R9 ;  /* 0x0000000900bb7308 */ /* 0x0007e20000002400 */
[C---:B------:R-:W-:Y:S04]  /*4fb0*/  HMMA.16816.F32.BF16 R24, R120.reuse, R4, R24 ;  /* 0x000000047818723c */ /* 0x040fe80000041818 */
[----:B----4-:R-:W-:Y:S02]  /*4fc0*/  FMUL.FTZ R13, R16, c[0x0][0x2ec] ;  /* 0x0000bb00100d7a20 */ /* 0x010fe40000410000 */
[----:B------:R-:W-:Y:S03]  /*4fd0*/  FFMA.FTZ R16, -R186, R186, 1 ;  /* 0x3f800000ba107423 */ /* 0x000fe600000101ba */
[----:B------:R-:W1:Y:S01]  /*4fe0*/  MUFU.TANH R109, R19 ;  /* 0x00000013006d7308 */ /* 0x000e620000002400 */
[-C--:B------:R-:W-:Y:S03]  /*4ff0*/  HMMA.16816.F32.BF16 R28, R120, R6.reuse, R28 ;  /* 0x00000006781c723c */ /* 0x080fe6000004181c */
[----:B------:R-:W-:Y:S02]  /*5000*/  FFMA.FTZ R4, -R104, R104, 1 ;  /* 0x3f80000068047423 */ /* 0x000fe40000010168 */
[----:B------:R-:W-:Y:S02]  /*5010*/  FFMA.FTZ R5, -R190, R190, 1 ;  /* 0x3f800000be057423 */ /* 0x000fe400000101be */
[----:B------:R-:W-:Y:S01]  /*5020*/  FMUL.FTZ R21, R21, c[0x0][0x2ec] ;  /* 0x0000bb0015157a20 */ /* 0x000fe20000410000 */
[----:B------:R-:W-:Y:S01]  /*5030*/  HMMA.16816.F32.BF16 R32, R112, R6, R32 ;  /* 0x000000067020723c */ /* 0x000fe20000041820 */
[----:B------:R2:W-:Y:S03]  /*5040*/  MUFU.TANH R185, R12 ;  /* 0x0000000c00b97308 */ /* 0x0005e60000002400 */
[----:B------:R-:W-:Y:S02]  /*5050*/  FMUL.FTZ R22, R22, c[0x0][0x2ec] ;  /* 0x0000bb0016167a20 */ /* 0x000fe40000410000 */
[----:B------:R-:W-:Y:S02]  /*5060*/  FMUL.FTZ R23, R23, c[0x0][0x2ec] ;  /* 0x0000bb0017177a20 */ /* 0x000fe40000410000 */
[----:B------:R-:W-:Y:S03]  /*5070*/  FMUL.FTZ R26, R26, c[0x0][0x2ec] ;  /* 0x0000bb001a1a7a20 */ /* 0x000fe60000410000 */
[----:B------:R4:W-:Y:S01]  /*5080*/  MUFU.TANH R116, R21 ;  /* 0x0000001500747308 */ /* 0x0009e20000002400 */
[----:B------:R-:W-:Y:S02]  /*5090*/  FMUL.FTZ R24, R24, c[0x0][0x2ec] ;  /* 0x0000bb0018187a20 */ /* 0x000fe40000410000 */
[----:B------:R-:W-:Y:S02]  /*50a0*/  FMUL.FTZ R27, R27, c[0x0][0x2ec] ;  /* 0x0000bb001b1b7a20 */ /* 0x000fe40000410000 */
[----:B------:R-:W-:Y:S02]  /*50b0*/  FMUL.FTZ R29, R29, c[0x0][0x2ec] ;  /* 0x0000bb001d1d7a20 */ /* 0x000fe40000410000 */
[----:B---3--:R-:W-:Y:S02]  /*50c0*/  FFMA.FTZ R9, -R103, R103, 1 ;  /* 0x3f80000067097423 */ /* 0x008fe40000010167 */
[----:B------:R-:W-:Y:S01]  /*50d0*/  FMUL.FTZ R123, R16, c[0x0][0x2ec] ;  /* 0x0000bb00107b7a20 */ /* 0x000fe20000410000 */
[----:B------:R-:W3:Y:S01]  /*50e0*/  MUFU.TANH R117, R18 ;  /* 0x0000001200757308 */ /* 0x000ee20000002400 */
[----:B------:R-:W-:Y:S02]  /*50f0*/  FMUL.FTZ R122, R8, c[0x0][0x2ec] ;  /* 0x0000bb00087a7a20 */ /* 0x000fe40000410000 */
[----:B------:R-:W-:Y:S02]  /*5100*/  FMUL.FTZ R32, R32, c[0x0][0x2ec] ;  /* 0x0000bb0020207a20 */ /* 0x000fe40000410000 */
[----:B-1----:R-:W-:Y:S02]  /*5110*/  FFMA.FTZ R8, R180, -UR4, R109 ;  /* 0x80000004b4087c23 */ /* 0x002fe4000801006d */
[----:B------:R-:W-:Y:S02]  /*5120*/  FFMA.FTZ R16, -R109, R109, 1 ;  /* 0x3f8000006d107423 */ /* 0x000fe4000001016d */
[----:B------:R-:W-:Y:S01]  /*5130*/  FMUL.FTZ R20, R20, c[0x0][0x2ec] ;  /* 0x0000bb0014147a20 */ /* 0x000fe20000410000 */
[----:B------:R-:W-:Y:S01]  /*5140*/  MUFU.TANH R110, R26 ;  /* 0x0000001a006e7308 */ /* 0x000fe20000002400 */
[----:B--2---:R-:W-:Y:S02]  /*5150*/  FMUL.FTZ R12, R17, c[0x0][0x2ec] ;  /* 0x0000bb00110c7a20 */ /* 0x004fe40000410000 */
[----:B------:R-:W-:Y:S02]  /*5160*/  FMUL.FTZ R28, R28, c[0x0][0x2ec] ;  /* 0x0000bb001c1c7a20 */ /* 0x000fe40000410000 */
[----:B----4-:R-:W-:Y:S02]  /*5170*/  FFMA.FTZ R21, R189, -UR4, R103 ;  /* 0x80000004bd157c23 */ /* 0x010fe40008010067 */
[----:B------:R-:W-:Y:S02]  /*5180*/  FMUL.FTZ R25, R25, c[0x0][0x2ec] ;  /* 0x0000bb0019197a20 */ /* 0x000fe40000410000 */
[----:B------:R-:W-:Y:S01]  /*5190*/  FMUL.FTZ R30, R30, c[0x0][0x2ec] ;  /* 0x0000bb001e1e7a20 */ /* 0x000fe20000410000 */
[----:B------:R1:W-:Y:S01]  /*51a0*/  MUFU.TANH R26, R24 ;  /* 0x00000018001a7308 */ /* 0x0003e20000002400 */
[----:B------:R-:W-:Y:S02]  /*51b0*/  FMUL.FTZ R31, R31, c[0x0][0x2ec] ;  /* 0x0000bb001f1f7a20 */ /* 0x000fe40000410000 */
[----:B------:R-:W-:Y:S02]  /*51c0*/  FMUL.FTZ R34, R34, c[0x0][0x2ec] ;  /* 0x0000bb0022227a20 */ /* 0x000fe40000410000 */
[----:B---3--:R-:W-:Y:S02]  /*51d0*/  FFMA.FTZ R17, -R117, R117, 1 ;  /* 0x3f80000075117423 */ /* 0x008fe40000010175 */
[----:B------:R-:W-:Y:S02]  /*51e0*/  FMUL.FTZ R112, R35, c[0x0][0x2ec] ;  /* 0x0000bb0023707a20 */ /* 0x000fe40000410000 */
[----:B------:R-:W-:Y:S01]  /*51f0*/  FFMA.FTZ R7, R199, -UR4, R2 ;  /* 0x80000004c7077c23 */ /* 0x000fe20008010002 */
[----:B------:R-:W2:Y:S01]  /*5200*/  MUFU.TANH R102, R15 ;  /* 0x0000000f00667308 */ /* 0x000ea20000002400 */
[----:B------:R-:W-:Y:S02]  /*5210*/  FFMA.FTZ R2, -R191, R191, 1 ;  /* 0x3f800000bf027423 */ /* 0x000fe400000101bf */
[----:B------:R-:W-:Y:S02]  /*5220*/  FFMA.FTZ R6, R180, -UR4, R191 ;  /* 0x80000004b4067c23 */ /* 0x000fe400080100bf */
[----:B------:R-:W-:Y:S02]  /*5230*/  FMUL.FTZ R114, R4, c[0x0][0x2ec] ;  /* 0x0000bb0004727a20 */ /* 0x000fe40000410000 */
[----:B------:R-:W-:Y:S02]  /*5240*/  FMUL.FTZ R191, R17, c[0x0][0x2ec] ;  /* 0x0000bb0011bf7a20 */ /* 0x000fe40000410000 */
[----:B------:R-:W-:Y:S01]  /*5250*/  FMUL.FTZ R121, R0, c[0x0][0x2ec] ;  /* 0x0000bb0000797a20 */ /* 0x000fe20000410000 */
[----:B------:R3:W4:Y:S01]  /*5260*/  MUFU.TANH R108, R22 ;  /* 0x00000016006c7308 */ /* 0x0007220000002400 */
[----:B------:R-:W-:Y:S02]  /*5270*/  FFMA.FTZ R0, -R187, R187, 1 ;  /* 0x3f800000bb007423 */ /* 0x000fe400000101bb */
[----:B------:R-:W-:Y:S02]  /*5280*/  FMUL.FTZ R115, R5, c[0x0][0x2ec] ;  /* 0x0000bb0005737a20 */ /* 0x000fe40000410000 */
[----:B-1----:R-:W-:Y:S02]  /*5290*/  FMUL.FTZ R24, R33, c[0x0][0x2ec] ;  /* 0x0000bb0021187a20 */ /* 0x002fe40000410000 */
[----:B------:R-:W-:Y:S02]  /*52a0*/  FMUL.FTZ R120, R2, c[0x0][0x2ec] ;  /* 0x0000bb0002787a20 */ /* 0x000fe40000410000 */
[----:B------:R-:W-:Y:S01]  /*52b0*/  FFMA.FTZ R2, -R119, R119, 1 ;  /* 0x3f80000077027423 */ /* 0x000fe20000010177 */
[----:B------:R4:W-:Y:S01]  /*52c0*/  MUFU.TANH R18, R23 ;  /* 0x0000001700127308 */ /* 0x0009e20000002400 */
[----:B------:R-:W-:Y:S02]  /*52d0*/  FFMA.FTZ R11, R182, -UR4, R190 ;  /* 0x80000004b60b7c23 */ /* 0x000fe400080100be */
[----:B------:R-:W-:Y:S02]  /*52e0*/  FMUL.FTZ R190, R16, c[0x0][0x2ec] ;  /* 0x0000bb0010be7a20 */ /* 0x000fe40000410000 */
[----:B--2---:R-:W-:Y:S02]  /*52f0*/  FFMA.FTZ R19, R177, -UR4, R102 ;  /* 0x80000004b1137c23 */ /* 0x004fe40008010066 */
[----:B------:R-:W-:Y:S02]  /*5300*/  FFMA.FTZ R4, -R102, R102, 1 ;  /* 0x3f80000066047423 */ /* 0x000fe40000010166 */
[----:B------:R-:W-:Y:S01]  /*5310*/  FFMA.FTZ R15, R179, -UR4, R188 ;  /* 0x80000004b30f7c23 */ /* 0x000fe200080100bc */
[----:B------:R-:W1:Y:S01]  /*5320*/  MUFU.TANH R107, R27 ;  /* 0x0000001b006b7308 */ /* 0x000e620000002400 */
[----:B------:R-:W-:Y:S02]  /*5330*/  FFMA.FTZ R35, R156, -UR4, R116 ;  /* 0x800000049c237c23 */ /* 0x000fe40008010074 */
[----:B---3--:R-:W-:Y:S01]  /*5340*/  FFMA.FTZ R22, R192, -UR4, R186 ;  /* 0x80000004c0167c23 */ /* 0x008fe200080100ba */
[----:B------:R-:W-:Y:S06]  /*5350*/  MOV R192, R194 ;  /* 0x000000c200c07202 */ /* 0x000fec0000000f00 */
[----:B------:R2:W3:Y:S01]  /*5360*/  MUFU.TANH R103, R29 ;  /* 0x0000001d00677308 */ /* 0x0004e20000002400 */
[----:B----4-:R-:W-:Y:S04]  /*5370*/  FFMA.FTZ R23, -R108, R108, 1 ;  /* 0x3f8000006c177423 */ /* 0x010fe8000001016c */
[----:B------:R-:W-:Y:S05]  /*5380*/  FMUL.FTZ R207, R23, c[0x0][0x2ec] ;  /* 0x0000bb0017cf7a20 */ /* 0x000fea0000410000 */
[----:B------:R4:W-:Y:S01]  /*5390*/  MUFU.TANH R109, R32 ;  /* 0x00000020006d7308 */ /* 0x0009e20000002400 */
[C---:B-1----:R-:W-:Y:S02]  /*53a0*/  FFMA.FTZ R17, R176.reuse, -UR4, R107 ;  /* 0x80000004b0117c23 */ /* 0x042fe4000801006b */
[----:B------:R-:W-:Y:S07]  /*53b0*/  FFMA.FTZ R27, R176, -UR4, R119 ;  /* 0x80000004b01b7c23 */ /* 0x000fee0008010077 */
[----:B------:R-:W1:Y:S01]  /*53c0*/  MUFU.TANH R118, R14 ;  /* 0x0000000e00767308 */ /* 0x000e620000002400 */
[----:B--2---:R-:W-:Y:S02]  /*53d0*/  FFMA.FTZ R29, -R107, R107, 1 ;  /* 0x3f8000006b1d7423 */ /* 0x004fe4000001016b */
[----:B---3--:R-:W-:Y:S02]  /*53e0*/  FFMA.FTZ R23, R181, -UR4, R103 ;  /* 0x80000004b5177c23 */ /* 0x008fe40008010067 */
[----:B------:R-:W-:Y:S02]  /*53f0*/  FFMA.FTZ R103, -R103, R103, 1 ;  /* 0x3f80000067677423 */ /* 0x000fe40000010167 */
[----:B------:R-:W-:Y:S03]  /*5400*/  FMUL.FTZ R204, R29, c[0x0][0x2ec] ;  /* 0x0000bb001dcc7a20 */ /* 0x000fe60000410000 */
[----:B------:R2:W-:Y:S01]  /*5410*/  MUFU.TANH R100, R20 ;  /* 0x0000001400647308 */ /* 0x0005e20000002400 */
[----:B----4-:R-:W-:Y:S09]  /*5420*/  FFMA.FTZ R32, R175, -UR4, R108 ;  /* 0x80000004af207c23 */ /* 0x010ff2000801006c */
[----:B------:R-:W3:Y:S01]  /*5430*/  MUFU.TANH R12, R12 ;  /* 0x0000000c000c7308 */ /* 0x000ee20000002400 */
[----:B-1----:R-:W-:Y:S02]  /*5440*/  FFMA.FTZ R5, -R118, R118, 1 ;  /* 0x3f80000076057423 */ /* 0x002fe40000010176 */
[----:B------:R-:W-:Y:S02]  /*5450*/  FFMA.FTZ R14, R177, -UR4, R187 ;  /* 0x80000004b10e7c23 */ /* 0x000fe400080100bb */
[----:B------:R-:W-:Y:S02]  /*5460*/  FMUL.FTZ R177, R9, c[0x0][0x2ec] ;  /* 0x0000bb0009b17a20 */ /* 0x000fe40000410000 */
[----:B------:R-:W-:Y:S03]  /*5470*/  FFMA.FTZ R9, R199, -UR4, R117 ;  /* 0x80000004c7097c23 */ /* 0x000fe60008010075 */
[----:B------:R-:W1:Y:S01]  /*5480*/  MUFU.TANH R13, R13 ;  /* 0x0000000d000d7308 */ /* 0x000e620000002400 */
[----:B------:R-:W-:Y:S02]  /*5490*/  FMUL.FTZ R180, R5, c[0x0][0x2ec] ;  /* 0x0000bb0005b47a20 */ /* 0x000fe40000410000 */
[----:B------:R-:W-:Y:S02]  /*54a0*/  FMUL.FTZ R117, R2, c[0x0][0x2ec] ;  /* 0x0000bb0002757a20 */ /* 0x000fe40000410000 */
[----:B--2---:R-:W-:Y:S02]  /*54b0*/  FFMA.FTZ R20, R179, -UR4, R118 ;  /* 0x80000004b3147c23 */ /* 0x004fe40008010076 */
[----:B------:R-:W-:Y:S02]  /*54c0*/  FMUL.FTZ R118, R0, c[0x0][0x2ec] ;  /* 0x0000bb0000767a20 */ /* 0x000fe40000410000 */
[----:B------:R-:W-:Y:S01]  /*54d0*/  FFMA.FTZ R0, -R185, R185, 1 ;  /* 0x3f800000b9007423 */ /* 0x000fe200000101b9 */
[----:B------:R2:W-:Y:S01]  /*54e0*/  MUFU.TANH R106, R28 ;  /* 0x0000001c006a7308 */ /* 0x0005e20000002400 */
[----:B------:R-:W-:Y:S02]  /*54f0*/  FMUL.FTZ R179, R4, c[0x0][0x2ec] ;  /* 0x0000bb0004b37a20 */ /* 0x000fe40000410000 */
[----:B------:R-:W-:Y:S02]  /*5500*/  FMUL.FTZ R119, R0, c[0x0][0x2ec] ;  /* 0x0000bb0000777a20 */ /* 0x000fe40000410000 */
[----:B---3--:R-:W-:Y:S02]  /*5510*/  FFMA.FTZ R0, -R12, R12, 1 ;  /* 0x3f8000000c007423 */ /* 0x008fe4000001010c */
[----:B------:R-:W-:Y:S02]  /*5520*/  FFMA.FTZ R5, -R18, R18, 1 ;  /* 0x3f80000012057423 */ /* 0x000fe40000010112 */
[----:B------:R-:W-:Y:S01]  /*5530*/  FFMA.FTZ R2, -R116, R116, 1 ;  /* 0x3f80000074027423 */ /* 0x000fe20000010174 */
[----:B------:R-:W3:Y:S01]  /*5540*/  MUFU.TANH R25, R25 ;  /* 0x0000001900197308 */ /* 0x000ee20000002400 */
[----:B------:R-:W-:Y:S02]  /*5550*/  FMUL.FTZ R206, R5, c[0x0][0x2ec] ;  /* 0x0000bb0005ce7a20 */ /* 0x000fe40000410000 */
[----:B------:R-:W-:Y:S02]  /*5560*/  FMUL.FTZ R189, R2, c[0x0][0x2ec] ;  /* 0x0000bb0002bd7a20 */ /* 0x000fe40000410000 */
[----:B-1----:R-:W-:Y:S02]  /*5570*/  FFMA.FTZ R4, -R13, R13, 1 ;  /* 0x3f8000000d047423 */ /* 0x002fe4000001010d */
[----:B------:R-:W-:Y:S02]  /*5580*/  FFMA.FTZ R5, -R109, R109, 1 ;  /* 0x3f8000006d057423 */ /* 0x000fe4000001016d */
[----:B------:R-:W-:Y:S01]  /*5590*/  FMUL.FTZ R186, R4, c[0x0][0x2ec] ;  /* 0x0000bb0004ba7a20 */ /* 0x000fe20000410000 */
[----:B------:R1:W4:Y:S01]  /*55a0*/  MUFU.TANH R104, R30 ;  /* 0x0000001e00687308 */ /* 0x0003220000002400 */
[----:B------:R-:W-:Y:S02]  /*55b0*/  FFMA.FTZ R4, -R26, R26, 1 ;  /* 0x3f8000001a047423 */ /* 0x000fe4000001011a */
[----:B------:R-:W-:Y:S02]  /*55c0*/  FFMA.FTZ R13, R175, -UR4, R13 ;  /* 0x80000004af0d7c23 */ /* 0x000fe4000801000d */
[----:B--2---:R-:W-:Y:S02]  /*55d0*/  FFMA.FTZ R28, R178, -UR4, R185 ;  /* 0x80000004b21c7c23 */ /* 0x004fe400080100b9 */
[----:B------:R-:W-:Y:S02]  /*55e0*/  FMUL.FTZ R185, R0, c[0x0][0x2ec] ;  /* 0x0000bb0000b97a20 */ /* 0x000fe40000410000 */
[----:B------:R-:W-:Y:S01]  /*55f0*/  FFMA.FTZ R0, -R100, R100, 1 ;  /* 0x3f80000064007423 */ /* 0x000fe20000010164 */
[----:B------:R-:W2:Y:S01]  /*5600*/  MUFU.TANH R102, R31 ;  /* 0x0000001f00667308 */ /* 0x000ea20000002400 */
[----:B------:R-:W-:Y:S02]  /*5610*/  FMUL.FTZ R188, R4, c[0x0][0x2ec] ;  /* 0x0000bb0004bc7a20 */ /* 0x000fe40000410000 */
[----:B------:R-:W-:Y:S02]  /*5620*/  FMUL.FTZ R199, R0, c[0x0][0x2ec] ;  /* 0x0000bb0000c77a20 */ /* 0x000fe40000410000 */
[----:B---3--:R-:W-:Y:S02]  /*5630*/  FFMA.FTZ R0, -R25, R25, 1 ;  /* 0x3f80000019007423 */ /* 0x008fe40000010119 */
[----:B------:R-:W-:Y:S02]  /*5640*/  FFMA.FTZ R25, R101, -UR4, R25 ;  /* 0x8000000465197c23 */ /* 0x000fe40008010019 */
[----:B------:R-:W-:Y:S01]  /*5650*/  FMUL.FTZ R187, R0, c[0x0][0x2ec] ;  /* 0x0000bb0000bb7a20 */ /* 0x000fe20000410000 */
[----:B------:R-:W3:Y:S01]  /*5660*/  MUFU.TANH R33, R34 ;  /* 0x0000002200217308 */ /* 0x000ee20000002400 */
[----:B------:R-:W-:Y:S02]  /*5670*/  FFMA.FTZ R12, R173, -UR4, R12 ;  /* 0x80000004ad0c7c23 */ /* 0x000fe4000801000c */
[----:B------:R-:W-:Y:S02]  /*5680*/  FFMA.FTZ R100, R174, -UR4, R100 ;  /* 0x80000004ae647c23 */ /* 0x000fe40008010064 */
[----:B-1----:R-:W-:Y:S02]  /*5690*/  FFMA.FTZ R30, -R110, R110, 1 ;  /* 0x3f8000006e1e7423 */ /* 0x002fe4000001016e */
[C---:B----4-:R-:W-:Y:S02]  /*56a0*/  FFMA.FTZ R16, R105.reuse, -UR4, R104 ;  /* 0x8000000469107c23 */ /* 0x050fe40008010068 */
[----:B------:R-:W-:Y:S01]  /*56b0*/  FFMA.FTZ R104, -R104, R104, 1 ;  /* 0x3f80000068687423 */ /* 0x000fe20000010168 */
[----:B------:R1:W4:Y:S01]  /*56c0*/  MUFU.TANH R108, R24 ;  /* 0x00000018006c7308 */ /* 0x0003220000002400 */
[----:B------:R-:W-:Y:S02]  /*56d0*/  FFMA.FTZ R26, R105, -UR4, R26 ;  /* 0x80000004691a7c23 */ /* 0x000fe4000801001a */
[----:B------:R-:W-:Y:S02]  /*56e0*/  FMUL.FTZ R205, R30, c[0x0][0x2ec] ;  /* 0x0000bb001ecd7a20 */ /* 0x000fe40000410000 */
[----:B--2---:R-:W-:Y:S02]  /*56f0*/  FFMA.FTZ R101, R101, -UR4, R102 ;  /* 0x8000000465657c23 */ /* 0x004fe40008010066 */
[----:B------:R-:W-:Y:S02]  /*5700*/  FFMA.FTZ R102, -R102, R102, 1 ;  /* 0x3f80000066667423 */ /* 0x000fe40000010166 */
[----:B------:R-:W-:Y:S01]  /*5710*/  FFMA.FTZ R31, R173, -UR4, R18 ;  /* 0x80000004ad1f7c23 */ /* 0x000fe20008010012 */
[----:B------:R-:W2:Y:S01]  /*5720*/  MUFU.TANH R107, R112 ;  /* 0x00000070006b7308 */ /* 0x000ea20000002400 */
[----:B------:R-:W-:Y:S02]  /*5730*/  FFMA.FTZ R18, R178, -UR4, R110 ;  /* 0x80000004b2127c23 */ /* 0x000fe4000801006e */
[----:B------:R-:W-:Y:S02]  /*5740*/  FMUL.FTZ R181, R104, c[0x0][0x2ec] ;  /* 0x0000bb0068b57a20 */ /* 0x000fe40000410000 */
[----:B---3--:R-:W-:Y:S02]  /*5750*/  FFMA.FTZ R4, -R33, R33, 1 ;  /* 0x3f80000021047423 */ /* 0x008fe40000010121 */
[----:B------:R-:W-:Y:S02]  /*5760*/  FFMA.FTZ R34, R111, -UR4, R109 ;  /* 0x800000046f227c23 */ /* 0x000fe4000801006d */
[----:B------:R-:W-:Y:S02]  /*5770*/  FFMA.FTZ R30, R174, -UR4, R33 ;  /* 0x80000004ae1e7c23 */ /* 0x000fe40008010021 */
[----:B------:R-:W-:Y:S02]  /*5780*/  FMUL.FTZ R116, R103, c[0x0][0x2ec] ;  /* 0x0000bb0067747a20 */ /* 0x000fe40000410000 */
[----:B------:R-:W-:Y:S02]  /*5790*/  FMUL.FTZ R174, R102, c[0x0][0x2ec] ;  /* 0x0000bb0066ae7a20 */ /* 0x000fe40000410000 */
[----:B-1----:R-:W-:Y:S02]  /*57a0*/  FFMA.FTZ R24, R182, -UR4, R106 ;  /* 0x80000004b6187c23 */ /* 0x002fe4000801006a */
[----:B------:R-:W-:Y:S02]  /*57b0*/  FFMA.FTZ R106, -R106, R106, 1 ;  /* 0x3f8000006a6a7423 */ /* 0x000fe4000001016a */
[----:B----4-:R-:W-:Y:S02]  /*57c0*/  FFMA.FTZ R2, -R108, R108, 1 ;  /* 0x3f8000006c027423 */ /* 0x010fe4000001016c */
[----:B------:R-:W-:Y:S02]  /*57d0*/  FFMA.FTZ R33, R184, -UR4, R108 ;  /* 0x80000004b8217c23 */ /* 0x000fe4000801006c */
[----:B------:R-:W-:Y:S02]  /*57e0*/  FMUL.FTZ R176, R106, c[0x0][0x2ec] ;  /* 0x0000bb006ab07a20 */ /* 0x000fe40000410000 */
[----:B--2---:R-:W-:Y:S02]  /*57f0*/  FFMA.FTZ R0, -R107, R107, 1 ;  /* 0x3f8000006b007423 */ /* 0x004fe4000001016b */
[----:B------:R-:W-:Y:S02]  /*5800*/  FFMA.FTZ R29, R156, -UR4, R107 ;  /* 0x800000049c1d7c23 */ /* 0x000fe4000801006b */
[----:B------:R-:W-:Y:S02]  /*5810*/  FMUL.FTZ R178, R5, c[0x0][0x2ec] ;  /* 0x0000bb0005b27a20 */ /* 0x000fe40000410000 */
[----:B------:R-:W-:Y:S02]  /*5820*/  FMUL.FTZ R182, R4, c[0x0][0x2ec] ;  /* 0x0000bb0004b67a20 */ /* 0x000fe40000410000 */
[----:B------:R-:W-:Y:S02]  /*5830*/  FMUL.FTZ R173, R2, c[0x0][0x2ec] ;  /* 0x0000bb0002ad7a20 */ /* 0x000fe40000410000 */
[----:B------:R-:W-:Y:S01]  /*5840*/  FMUL.FTZ R175, R0, c[0x0][0x2ec] ;  /* 0x0000bb0000af7a20 */ /* 0x000fe20000410000 */
[----:B------:R-:W-:-:S05]  /*5850*/  @!P0 BRA `(.L_x_1566) ;  /* 0x0000009000008947 */ /* 0x000fca0003800000 */
[----:B------:R-:W-:Y:S01]  /*5860*/  UIADD3 UR12, UR11, UR34, -UR5 ;  /* 0x000000220b0c7290 */ /* 0x000fe2000fffe805 */
[----:B------:R-:W-:Y:S01]  /*5870*/  IMAD.U32 R0, RZ, RZ, UR36 ;  /* 0x00000024ff007e24 */ /* 0x000fe2000f8e00ff */
[----:B------:R-:W-:Y:S04]  /*5880*/  UIADD3 UR10, UR6, 0x40, URZ ;  /* 0x00000040060a7890 */ /* 0x000fe8000fffe03f */
[----:B------:R-:W-:Y:S01]  /*5890*/  UISETP.GE.AND UP0, UPT, UR10, UR12, UPT ;  /* 0x0000000c0a00728c */ /* 0x000fe2000bf06270 */
[----:B------:R-:W-:Y:S02]  /*58a0*/  ISETP.LT.AND P0, PT, R0, UR5, PT ;  /* 0x0000000500007c0c */ /* 0x000fe4000bf01270 */
[----:B------:R-:W-:Y:S03]  /*58b0*/  UMOV UR10, UR11 ;  /* 0x0000000b000a7c82 */ /* 0x000fe60008000000 */
[----:B------:R-:W-:Y:S11]  /*58c0*/  PLOP3.LUT P2, PT, PT, PT, UP0, 0x80, 0x0 ;  /* 0x000000000000781c */ /* 0x000ff60003f4f008 */
[----:B------:R-:W-:Y:S02]  /*58d0*/  @!UPT UIADD3 URZ, URZ, URZ, URZ ;  /* 0x0000003f3f3ff290 */ /* 0x000fe4000fffe03f */
[----:B------:R-:W-:-:S05]  /*58e0*/  @!P2 BRA P0, `(.L_x_1567) ;  /* 0x000007f00000a947 */ /* 0x000fca0000000000 */
.L_x_1566:
        /* <DEDUP_REMOVED lines=16> */
[----:B------:R-:W-:Y:S03]  /*59f0*/  IADD3 R103, R172, 0x11, RZ ;  /* 0x00000011ac677810 */ /* 0x000fe60007ffe0ff */
[----:B------:R-:W-:Y:S02]  /*5a00*/  IADD3 R108, R0, UR6, RZ ;  /* 0x00000006006c7c10 */ /* 0x000fe4000fffe0ff */
[----:B------:R-:W-:Y:S02]  /*5a10*/  IMNMX R0, RZ, R102, !PT ;  /* 0x00000066ff007217 */ /* 0x000fe40007800200 */
[----:B------:R-:W-:Y:S02]  /*5a20*/  IADD3 R111, R2, UR6, RZ ;  /* 0x00000006026f7c10 */ /* 0x000fe4000fffe0ff */
[----:B------:R-:W-:Y:S02]  /*5a30*/  IMNMX R2, R108, UR5, PT ;  /* 0x000000056c027c17 */ /* 0x000fe4000b800200 */
[CC--:B------:R-:W-:Y:S02]  /*5a40*/  ISETP.GE.AND P0, PT, R172.reuse, R0.reuse, PT ;  /* 0x00000000ac00720c */ /* 0x0c0fe40003f06270 */
[-C--:B------:R-:W-:Y:S02]  /*5a50*/  ISETP.GE.AND P6, PT, R107, R0.reuse, PT ;  /* 0x000000006b00720c */ /* 0x080fe40003fc6270 */
[----:B------:R-:W-:Y:S02]  /*5a60*/  IADD3 R109, R5, UR6, RZ ;  /* 0x00000006056d7c10 */ /* 0x000fe4000fffe0ff */
        /* <DEDUP_REMOVED lines=34> */
[----:B------:R-:W-:Y:S02]  /*5c90*/  IADD3 R4, R4, UR6, RZ ;  /* 0x0000000604047c10 */ /* 0x000fe4000fffe0ff */
        /* <DEDUP_REMOVED lines=68> */
.L_x_1567:
[C---:B------:R-:W-:Y:S01]  /*60e0*/  FMUL.FTZ R5, R238.reuse, 1.4426950216293334961 ;  /* 0x3fb8aa3bee057820 */ /* 0x040fe20000410000 */
[----:B------:R-:W-:Y:S01]  /*60f0*/  FSETP.NEU.FTZ.AND P0, PT, R238, -INF , PT ;  /* 0xff800000ee00780b */ /* 0x000fe20003f1d000 */
[----:B------:R-:W-:Y:S01]  /*6100*/  FMUL.FTZ R4, R237, 1.4426950216293334961 ;  /* 0x3fb8aa3bed047820 */ /* 0x000fe20000410000 */
[----:B------:R-:W-:Y:S01]  /*6110*/  MOV R156, 0x40 ;  /* 0x00000040009c7802 */ /* 0x000fe20000000f00 */
[----:B------:R-:W-:Y:S01]  /*6120*/  FMUL.FTZ R2, R236, 1.4426950216293334961 ;  /* 0x3fb8aa3bec027820 */ /* 0x000fe20000410000 */
[----:B------:R-:W-:Y:S01]  /*6130*/  FSEL R5, R5, RZ, P0 ;  /* 0x000000ff05057208 */ /* 0x000fe20000000000 */
[----:B------:R-:W-:Y:S01]  /*6140*/  FMUL.FTZ R0, R233, 1.4426950216293334961 ;  /* 0x3fb8aa3be9007820 */ /* 0x000fe20000410000 */
[----:B------:R-:W-:Y:S01]  /*6150*/  FSETP.NEU.FTZ.AND P0, PT, R237, -INF , PT ;  /* 0xff800000ed00780b */ /* 0x000fe20003f1d000 */
[----:B------:R-:W-:Y:S01]  /*6160*/  UISETP.GT.AND UP0, UPT, UR7, UR18, UPT ;  /* 0x000000120700728c */ /* 0x000fe2000bf04270 */
[----:B------:R-:W-:Y:S01]  /*6170*/  SEL R156, R156, 0xffffffc0, !P1 ;  /* 0xffffffc09c9c7807 */ /* 0x000fe20004800000 */
[--C-:B------:R-:W-:Y:S01]  /*6180*/  FFMA.FTZ R7, R7, c[0x0][0x23c], -R5.reuse ;  /* 0x00008f0007077a23 */ /* 0x100fe20000010805 */
[----:B------:R-:W-:Y:S01]  /*6190*/  FSEL R4, R4, RZ, P0 ;  /* 0x000000ff04047208 */ /* 0x000fe20000000000 */
[--C-:B------:R-:W-:Y:S01]  /*61a0*/  FFMA.FTZ R6, R6, c[0x0][0x23c], -R5.reuse ;  /* 0x00008f0006067a23 */ /* 0x100fe20000010805 */
[----:B------:R-:W-:Y:S01]  /*61b0*/  FSETP.NEU.FTZ.AND P0, PT, R236, -INF , PT ;  /* 0xff800000ec00780b */ /* 0x000fe20003f1d000 */
[----:B------:R-:W-:Y:S01]  /*61c0*/  MUFU.EX2 R108, R7 ;  /* 0x00000007006c7308 */ /* 0x000fe20000000800 */
[--C-:B------:R-:W-:Y:S01]  /*61d0*/  FFMA.FTZ R100, R100, c[0x0][0x23c], -R5.reuse ;  /* 0x00008f0064647a23 */ /* 0x100fe20000010805 */
[----:B------:R-:W-:Y:S01]  /*61e0*/  PLOP3.LUT P2, PT, PT, PT, UP0, 0x80, 0x0 ;  /* 0x000000000000781c */ /* 0x000fe20003f4f008 */
[--C-:B------:R-:W-:Y:S01]  /*61f0*/  FFMA.FTZ R32, R32, c[0x0][0x23c], -R4.reuse ;  /* 0x00008f0020207a23 */ /* 0x100fe20000010804 */
[----:B------:R-:W-:Y:S01]  /*6200*/  FSEL R2, R2, RZ, P0 ;  /* 0x000000ff02027208 */ /* 0x000fe20000000000 */
[--C-:B------:R-:W-:Y:S01]  /*6210*/  FFMA.FTZ R31, R31, c[0x0][0x23c], -R4.reuse ;  /* 0x00008f001f1f7a23 */ /* 0x100fe20000010804 */
[----:B------:R-:W-:Y:S01]  /*6220*/  FSETP.NEU.FTZ.AND P0, PT, R233, -INF , PT ;  /* 0xff800000e900780b */ /* 0x000fe20003f1d000 */
[----:B------:R-:W-:Y:S02]  /*6230*/  FFMA.FTZ R30, R30, c[0x0][0x23c], -R4 ;  /* 0x00008f001e1e7a23 */ /* 0x000fe40000010804 */
[----:B------:R-:W-:Y:S01]  /*6240*/  FFMA.FTZ R28, R28, c[0x0][0x23c], -R2 ;  /* 0x00008f001c1c7a23 */ /* 0x000fe20000010802 */
[----:B------:R-:W1:Y:S01]  /*6250*/  MUFU.EX2 R209, R6 ;  /* 0x0000000600d17308 */ /* 0x000e620000000800 */
[--C-:B------:R-:W-:Y:S01]  /*6260*/  FFMA.FTZ R11, R11, c[0x0][0x23c], -R4.reuse ;  /* 0x00008f000b0b7a23 */ /* 0x100fe20000010804 */
[----:B------:R-:W-:Y:S01]  /*6270*/  FSEL R0, R0, RZ, P0 ;  /* 0x000000ff00007208 */ /* 0x000fe20000000000 */
        /* <DEDUP_REMOVED lines=10> */
[----:B------:R-:W2:Y:S01]  /*6320*/  MUFU.EX2 R113, R10 ;  /* 0x0000000a00717308 */ /* 0x000ea20000000800 */
[--C-:B------:R-:W-:Y:S02]  /*6330*/  FFMA.FTZ R24, R24, c[0x0][0x23c], -R2.reuse ;  /* 0x00008f0018187a23 */ /* 0x100fe40000010802 */
[----:B------:R-:W-:Y:S02]  /*6340*/  FFMA.FTZ R2, R23, c[0x0][0x23c], -R2 ;  /* 0x00008f0017027a23 */ /* 0x000fe40000010802 */
[--C-:B------:R-:W-:Y:S02]  /*6350*/  FFMA.FTZ R35, R35, c[0x0][0x23c], -R5.reuse ;  /* 0x00008f0023237a23 */ /* 0x100fe40000010805 */
        /* <DEDUP_REMOVED lines=8> */
[----:B------:R2:W-:Y:S01]  /*63e0*/  MUFU.EX2 R222, R2 ;  /* 0x0000000200de7308 */ /* 0x0005e20000000800 */
[--C-:B------:R-:W-:Y:S02]  /*63f0*/  FFMA.FTZ R19, R19, c[0x0][0x23c], -R0.reuse ;  /* 0x00008f0013137a23 */ /* 0x100fe40000010800 */
[--C-:B------:R-:W-:Y:S02]  /*6400*/  FFMA.FTZ R18, R18, c[0x0][0x23c], -R0.reuse ;  /* 0x00008f0012127a23 */ /* 0x100fe40000010800 */
[--C-:B------:R-:W-:Y:S02]  /*6410*/  FFMA.FTZ R17, R17, c[0x0][0x23c], -R0.reuse ;  /* 0x00008f0011117a23 */ /* 0x100fe40000010800 */
[--C-:B------:R-:W-:Y:S02]  /*6420*/  FFMA.FTZ R16, R16, c[0x0][0x23c], -R0.reuse ;  /* 0x00008f0010107a23 */ /* 0x100fe40000010800 */
[----:B------:R-:W-:Y:S01]  /*6430*/  FFMA.FTZ R0, R101, c[0x0][0x23c], -R0 ;  /* 0x00008f0065007a23 */ /* 0x000fe20000010800 */
[----:B------:R-:W-:Y:S10]  /*6440*/  MUFU.EX2 R225, R13 ;  /* 0x0000000d00e17308 */ /* 0x000ff40000000800 */
[----:B------:R-:W-:Y:S10]  /*6450*/  MUFU.EX2 R224, R12 ;  /* 0x0000000c00e07308 */ /* 0x000ff40000000800 */
[----:B------:R-:W-:Y:S10]  /*6460*/  MUFU.EX2 R227, R9 ;  /* 0x0000000900e37308 */ /* 0x000ff40000000800 */
[----:B------:R-:W-:Y:S10]  /*6470*/  MUFU.EX2 R226, R8 ;  /* 0x0000000800e27308 */ /* 0x000ff40000000800 */
[----:B------:R-:W-:Y:S10]  /*6480*/  MUFU.EX2 R112, R15 ;  /* 0x0000000f00707308 */ /* 0x000ff40000000800 */
[----:B------:R-:W3:Y:S10]  /*6490*/  MUFU.EX2 R111, R14 ;  /* 0x0000000e006f7308 */ /* 0x000ef40000000800 */
[----:B------:R-:W-:Y:S10]  /*64a0*/  MUFU.EX2 R110, R22 ;  /* 0x00000016006e7308 */ /* 0x000ff40000000800 */
[----:B------:R-:W4:Y:S10]  /*64b0*/  MUFU.EX2 R109, R21 ;  /* 0x00000015006d7308 */ /* 0x000f340000000800 */
[----:B------:R4:W-:Y:S10]  /*64c0*/  MUFU.EX2 R230, R5 ;  /* 0x0000000500e67308 */ /* 0x0009f40000000800 */
        /* <DEDUP_REMOVED lines=92> */
[C---:B------:R-:W-:Y:S01]  /*6a90*/  FADD.FTZ R8, -R169.reuse, R8 ;  /* 0x00000008a9087221 */ /* 0x040fe20000010100 */
[-C--:B------:R-:W-:Y:S03]  /*6aa0*/  HMMA.16816.F32.BF16 R20, R100, R152.reuse, R20 ;  /* 0x000000986414723c */ /* 0x080fe60000041814 */
[----:B------:R-:W-:Y:S02]  /*6ab0*/  FADD.FTZ R9, -R169, R9 ;  /* 0x00000009a9097221 */ /* 0x000fe40000010100 */
[C---:B------:R-:W-:Y:S02]  /*6ac0*/  FADD.FTZ R10, -R168.reuse, R10 ;  /* 0x0000000aa80a7221 */ /* 0x040fe40000010100 */
[C---:B------:R-:W-:Y:S01]  /*6ad0*/  FADD.FTZ R11, -R168.reuse, R11 ;  /* 0x0000000ba80b7221 */ /* 0x040fe20000010100 */
[C---:B------:R-:W-:Y:S04]  /*6ae0*/  HMMA.16816.F32.BF16 R24, R104.reuse, R152, R24 ;  /* 0x000000986818723c */ /* 0x040fe80000041818 */
[----:B------:R-:W-:Y:S02]  /*6af0*/  FADD.FTZ R14, -R168, R14 ;  /* 0x0000000ea80e7221 */ /* 0x000fe40000010100 */
[----:B------:R-:W-:Y:S02]  /*6b00*/  FADD.FTZ R5, -R171, R5 ;  /* 0x00000005ab057221 */ /* 0x000fe40000010100 */
[----:B------:R-:W-:Y:S01]  /*6b10*/  FMUL.FTZ R6, R184, R6 ;  /* 0x00000006b8067220 */ /* 0x000fe20000410000 */
[-C--:B------:R-:W-:Y:S03]  /*6b20*/  HMMA.16816.F32.BF16 R28, R104, R154.reuse, R28 ;  /* 0x0000009a681c723c */ /* 0x080fe6000004181c */
[----:B------:R-:W-:Y:S02]  /*6b30*/  FMUL.FTZ R7, R113, R7 ;  /* 0x0000000771077220 */ /* 0x000fe40000410000 */
[----:B------:R-:W-:Y:S02]  /*6b40*/  FMUL.FTZ R8, R112, R8 ;  /* 0x0000000870087220 */ /* 0x000fe40000410000 */
[----:B------:R-:W-:Y:S01]  /*6b50*/  FMUL.FTZ R9, R111, R9 ;  /* 0x000000096f097220 */ /* 0x000fe20000410000 */
[----:B------:R-:W-:Y:S04]  /*6b60*/  HMMA.16816.F32.BF16 R32, R100, R154, R32 ;  /* 0x0000009a6420723c */ /* 0x000fe80000041820 */
[----:B------:R-:W-:Y:S02]  /*6b70*/  FMUL.FTZ R10, R110, R10 ;  /* 0x0000000a6e0a7220 */ /* 0x000fe40000410000 */
[----:B------:R-:W-:Y:S02]  /*6b80*/  FMUL.FTZ R11, R109, R11 ;  /* 0x0000000b6d0b7220 */ /* 0x000fe40000410000 */
[C---:B------:R-:W-:Y:S04]  /*6b90*/  FADD.FTZ R12, -R169.reuse, R12 ;  /* 0x0000000ca90c7221 */ /* 0x040fe80000010100 */
[----:B------:R-:W-:Y:S02]  /*6ba0*/  FADD.FTZ R13, -R169, R13 ;  /* 0x0000000da90d7221 */ /* 0x000fe40000010100 */
[----:B------:R-:W-:Y:S02]  /*6bb0*/  FADD.FTZ R15, -R168, R15 ;  /* 0x0000000fa80f7221 */ /* 0x000fe40000010100 */
[----:B------:R-:W-:Y:S02]  /*6bc0*/  FMUL.FTZ R0, R208, R14 ;  /* 0x0000000ed0007220 */ /* 0x000fe40000410000 */
        /* <DEDUP_REMOVED lines=111> */
.L_x_1568:
        /* <DEDUP_REMOVED lines=109> */
.L_x_1569:
        /* <DEDUP_REMOVED lines=318> */
.L_x_1571:
        /* <DEDUP_REMOVED lines=17> */
.L_x_1572:
        /* <DEDUP_REMOVED lines=42> */
.L_x_1574:
[----:B------:R-:W-:Y:S05]  /*9120*/  BSYNC B0 ;  /* 0x0000000000007941 */ /* 0x000fea0003800000 */
.L_x_1573:
        /* <DEDUP_REMOVED lines=15> */
.L_x_1576:
[----:B------:R-:W-:Y:S05]  /*9220*/  BSYNC B0 ;  /* 0x0000000000007941 */ /* 0x000fea0003800000 */
.L_x_1575:
        /* <DEDUP_REMOVED lines=15> */
.L_x_1578:
[----:B------:R-:W-:Y:S05]  /*9320*/  BSYNC B0 ;  /* 0x0000000000007941 */ /* 0x000fea0003800000 */
.L_x_1577:
        /* <DEDUP_REMOVED lines=14> */
.L_x_1580:
[----:B------:R-:W-:Y:S05]  /*9410*/  BSYNC B0 ;  /* 0x0000000000007941 */ /* 0x000fea0003800000 */
.L_x_1579:
        /* <DEDUP_REMOVED lines=26> */
.L_x_1582:
[----:B------:R-:W-:Y:S05]  /*95c0*/  BSYNC B0 ;  /* 0x0000000000007941 */ /* 0x000fea0003800000 */
.L_x_1581:
        /* <DEDUP_REMOVED lines=13> */
.L_x_1584:
[----:B------:R-:W-:Y:S05]  /*96a0*/  BSYNC B0 ;  /* 0x0000000000007941 */ /* 0x000fea0003800000 */
.L_x_1583:
        /* <DEDUP_REMOVED lines=13> */
.L_x_1586:
[----:B------:R-:W-:Y:S05]  /*9780*/  BSYNC B0 ;  /* 0x0000000000007941 */ /* 0x000fea0003800000 */
.L_x_1585:
        /* <DEDUP_REMOVED lines=11> */
.L_x_1541:
[----:B------:R-:W-:Y:S05]  /*9840*/  BSYNC B1 ;  /* 0x0000000000017941 */ /* 0x000fea0003800000 */
.L_x_1519:
        /* <DEDUP_REMOVED lines=11> */
.L_x_1587:
[----:B------:R-:W-:Y:S05]  /*9900*/  EXIT ;  /* 0x000000000000794d */ /* 0x000fea0003800000 */
.L_x_1589:
        /* <DEDUP_REMOVED lines=15> */
.L_x_2479:


//--------------------- .text._ZN5flash25flash_bwd_dot_do_o_kernelILb0E23Flash_bwd_kernel_traitsILi64ELi64ELi128ELi8ELi2ELi4ELi4ELb1ELb0EN7cutlass10bfloat16_tE19Flash_kernel_traitsILi64ELi64ELi128ELi8ES3_EEEEvNS_16Flash_bwd_paramsE --------------------------
	.section	.text._ZN5flash25flash_bwd_dot_do_o_kernelILb0E23Flash_bwd_kernel_traitsILi64ELi64ELi128ELi8ELi2ELi4ELi4ELb1ELb0EN7cutlass10bfloat16_tE19Flash_kernel_traitsILi64ELi64ELi128ELi8ES3_EEEEvNS_16Flash_bwd_paramsE,"ax",@progbits
	.sectioninfo	@"SHI_REGISTERS=30"
	.align	128
        .global         _ZN5flash25flash_bwd_dot_do_o_kernelILb0E23Flash_bwd_kernel_traitsILi64ELi64ELi128ELi8ELi2ELi4ELi4ELb1ELb0EN7cutlass10bfloat16_tE19Flash_kernel_traitsILi64ELi64ELi128ELi8ES3_EEEEvNS_16Flash_bwd_paramsE
        .type           _ZN5flash25flash_bwd_dot_do_o_kernelILb0E23Flash_bwd_kernel_traitsILi64ELi64ELi128ELi8ELi2ELi4ELi4ELb1ELb0EN7cutlass10bfloat16_tE19Flash_kernel_traitsILi64ELi64ELi128ELi8ES3_EEEEvNS_16Flash_bwd_paramsE,@function
        .size           _ZN5flash25flash_bwd_dot_do_o_kernelILb0E23Flash_bwd_kernel_traitsILi64ELi64ELi128ELi8ELi2ELi4ELi4ELb1ELb0EN7cutlass10bfloat16_tE19Flash_kernel_traitsILi64ELi64ELi128ELi8ES3_EEEEvNS_16Flash_bwd_paramsE,(.L_x_2480 - _ZN5flash25flash_bwd_dot_do_o_kernelILb0E23Flash_bwd_kernel_traitsILi64ELi64ELi128ELi8ELi2ELi4ELi4ELb1ELb0EN7cutlass10bfloat16_tE19Flash_kernel_traitsILi64ELi64ELi128ELi8ES3_EEEEvNS_16Flash_bwd_paramsE)
        .other          _ZN5flash25flash_bwd_dot_do_o_kernelILb0E23Flash_bwd_kernel_traitsILi64ELi64ELi128ELi8ELi2ELi4ELi4ELb1ELb0EN7cutlass10bfloat16_tE19Flash_kernel_traitsILi64ELi64ELi128ELi8ES3_EEEEvNS_16Flash_bwd_paramsE,@"STO_CUDA_ENTRY STV_DEFAULT"
_ZN5flash25flash_bwd_dot_do_o_kernelILb0E23Flash_bwd_kernel_traitsILi64ELi64ELi128ELi8ELi2ELi4ELi4ELb1ELb0EN7cutlass10bfloat16_tE19Flash_kernel_traitsILi64ELi64ELi128ELi8ES3_EEEEvNS_16Flash_bwd_paramsE:
.text._ZN5flash25flash_bwd_dot_do_o_kernelILb0E23Flash_bwd_kernel_traitsILi64ELi64ELi128ELi8ELi2ELi4ELi4ELb1ELb0EN7cutlass10bfloat16_tE19Flash_kernel_traitsILi64ELi64ELi128ELi8ES3_EEEEvNS_16Flash_bwd_paramsE:
[----:B------:R-:W-:Y:S02]  /*0000*/  MOV R1, c[0x0][0x28] ;  /* 0x00000a0000017a02 */ /* 0x000fe40000000f00 */
[----:B------:R-:W0:Y:S01]  /*0010*/  S2R R0, SR_CTAID.Y ;  /* 0x0000000000007919 */ /* 0x000e220000002600 */
[----:B------:R-:W-:Y:S01]  /*0020*/  ISETP.NE.U32.AND P0, PT, RZ, c[0x0][0x240], PT ;  /* 0x00009000ff007a0c */ /* 0x000fe20003f05070 */
[----:B------:R-:W-:Y:S01]  /*0030*/  IMAD.MOV.U32 R9, RZ, RZ, -0x1 ;  /* 0xffffffffff097424 */ /* 0x000fe200078e00ff */
[----:B------:R-:W-:Y:S02]  /*0040*/  ULDC.64 UR4, c[0x0][0x118] ;  /* 0x0000460000047ab9 */ /* 0x000fe40000000a00 */
[----:B------:R-:W-:-:S13]  /*0050*/  ISETP.NE.AND.EX P0, PT, RZ, c[0x0][0x244], PT, P0 ;  /* 0x00009100ff007a0c */ /* 0x000fda0003f05300 */
[----:B------:R-:W-:Y:S01]  /*0060*/  @P0 MOV R7, 0x4 ;  /* 0x0000000400070802 */ /* 0x000fe20000000f00 */
[----:B------:R-:W-:Y:S01]  /*0070*/  @P0 IMAD.MOV.U32 R5, RZ, RZ, 0x4 ;  /* 0x00000004ff050424 */ /* 0x000fe200078e00ff */
[----:B0-----:R-:W-:-:S03]  /*0080*/  @P0 IADD3 R6, R0, 0x1, RZ ;  /* 0x0000000100060810 */ /* 0x001fc60007ffe0ff */
[----:B------:R-:W-:-:S04]  /*0090*/  @P0 IMAD.WIDE R4, R0, R5, c[0x0][0x240] ;  /* 0x0000900000040625 */ /* 0x000fc800078e0205 */
[----:B------:R-:W-:Y:S01]  /*00a0*/  @P0 IMAD.WIDE R6, R6, R7, c[0x0][0x240] ;  /* 0x0000900006060625 */ /* 0x000fe200078e0207 */
[----:B------:R-:W2:Y:S05]  /*00b0*/  @P0 LDG.E R9, [R4.64] ;  /* 0x0000000404090981 */ /* 0x000eaa000c1e1900 */
[----:B------:R-:W2:Y:S04]  /*00c0*/  @P0 LDG.E R6, [R6.64] ;  /* 0x0000000406060981 */ /* 0x000ea8000c1e1900 */
[----:B------:R-:W0:Y:S02]  /*00d0*/  S2R R3, SR_CTAID.X ;  /* 0x0000000000037919 */ /* 0x000e240000002500 */
[----:B0-----:R-:W-:Y:S01]  /*00e0*/  IMAD.SHL.U32 R3, R3, 0x40, RZ ;  /* 0x0000004003037824 */ /* 0x001fe200078e00ff */
[----:B--2---:R-:W-:-:S02]  /*00f0*/  @P0 IADD3 R12, R6, -R9, RZ ;  /* 0x80000009060c0210 */ /* 0x004fc40007ffe0ff */
[----:B------:R-:W-:-:S04]  /*0100*/  @!P0 MOV R12, c[0x0][0x214] ;  /* 0x00008500000c8a02 */ /* 0x000fc80000000f00 */
[----:B------:R-:W-:-:S13]  /*0110*/  ISETP.GT.AND P0, PT, R12, R3, PT ;  /* 0x000000030c00720c */ /* 0x000fda0003f04270 */
[----:B------:R-:W-:Y:S05]  /*0120*/  @!P0 EXIT ;  /* 0x000000000000894d */ /* 0x000fea0003800000 */
[C---:B------:R-:W-:Y:S01]  /*0130*/  ISETP.NE.AND P1, PT, R9.reuse, -0x1, PT ;  /* 0xffffffff0900780c */ /* 0x040fe20003f25270 */
[----:B------:R-:W0:Y:S01]  /*0140*/  S2R R5, SR_CTAID.Z ;  /* 0x0000000000057919 */ /* 0x000e220000002700 */
[----:B------:R-:W-:Y:S02]  /*0150*/  ULDC.U8 UR6, c[0x0][0x328] ;  /* 0x0000ca0000067ab9 */ /* 0x000fe40000000000 */
[----:B------:R-:W-:Y:S01]  /*0160*/  ISETP.NE.AND P0, PT, RZ, UR6, PT ;  /* 0x00000006ff007c0c */ /* 0x000fe2000bf05270 */
[----:B------:R-:W1:Y:S08]  /*0170*/  S2R R2, SR_TID.X ;  /* 0x0000000000027919 */ /* 0x000e700000002100 */
[----:B------:R-:W-:Y:S01]  /*0180*/  @P1 IMAD.WIDE.U32 R10, R9, c[0x0][0x370], RZ ;  /* 0x0000dc00090a1a25 */ /* 0x000fe200078e00ff */
[----:B------:R-:W-:-:S02]  /*0190*/  @!P1 SHF.R.S32.HI R4, RZ, 0x1f, R0 ;  /* 0x0000001fff049819 */ /* 0x000fc40000011400 */
[----:B------:R-:W-:Y:S01]  /*01a0*/  @!P1 SHF.R.S32.HI R13, RZ, 0x1f, R0 ;  /* 0x0000001fff0d9819 */ /* 0x000fe20000011400 */
[----:B------:R-:W-:-:S04]  /*01b0*/  @P1 IMAD.WIDE.U32 R14, R9, c[0x0][0x1e8], RZ ;  /* 0x00007a00090e1a25 */ /* 0x000fc800078e00ff */
[----:B------:R-:W-:Y:S02]  /*01c0*/  @P1 IMAD R6, R9, c[0x0][0x374], R11 ;  /* 0x0000dd0009061a24 */ /* 0x000fe400078e020b */
[----:B------:R-:W-:Y:S02]  /*01d0*/  @!P1 IMAD R11, R4, c[0x0][0x368], RZ ;  /* 0x0000da00040b9a24 */ /* 0x000fe400078e02ff */
[----:B------:R-:W-:Y:S02]  /*01e0*/  @!P1 IMAD R13, R13, c[0x0][0x1e0], RZ ;  /* 0x000078000d0d9a24 */ /* 0x000fe400078e02ff */
[----:B------:R-:W-:Y:S02]  /*01f0*/  @P1 IMAD R7, R9, c[0x0][0x1ec], R15 ;  /* 0x00007b0009071a24 */ /* 0x000fe400078e020f */
[----:B------:R-:W-:Y:S02]  /*0200*/  @P1 IMAD.MOV.U32 R8, RZ, RZ, R14 ;  /* 0x000000ffff081224 */ /* 0x000fe400078e000e */
[----:B------:R-:W-:-:S04]  /*0210*/  @!P1 IMAD.WIDE.U32 R14, R0, c[0x0][0x368], RZ ;  /* 0x0000da00000e9a25 */ /* 0x000fc800078e00ff */
[----:B------:R-:W-:Y:S01]  /*0220*/  @!P1 IMAD.WIDE.U32 R16, R0, c[0x0][0x1e0], RZ ;  /* 0x0000780000109a25 */ /* 0x000fe200078e00ff */
[----:B------:R-:W-:-:S03]  /*0230*/  @!P1 MOV R10, R14 ;  /* 0x0000000e000a9202 */ /* 0x000fc60000000f00 */
[----:B------:R-:W-:Y:S01]  /*0240*/  @!P1 IMAD R11, R0, c[0x0][0x36c], R11 ;  /* 0x0000db00000b9a24 */ /* 0x000fe200078e020b */
[----:B------:R-:W-:Y:S01]  /*0250*/  @!P1 MOV R8, R16 ;  /* 0x0000001000089202 */ /* 0x000fe20000000f00 */
[----:B------:R-:W-:Y:S02]  /*0260*/  @!P1 IMAD R13, R0, c[0x0][0x1e4], R13 ;  /* 0x00007900000d9a24 */ /* 0x000fe400078e020d */
[----:B------:R-:W-:Y:S02]  /*0270*/  @!P1 IMAD.IADD R6, R15, 0x1, R11 ;  /* 0x000000010f069824 */ /* 0x000fe400078e020b */
[----:B------:R-:W-:Y:S01]  /*0280*/  @!P1 IMAD.IADD R7, R17, 0x1, R13 ;  /* 0x0000000111079824 */ /* 0x000fe200078e020d */
[----:B------:R-:W-:Y:S05]  /*0290*/  @!P0 BRA `(.L_x_1590) ;  /* 0x0000007000008947 */ /* 0x000fea0003800000 */
[----:B01----:R-:W-:Y:S01]  /*02a0*/  HFMA2.MMA R4, -RZ, RZ, 0, 7.62939453125e-06 ;  /* 0x00000080ff047435 */ /* 0x003fe200000001ff */
[----:B------:R-:W-:Y:S02]  /*02b0*/  @!P1 IMAD R9, R0, c[0x0][0x224], RZ ;  /* 0x0000890000099a24 */ /* 0x000fe400078e02ff */
[----:B------:R-:W-:-:S03]  /*02c0*/  IMAD.MOV.U32 R11, RZ, RZ, c[0x0][0x210] ;  /* 0x00008400ff0b7624 */ /* 0x000fc600078e00ff */
[----:B------:R-:W-:-:S04]  /*02d0*/  LEA R9, R0, R9, 0x7 ;  /* 0x0000000900097211 */ /* 0x000fc800078e38ff */
[----:B------:R-:W-:-:S04]  /*02e0*/  IMAD R0, R4, R11, c[0x0][0x234] ;  /* 0x00008d0004007624 */ /* 0x000fc800078e020b */
[----:B------:R-:W-:Y:S01]  /*02f0*/  IMAD R0, R0, R5, R9 ;  /* 0x0000000500007224 */ /* 0x000fe200078e0209 */
[----:B------:R-:W-:Y:S05]  /*0300*/  BRA `(.L_x_1591) ;  /* 0x0000002000007947 */ /* 0x000fea0003800000 */
.L_x_1590:
[----:B01----:R-:W-:-:S04]  /*0310*/  IMAD R0, R0, c[0x0][0x1c0], R5 ;  /* 0x0000700000007a24 */ /* 0x003fc800078e0205 */
[----:B------:R-:W-:Y:S02]  /*0320*/  IMAD R0, R0, c[0x0][0x224], RZ ;  /* 0x0000890000007a24 */ /* 0x000fe400078e02ff */
.L_x_1591:
[----:B------:R-:W-:Y:S01]  /*0330*/  SHF.R.S32.HI R9, RZ, 0x1f, R2 ;  /* 0x0000001fff097819 */ /* 0x000fe20000011402 */
[----:B------:R-:W-:-:S03]  /*0340*/  IMAD.IADD R12, R12, 0x1, -R3 ;  /* 0x000000010c0c7824 */ /* 0x000fc600078e0a03 */
[----:B------:R-:W-:-:S04]  /*0350*/  LEA.HI R9, R9, R2, RZ, 0x3 ;  /* 0x0000000209097211 */ /* 0x000fc800078f18ff */
[----:B------:R-:W-:Y:S02]  /*0360*/  LOP3.LUT R11, R9, 0x1ffffff8, RZ, 0xc0, !PT ;  /* 0x1ffffff8090b7812 */ /* 0x000fe400078ec0ff */
[----:B------:R-:W-:-:S03]  /*0370*/  SHF.R.S32.HI R4, RZ, 0x3, R9 ;  /* 0x00000003ff047819 */ /* 0x000fc60000011409 */
[----:B------:R-:W-:Y:S01]  /*0380*/  IMAD.IADD R11, R2, 0x1, -R11 ;  /* 0x00000001020b7824 */ /* 0x000fe200078e0a0b */
[----:B------:R-:W-:-:S04]  /*0390*/  IADD3 R9, R4, 0x20, RZ ;  /* 0x0000002004097810 */ /* 0x000fc80007ffe0ff */
[----:B------:R-:W-:Y:S02]  /*03a0*/  SHF.L.U32 R14, R11, 0x3, RZ ;  /* 0x000000030b0e7819 */ /* 0x000fe400000006ff */
[----:B------:R-:W-:Y:S02]  /*03b0*/  SHF.R.S32.HI R11, RZ, 0x1f, R3 ;  /* 0x0000001fff0b7819 */ /* 0x000fe40000011403 */
[----:B------:R-:W-:Y:S02]  /*03c0*/  ISETP.GE.AND P0, PT, R14, c[0x0][0x220], PT ;  /* 0x000088000e007a0c */ /* 0x000fe40003f06270 */
[--C-:B------:R-:W-:Y:S01]  /*03d0*/  SHF.R.S32.HI R15, RZ, 0x1f, R14.reuse ;  /* 0x0000001fff0f7819 */ /* 0x100fe2000001140e */
[----:B------:R-:W-:Y:S01]  /*03e0*/  IMAD R18, R11, c[0x0][0x1e8], RZ ;  /* 0x00007a000b127a24 */ /* 0x000fe200078e02ff */
[-C--:B------:R-:W-:Y:S01]  /*03f0*/  ISETP.LT.AND P1, PT, R9, R12.reuse, !P0 ;  /* 0x0000000c0900720c */ /* 0x080fe20004721270 */
[----:B------:R-:W-:Y:S01]  /*0400*/  IMAD R16, R11, c[0x0][0x370], RZ ;  /* 0x0000dc000b107a24 */ /* 0x000fe200078e02ff */
[----:B------:R-:W-:Y:S01]  /*0410*/  ISETP.LT.AND P0, PT, R4, R12, !P0 ;  /* 0x0000000c0400720c */ /* 0x000fe20004701270 */
[----:B------:R-:W-:Y:S01]  /*0420*/  IMAD.WIDE.U32 R12, R3, c[0x0][0x370], R14 ;  /* 0x0000dc00030c7a25 */ /* 0x000fe200078e000e */
[----:B------:R-:W-:-:S03]  /*0430*/  SHF.R.S32.HI R9, RZ, 0x1f, R5 ;  /* 0x0000001fff097819 */ /* 0x000fc60000011405 */
[----:B------:R-:W-:-:S04]  /*0440*/  IMAD.WIDE.U32 R14, R3, c[0x0][0x1e8], R14 ;  /* 0x00007a00030e7a25 */ /* 0x000fc800078e000e */
[C---:B------:R-:W-:Y:S01]  /*0450*/  IMAD R18, R3.reuse, c[0x0][0x1ec], R18 ;  /* 0x00007b0003127a24 */ /* 0x040fe200078e0212 */
[----:B------:R-:W-:Y:S01]  /*0460*/  IADD3 R8, P3, R8, R14, RZ ;  /* 0x0000000e08087210 */ /* 0x000fe20007f7e0ff */
[----:B------:R-:W-:Y:S01]  /*0470*/  IMAD R11, R3, c[0x0][0x374], R16 ;  /* 0x0000dd00030b7a24 */ /* 0x000fe200078e0210 */
[----:B------:R-:W-:Y:S01]  /*0480*/  IADD3 R16, P2, R10, R12, RZ ;  /* 0x0000000c0a107210 */ /* 0x000fe20007f5e0ff */
[C---:B------:R-:W-:Y:S02]  /*0490*/  IMAD R10, R9.reuse, c[0x0][0x378], RZ ;  /* 0x0000de00090a7a24 */ /* 0x040fe400078e02ff */
[----:B------:R-:W-:Y:S01]  /*04a0*/  IMAD R12, R9, c[0x0][0x1f0], RZ ;  /* 0x00007c00090c7a24 */ /* 0x000fe200078e02ff */
[----:B------:R-:W-:Y:S01]  /*04b0*/  IADD3.X R9, R7, R15, R18, P3, !PT ;  /* 0x0000000f07097210 */ /* 0x000fe20001ffe412 */
[C---:B------:R-:W-:Y:S01]  /*04c0*/  IMAD R7, R5.reuse, c[0x0][0x37c], R10 ;  /* 0x0000df0005077a24 */ /* 0x040fe200078e020a */
[----:B------:R-:W-:Y:S01]  /*04d0*/  IADD3.X R17, R6, R13, R11, P2, !PT ;  /* 0x0000000d06117210 */ /* 0x000fe200017fe40b */
[C---:B------:R-:W-:Y:S01]  /*04e0*/  IMAD R11, R5.reuse, c[0x0][0x1f4], R12 ;  /* 0x00007d00050b7a24 */ /* 0x040fe200078e020c */
[----:B------:R-:W-:Y:S01]  /*04f0*/  SHF.R.S32.HI R10, RZ, 0x1f, R4 ;  /* 0x0000001fff0a7819 */ /* 0x000fe20000011404 */
[----:B------:R-:W-:Y:S01]  /*0500*/  IMAD.WIDE.U32 R14, R5, c[0x0][0x1f0], R8 ;  /* 0x00007c00050e7a25 */ /* 0x000fe200078e0008 */
[----:B------:R-:W-:-:S03]  /*0510*/  @P1 IADD3 R12, P2, R4, 0x20, RZ ;  /* 0x00000020040c1810 */ /* 0x000fc60007f5e0ff */
[----:B------:R-:W-:Y:S01]  /*0520*/  IMAD.WIDE.U32 R16, R5, c[0x0][0x378], R16 ;  /* 0x0000de0005107a25 */ /* 0x000fe200078e0010 */
[----:B------:R-:W-:Y:S02]  /*0530*/  @P1 IADD3.X R5, RZ, R10, RZ, P2, !PT ;  /* 0x0000000aff051210 */ /* 0x000fe400017fe4ff */
[----:B------:R-:W-:Y:S01]  /*0540*/  IADD3 R15, R15, R11, RZ ;  /* 0x0000000b0f0f7210 */ /* 0x000fe20007ffe0ff */
[C---:B------:R-:W-:Y:S01]  /*0550*/  @P0 IMAD R9, R10.reuse, c[0x0][0x370], RZ ;  /* 0x0000dc000a090a24 */ /* 0x040fe200078e02ff */
[----:B------:R-:W-:Y:S01]  /*0560*/  @P1 MOV R22, R16 ;  /* 0x0000001000161202 */ /* 0x000fe20000000f00 */
[----:B------:R-:W-:Y:S02]  /*0570*/  @P0 IMAD R13, R10, c[0x0][0x1e8], RZ ;  /* 0x00007a000a0d0a24 */ /* 0x000fe400078e02ff */
[----:B------:R-:W-:Y:S02]  /*0580*/  IMAD.IADD R17, R17, 0x1, R7 ;  /* 0x0000000111117824 */ /* 0x000fe400078e0207 */
[----:B------:R-:W-:-:S02]  /*0590*/  @P0 IMAD R11, R4, c[0x0][0x374], R9 ;  /* 0x0000dd00040b0a24 */ /* 0x000fc400078e0209 */
[C---:B------:R-:W-:Y:S02]  /*05a0*/  @P0 IMAD R13, R4.reuse, c[0x0][0x1ec], R13 ;  /* 0x00007b00040d0a24 */ /* 0x040fe400078e020d */
[----:B------:R-:W-:Y:S02]  /*05b0*/  @P1 IMAD R5, R5, c[0x0][0x370], RZ ;  /* 0x0000dc0005051a24 */ /* 0x000fe400078e02ff */
[----:B------:R-:W-:-:S04]  /*05c0*/  @P0 IMAD.WIDE.U32 R8, R4, c[0x0][0x1e8], R14 ;  /* 0x00007a0004080a25 */ /* 0x000fc800078e000e */
[--C-:B------:R-:W-:Y:S01]  /*05d0*/  @P1 IMAD.MOV.U32 R23, RZ, RZ, R17.reuse ;  /* 0x000000ffff171224 */ /* 0x100fe200078e0011 */
[----:B------:R-:W-:Y:S01]  /*05e0*/  @P0 LEA R18, P3, R8, c[0x0][0x1d0], 0x1 ;  /* 0x0000740008120a11 */ /* 0x000fe200078608ff */
[----:B------:R-:W-:-:S04]  /*05f0*/  @P0 IMAD.WIDE.U32 R6, R4, c[0x0][0x370], R16 ;  /* 0x0000dc0004060a25 */ /* 0x000fc800078e0010 */
[C---:B------:R-:W-:Y:S01]  /*0600*/  @P1 IMAD R21, R12.reuse, c[0x0][0x374], R5 ;  /* 0x0000dd000c151a24 */ /* 0x040fe200078e0205 */
[----:B------:R-:W-:Y:S01]  /*0610*/  @P0 IADD3 R5, R9, R13, RZ ;  /* 0x0000000d09050210 */ /* 0x000fe20007ffe0ff */
[----:B------:R-:W-:Y:S01]  /*0620*/  @P1 IMAD.WIDE.U32 R12, R12, c[0x0][0x370], R22 ;  /* 0x0000dc000c0c1a25 */ /* 0x000fe200078e0016 */
[----:B------:R-:W-:Y:S02]  /*0630*/  @P1 IADD3 R23, P4, R4, 0x20, RZ ;  /* 0x0000002004171810 */ /* 0x000fe40007f9e0ff */
[----:B------:R-:W-:Y:S02]  /*0640*/  @P0 IADD3 R7, R7, R11, RZ ;  /* 0x0000000b07070210 */ /* 0x000fe40007ffe0ff */
[----:B------:R-:W-:Y:S01]  /*0650*/  @P0 LEA R16, P2, R6, c[0x0][0x330], 0x1 ;  /* 0x0000cc0006100a11 */ /* 0x000fe200078408ff */
[----:B------:R-:W-:Y:S01]  /*0660*/  @P1 IMAD.X R20, RZ, RZ, R10, P4 ;  /* 0x000000ffff141224 */ /* 0x000fe200020e060a */
[----:B------:R-:W-:Y:S01]  /*0670*/  @P0 LEA.HI.X R19, R8, c[0x0][0x1d4], R5, 0x1, P3 ;  /* 0x0000750008130a11 */ /* 0x000fe200018f0c05 */
[----:B------:R-:W-:Y:S01]  /*0680*/  CS2R R10, SRZ ;  /* 0x00000000000a7805 */ /* 0x000fe2000001ff00 */
[----:B------:R-:W-:Y:S01]  /*0690*/  @P0 LEA.HI.X R17, R6, c[0x0][0x334], R7, 0x1, P2 ;  /* 0x0000cd0006110a11 */ /* 0x000fe200010f0c07 */
[----:B------:R-:W-:Y:S01]  /*06a0*/  CS2R R4, SRZ ;  /* 0x0000000000047805 */ /* 0x000fe2000001ff00 */
[----:B------:R-:W-:Y:S01]  /*06b0*/  CS2R R6, SRZ ;  /* 0x0000000000067805 */ /* 0x000fe2000001ff00 */
[----:B------:R-:W-:Y:S01]  /*06c0*/  CS2R R8, SRZ ;  /* 0x0000000000087805 */ /* 0x000fe2000001ff00 */
[----:B------:R-:W-:-:S02]  /*06d0*/  @P1 IMAD R20, R20, c[0x0][0x1e8], RZ ;  /* 0x00007a0014141a24 */ /* 0x000fc400078e02ff */
[C---:B------:R-:W-:Y:S02]  /*06e0*/  @P1 IMAD.WIDE.U32 R14, R23.reuse, c[0x0][0x1e8], R14 ;  /* 0x00007a00170e1a25 */ /* 0x040fe400078e000e */
[----:B------:R0:W2:Y:S02]  /*06f0*/  @P0 LDG.E.128 R4, [R16.64] ;  /* 0x0000000410040981 */ /* 0x0000a4000c1e1d00 */
[----:B------:R-:W-:Y:S02]  /*0700*/  @P1 IMAD R25, R23, c[0x0][0x1ec], R20 ;  /* 0x00007b0017191a24 */ /* 0x000fe400078e0214 */
[----:B------:R1:W3:Y:S01]  /*0710*/  @P0 LDG.E.128 R8, [R18.64] ;  /* 0x0000000412080981 */ /* 0x0002e2000c1e1d00 */
[----:B------:R-:W-:Y:S02]  /*0720*/  @P1 IADD3 R21, R13, R21, RZ ;  /* 0x000000150d151210 */ /* 0x000fe40007ffe0ff */
[----:B------:R-:W-:Y:S02]  /*0730*/  @P1 IADD3 R13, R15, R25, RZ ;  /* 0x000000190f0d1210 */ /* 0x000fe40007ffe0ff */
[----:B------:R-:W-:-:S02]  /*0740*/  @P1 LEA R20, P0, R12, c[0x0][0x330], 0x1 ;  /* 0x0000cc000c141a11 */ /* 0x000fc400078008ff */
[----:B------:R-:W-:Y:S01]  /*0750*/  @P1 LEA R22, P2, R14, c[0x0][0x1d0], 0x1 ;  /* 0x000074000e161a11 */ /* 0x000fe200078408ff */
[----:B0-----:R-:W-:Y:S01]  /*0760*/  CS2R R16, SRZ ;  /* 0x0000000000107805 */ /* 0x001fe2000001ff00 */
[----:B------:R-:W-:Y:S01]  /*0770*/  @P1 LEA.HI.X R21, R12, c[0x0][0x334], R21, 0x1, P0 ;  /* 0x0000cd000c151a11 */ /* 0x000fe200000f0c15 */
[----:B-1----:R-:W-:Y:S01]  /*0780*/  CS2R R18, SRZ ;  /* 0x0000000000127805 */ /* 0x002fe2000001ff00 */
[----:B------:R-:W-:Y:S02]  /*0790*/  @P1 LEA.HI.X R23, R14, c[0x0][0x1d4], R13, 0x1, P2 ;  /* 0x000075000e171a11 */ /* 0x000fe400010f0c0d */
[----:B------:R-:W-:Y:S01]  /*07a0*/  CS2R R14, SRZ ;  /* 0x00000000000e7805 */ /* 0x000fe2000001ff00 */
[----:B------:R-:W-:Y:S02]  /*07b0*/  CS2R R12, SRZ ;  /* 0x00000000000c7805 */ /* 0x000fe4000001ff00 */
[----:B------:R-:W4:Y:S04]  /*07c0*/  @P1 LDG.E.128 R16, [R22.64] ;  /* 0x0000000416101981 */ /* 0x000f28000c1e1d00 */
[----:B------:R0:W5:Y:S01]  /*07d0*/  @P1 LDG.E.128 R12, [R20.64] ;  /* 0x00000004140c1981 */ /* 0x000162000c1e1d00 */
[----:B------:R-:W-:-:S02]  /*07e0*/  LOP3.LUT P0, RZ, R2, 0x7, RZ, 0xc0, !PT ;  /* 0x0000000702ff7812 */ /* 0x000fc4000780c0ff */
[----:B--2---:R-:W-:Y:S02]  /*07f0*/  LOP3.LUT R24, R4, 0xffff0000, RZ, 0xc0, !PT ;  /* 0xffff000004187812 */ /* 0x004fe400078ec0ff */
[----:B---3--:R-:W-:Y:S01]  /*0800*/  LOP3.LUT R27, R8, 0xffff0000, RZ, 0xc0, !PT ;  /* 0xffff0000081b7812 */ /* 0x008fe200078ec0ff */
[----:B------:R-:W-:Y:S01]  /*0810*/  IMAD.U32 R4, R4, 0x10000, RZ ;  /* 0x0001000004047824 */ /* 0x000fe200078e00ff */
[----:B------:R-:W-:-:S03]  /*0820*/  SHF.L.U32 R25, R8, 0x10, RZ ;  /* 0x0000001008197819 */ /* 0x000fc600000006ff */
[----:B------:R-:W-:-:S04]  /*0830*/  FMUL.FTZ R24, R24, R27 ;  /* 0x0000001b18187220 */ /* 0x000fc80000410000 */
[----:B------:R-:W-:Y:S01]  /*0840*/  FFMA.FTZ R26, R4, R25, R24 ;  /* 0x00000019041a7223 */ /* 0x000fe20000010018 */
[----:B------:R-:W-:Y:S01]  /*0850*/  SHF.L.U32 R24, R5, 0x10, RZ ;  /* 0x0000001005187819 */ /* 0x000fe200000006ff */
[----:B------:R-:W-:Y:S01]  /*0860*/  IMAD.U32 R25, R9, 0x10000, RZ ;  /* 0x0001000009197824 */ /* 0x000fe200078e00ff */
[----:B------:R-:W-:-:S03]  /*0870*/  LOP3.LUT R5, R5, 0xffff0000, RZ, 0xc0, !PT ;  /* 0xffff000005057812 */ /* 0x000fc600078ec0ff */
[----:B0-----:R-:W-:Y:S01]  /*0880*/  FFMA.FTZ R20, R24, R25, R26 ;  /* 0x0000001918147223 */ /* 0x001fe2000001001a */
[----:B----4-:R-:W-:Y:S01]  /*0890*/  LOP3.LUT R24, R16, 0xffff0000, RZ, 0xc0, !PT ;  /* 0xffff000010187812 */ /* 0x010fe200078ec0ff */
[----:B------:R-:W-:Y:S01]  /*08a0*/  IMAD.U32 R23, R10, 0x10000, RZ ;  /* 0x000100000a177824 */ /* 0x000fe200078e00ff */
[----:B------:R-:W-:Y:S02]  /*08b0*/  LOP3.LUT R22, R9, 0xffff0000, RZ, 0xc0, !PT ;  /* 0xffff000009167812 */ /* 0x000fe400078ec0ff */
[----:B-----5:R-:W-:Y:S02]  /*08c0*/  LOP3.LUT R25, R12, 0xffff0000, RZ, 0xc0, !PT ;  /* 0xffff00000c197812 */ /* 0x020fe400078ec0ff */
[----:B------:R-:W-:Y:S02]  /*08d0*/  LOP3.LUT R21, R10, 0xffff0000, RZ, 0xc0, !PT ;  /* 0xffff00000a157812 */ /* 0x000fe400078ec0ff */
[C---:B------:R-:W-:Y:S01]  /*08e0*/  SHF.L.U32 R9, R11.reuse, 0x10, RZ ;  /* 0x000000100b097819 */ /* 0x040fe200000006ff */
[----:B------:R-:W-:Y:S01]  /*08f0*/  FMUL.FTZ R24, R24, R25 ;  /* 0x0000001918187220 */ /* 0x000fe20000410000 */
[----:B------:R-:W-:Y:S01]  /*0900*/  LOP3.LUT R10, R11, 0xffff0000, RZ, 0xc0, !PT ;  /* 0xffff00000b0a7812 */ /* 0x000fe200078ec0ff */
[----:B------:R-:W-:Y:S01]  /*0910*/  IMAD.U32 R11, R16, 0x10000, RZ ;  /* 0x00010000100b7824 */ /* 0x000fe200078e00ff */
[----:B------:R-:W-:Y:S01]  /*0920*/  SHF.L.U32 R12, R12, 0x10, RZ ;  /* 0x000000100c0c7819 */ /* 0x000fe200000006ff */
[----:B------:R-:W-:Y:S01]  /*0930*/  FFMA.FTZ R5, R5, R22, R20 ;  /* 0x0000001605057223 */ /* 0x000fe20000010014 */
[----:B------:R-:W-:-:S02]  /*0940*/  SHF.L.U32 R4, R6, 0x10, RZ ;  /* 0x0000001006047819 */ /* 0x000fc400000006ff */
[----:B------:R-:W-:Y:S01]  /*0950*/  SHF.L.U32 R20, R13, 0x10, RZ ;  /* 0x000000100d147819 */ /* 0x000fe200000006ff */
[----:B------:R-:W-:Y:S01]  /*0960*/  FFMA.FTZ R11, R11, R12, R24 ;  /* 0x0000000c0b0b7223 */ /* 0x000fe20000010018 */
[----:B------:R-:W-:Y:S01]  /*0970*/  SHF.L.U32 R16, R17, 0x10, RZ ;  /* 0x0000001011107819 */ /* 0x000fe200000006ff */
[----:B------:R-:W-:Y:S01]  /*0980*/  FFMA.FTZ R4, R4, R23, R5 ;  /* 0x0000001704047223 */ /* 0x000fe20000010005 */
[----:B------:R-:W-:Y:S02]  /*0990*/  LOP3.LUT R8, R6, 0xffff0000, RZ, 0xc0, !PT ;  /* 0xffff000006087812 */ /* 0x000fe400078ec0ff */
[----:B------:R-:W-:Y:S01]  /*09a0*/  LOP3.LUT R13, R13, 0xffff0000, RZ, 0xc0, !PT ;  /* 0xffff00000d0d7812 */ /* 0x000fe200078ec0ff */
[----:B------:R-:W-:Y:S01]  /*09b0*/  FFMA.FTZ R11, R16, R20, R11 ;  /* 0x00000014100b7223 */ /* 0x000fe2000001000b */
[----:B------:R-:W-:Y:S01]  /*09c0*/  LOP3.LUT R12, R17, 0xffff0000, RZ, 0xc0, !PT ;  /* 0xffff0000110c7812 */ /* 0x000fe200078ec0ff */
[----:B------:R-:W-:Y:S01]  /*09d0*/  FFMA.FTZ R4, R8, R21, R4 ;  /* 0x0000001508047223 */ /* 0x000fe20000010004 */
[C---:B------:R-:W-:Y:S01]  /*09e0*/  SHF.L.U32 R6, R7.reuse, 0x10, RZ ;  /* 0x0000001007067819 */ /* 0x040fe200000006ff */
[----:B------:R-:W-:Y:S01]  /*09f0*/  IMAD.U32 R5, R14, 0x10000, RZ ;  /* 0x000100000e057824 */ /* 0x000fe200078e00ff */
[----:B------:R-:W-:Y:S01]  /*0a00*/  SHF.L.U32 R8, R18, 0x10, RZ ;  /* 0x0000001012087819 */ /* 0x000fe200000006ff */
[----:B------:R-:W-:Y:S01]  /*0a10*/  FFMA.FTZ R11, R12, R13, R11 ;  /* 0x0000000d0c0b7223 */ /* 0x000fe2000001000b */
[----:B------:R-:W-:Y:S01]  /*0a20*/  LOP3.LUT R7, R7, 0xffff0000, RZ, 0xc0, !PT ;  /* 0xffff000007077812 */ /* 0x000fe200078ec0ff */
[----:B------:R-:W-:Y:S01]  /*0a30*/  FFMA.FTZ R4, R6, R9, R4 ;  /* 0x0000000906047223 */ /* 0x000fe20000010004 */
[----:B------:R-:W-:Y:S01]  /*0a40*/  LOP3.LUT R14, R14, 0xffff0000, RZ, 0xc0, !PT ;  /* 0xffff00000e0e7812 */ /* 0x000fe200078ec0ff */
[----:B------:R-:W-:Y:S01]  /*0a50*/  FFMA.FTZ R5, R8, R5, R11 ;  /* 0x0000000508057223 */ /* 0x000fe2000001000b */
[----:B------:R-:W-:Y:S01]  /*0a60*/  LOP3.LUT R18, R18, 0xffff0000, RZ, 0xc0, !PT ;  /* 0xffff000012127812 */ /* 0x000fe200078ec0ff */
[----:B------:R-:W-:Y:S01]  /*0a70*/  FFMA.FTZ R4, R7, R10, R4 ;  /* 0x0000000a07047223 */ /* 0x000fe20000010004 */
[----:B------:R-:W-:Y:S01]  /*0a80*/  SHF.L.U32 R7, R15, 0x10, RZ ;  /* 0x000000100f077819 */ /* 0x000fe200000006ff */
[----:B------:R-:W-:-:S02]  /*0a90*/  IMAD.U32 R6, R19, 0x10000, RZ ;  /* 0x0001000013067824 */ /* 0x000fc400078e00ff */
[----:B------:R-:W-:Y:S01]  /*0aa0*/  FFMA.FTZ R5, R18, R14, R5 ;  /* 0x0000000e12057223 */ /* 0x000fe20000010005 */
[----:B------:R-:W-:-:S03]  /*0ab0*/  LOP3.LUT R15, R15, 0xffff0000, RZ, 0xc0, !PT ;  /* 0xffff00000f0f7812 */ /* 0x000fc600078ec0ff */
[----:B------:R-:W-:Y:S02]  /*0ac0*/  FFMA.FTZ R6, R6, R7, R5 ;  /* 0x0000000706067223 */ /* 0x000fe40000010005 */
[----:B------:R-:W0:Y:S01]  /*0ad0*/  SHFL.BFLY PT, R5, R4, 0x4, 0x1f ;  /* 0x0c801f0004057f89 */ /* 0x000e2200000e0000 */
[----:B------:R-:W-:-:S05]  /*0ae0*/  LOP3.LUT R19, R19, 0xffff0000, RZ, 0xc0, !PT ;  /* 0xffff000013137812 */ /* 0x000fca00078ec0ff */
[----:B------:R-:W-:-:S05]  /*0af0*/  FFMA.FTZ R15, R19, R15, R6 ;  /* 0x0000000f130f7223 */ /* 0x000fca0000010006 */
[----:B------:R-:W1:Y:S01]  /*0b00*/  SHFL.BFLY PT, R8, R15, 0x4, 0x1f ;  /* 0x0c801f000f087f89 */ /* 0x000e6200000e0000 */
[----:B0-----:R-:W-:-:S05]  /*0b10*/  FADD.FTZ R5, R4, R5 ;  /* 0x0000000504057221 */ /* 0x001fca0000010000 */
[----:B------:R-:W0:Y:S01]  /*0b20*/  SHFL.BFLY PT, R6, R5, 0x2, 0x1f ;  /* 0x0c401f0005067f89 */ /* 0x000e2200000e0000 */
[----:B-1----:R-:W-:-:S05]  /*0b30*/  FADD.FTZ R8, R15, R8 ;  /* 0x000000080f087221 */ /* 0x002fca0000010000 */
[----:B------:R-:W1:Y:S01]  /*0b40*/  SHFL.BFLY PT, R7, R8, 0x2, 0x1f ;  /* 0x0c401f0008077f89 */ /* 0x000e6200000e0000 */
[----:B0-----:R-:W-:-:S05]  /*0b50*/  FADD.FTZ R10, R5, R6 ;  /* 0x00000006050a7221 */ /* 0x001fca0000010000 */
[----:B------:R-:W0:Y:S01]  /*0b60*/  SHFL.BFLY PT, R11, R10, 0x1, 0x1f ;  /* 0x0c201f000a0b7f89 */ /* 0x000e2200000e0000 */
[----:B-1----:R-:W-:Y:S01]  /*0b70*/  FADD.FTZ R7, R8, R7 ;  /* 0x0000000708077221 */ /* 0x002fe20000010000 */
[----:B------:R-:W-:-:S04]  /*0b80*/  IADD3 R9, R3, R0, RZ ;  /* 0x0000000003097210 */ /* 0x000fc80007ffe0ff */
[----:B------:R-:W1:Y:S01]  /*0b90*/  SHFL.BFLY PT, R6, R7, 0x1, 0x1f ;  /* 0x0c201f0007067f89 */ /* 0x000e6200000e0000 */
[----:B------:R-:W-:Y:S02]  /*0ba0*/  LEA.HI R3, P1, R2, R9, RZ, 0x1d ;  /* 0x0000000902037211 */ /* 0x000fe4000783e8ff */
[----:B------:R-:W-:-:S04]  /*0bb0*/  SHF.R.S32.HI R4, RZ, 0x1f, R9 ;  /* 0x0000001fff047819 */ /* 0x000fc80000011409 */
[----:B------:R-:W-:Y:S02]  /*0bc0*/  IADD3.X R4, RZ, R4, RZ, P1, !PT ;  /* 0x00000004ff047210 */ /* 0x000fe40000ffe4ff */
[----:B------:R-:W-:Y:S01]  /*0bd0*/  LEA R2, P1, R3, c[0x0][0x3c8], 0x2 ;  /* 0x0000f20003027a11 */ /* 0x000fe200078210ff */
[----:B0-----:R-:W-:-:S03]  /*0be0*/  @!P0 FADD.FTZ R0, R10, R11 ;  /* 0x0000000b0a008221 */ /* 0x001fc60000010000 */
[----:B------:R-:W-:Y:S01]  /*0bf0*/  LEA.HI.X R3, R3, c[0x0][0x3cc], R4, 0x2, P1 ;  /* 0x0000f30003037a11 */ /* 0x000fe200008f1404 */
[----:B------:R-:W-:-:S05]  /*0c00*/  @!P0 FMUL.FTZ R5, R0, c[0x0][0x2d4] ;  /* 0x0000b50000058a20 */ /* 0x000fca0000410000 */
[----:B------:R0:W-:Y:S01]  /*0c10*/  @!P0 STG.E [R2.64], R5 ;  /* 0x0000000502008986 */ /* 0x0001e2000c101904 */
[----:B-1----:R-:W-:Y:S01]  /*0c20*/  FADD.FTZ R6, R7, R6 ;  /* 0x0000000607067221 */ /* 0x002fe20000010000 */
[----:B------:R-:W-:Y:S06]  /*0c30*/  @P0 EXIT ;  /* 0x000000000000094d */ /* 0x000fec0003800000 */
[----:B0-----:R-:W-:-:S05]  /*0c40*/  FMUL.FTZ R5, R6, c[0x0][0x2d4] ;  /* 0x0000b50006057a20 */ /* 0x001fca0000410000 */
[----:B------:R-:W-:Y:S01]  /*0c50*/  STG.E [R2.64+0x80], R5 ;  /* 0x0000800502007986 */ /* 0x000fe2000c101904 */
[----:B------:R-:W-:Y:S05]  /*0c60*/  EXIT ;  /* 0x000000000000794d */ /* 0x000fea0003800000 */
.L_x_1592:
        /* <DEDUP_REMOVED lines=9> */
.L_x_2480:


//--------------------- .text._ZN5flash25flash_bwd_dot_do_o_kernelILb1E23Flash_bwd_kernel_traitsILi64ELi64ELi128ELi8ELi2ELi4ELi4ELb1ELb0EN7cutlass10bfloat16_tE19Flash_kernel_traitsILi64ELi64ELi128ELi8ES3_EEEEvNS_16Flash_bwd_paramsE --------------------------
	.section	.text._ZN5flash25flash_bwd_dot_do_o_kernelILb1E23Flash_bwd_kernel_traitsILi64ELi64ELi128ELi8ELi2ELi4ELi4ELb1ELb0EN7cutlass10bfloat16_tE19Flash_kernel_traitsILi64ELi64ELi128ELi8ES3_EEEEvNS_16Flash_bwd_paramsE,"ax",@progbits
	.sectioninfo	@"SHI_REGISTERS=34"
	.align	128
        .global         _ZN5flash25flash_bwd_dot_do_o_kernelILb1E23Flash_bwd_kernel_traitsILi64ELi64ELi128ELi8ELi2ELi4ELi4ELb1ELb0EN7cutlass10bfloat16_tE19Flash_kernel_traitsILi64ELi64ELi128ELi8ES3_EEEEvNS_16Flash_bwd_paramsE
        .type           _ZN5flash25flash_bwd_dot_do_o_kernelILb1E23Flash_bwd_kernel_traitsILi64ELi64ELi128ELi8ELi2ELi4ELi4ELb1ELb0EN7cutlass10bfloat16_tE19Flash_kernel_traitsILi64ELi64ELi128ELi8ES3_EEEEvNS_16Flash_bwd_paramsE,@function
        .size           _ZN5flash25flash_bwd_dot_do_o_kernelILb1E23Flash_bwd_kernel_traitsILi64ELi64ELi128ELi8ELi2ELi4ELi4ELb1ELb0EN7cutlass10bfloat16_tE19Flash_kernel_traitsILi64ELi64ELi128ELi8ES3_EEEEvNS_16Flash_bwd_paramsE,(.L_x_2481 - _ZN5flash25flash_bwd_dot_do_o_kernelILb1E23Flash_bwd_kernel_traitsILi64ELi64ELi128ELi8ELi2ELi4ELi4ELb1ELb0EN7cutlass10bfloat16_tE19Flash_kernel_traitsILi64ELi64ELi128ELi8ES3_EEEEvNS_16Flash_bwd_paramsE)
        .other          _ZN5flash25flash_bwd_dot_do_o_kernelILb1E23Flash_bwd_kernel_traitsILi64ELi64ELi128ELi8ELi2ELi4ELi4ELb1ELb0EN7cutlass10bfloat16_tE19Flash_kernel_traitsILi64ELi64ELi128ELi8ES3_EEEEvNS_16Flash_bwd_paramsE,@"STO_CUDA_ENTRY STV_DEFAULT"
_ZN5flash25flash_bwd_dot_do_o_kernelILb1E23Flash_bwd_kernel_traitsILi64ELi64ELi128ELi8ELi2ELi4ELi4ELb1ELb0EN7cutlass10bfloat16_tE19Flash_kernel_traitsILi64ELi64ELi128ELi8ES3_EEEEvNS_16Flash_bwd_paramsE:
.text._ZN5flash25flash_bwd_dot_do_o_kernelILb1E23Flash_bwd_kernel_traitsILi64ELi64ELi128ELi8ELi2ELi4ELi4ELb1ELb0EN7cutlass10bfloat16_tE19Flash_kernel_traitsILi64ELi64ELi128ELi8ES3_EEEEvNS_16Flash_bwd_paramsE:
        /* <DEDUP_REMOVED lines=19> */
[----:B------:R-:W-:Y:S01]  /*0130*/  ISETP.NE.AND P1, PT, R11, -0x1, PT ;  /* 0xffffffff0b00780c */ /* 0x000fe20003f25270 */
[C---:B------:R-:W-:Y:S01]  /*0140*/  IMAD.WIDE R2, R10.reuse, 0x80, RZ ;  /* 0x000000800a027825 */ /* 0x040fe200078e02ff */
[----:B------:R-:W-:Y:S01]  /*0150*/  MOV R20, c[0x0][0x1c0] ;  /* 0x0000700000147a02 */ /* 0x000fe20000000f00 */
[----:B------:R-:W-:Y:S01]  /*0160*/  ULDC.U8 UR6, c[0x0][0x328] ;  /* 0x0000ca0000067ab9 */ /* 0x000fe20000000000 */
[----:B------:R-:W-:Y:S01]  /*0170*/  SHF.R.S32.HI R14, RZ, 0x1f, R21 ;  /* 0x0000001fff0e7819 */ /* 0x000fe20000011415 */
[----:B------:R-:W-:Y:S01]  /*0180*/  IMAD.WIDE R24, R10, c[0x0][0x224], RZ ;  /* 0x000089000a187a25 */ /* 0x000fe200078e02ff */
[----:B------:R-:W-:Y:S02]  /*0190*/  SEL R0, R2, RZ, P0 ;  /* 0x000000ff02007207 */ /* 0x000fe40000000000 */
[----:B------:R-:W-:Y:S01]  /*01a0*/  SEL R5, R3, RZ, P0 ;  /* 0x000000ff03057207 */ /* 0x000fe20000000000 */
[----:B------:R-:W-:-:S04]  /*01b0*/  IMAD.WIDE R30, R20, c[0x0][0x22c], RZ ;  /* 0x00008b00141e7a25 */ /* 0x000fc800078e02ff */
[--C-:B------:R-:W-:Y:S01]  /*01c0*/  @!P1 SHF.R.S32.HI R4, RZ, 0x1f, R10.reuse ;  /* 0x0000001fff049819 */ /* 0x100fe2000001140a */
[C---:B------:R-:W-:Y:S01]  /*01d0*/  @P1 IMAD.WIDE.U32 R2, R11.reuse, c[0x0][0x1e8], RZ ;  /* 0x00007a000b021a25 */ /* 0x040fe200078e00ff */
[----:B------:R-:W-:Y:S02]  /*01e0*/  @!P1 SHF.R.S32.HI R19, RZ, 0x1f, R10 ;  /* 0x0000001fff139819 */ /* 0x000fe4000001140a */
[----:B------:R-:W-:Y:S01]  /*01f0*/  @P1 MOV R23, R11 ;  /* 0x0000000b00171202 */ /* 0x000fe20000000f00 */
[----:B------:R-:W-:Y:S01]  /*0200*/  @!P1 IMAD R9, R4, c[0x0][0x368], RZ ;  /* 0x0000da0004099a24 */ /* 0x000fe200078e02ff */
[----:B------:R-:W-:Y:S01]  /*0210*/  @!P1 MOV R23, 0xffffffff ;  /* 0xffffffff00179802 */ /* 0x000fe20000000f00 */
[----:B------:R-:W-:Y:S01]  /*0220*/  @P1 IMAD R8, R11, c[0x0][0x1ec], R3 ;  /* 0x00007b000b081a24 */ /* 0x000fe200078e0203 */
[----:B------:R-:W-:Y:S01]  /*0230*/  SHF.R.S32.HI R3, RZ, 0x1f, R20 ;  /* 0x0000001fff037819 */ /* 0x000fe20000011414 */
[----:B------:R-:W-:Y:S02]  /*0240*/  @P1 IMAD.MOV.U32 R12, RZ, RZ, R2 ;  /* 0x000000ffff0c1224 */ /* 0x000fe400078e0002 */
[----:B------:R-:W-:-:S02]  /*0250*/  IMAD R2, R25, c[0x0][0x1c0], RZ ;  /* 0x0000700019027a24 */ /* 0x000fc400078e02ff */
[----:B------:R-:W-:-:S04]  /*0260*/  @P1 IMAD.WIDE.U32 R6, R11, c[0x0][0x370], RZ ;  /* 0x0000dc000b061a25 */ /* 0x000fc800078e00ff */
[----:B------:R-:W-:Y:S02]  /*0270*/  @!P1 IMAD R19, R19, c[0x0][0x1e0], RZ ;  /* 0x0000780013139a24 */ /* 0x000fe400078e02ff */
[C---:B------:R-:W-:Y:S02]  /*0280*/  @!P1 IMAD R9, R10.reuse, c[0x0][0x36c], R9 ;  /* 0x0000db000a099a24 */ /* 0x040fe400078e0209 */
[----:B------:R-:W-:-:S04]  /*0290*/  @!P1 IMAD.WIDE.U32 R16, R10, c[0x0][0x368], RZ ;  /* 0x0000da000a109a25 */ /* 0x000fc800078e00ff */
[----:B------:R-:W-:Y:S02]  /*02a0*/  IMAD R27, R24, R3, R2 ;  /* 0x00000003181b7224 */ /* 0x000fe400078e0202 */
[----:B------:R-:W-:Y:S02]  /*02b0*/  @P1 IMAD R7, R11, c[0x0][0x374], R7 ;  /* 0x0000dd000b071a24 */ /* 0x000fe400078e0207 */
[----:B------:R-:W-:-:S04]  /*02c0*/  @!P1 IMAD.WIDE.U32 R2, R10, c[0x0][0x1e0], RZ ;  /* 0x000078000a029a25 */ /* 0x000fc800078e00ff */
[----:B------:R-:W-:Y:S01]  /*02d0*/  @!P1 IMAD R19, R10, c[0x0][0x1e4], R19 ;  /* 0x000079000a139a24 */ /* 0x000fe200078e0213 */
[----:B------:R-:W-:Y:S01]  /*02e0*/  @!P1 MOV R12, R2 ;  /* 0x00000002000c9202 */ /* 0x000fe20000000f00 */
[----:B------:R-:W-:Y:S01]  /*02f0*/  @!P1 IMAD.IADD R7, R17, 0x1, R9 ;  /* 0x0000000111079824 */ /* 0x000fe200078e0209 */
[----:B------:R-:W-:Y:S01]  /*0300*/  HFMA2.MMA R17, -RZ, RZ, 0, 0 ;  /* 0x00000000ff117435 */ /* 0x000fe200000001ff */
[----:B------:R-:W0:Y:S01]  /*0310*/  S2R R9, SR_CTAID.Z ;  /* 0x0000000000097919 */ /* 0x000e220000002700 */
[----:B------:R-:W-:Y:S01]  /*0320*/  @!P1 IMAD.IADD R8, R3, 0x1, R19 ;  /* 0x0000000103089824 */ /* 0x000fe200078e0213 */
[----:B------:R-:W-:Y:S01]  /*0330*/  IADD3 R19, P0, R21, R0, RZ ;  /* 0x0000000015137210 */ /* 0x000fe20007f1e0ff */
[----:B------:R-:W-:-:S03]  /*0340*/  IMAD.WIDE.U32 R24, R24, c[0x0][0x1c0], RZ ;  /* 0x0000700018187a25 */ /* 0x000fc600078e00ff */
[----:B------:R-:W-:Y:S01]  /*0350*/  IADD3.X R5, R14, R5, RZ, P0, !PT ;  /* 0x000000050e057210 */ /* 0x000fe200007fe4ff */
[----:B------:R-:W-:Y:S01]  /*0360*/  IMAD.MOV.U32 R3, RZ, RZ, c[0x0][0x22c] ;  /* 0x00008b00ff037624 */ /* 0x000fe200078e00ff */
[----:B------:R-:W-:Y:S01]  /*0370*/  ISETP.NE.AND P0, PT, RZ, UR6, PT ;  /* 0x00000006ff007c0c */ /* 0x000fe2000bf05270 */
[----:B------:R-:W-:Y:S02]  /*0380*/  IMAD.IADD R2, R25, 0x1, R27 ;  /* 0x0000000119027824 */ /* 0x000fe400078e021b */
[----:B------:R-:W-:Y:S01]  /*0390*/  IMAD R4, R31, R23, RZ ;  /* 0x000000171f047224 */ /* 0x000fe200078e02ff */
[----:B------:R-:W-:Y:S01]  /*03a0*/  SHF.R.S32.HI R25, RZ, 0x1f, R3 ;  /* 0x0000001fff197819 */ /* 0x000fe20000011403 */
[----:B------:R-:W-:Y:S01]  /*03b0*/  @P1 IMAD.MOV.U32 R15, RZ, RZ, R6 ;  /* 0x000000ffff0f1224 */ /* 0x000fe200078e0006 */
[----:B------:R-:W1:Y:S01]  /*03c0*/  S2R R3, SR_TID.X ;  /* 0x0000000000037919 */ /* 0x000e620000002100 */
[----:B------:R-:W-:Y:S01]  /*03d0*/  IMAD R2, R2, c[0x0][0x22c], RZ ;  /* 0x00008b0002027a24 */ /* 0x000fe200078e02ff */
[----:B------:R-:W-:Y:S01]  /*03e0*/  @!P1 MOV R15, R16 ;  /* 0x00000010000f9202 */ /* 0x000fe20000000f00 */
[----:B------:R-:W-:-:S02]  /*03f0*/  IMAD R6, R5, R30, RZ ;  /* 0x0000001e05067224 */ /* 0x000fc400078e02ff */
[C---:B------:R-:W-:Y:S02]  /*0400*/  IMAD R17, R30.reuse, R17, R4 ;  /* 0x000000111e117224 */ /* 0x040fe400078e0204 */
[----:B------:R-:W-:Y:S02]  /*0410*/  IMAD R27, R25, R24, R2 ;  /* 0x00000018191b7224 */ /* 0x000fe400078e0202 */
[----:B------:R-:W-:-:S04]  /*0420*/  IMAD.WIDE.U32 R4, R30, R23, RZ ;  /* 0x000000171e047225 */ /* 0x000fc800078e00ff */
[----:B------:R-:W-:-:S04]  /*0430*/  IMAD.WIDE.U32 R24, R24, c[0x0][0x22c], RZ ;  /* 0x00008b0018187a25 */ /* 0x000fc800078e00ff */
[----:B------:R-:W-:Y:S01]  /*0440*/  IMAD R23, R31, R19, R6 ;  /* 0x000000131f177224 */ /* 0x000fe200078e0206 */
[----:B------:R-:W-:Y:S01]  /*0450*/  IADD3 R0, R25, R27, RZ ;  /* 0x0000001b19007210 */ /* 0x000fe20007ffe0ff */
[----:B0-----:R-:W-:Y:S01]  /*0460*/  IMAD R2, R9, c[0x0][0x22c], RZ ;  /* 0x00008b0009027a24 */ /* 0x001fe200078e02ff */
[----:B------:R-:W-:Y:S01]  /*0470*/  SEL R24, R24, R4, !P1 ;  /* 0x0000000418187207 */ /* 0x000fe20004800000 */
[----:B------:R-:W-:Y:S01]  /*0480*/  IMAD.WIDE.U32 R30, R19, R30, RZ ;  /* 0x0000001e131e7225 */ /* 0x000fe200078e00ff */
[----:B------:R-:W-:Y:S02]  /*0490*/  SHF.R.S32.HI R6, RZ, 0x1f, R9 ;  /* 0x0000001fff067819 */ /* 0x000fe40000011409 */
[----:B------:R-:W-:Y:S01]  /*04a0*/  SHF.R.S32.HI R25, RZ, 0x1f, R2 ;  /* 0x0000001fff197819 */ /* 0x000fe20000011402 */
[----:B------:R-:W-:Y:S01]  /*04b0*/  @P1 IMAD.IADD R0, R5, 0x1, R17 ;  /* 0x0000000105001824 */ /* 0x000fe200078e0211 */
[----:B------:R-:W-:Y:S01]  /*04c0*/  IADD3 R26, R31, R23, RZ ;  /* 0x000000171f1a7210 */ /* 0x000fe20007ffe0ff */
[----:B------:R-:W-:Y:S05]  /*04d0*/  @!P0 BRA `(.L_x_1593) ;  /* 0x0000007000008947 */ /* 0x000fea0003800000 */
[----:B-1----:R-:W-:Y:S01]  /*04e0*/  @!P1 IMAD R11, R10, c[0x0][0x224], RZ ;  /* 0x000089000a0b9a24 */ /* 0x002fe200078e02ff */
[----:B------:R-:W-:Y:S01]  /*04f0*/  MOV R4, 0x80 ;  /* 0x0000008000047802 */ /* 0x000fe20000000f00 */
[----:B------:R-:W-:-:S03]  /*0500*/  IMAD.MOV.U32 R5, RZ, RZ, c[0x0][0x210] ;  /* 0x00008400ff057624 */ /* 0x000fc600078e00ff */
[----:B------:R-:W-:Y:S01]  /*0510*/  LEA R10, R10, R11, 0x7 ;  /* 0x0000000b0a0a7211 */ /* 0x000fe200078e38ff */
[----:B------:R-:W-:-:S04]  /*0520*/  IMAD R4, R4, R5, c[0x0][0x234] ;  /* 0x00008d0004047624 */ /* 0x000fc800078e0205 */
[----:B------:R-:W-:Y:S01]  /*0530*/  IMAD R27, R4, R9, R10 ;  /* 0x00000009041b7224 */ /* 0x000fe200078e020a */
[----:B------:R-:W-:Y:S05]  /*0540*/  BRA `(.L_x_1594) ;  /* 0x0000002000007947 */ /* 0x000fea0003800000 */
.L_x_1593:
[----:B-1----:R-:W-:-:S04]  /*0550*/  IMAD R10, R10, c[0x0][0x1c0], R9 ;  /* 0x000070000a0a7a24 */ /* 0x002fc800078e0209 */
[----:B------:R-:W-:Y:S02]  /*0560*/  IMAD R27, R10, c[0x0][0x224], RZ ;  /* 0x000089000a1b7a24 */ /* 0x000fe400078e02ff */
.L_x_1594:
[----:B------:R-:W-:Y:S01]  /*0570*/  SHF.R.S32.HI R28, RZ, 0x1f, R3 ;  /* 0x0000001fff1c7819 */ /* 0x000fe20000011403 */
[----:B------:R-:W-:-:S03]  /*0580*/  IMAD R18, R14, c[0x0][0x370], RZ ;  /* 0x0000dc000e127a24 */ /* 0x000fc600078e02ff */
[----:B------:R-:W-:Y:S01]  /*0590*/  LEA.HI R16, R28, R3, RZ, 0x3 ;  /* 0x000000031c107211 */ /* 0x000fe200078f18ff */
[----:B------:R-:W-:-:S03]  /*05a0*/  IMAD R18, R21, c[0x0][0x374], R18 ;  /* 0x0000dd0015127a24 */ /* 0x000fc600078e0212 */
[----:B------:R-:W-:-:S04]  /*05b0*/  LOP3.LUT R4, R16, 0x1ffffff8, RZ, 0xc0, !PT ;  /* 0x1ffffff810047812 */ /* 0x000fc800078ec0ff */
[----:B------:R-:W-:-:S05]  /*05c0*/  IADD3 R4, -R4, R3, RZ ;  /* 0x0000000304047210 */ /* 0x000fca0007ffe1ff */
[----:B------:R-:W-:-:S05]  /*05d0*/  IMAD.SHL.U32 R4, R4, 0x8, RZ ;  /* 0x0000000804047824 */ /* 0x000fca00078e00ff */
[----:B------:R-:W-:Y:S02]  /*05e0*/  SHF.R.S32.HI R5, RZ, 0x1f, R4 ;  /* 0x0000001fff057819 */ /* 0x000fe40000011404 */
[----:B------:R-:W-:-:S03]  /*05f0*/  ISETP.GE.AND P0, PT, R4, c[0x0][0x220], PT ;  /* 0x0000880004007a0c */ /* 0x000fc60003f06270 */
[----:B------:R-:W-:-:S04]  /*0600*/  IMAD.WIDE.U32 R10, R21, c[0x0][0x370], R4 ;  /* 0x0000dc00150a7a25 */ /* 0x000fc800078e0004 */
[----:B------:R-:W-:Y:S01]  /*0610*/  IMAD.WIDE.U32 R4, R21, c[0x0][0x1e8], R4 ;  /* 0x00007a0015047a25 */ /* 0x000fe200078e0004 */
[----:B------:R-:W-:-:S04]  /*0620*/  IADD3 R10, P1, R15, R10, RZ ;  /* 0x0000000a0f0a7210 */ /* 0x000fc80007f3e0ff */
[----:B------:R-:W-:Y:S02]  /*0630*/  IADD3.X R11, R7, R11, R18, P1, !PT ;  /* 0x0000000b070b7210 */ /* 0x000fe40000ffe412 */
[----:B------:R-:W-:Y:S02]  /*0640*/  IADD3 R7, -R21, R13, RZ ;  /* 0x0000000d15077210 */ /* 0x000fe40007ffe1ff */
[----:B------:R-:W-:Y:S01]  /*0650*/  SHF.R.S32.HI R13, RZ, 0x3, R16 ;  /* 0x00000003ff0d7819 */ /* 0x000fe20000011410 */
[----:B------:R-:W-:Y:S01]  /*0660*/  IMAD R16, R14, c[0x0][0x1e8], RZ ;  /* 0x00007a000e107a24 */ /* 0x000fe200078e02ff */
[----:B------:R-:W-:Y:S01]  /*0670*/  IADD3 R4, P2, R12, R4, RZ ;  /* 0x000000040c047210 */ /* 0x000fe20007f5e0ff */
[----:B------:R-:W-:Y:S01]  /*0680*/  IMAD R14, R6, c[0x0][0x378], RZ ;  /* 0x0000de00060e7a24 */ /* 0x000fe200078e02ff */
[----:B------:R-:W-:Y:S01]  /*0690*/  ISETP.LT.AND P1, PT, R13, R7, !P0 ;  /* 0x000000070d00720c */ /* 0x000fe20004721270 */
[----:B------:R-:W-:Y:S02]  /*06a0*/  IMAD R17, R21, c[0x0][0x1ec], R16 ;  /* 0x00007b0015117a24 */ /* 0x000fe400078e0210 */
[C---:B------:R-:W-:Y:S01]  /*06b0*/  IMAD R15, R9.reuse, c[0x0][0x37c], R14 ;  /* 0x0000df00090f7a24 */ /* 0x040fe200078e020e */
[----:B------:R-:W-:Y:S01]  /*06c0*/  SHF.R.S32.HI R14, RZ, 0x1f, R13 ;  /* 0x0000001fff0e7819 */ /* 0x000fe2000001140d */
[----:B------:R-:W-:Y:S01]  /*06d0*/  IMAD.WIDE.U32 R10, R9, c[0x0][0x378], R10 ;  /* 0x0000de00090a7a25 */ /* 0x000fe200078e000a */
[----:B------:R-:W-:-:S02]  /*06e0*/  IADD3.X R5, R8, R5, R17, P2, !PT ;  /* 0x0000000508057210 */ /* 0x000fc400017fe411 */
[----:B------:R-:W-:Y:S02]  /*06f0*/  IADD3 R8, R13, 0x20, RZ ;  /* 0x000000200d087810 */ /* 0x000fe40007ffe0ff */
[----:B------:R-:W-:Y:S01]  /*0700*/  IADD3 R11, R11, R15, RZ ;  /* 0x0000000f0b0b7210 */ /* 0x000fe20007ffe0ff */
[----:B------:R-:W-:Y:S01]  /*0710*/  IMAD.WIDE.U32 R4, R9, c[0x0][0x1f0], R4 ;  /* 0x00007c0009047a25 */ /* 0x000fe200078e0004 */
[----:B------:R-:W-:-:S03]  /*0720*/  ISETP.LT.AND P0, PT, R8, R7, !P0 ;  /* 0x000000070800720c */ /* 0x000fc60004701270 */
[----:B------:R-:W-:Y:S02]  /*0730*/  @P1 IMAD R12, R14, c[0x0][0x370], RZ ;  /* 0x0000dc000e0c1a24 */ /* 0x000fe400078e02ff */
[----:B------:R-:W-:Y:S02]  /*0740*/  IMAD R8, R6, c[0x0][0x1f0], RZ ;  /* 0x00007c0006087a24 */ /* 0x000fe400078e02ff */
[C---:B------:R-:W-:Y:S02]  /*0750*/  @P1 IMAD R17, R13.reuse, c[0x0][0x374], R12 ;  /* 0x0000dd000d111a24 */ /* 0x040fe400078e020c */
[----:B------:R-:W-:-:S04]  /*0760*/  @P1 IMAD.WIDE.U32 R6, R13, c[0x0][0x370], R10 ;  /* 0x0000dc000d061a25 */ /* 0x000fc800078e000a */
[----:B------:R-:W-:Y:S01]  /*0770*/  IMAD R15, R9, c[0x0][0x1f4], R8 ;  /* 0x00007d00090f7a24 */ /* 0x000fe200078e0208 */
[----:B------:R-:W-:Y:S01]  /*0780*/  @P1 LEA R8, P2, R6, c[0x0][0x330], 0x1 ;  /* 0x0000cc0006081a11 */ /* 0x000fe200078408ff */
[----:B------:R-:W-:-:S05]  /*0790*/  @P1 IMAD.IADD R7, R7, 0x1, R17 ;  /* 0x0000000107071824 */ /* 0x000fca00078e0211 */
[----:B------:R-:W-:Y:S01]  /*07a0*/  @P1 LEA.HI.X R9, R6, c[0x0][0x334], R7, 0x1, P2 ;  /* 0x0000cd0006091a11 */ /* 0x000fe200010f0c07 */
[----:B------:R-:W-:Y:S01]  /*07b0*/  @P1 IMAD.MOV.U32 R6, RZ, RZ, R4 ;  /* 0x000000ffff061224 */ /* 0x000fe200078e0004 */
[----:B------:R-:W-:Y:S02]  /*07c0*/  @P0 IADD3 R16, P2, R13, 0x20, RZ ;  /* 0x000000200d100810 */ /* 0x000fe40007f5e0ff */
[----:B------:R-:W-:Y:S02]  /*07d0*/  IADD3 R7, R5, R15, RZ ;  /* 0x0000000f05077210 */ /* 0x000fe40007ffe0ff */
[----:B------:R-:W-:Y:S01]  /*07e0*/  @P0 IADD3.X R12, RZ, R14, RZ, P2, !PT ;  /* 0x0000000eff0c0210 */ /* 0x000fe200017fe4ff */
[----:B------:R-:W-:Y:S01]  /*07f0*/  @P0 IMAD.WIDE.U32 R10, R16, c[0x0][0x370], R10 ;  /* 0x0000dc00100a0a25 */ /* 0x000fe200078e000a */
[----:B------:R-:W-:Y:S02]  /*0800*/  @P0 IADD3 R15, P2, R13, 0x20, RZ ;  /* 0x000000200d0f0810 */ /* 0x000fe40007f5e0ff */
[----:B------:R-:W-:Y:S01]  /*0810*/  @P0 MOV R5, R7 ;  /* 0x0000000700050202 */ /* 0x000fe20000000f00 */
[----:B------:R-:W-:-:S02]  /*0820*/  @P0 IMAD R17, R12, c[0x0][0x370], RZ ;  /* 0x0000dc000c110a24 */ /* 0x000fc400078e02ff */
[----:B------:R-:W-:-:S04]  /*0830*/  @P1 IMAD.WIDE.U32 R6, R13, c[0x0][0x1e8], R6 ;  /* 0x00007a000d061a25 */ /* 0x000fc800078e0006 */
[----:B------:R-:W-:Y:S01]  /*0840*/  @P0 IMAD R12, R16, c[0x0][0x374], R17 ;  /* 0x0000dd00100c0a24 */ /* 0x000fe200078e0211 */
[----:B------:R-:W-:Y:S01]  /*0850*/  @P0 IADD3.X R16, RZ, R14, RZ, P2, !PT ;  /* 0x0000000eff100210 */ /* 0x000fe200017fe4ff */
[----:B------:R-:W-:Y:S02]  /*0860*/  @P1 IMAD R14, R14, c[0x0][0x1e8], RZ ;  /* 0x00007a000e0e1a24 */ /* 0x000fe400078e02ff */
[----:B------:R-:W-:Y:S02]  /*0870*/  @P0 IMAD.IADD R11, R11, 0x1, R12 ;  /* 0x000000010b0b0824 */ /* 0x000fe400078e020c */
[----:B------:R-:W-:Y:S02]  /*0880*/  @P0 IMAD R16, R16, c[0x0][0x1e8], RZ ;  /* 0x00007a0010100a24 */ /* 0x000fe400078e02ff */
[----:B------:R-:W-:Y:S02]  /*0890*/  @P1 IMAD R14, R13, c[0x0][0x1ec], R14 ;  /* 0x00007b000d0e1a24 */ /* 0x000fe400078e020e */
[C---:B------:R-:W-:Y:S01]  /*08a0*/  @P0 IMAD R13, R15.reuse, c[0x0][0x1ec], R16 ;  /* 0x00007b000f0d0a24 */ /* 0x040fe200078e0210 */
[----:B------:R-:W-:Y:S01]  /*08b0*/  @P0 LEA R16, P2, R10, c[0x0][0x330], 0x1 ;  /* 0x0000cc000a100a11 */ /* 0x000fe200078408ff */
[----:B------:R-:W-:Y:S01]  /*08c0*/  @P0 IMAD.WIDE.U32 R4, R15, c[0x0][0x1e8], R4 ;  /* 0x00007a000f040a25 */ /* 0x000fe200078e0004 */
[----:B------:R-:W-:-:S02]  /*08d0*/  @P1 IADD3 R7, R7, R14, RZ ;  /* 0x0000000e07071210 */ /* 0x000fc40007ffe0ff */
[----:B------:R-:W-:Y:S02]  /*08e0*/  @P0 LEA.HI.X R17, R10, c[0x0][0x334], R11, 0x1, P2 ;  /* 0x0000cd000a110a11 */ /* 0x000fe400010f0c0b */
[----:B------:R-:W-:Y:S02]  /*08f0*/  @P0 IADD3 R5, R5, R13, RZ ;  /* 0x0000000d05050210 */ /* 0x000fe40007ffe0ff */
[----:B------:R-:W-:Y:S02]  /*0900*/  @P1 LEA R12, P2, R6, c[0x0][0x1d0], 0x1 ;  /* 0x00007400060c1a11 */ /* 0x000fe400078408ff */
[----:B------:R-:W-:Y:S02]  /*0910*/  @P0 LEA R22, P3, R4, c[0x0][0x1d0], 0x1 ;  /* 0x0000740004160a11 */ /* 0x000fe400078608ff */
[----:B------:R-:W-:Y:S02]  /*0920*/  @P1 LEA.HI.X R13, R6, c[0x0][0x1d4], R7, 0x1, P2 ;  /* 0x00007500060d1a11 */ /* 0x000fe400010f0c07 */
[----:B------:R-:W-:Y:S01]  /*0930*/  @P0 LEA.HI.X R23, R4, c[0x0][0x1d4], R5, 0x1, P3 ;  /* 0x0000750004170a11 */ /* 0x000fe200018f0c05 */
[----:B------:R-:W-:Y:S01]  /*0940*/  CS2R R6, SRZ ;  /* 0x0000000000067805 */ /* 0x000fe2000001ff00 */
[----:B------:R-:W-:Y:S01]  /*0950*/  CS2R R4, SRZ ;  /* 0x0000000000047805 */ /* 0x000fe2000001ff00 */
[----:B------:R-:W-:-:S05]  /*0960*/  CS2R R10, SRZ ;  /* 0x00000000000a7805 */ /* 0x000fca000001ff00 */
[----:B------:R0:W2:Y:S02]  /*0970*/  @P1 LDG.E.128 R4, [R8.64] ;  /* 0x0000000408041981 */ /* 0x0000a4000c1e1d00 */
[----:B0-----:R-:W-:-:S06]  /*0980*/  CS2R R8, SRZ ;  /* 0x0000000000087805 */ /* 0x001fcc000001ff00 */
[----:B------:R0:W3:Y:S01]  /*0990*/  @P1 LDG.E.128 R8, [R12.64] ;  /* 0x000000040c081981 */ /* 0x0000e2000c1e1d00 */
[----:B------:R-:W-:Y:S01]  /*09a0*/  CS2R R18, SRZ ;  /* 0x0000000000127805 */ /* 0x000fe2000001ff00 */
[----:B0-----:R-:W-:Y:S01]  /*09b0*/  CS2R R12, SRZ ;  /* 0x00000000000c7805 */ /* 0x001fe2000001ff00 */
[C---:B--2---:R-:W-:Y:S01]  /*09c0*/  LOP3.LUT R14, R4.reuse, 0xffff0000, RZ, 0xc0, !PT ;  /* 0xffff0000040e7812 */ /* 0x044fe200078ec0ff */
[----:B------:R-:W-:Y:S01]  /*09d0*/  IMAD.U32 R4, R4, 0x10000, RZ ;  /* 0x0001000004047824 */ /* 0x000fe200078e00ff */
[----:B---3--:R-:W-:-:S05]  /*09e0*/  LOP3.LUT R15, R8, 0xffff0000, RZ, 0xc0, !PT ;  /* 0xffff0000080f7812 */ /* 0x008fca00078ec0ff */
[----:B------:R-:W-:Y:S01]  /*09f0*/  FMUL.FTZ R14, R14, R15 ;  /* 0x0000000f0e0e7220 */ /* 0x000fe20000410000 */
[----:B------:R-:W-:-:S05]  /*0a00*/  SHF.L.U32 R15, R8, 0x10, RZ ;  /* 0x00000010080f7819 */ /* 0x000fca00000006ff */
[----:B------:R-:W-:Y:S01]  /*0a10*/  FFMA.FTZ R14, R4, R15, R14 ;  /* 0x0000000f040e7223 */ /* 0x000fe2000001000e */
[----:B------:R-:W-:Y:S01]  /*0a20*/  SHF.L.U32 R4, R5, 0x10, RZ ;  /* 0x0000001005047819 */ /* 0x000fe200000006ff */
[----:B------:R-:W-:Y:S01]  /*0a30*/  IMAD.U32 R15, R9, 0x10000, RZ ;  /* 0x00010000090f7824 */ /* 0x000fe200078e00ff */
[----:B------:R-:W-:-:S03]  /*0a40*/  LOP3.LUT R5, R5, 0xffff0000, RZ, 0xc0, !PT ;  /* 0xffff000005057812 */ /* 0x000fc600078ec0ff */
[----:B------:R-:W-:Y:S01]  /*0a50*/  FFMA.FTZ R14, R4, R15, R14 ;  /* 0x0000000f040e7223 */ /* 0x000fe2000001000e */
[----:B------:R-:W-:Y:S02]  /*0a60*/  LOP3.LUT R4, R9, 0xffff0000, RZ, 0xc0, !PT ;  /* 0xffff000009047812 */ /* 0x000fe400078ec0ff */
[----:B------:R-:W-:-:S03]  /*0a70*/  LOP3.LUT R9, R10, 0xffff0000, RZ, 0xc0, !PT ;  /* 0xffff00000a097812 */ /* 0x000fc600078ec0ff */
[----:B------:R-:W-:Y:S01]  /*0a80*/  FFMA.FTZ R14, R5, R4, R14 ;  /* 0x00000004050e7223 */ /* 0x000fe2000001000e */
[----:B------:R-:W-:Y:S02]  /*0a90*/  SHF.L.U32 R4, R6, 0x10, RZ ;  /* 0x0000001006047819 */ /* 0x000fe400000006ff */
[----:B------:R-:W-:Y:S02]  /*0aa0*/  SHF.L.U32 R5, R10, 0x10, RZ ;  /* 0x000000100a057819 */ /* 0x000fe400000006ff */
[----:B------:R-:W-:-:S03]  /*0ab0*/  LOP3.LUT R6, R6, 0xffff0000, RZ, 0xc0, !PT ;  /* 0xffff000006067812 */ /* 0x000fc600078ec0ff */
[----:B------:R-:W-:Y:S01]  /*0ac0*/  FFMA.FTZ R4, R4, R5, R14 ;  /* 0x0000000504047223 */ /* 0x000fe2000001000e */
[----:B------:R-:W-:Y:S01]  /*0ad0*/  SHF.L.U32 R5, R11, 0x10, RZ ;  /* 0x000000100b057819 */ /* 0x000fe200000006ff */
[----:B------:R-:W-:Y:S02]  /*0ae0*/  CS2R R14, SRZ ;  /* 0x00000000000e7805 */ /* 0x000fe4000001ff00 */
[----:B------:R-:W-:Y:S02]  /*0af0*/  FFMA.FTZ R6, R6, R9, R4 ;  /* 0x0000000906067223 */ /* 0x000fe40000010004 */
[----:B------:R-:W-:Y:S02]  /*0b00*/  IMAD.U32 R4, R7, 0x10000, RZ ;  /* 0x0001000007047824 */ /* 0x000fe400078e00ff */
[----:B------:R0:W2:Y:S02]  /*0b10*/  @P0 LDG.E.128 R12, [R16.64] ;  /* 0x00000004100c0981 */ /* 0x0000a4000c1e1d00 */
[----:B------:R-:W-:Y:S01]  /*0b20*/  FFMA.FTZ R4, R4, R5, R6 ;  /* 0x0000000504047223 */ /* 0x000fe20000010006 */
[----:B0-----:R-:W-:-:S06]  /*0b30*/  CS2R R16, SRZ ;  /* 0x0000000000107805 */ /* 0x001fcc000001ff00 */
[----:B------:R-:W3:Y:S01]  /*0b40*/  @P0 LDG.E.128 R16, [R22.64] ;  /* 0x0000000416100981 */ /* 0x000ee2000c1e1d00 */
[----:B------:R-:W-:Y:S01]  /*0b50*/  LOP3.LUT R7, R7, 0xffff0000, RZ, 0xc0, !PT ;  /* 0xffff000007077812 */ /* 0x000fe200078ec0ff */
[----:B------:R-:W-:Y:S01]  /*0b60*/  IMAD R20, R20, c[0x0][0x22c], RZ ;  /* 0x00008b0014147a24 */ /* 0x000fe200078e02ff */
[----:B------:R-:W-:Y:S02]  /*0b70*/  LOP3.LUT R11, R11, 0xffff0000, RZ, 0xc0, !PT ;  /* 0xffff00000b0b7812 */ /* 0x000fe400078ec0ff */
[----:B------:R-:W-:Y:S02]  /*0b80*/  LEA.HI R28, R28, R3, RZ, 0x4 ;  /* 0x000000031c1c7211 */ /* 0x000fe400078f20ff */
[----:B------:R-:W-:Y:S01]  /*0b90*/  IADD3 R24, P0, P1, R30, R24, R2 ;  /* 0x000000181e187210 */ /* 0x000fe2000791e002 */
[----:B------:R-:W-:Y:S01]  /*0ba0*/  FFMA.FTZ R4, R7, R11, R4 ;  /* 0x0000000b07047223 */ /* 0x000fe20000010004 */
[----:B------:R-:W-:Y:S02]  /*0bb0*/  LOP3.LUT R2, R28, 0x3ffffff0, RZ, 0xc0, !PT ;  /* 0x3ffffff01c027812 */ /* 0x000fe400078ec0ff */
[----:B------:R-:W-:-:S02]  /*0bc0*/  SHF.R.S32.HI R28, RZ, 0x4, R28 ;  /* 0x00000004ff1c7819 */ /* 0x000fc4000001141c */
[----:B------:R-:W-:Y:S02]  /*0bd0*/  IADD3 R2, -R2, R3, RZ ;  /* 0x0000000302027210 */ /* 0x000fe40007ffe1ff */
[----:B------:R-:W-:Y:S02]  /*0be0*/  IADD3.X R0, R26, R0, R25, P0, P1 ;  /* 0x000000001a007210 */ /* 0x000fe400007e2419 */
[C---:B--2---:R-:W-:Y:S02]  /*0bf0*/  LOP3.LUT R6, R12.reuse, 0xffff0000, RZ, 0xc0, !PT ;  /* 0xffff00000c067812 */ /* 0x044fe400078ec0ff */
[----:B------:R-:W-:Y:S02]  /*0c00*/  SHF.L.U32 R12, R12, 0x10, RZ ;  /* 0x000000100c0c7819 */ /* 0x000fe400000006ff */
[C---:B------:R-:W-:Y:S02]  /*0c10*/  SHF.L.U32 R8, R13.reuse, 0x10, RZ ;  /* 0x000000100d087819 */ /* 0x040fe400000006ff */
[----:B------:R-:W-:-:S02]  /*0c20*/  LOP3.LUT R13, R13, 0xffff0000, RZ, 0xc0, !PT ;  /* 0xffff00000d0d7812 */ /* 0x000fc400078ec0ff */
[C---:B---3--:R-:W-:Y:S01]  /*0c30*/  LOP3.LUT R5, R16.reuse, 0xffff0000, RZ, 0xc0, !PT ;  /* 0xffff000010057812 */ /* 0x048fe200078ec0ff */
[----:B------:R-:W-:Y:S01]  /*0c40*/  IMAD.U32 R16, R16, 0x10000, RZ ;  /* 0x0001000010107824 */ /* 0x000fe200078e00ff */
[----:B------:R-:W-:-:S03]  /*0c50*/  LOP3.LUT R10, R17, 0xffff0000, RZ, 0xc0, !PT ;  /* 0xffff0000110a7812 */ /* 0x000fc600078ec0ff */
[----:B------:R-:W-:Y:S01]  /*0c60*/  FMUL.FTZ R5, R5, R6 ;  /* 0x0000000605057220 */ /* 0x000fe20000410000 */
[----:B------:R-:W-:-:S03]  /*0c70*/  SHF.L.U32 R6, R17, 0x10, RZ ;  /* 0x0000001011067819 */ /* 0x000fc600000006ff */
[----:B------:R-:W-:-:S04]  /*0c80*/  FFMA.FTZ R5, R16, R12, R5 ;  /* 0x0000000c10057223 */ /* 0x000fc80000010005 */
[----:B------:R-:W-:Y:S01]  /*0c90*/  FFMA.FTZ R5, R6, R8, R5 ;  /* 0x0000000806057223 */ /* 0x000fe20000010005 */
[----:B------:R-:W-:Y:S01]  /*0ca0*/  SHF.L.U32 R6, R18, 0x10, RZ ;  /* 0x0000001012067819 */ /* 0x000fe200000006ff */
[C---:B------:R-:W-:Y:S01]  /*0cb0*/  IMAD.U32 R8, R14.reuse, 0x10000, RZ ;  /* 0x000100000e087824 */ /* 0x040fe200078e00ff */
[----:B------:R-:W-:Y:S01]  /*0cc0*/  LOP3.LUT R14, R14, 0xffff0000, RZ, 0xc0, !PT ;  /* 0xffff00000e0e7812 */ /* 0x000fe200078ec0ff */
[----:B------:R-:W-:Y:S01]  /*0cd0*/  FFMA.FTZ R5, R10, R13, R5 ;  /* 0x0000000d0a057223 */ /* 0x000fe20000010005 */
[----:B------:R-:W-:Y:S02]  /*0ce0*/  LOP3.LUT R18, R18, 0xffff0000, RZ, 0xc0, !PT ;  /* 0xffff000012127812 */ /* 0x000fe400078ec0ff */
[----:B------:R-:W-:Y:S01]  /*0cf0*/  LOP3.LUT R10, R19, 0xffff0000, RZ, 0xc0, !PT ;  /* 0xffff0000130a7812 */ /* 0x000fe200078ec0ff */
[----:B------:R-:W-:Y:S01]  /*0d00*/  FFMA.FTZ R5, R6, R8, R5 ;  /* 0x0000000806057223 */ /* 0x000fe20000010005 */
[----:B------:R-:W-:Y:S01]  /*0d10*/  SHF.L.U32 R8, R15, 0x10, RZ ;  /* 0x000000100f087819 */ /* 0x000fe200000006ff */
[----:B------:R-:W-:Y:S01]  /*0d20*/  IMAD.U32 R6, R19, 0x10000, RZ ;  /* 0x0001000013067824 */ /* 0x000fe200078e00ff */
[----:B------:R-:W-:Y:S01]  /*0d30*/  LOP3.LUT R15, R15, 0xffff0000, RZ, 0xc0, !PT ;  /* 0xffff00000f0f7812 */ /* 0x000fe200078ec0ff */
[----:B------:R-:W-:-:S04]  /*0d40*/  FFMA.FTZ R5, R18, R14, R5 ;  /* 0x0000000e12057223 */ /* 0x000fc80000010005 */
[----:B------:R-:W-:-:S04]  /*0d50*/  FFMA.FTZ R5, R6, R8, R5 ;  /* 0x0000000806057223 */ /* 0x000fc80000010005 */
[----:B------:R-:W-:Y:S02]  /*0d60*/  FFMA.FTZ R10, R10, R15, R5 ;  /* 0x0000000f0a0a7223 */ /* 0x000fe40000010005 */
[----:B------:R-:W0:Y:S04]  /*0d70*/  SHFL.BFLY PT, R5, R4, 0x4, 0x1f ;  /* 0x0c801f0004057f89 */ /* 0x000e2800000e0000 */
[----:B------:R-:W1:Y:S01]  /*0d80*/  SHFL.BFLY PT, R7, R10, 0x4, 0x1f ;  /* 0x0c801f000a077f89 */ /* 0x000e6200000e0000 */
[----:B0-----:R-:W-:Y:S02]  /*0d90*/  FADD.FTZ R8, R4, R5 ;  /* 0x0000000504087221 */ /* 0x001fe40000010000 */
[----:B-1----:R-:W-:-:S03]  /*0da0*/  FADD.FTZ R9, R10, R7 ;  /* 0x000000070a097221 */ /* 0x002fc60000010000 */
[----:B------:R-:W0:Y:S04]  /*0db0*/  SHFL.BFLY PT, R5, R8, 0x2, 0x1f ;  /* 0x0c401f0008057f89 */ /* 0x000e2800000e0000 */
[----:B------:R-:W1:Y:S01]  /*0dc0*/  SHFL.BFLY PT, R12, R9, 0x2, 0x1f ;  /* 0x0c401f00090c7f89 */ /* 0x000e6200000e0000 */
[----:B0-----:R-:W-:Y:S01]  /*0dd0*/  FADD.FTZ R6, R8, R5 ;  /* 0x0000000508067221 */ /* 0x001fe20000010000 */
[----:B------:R-:W-:Y:S01]  /*0de0*/  SHF.L.U32 R5, R2, 0x2, RZ ;  /* 0x0000000202057819 */ /* 0x000fe200000006ff */
[----:B------:R-:W-:Y:S02]  /*0df0*/  IMAD.IADD R8, R21, 0x1, R27 ;  /* 0x0000000115087824 */ /* 0x000fe400078e021b */
[----:B-1----:R-:W-:Y:S01]  /*0e00*/  FADD.FTZ R7, R9, R12 ;  /* 0x0000000c09077221 */ /* 0x002fe20000010000 */
[----:B------:R-:W0:Y:S01]  /*0e10*/  SHFL.BFLY PT, R11, R6, 0x1, 0x1f ;  /* 0x0c201f00060b7f89 */ /* 0x000e2200000e0000 */
[----:B------:R-:W-:Y:S01]  /*0e20*/  IMAD R5, R28, R20, R5 ;  /* 0x000000141c057224 */ /* 0x000fe200078e0205 */
[----:B------:R-:W-:-:S02]  /*0e30*/  SHF.L.U32 R9, R20, 0x2, RZ ;  /* 0x0000000214097819 */ /* 0x000fc400000006ff */
[----:B------:R-:W1:Y:S02]  /*0e40*/  SHFL.BFLY PT, R10, R7, 0x1, 0x1f ;  /* 0x0c201f00070a7f89 */ /* 0x000e6400000e0000 */
[----:B------:R-:W-:-:S04]  /*0e50*/  IADD3 R4, P0, R5, R24, RZ ;  /* 0x0000001805047210 */ /* 0x000fc80007f1e0ff */
[----:B------:R-:W-:Y:S02]  /*0e60*/  LEA.HI.X.SX32 R5, R5, R0, 0x1, P0 ;  /* 0x0000000005057211 */ /* 0x000fe400000f0eff */
[C---:B------:R-:W-:Y:S02]  /*0e70*/  LEA R2, P1, R4.reuse, c[0x0][0x350], 0x2 ;  /* 0x0000d40004027a11 */ /* 0x040fe400078210ff */
[C---:B------:R-:W-:Y:S02]  /*0e80*/  LOP3.LUT P0, RZ, R3.reuse, 0x7, RZ, 0xc0, !PT ;  /* 0x0000000703ff7812 */ /* 0x040fe4000780c0ff */
[----:B------:R-:W-:Y:S02]  /*0e90*/  LEA.HI R0, P2, R3, R8, RZ, 0x1d ;  /* 0x0000000803007211 */ /* 0x000fe4000785e8ff */
[----:B------:R-:W-:Y:S02]  /*0ea0*/  SHF.R.S32.HI R8, RZ, 0x1f, R8 ;  /* 0x0000001fff087819 */ /* 0x000fe40000011408 */
[----:B------:R-:W-:-:S02]  /*0eb0*/  LEA.HI.X R3, R4, c[0x0][0x354], R5, 0x2, P1 ;  /* 0x0000d50004037a11 */ /* 0x000fc400008f1405 */
[----:B------:R-:W-:Y:S02]  /*0ec0*/  IADD3.X R5, RZ, R8, RZ, P2, !PT ;  /* 0x00000008ff057210 */ /* 0x000fe400017fe4ff */
[----:B------:R-:W-:Y:S01]  /*0ed0*/  LEA R4, P1, R0, c[0x0][0x3c8], 0x2 ;  /* 0x0000f20000047a11 */ /* 0x000fe200078210ff */
[----:B------:R-:W-:-:S03]  /*0ee0*/  IMAD.WIDE R8, R9, 0x10, R2 ;  /* 0x0000001009087825 */ /* 0x000fc600078e0202 */
[----:B------:R-:W-:Y:S01]  /*0ef0*/  LEA.HI.X R5, R0, c[0x0][0x3cc], R5, 0x2, P1 ;  /* 0x0000f30000057a11 */ /* 0x000fe200008f1405 */
[----:B0-----:R-:W-:Y:S02]  /*0f00*/  @!P0 FADD.FTZ R0, R6, R11 ;  /* 0x0000000b06008221 */ /* 0x001fe40000010000 */
[----:B-1----:R-:W-:Y:S02]  /*0f10*/  FADD.FTZ R10, R7, R10 ;  /* 0x0000000a070a7221 */ /* 0x002fe40000010000 */
[----:B------:R-:W-:-:S04]  /*0f20*/  IMAD.WIDE R6, R20, 0x40, R8 ;  /* 0x0000004014067825 */ /* 0x000fc800078e0208 */
[----:B------:R-:W-:Y:S02]  /*0f30*/  @!P0 FMUL.FTZ R11, R0, c[0x0][0x2d4] ;  /* 0x0000b500000b8a20 */ /* 0x000fe40000410000 */
[----:B------:R-:W-:Y:S02]  /*0f40*/  FMUL.FTZ R13, R10, c[0x0][0x2d4] ;  /* 0x0000b5000a0d7a20 */ /* 0x000fe40000410000 */
[----:B------:R-:W-:Y:S01]  /*0f50*/  IMAD.WIDE R20, R20, 0x40, R6 ;  /* 0x0000004014147825 */ /* 0x000fe200078e0206 */
[----:B------:R-:W-:Y:S04]  /*0f60*/  @!P0 STG.E [R4.64], R11 ;  /* 0x0000000b04008986 */ /* 0x000fe8000c101904 */
[----:B------:R-:W-:Y:S04]  /*0f70*/  @!P0 STG.E [R4.64+0x80], R13 ;  /* 0x0000800d04008986 */ /* 0x000fe8000c101904 */
[----:B------:R-:W-:Y:S04]  /*0f80*/  STG.E.128 [R2.64], RZ ;  /* 0x000000ff02007986 */ /* 0x000fe8000c101d04 */
[----:B------:R-:W-:Y:S04]  /*0f90*/  STG.E.128 [R8.64], RZ ;  /* 0x000000ff08007986 */ /* 0x000fe8000c101d04 */
[----:B------:R-:W-:Y:S04]  /*0fa0*/  STG.E.128 [R6.64], RZ ;  /* 0x000000ff06007986 */ /* 0x000fe8000c101d04 */
[----:B------:R-:W-:Y:S01]  /*0fb0*/  STG.E.128 [R20.64], RZ ;  /* 0x000000ff14007986 */ /* 0x000fe2000c101d04 */
[----:B------:R-:W-:Y:S05]  /*0fc0*/  EXIT ;  /* 0x000000000000794d */ /* 0x000fea0003800000 */
.L_x_1595:
        /* <DEDUP_REMOVED lines=11> */
.L_x_2481:


//--------------------- .text._ZN5flash27flash_bwd_convert_dq_kernelI23Flash_bwd_kernel_traitsILi64ELi128ELi128ELi8ELi4ELi4ELi4ELb0ELb0EN7cutlass10bfloat16_tE19Flash_kernel_traitsILi64ELi128ELi128ELi8ES3_EEEEvNS_16Flash_bwd_paramsEi --------------------------
	.section	.text._ZN5flash27flash_bwd_convert_dq_kernelI23Flash_bwd_kernel_traitsILi64ELi128ELi128ELi8ELi4ELi4ELi4ELb0ELb0EN7cutlass10bfloat16_tE19Flash_kernel_traitsILi64ELi128ELi128ELi8ES3_EEEEvNS_16Flash_bwd_paramsEi,"ax",@progbits
	.sectioninfo	@"SHI_REGISTERS=64"
	.align	128
        .global         _ZN5flash27flash_bwd_convert_dq_kernelI23Flash_bwd_kernel_traitsILi64ELi128ELi128ELi8ELi4ELi4ELi4ELb0ELb0EN7cutlass10bfloat16_tE19Flash_kernel_traitsILi64ELi128ELi128ELi8ES3_EEEEvNS_16Flash_bwd_paramsEi
        .type           _ZN5flash27flash_bwd_convert_dq_kernelI23Flash_bwd_kernel_traitsILi64ELi128ELi128ELi8ELi4ELi4ELi4ELb0ELb0EN7cutlass10bfloat16_tE19Flash_kernel_traitsILi64ELi128ELi128ELi8ES3_EEEEvNS_16Flash_bwd_paramsEi,@function
        .size           _ZN5flash27flash_bwd_convert_dq_kernelI23Flash_bwd_kernel_traitsILi64ELi128ELi128ELi8ELi4ELi4ELi4ELb0ELb0EN7cutlass10bfloat16_tE19Flash_kernel_traitsILi64ELi128ELi128ELi8ES3_EEEEvNS_16Flash_bwd_paramsEi,(.L_x_2482 - _ZN5flash27flash_bwd_convert_dq_kernelI23Flash_bwd_kernel_traitsILi64ELi128ELi128ELi8ELi4ELi4ELi4ELb0ELb0EN7cutlass10bfloat16_tE19Flash_kernel_traitsILi64ELi128ELi128ELi8ES3_EEEEvNS_16Flash_bwd_paramsEi)
        .other          _ZN5flash27flash_bwd_convert_dq_kernelI23Flash_bwd_kernel_traitsILi64ELi128ELi128ELi8ELi4ELi4ELi4ELb0ELb0EN7cutlass10bfloat16_tE19Flash_kernel_traitsILi64ELi128ELi128ELi8ES3_EEEEvNS_16Flash_bwd_paramsEi,@"STO_CUDA_ENTRY STV_DEFAULT"
_ZN5flash27flash_bwd_convert_dq_kernelI23Flash_bwd_kernel_traitsILi64ELi128ELi128ELi8ELi4ELi4ELi4ELb0ELb0EN7cutlass10bfloat16_tE19Flash_kernel_traitsILi64ELi128ELi128ELi8ES3_EEEEvNS_16Flash_bwd_paramsEi:
.text._ZN5flash27flash_bwd_convert_dq_kernelI23Flash_bwd_kernel_traitsILi64ELi128ELi128ELi8ELi4ELi4ELi4ELb0ELb0EN7cutlass10bfloat16_tE19Flash_kernel_traitsILi64ELi128ELi128ELi8ES3_EEEEvNS_16Flash_bwd_paramsEi:
[----:B------:R-:W-:Y:S02]  /*0000*/  MOV R1, c[0x0][0x28] ;  /* 0x00000a0000017a02 */ /* 0x000fe40000000f00 */
[----:B------:R-:W0:Y:S01]  /*0010*/  S2R R30, SR_CTAID.Y ;  /* 0x00000000001e7919 */ /* 0x000e220000002600 */
[----:B------:R-:W-:Y:S01]  /*0020*/  ISETP.NE.U32.AND P0, PT, RZ, c[0x0][0x240], PT ;  /* 0x00009000ff007a0c */ /* 0x000fe20003f05070 */
[----:B------:R-:W-:Y:S01]  /*0030*/  HFMA2.MMA R3, -RZ, RZ, 0, 2.384185791015625e-07 ;  /* 0x00000004ff037435 */ /* 0x000fe200000001ff */
[----:B------:R-:W-:Y:S01]  /*0040*/  MOV R32, 0xffffffff ;  /* 0xffffffff00207802 */ /* 0x000fe20000000f00 */
[----:B------:R-:W-:Y:S01]  /*0050*/  ULDC.64 UR6, c[0x0][0x118] ;  /* 0x0000460000067ab9 */ /* 0x000fe20000000a00 */
[----:B------:R-:W-:-:S07]  /*0060*/  ISETP.NE.AND.EX P0, PT, RZ, c[0x0][0x244], PT, P0 ;  /* 0x00009100ff007a0c */ /* 0x000fce0003f05300 */
[----:B0-----:R-:W-:-:S06]  /*0070*/  IMAD.WIDE R2, R30, R3, c[0x0][0x240] ;  /* 0x000090001e027625 */ /* 0x001fcc00078e0203 */
[----:B------:R-:W2:Y:S04]  /*0080*/  @P0 LDG.E R32, [R2.64] ;  /* 0x0000000602200981 */ /* 0x000ea8000c1e1900 */
[----:B------:R-:W2:Y:S04]  /*0090*/  @P0 LDG.E R5, [R2.64+0x4] ;  /* 0x0000040602050981 */ /* 0x000ea8000c1e1900 */
[----:B------:R-:W0:Y:S01]  /*00a0*/  S2R R0, SR_CTAID.X ;  /* 0x0000000000007919 */ /* 0x000e220000002500 */
[----:B--2---:R-:W-:Y:S01]  /*00b0*/  @P0 IADD3 R4, R5, -R32, RZ ;  /* 0x8000002005040210 */ /* 0x004fe20007ffe0ff */
[----:B0-----:R-:W-:Y:S01]  /*00c0*/  IMAD.SHL.U32 R5, R0, 0x80, RZ ;  /* 0x0000008000057824 */ /* 0x001fe200078e00ff */
[----:B------:R-:W-:-:S04]  /*00d0*/  @!P0 MOV R4, c[0x0][0x214] ;  /* 0x0000850000048a02 */ /* 0x000fc80000000f00 */
[----:B------:R-:W-:-:S13]  /*00e0*/  ISETP.GT.AND P1, PT, R4, R5, PT ;  /* 0x000000050400720c */ /* 0x000fda0003f24270 */
[----:B------:R-:W-:Y:S05]  /*00f0*/  @!P1 EXIT ;  /* 0x000000000000994d */ /* 0x000fea0003800000 */
[C---:B------:R-:W-:Y:S01]  /*0100*/  ISETP.NE.AND P2, PT, R32.reuse, -0x1, PT ;  /* 0xffffffff2000780c */ /* 0x040fe20003f45270 */
[----:B------:R-:W-:Y:S01]  /*0110*/  CS2R R58, SRZ ;  /* 0x00000000003a7805 */ /* 0x000fe2000001ff00 */
[----:B------:R-:W-:Y:S01]  /*0120*/  SHF.R.S32.HI R10, RZ, 0x1f, R5 ;  /* 0x0000001fff0a7819 */ /* 0x000fe20000011405 */
[----:B------:R-:W-:Y:S01]  /*0130*/  CS2R R12, SRZ ;  /* 0x00000000000c7805 */ /* 0x000fe2000001ff00 */
[----:B------:R-:W-:Y:S01]  /*0140*/  IMAD.MOV.U32 R60, RZ, RZ, RZ ;  /* 0x000000ffff3c7224 */ /* 0x000fe200078e00ff */
[----:B------:R-:W-:Y:S01]  /*0150*/  CS2R R14, SRZ ;  /* 0x00000000000e7805 */ /* 0x000fe2000001ff00 */
[----:B------:R-:W-:Y:S01]  /*0160*/  CS2R R16, SRZ ;  /* 0x0000000000107805 */ /* 0x000fe2000001ff00 */
[----:B------:R-:W-:Y:S01]  /*0170*/  CS2R R18, SRZ ;  /* 0x0000000000127805 */ /* 0x000fe2000001ff00 */
[----:B------:R-:W-:Y:S01]  /*0180*/  MOV R48, RZ ;  /* 0x000000ff00307202 */ /* 0x000fe20000000f00 */
[----:B------:R-:W-:Y:S01]  /*0190*/  CS2R R20, SRZ ;  /* 0x0000000000147805 */ /* 0x000fe2000001ff00 */
[----:B------:R-:W-:Y:S01]  /*01a0*/  MOV R57, RZ ;  /* 0x000000ff00397202 */ /* 0x000fe20000000f00 */
[----:B------:R-:W-:Y:S01]  /*01b0*/  CS2R R22, SRZ ;  /* 0x0000000000167805 */ /* 0x000fe2000001ff00 */
[----:B------:R-:W-:Y:S01]  /*01c0*/  CS2R R24, SRZ ;  /* 0x0000000000187805 */ /* 0x000fe2000001ff00 */
[C---:B------:R-:W-:Y:S01]  /*01d0*/  @P2 IMAD.WIDE.U32 R8, R32.reuse, c[0x0][0x398], RZ ;  /* 0x0000e60020082a25 */ /* 0x040fe200078e00ff */
[----:B------:R-:W-:Y:S01]  /*01e0*/  @!P2 SHF.R.S32.HI R0, RZ, 0x1f, R30 ;  /* 0x0000001fff00a819 */ /* 0x000fe2000001141e */
[----:B------:R-:W-:Y:S01]  /*01f0*/  CS2R R26, SRZ ;  /* 0x00000000001a7805 */ /* 0x000fe2000001ff00 */
[----:B------:R-:W-:Y:S01]  /*0200*/  CS2R R40, SRZ ;  /* 0x0000000000287805 */ /* 0x000fe2000001ff00 */
[----:B------:R-:W-:Y:S01]  /*0210*/  @P2 IMAD R6, R32, c[0x0][0x39c], R9 ;  /* 0x0000e70020062a24 */ /* 0x000fe200078e0209 */
[----:B------:R-:W-:Y:S01]  /*0220*/  CS2R R42, SRZ ;  /* 0x00000000002a7805 */ /* 0x000fe2000001ff00 */
[----:B------:R-:W0:Y:S01]  /*0230*/  S2R R9, SR_TID.X ;  /* 0x0000000000097919 */ /* 0x000e220000002100 */
[----:B------:R-:W-:Y:S01]  /*0240*/  @!P2 IMAD R7, R0, c[0x0][0x380], RZ ;  /* 0x0000e0000007aa24 */ /* 0x000fe200078e02ff */
[----:B------:R-:W-:Y:S01]  /*0250*/  MOV R0, c[0x0][0x3e0] ;  /* 0x0000f80000007a02 */ /* 0x000fe20000000f00 */
[----:B------:R-:W-:Y:S01]  /*0260*/  @!P2 IMAD.WIDE.U32 R2, R30, c[0x0][0x380], RZ ;  /* 0x0000e0001e02aa25 */ /* 0x000fe200078e00ff */
[----:B------:R-:W-:Y:S01]  /*0270*/  MOV R45, RZ ;  /* 0x000000ff002d7202 */ /* 0x000fe20000000f00 */
[----:B------:R-:W-:Y:S01]  /*0280*/  CS2R R46, SRZ ;  /* 0x00000000002e7805 */ /* 0x000fe2000001ff00 */
[----:B------:R-:W-:Y:S01]  /*0290*/  ISETP.GE.AND P1, PT, R0, 0x1, PT ;  /* 0x000000010000780c */ /* 0x000fe20003f26270 */
[----:B------:R-:W-:Y:S01]  /*02a0*/  @!P2 IMAD R7, R30, c[0x0][0x384], R7 ;  /* 0x0000e1001e07aa24 */ /* 0x000fe200078e0207 */
[----:B------:R-:W-:Y:S01]  /*02b0*/  @!P2 MOV R8, R2 ;  /* 0x000000020008a202 */ /* 0x000fe20000000f00 */
[----:B------:R-:W-:Y:S01]  /*02c0*/  IMAD.MOV.U32 R11, RZ, RZ, RZ ;  /* 0x000000ffff0b7224 */ /* 0x000fe200078e00ff */
[----:B------:R-:W-:-:S02]  /*02d0*/  MOV R0, RZ ;  /* 0x000000ff00007202 */ /* 0x000fc40000000f00 */
[----:B------:R-:W-:Y:S02]  /*02e0*/  @!P2 IADD3 R6, R3, R7, RZ ;  /* 0x000000070306a210 */ /* 0x000fe40007ffe0ff */
[----:B------:R-:W1:Y:S01]  /*02f0*/  S2R R7, SR_CTAID.Z ;  /* 0x0000000000077919 */ /* 0x000e620000002700 */
[----:B------:R-:W-:Y:S01]  /*0300*/  CS2R R2, SRZ ;  /* 0x0000000000027805 */ /* 0x000fe2000001ff00 */
[----:B0-----:R-:W-:-:S04]  /*0310*/  SHF.R.S32.HI R44, RZ, 0x1f, R9 ;  /* 0x0000001fff2c7819 */ /* 0x001fc80000011409 */
[----:B------:R-:W-:-:S04]  /*0320*/  LEA.HI R34, R44, R9, RZ, 0x5 ;  /* 0x000000092c227211 */ /* 0x000fc800078f28ff */
[----:B------:R-:W-:Y:S01]  /*0330*/  SHF.R.S32.HI R50, RZ, 0x5, R34 ;  /* 0x00000005ff327819 */ /* 0x000fe20000011422 */
[----:B------:R-:W-:Y:S05]  /*0340*/  @!P1 BRA `(.L_x_1596) ;  /* 0x00000b0000009947 */ /* 0x000fea0003800000 */
[C---:B------:R-:W-:Y:S01]  /*0350*/  IMAD.WIDE R28, R30.reuse, c[0x0][0x224], RZ ;  /* 0x000089001e1c7a25 */ /* 0x040fe200078e02ff */
[----:B------:R-:W-:Y:S01]  /*0360*/  MOV R36, c[0x0][0x1c0] ;  /* 0x0000700000247a02 */ /* 0x000fe20000000f00 */
[----:B------:R-:W-:Y:S01]  /*0370*/  HFMA2.MMA R49, -RZ, RZ, 0, 0 ;  /* 0x00000000ff317435 */ /* 0x000fe200000001ff */
[----:B------:R-:W-:Y:S01]  /*0380*/  @!P2 MOV R32, 0xffffffff ;  /* 0xffffffff0020a802 */ /* 0x000fe20000000f00 */
[----:B------:R-:W-:Y:S01]  /*0390*/  IMAD.WIDE R30, R30, 0x80, RZ ;  /* 0x000000801e1e7825 */ /* 0x000fe200078e02ff */
[----:B------:R-:W-:Y:S01]  /*03a0*/  SHF.R.S32.HI R33, RZ, 0x1f, R36 ;  /* 0x0000001fff217819 */ /* 0x000fe20000011424 */
[----:B------:R-:W-:Y:S01]  /*03b0*/  UMOV UR4, 0x2 ;  /* 0x0000000200047882 */ /* 0x000fe20000000000 */
[----:B------:R-:W-:Y:S01]  /*03c0*/  MOV R51, c[0x0][0x22c] ;  /* 0x00008b0000337a02 */ /* 0x000fe20000000f00 */
[----:B------:R-:W-:Y:S01]  /*03d0*/  IMAD R29, R29, c[0x0][0x1c0], RZ ;  /* 0x000070001d1d7a24 */ /* 0x000fe200078e02ff */
[----:B------:R-:W-:Y:S01]  /*03e0*/  SEL R30, R30, RZ, P0 ;  /* 0x000000ff1e1e7207 */ /* 0x000fe20000000000 */
[----:B------:R-:W-:Y:S01]  /*03f0*/  ULDC.64 UR10, c[0x0][0x3d8] ;  /* 0x0000f600000a7ab9 */ /* 0x000fe20000000a00 */
[----:B------:R-:W-:Y:S01]  /*0400*/  SEL R35, R31, RZ, P0 ;  /* 0x000000ff1f237207 */ /* 0x000fe20000000000 */
[----:B------:R-:W-:Y:S01]  /*0410*/  IMAD R37, R28, R33, R29 ;  /* 0x000000211c257224 */ /* 0x000fe200078e021d */
[----:B------:R-:W-:Y:S01]  /*0420*/  IADD3 R55, P0, R5, R30, RZ ;  /* 0x0000001e05377210 */ /* 0x000fe20007f1e0ff */
[----:B------:R-:W-:Y:S01]  /*0430*/  IMAD.WIDE R30, R36, c[0x0][0x22c], RZ ;  /* 0x00008b00241e7a25 */ /* 0x000fe200078e02ff */
[----:B------:R-:W-:Y:S01]  /*0440*/  SHF.R.S32.HI R39, RZ, 0x1f, R51 ;  /* 0x0000001fff277819 */ /* 0x000fe20000011433 */
[----:B------:R-:W-:Y:S01]  /*0450*/  USHF.L.U64.HI UR4, UR10, UR4, UR11 ;  /* 0x000000040a047299 */ /* 0x000fe2000801020b */
[----:B------:R-:W-:Y:S01]  /*0460*/  IADD3.X R35, R10, R35, RZ, P0, !PT ;  /* 0x000000230a237210 */ /* 0x000fe200007fe4ff */
[----:B------:R-:W-:Y:S01]  /*0470*/  IMAD.WIDE.U32 R28, R28, c[0x0][0x1c0], RZ ;  /* 0x000070001c1c7a25 */ /* 0x000fe200078e00ff */
[----:B------:R-:W-:Y:S01]  /*0480*/  LOP3.LUT R34, R34, 0xffffffe0, RZ, 0xc0, !PT ;  /* 0xffffffe022227812 */ /* 0x000fe200078ec0ff */
[----:B------:R-:W-:Y:S01]  /*0490*/  ULDC.64 UR8, c[0x0][0x350] ;  /* 0x0000d40000087ab9 */ /* 0x000fe20000000a00 */
[----:B------:R-:W-:Y:S01]  /*04a0*/  MOV R58, RZ ;  /* 0x000000ff003a7202 */ /* 0x000fe20000000f00 */
[----:B------:R-:W-:-:S02]  /*04b0*/  IMAD R36, R31, R32, RZ ;  /* 0x000000201f247224 */ /* 0x000fc400078e02ff */
[----:B------:R-:W-:Y:S02]  /*04c0*/  IMAD R38, R35, c[0x0][0x1c0], RZ ;  /* 0x0000700023267a24 */ /* 0x000fe400078e02ff */
[----:B------:R-:W-:Y:S02]  /*04d0*/  IMAD.IADD R29, R29, 0x1, R37 ;  /* 0x000000011d1d7824 */ /* 0x000fe400078e0225 */
[C---:B------:R-:W-:Y:S02]  /*04e0*/  IMAD R49, R30.reuse, R49, R36 ;  /* 0x000000311e317224 */ /* 0x040fe400078e0224 */
[----:B------:R-:W-:Y:S02]  /*04f0*/  IMAD R61, R33, R55, R38 ;  /* 0x00000037213d7224 */ /* 0x000fe400078e0226 */
[----:B------:R-:W-:-:S04]  /*0500*/  IMAD.WIDE.U32 R36, R30, R32, RZ ;  /* 0x000000201e247225 */ /* 0x000fc800078e00ff */
[----:B------:R-:W-:Y:S01]  /*0510*/  IMAD.WIDE.U32 R32, R55, c[0x0][0x1c0], RZ ;  /* 0x0000700037207a25 */ /* 0x000fe200078e00ff */
[----:B------:R-:W-:-:S03]  /*0520*/  IADD3 R37, R37, R49, RZ ;  /* 0x0000003125257210 */ /* 0x000fc60007ffe0ff */
[----:B------:R-:W-:Y:S01]  /*0530*/  IMAD R29, R29, c[0x0][0x22c], RZ ;  /* 0x00008b001d1d7a24 */ /* 0x000fe200078e02ff */
[----:B------:R-:W-:Y:S01]  /*0540*/  IADD3 R33, R33, R61, RZ ;  /* 0x0000003d21217210 */ /* 0x000fe20007ffe0ff */
[----:B-1----:R-:W-:Y:S02]  /*0550*/  IMAD R49, R7, c[0x0][0x22c], RZ ;  /* 0x00008b0007317a24 */ /* 0x002fe400078e02ff */
[----:B------:R-:W-:Y:S02]  /*0560*/  IMAD R53, R39, R28, R29 ;  /* 0x0000001c27357224 */ /* 0x000fe400078e021d */
[----:B------:R-:W-:-:S04]  /*0570*/  IMAD.WIDE.U32 R28, R28, c[0x0][0x22c], RZ ;  /* 0x00008b001c1c7a25 */ /* 0x000fc800078e00ff */
[----:B------:R-:W-:Y:S01]  /*0580*/  IMAD R33, R33, c[0x0][0x22c], RZ ;  /* 0x00008b0021217a24 */ /* 0x000fe200078e02ff */
[----:B------:R-:W-:Y:S01]  /*0590*/  SEL R36, R28, R36, !P2 ;  /* 0x000000241c247207 */ /* 0x000fe20005000000 */
[----:B------:R-:W-:Y:S01]  /*05a0*/  IMAD R51, R51, c[0x0][0x1c0], RZ ;  /* 0x0000700033337a24 */ /* 0x000fe200078e02ff */
[----:B------:R-:W-:Y:S01]  /*05b0*/  @!P2 IADD3 R37, R29, R53, RZ ;  /* 0x000000351d25a210 */ /* 0x000fe20007ffe0ff */
[----:B------:R-:W-:Y:S01]  /*05c0*/  IMAD R53, R39, R32, R33 ;  /* 0x0000002027357224 */ /* 0x000fe200078e0221 */
[----:B------:R-:W-:Y:S01]  /*05d0*/  IADD3 R28, P0, R49, R36, RZ ;  /* 0x00000024311c7210 */ /* 0x000fe20007f1e0ff */
[----:B------:R-:W-:-:S03]  /*05e0*/  IMAD.WIDE.U32 R32, R32, c[0x0][0x22c], RZ ;  /* 0x00008b0020207a25 */ /* 0x000fc600078e00ff */
[----:B------:R-:W-:Y:S01]  /*05f0*/  LEA.HI.X.SX32 R29, R49, R37, 0x1, P0 ;  /* 0x00000025311d7211 */ /* 0x000fe200000f0eff */
[----:B------:R-:W-:Y:S01]  /*0600*/  IMAD.IADD R34, R9, 0x1, -R34 ;  /* 0x0000000109227824 */ /* 0x000fe200078e0a22 */
[----:B------:R-:W-:Y:S01]  /*0610*/  IADD3 R33, R33, R53, RZ ;  /* 0x0000003521217210 */ /* 0x000fe20007ffe0ff */
[----:B------:R-:W-:Y:S01]  /*0620*/  IMAD R38, R35, R30, RZ ;  /* 0x0000001e23267224 */ /* 0x000fe200078e02ff */
[----:B------:R-:W-:Y:S01]  /*0630*/  SHF.L.U32 R53, R51, 0x3, RZ ;  /* 0x0000000333357819 */ /* 0x000fe200000006ff */
[----:B------:R-:W-:Y:S01]  /*0640*/  IMAD R39, R50, R51, R34 ;  /* 0x0000003332277224 */ /* 0x000fe200078e0222 */
[----:B------:R-:W-:Y:S01]  /*0650*/  SHF.L.U64.HI R35, R32, 0x2, R33 ;  /* 0x0000000220237819 */ /* 0x000fe20000010221 */
[-C--:B------:R-:W-:Y:S01]  /*0660*/  IMAD.WIDE.U32 R28, R30, R55.reuse, R28 ;  /* 0x000000371e1c7225 */ /* 0x080fe200078e001c */
[----:B------:R-:W-:Y:S02]  /*0670*/  SHF.L.U32 R34, R32, 0x2, RZ ;  /* 0x0000000220227819 */ /* 0x000fe400000006ff */
[----:B------:R-:W-:Y:S01]  /*0680*/  SHF.L.U64.HI R37, R36, 0x2, R37 ;  /* 0x0000000224257819 */ /* 0x000fe20000010225 */
[----:B------:R-:W-:Y:S01]  /*0690*/  IMAD R38, R31, R55, R38 ;  /* 0x000000371f267224 */ /* 0x000fe200078e0226 */
[----:B------:R-:W-:Y:S01]  /*06a0*/  SHF.R.S32.HI R31, RZ, 0x1f, R39 ;  /* 0x0000001fff1f7819 */ /* 0x000fe20000011427 */
[----:B------:R-:W-:Y:S01]  /*06b0*/  IMAD.WIDE R32, R53, 0x4, R34 ;  /* 0x0000000435207825 */ /* 0x000fe200078e0222 */
[----:B------:R-:W-:-:S03]  /*06c0*/  IADD3 R28, P0, R39, R28, RZ ;  /* 0x0000001c271c7210 */ /* 0x000fc60007f1e0ff */
[----:B------:R-:W-:Y:S01]  /*06d0*/  IMAD.WIDE R34, R49, 0x4, R34 ;  /* 0x0000000431227825 */ /* 0x000fe200078e0222 */
[----:B------:R-:W-:Y:S02]  /*06e0*/  IADD3.X R31, R31, R29, R38, P0, !PT ;  /* 0x0000001d1f1f7210 */ /* 0x000fe400007fe426 */
[----:B------:R-:W-:Y:S01]  /*06f0*/  IADD3 R29, R53, 0x20, R53 ;  /* 0x00000020351d7810 */ /* 0x000fe20007ffe035 */
[----:B------:R-:W-:Y:S01]  /*0700*/  IMAD.WIDE R32, R49, 0x4, R32 ;  /* 0x0000000431207825 */ /* 0x000fe200078e0220 */
[C---:B------:R-:W-:Y:S02]  /*0710*/  SHF.L.U64.HI R31, R28.reuse, 0x2, R31 ;  /* 0x000000021c1f7819 */ /* 0x040fe4000001021f */
[----:B------:R-:W-:Y:S01]  /*0720*/  SHF.L.U32 R30, R28, 0x2, RZ ;  /* 0x000000021c1e7819 */ /* 0x000fe200000006ff */
[----:B------:R-:W-:-:S04]  /*0730*/  IMAD.WIDE R34, R39, 0x4, R34 ;  /* 0x0000000427227825 */ /* 0x000fc800078e0222 */
[----:B------:R-:W-:Y:S02]  /*0740*/  IMAD.SHL.U32 R49, R36, 0x4, RZ ;  /* 0x0000000424317824 */ /* 0x000fe400078e00ff */
[----:B------:R-:W-:-:S03]  /*0750*/  IMAD.WIDE R32, R39, 0x4, R32 ;  /* 0x0000000427207825 */ /* 0x000fc600078e0220 */
[-C--:B------:R-:W-:Y:S01]  /*0760*/  IADD3 R52, P0, R34, R49.reuse, RZ ;  /* 0x0000003122347210 */ /* 0x080fe20007f1e0ff */
[--C-:B------:R-:W-:Y:S01]  /*0770*/  IMAD.WIDE R28, R29, 0x4, R30.reuse ;  /* 0x000000041d1c7825 */ /* 0x100fe200078e021e */
[----:B------:R-:W-:Y:S01]  /*0780*/  IADD3 R54, P1, R32, R49, RZ ;  /* 0x0000003120367210 */ /* 0x000fe20007f3e0ff */
[----:B------:R-:W-:Y:S01]  /*0790*/  HFMA2.MMA R49, -RZ, RZ, 0, 0 ;  /* 0x00000000ff317435 */ /* 0x000fe200000001ff */
[-C--:B------:R-:W-:Y:S01]  /*07a0*/  IADD3.X R55, R35, R37.reuse, RZ, P0, !PT ;  /* 0x0000002523377210 */ /* 0x080fe200007fe4ff */
[----:B------:R-:W-:Y:S01]  /*07b0*/  IMAD.WIDE R30, R51, 0x20, R30 ;  /* 0x00000020331e7825 */ /* 0x000fe200078e021e */
[----:B------:R-:W-:-:S05]  /*07c0*/  IADD3.X R56, R33, R37, RZ, P1, !PT ;  /* 0x0000002521387210 */ /* 0x000fca0000ffe4ff */
[----:B------:R-:W-:-:S05]  /*07d0*/  IMAD.WIDE R30, R53, 0x4, R30 ;  /* 0x00000004351e7825 */ /* 0x000fca00078e021e */
.L_x_1597:
[----:B------:R-:W-:-:S04]  /*07e0*/  IADD3 R36, P0, R30, UR8, RZ ;  /* 0x000000081e247c10 */ /* 0x000fc8000ff1e0ff */
[----:B------:R-:W-:-:S05]  /*07f0*/  IADD3.X R37, R31, UR9, RZ, P0, !PT ;  /* 0x000000091f257c10 */ /* 0x000fca00087fe4ff */
[----:B------:R0:W2:Y:S01]  /*0800*/  LDG.E R32, [R36.64] ;  /* 0x0000000624207981 */ /* 0x0000a2000c1e1900 */
[----:B------:R-:W-:-:S05]  /*0810*/  IMAD.WIDE R34, R51, 0x20, R36 ;  /* 0x0000002033227825 */ /* 0x000fca00078e0224 */
[----:B0-----:R0:W3:Y:S02]  /*0820*/  LDG.E R37, [R34.64] ;  /* 0x0000000622257981 */ /* 0x0010e4000c1e1900 */
[----:B0-----:R-:W-:-:S05]  /*0830*/  IMAD.WIDE R34, R51, 0x20, R34 ;  /* 0x0000002033227825 */ /* 0x001fca00078e0222 */
[----:B------:R0:W4:Y:S01]  /*0840*/  LDG.E R33, [R34.64] ;  /* 0x0000000622217981 */ /* 0x000122000c1e1900 */
[----:B------:R-:W-:-:S06]  /*0850*/  IMAD.WIDE R38, R51, 0x20, R34 ;  /* 0x0000002033267825 */ /* 0x000fcc00078e0222 */
[----:B0-----:R-:W-:-:S04]  /*0860*/  IMAD.WIDE R34, R51, 0x20, R38 ;  /* 0x0000002033227825 */ /* 0x001fc800078e0226 */
[----:B--2---:R-:W-:Y:S02]  /*0870*/  FADD.FTZ R47, R32, R47 ;  /* 0x0000002f202f7221 */ /* 0x004fe40000010000 */
[----:B------:R0:W2:Y:S01]  /*0880*/  LDG.E R32, [R38.64] ;  /* 0x0000000626207981 */ /* 0x0000a2000c1e1900 */
[----:B---3--:R-:W-:-:S03]  /*0890*/  FADD.FTZ R46, R37, R46 ;  /* 0x0000002e252e7221 */ /* 0x008fc60000010000 */
[----:B0-----:R0:W3:Y:S01]  /*08a0*/  LDG.E R39, [R34.64] ;  /* 0x0000000622277981 */ /* 0x0010e2000c1e1900 */
[----:B------:R-:W-:-:S05]  /*08b0*/  IMAD.WIDE R36, R51, 0x20, R34 ;  /* 0x0000002033247825 */ /* 0x000fca00078e0222 */
[----:B------:R1:W5:Y:S01]  /*08c0*/  LDG.E R61, [R36.64] ;  /* 0x00000006243d7981 */ /* 0x000362000c1e1900 */
[----:B----4-:R-:W-:Y:S02]  /*08d0*/  FADD.FTZ R45, R33, R45 ;  /* 0x0000002d212d7221 */ /* 0x010fe40000010000 */
[----:B-1----:R-:W-:-:S05]  /*08e0*/  IMAD.WIDE R36, R51, 0x20, R36 ;  /* 0x0000002033247825 */ /* 0x002fca00078e0224 */
[----:B------:R-:W4:Y:S01]  /*08f0*/  LDG.E R33, [R36.64] ;  /* 0x0000000624217981 */ /* 0x000f22000c1e1900 */
[----:B0-----:R-:W-:-:S04]  /*0900*/  IMAD.WIDE R34, R51, 0x20, R36 ;  /* 0x0000002033227825 */ /* 0x001fc800078e0224 */
[----:B--2---:R-:W-:Y:S02]  /*0910*/  FADD.FTZ R43, R32, R43 ;  /* 0x0000002b202b7221 */ /* 0x004fe40000010000 */
[----:B------:R0:W2:Y:S01]  /*0920*/  LDG.E R32, [R34.64] ;  /* 0x0000000622207981 */ /* 0x0000a2000c1e1900 */
[----:B---3--:R-:W-:Y:S02]  /*0930*/  FADD.FTZ R42, R39, R42 ;  /* 0x0000002a272a7221 */ /* 0x008fe40000010000 */
[----:B------:R-:W-:-:S05]  /*0940*/  IMAD.WIDE R38, R51, 0x20, R34 ;  /* 0x0000002033267825 */ /* 0x000fca00078e0222 */
[----:B0-----:R0:W3:Y:S01]  /*0950*/  LDG.E R35, [R38.64] ;  /* 0x0000000626237981 */ /* 0x0010e2000c1e1900 */
[----:B-----5:R-:W-:Y:S02]  /*0960*/  FADD.FTZ R41, R61, R41 ;  /* 0x000000293d297221 */ /* 0x020fe40000010000 */
[----:B0-----:R-:W-:-:S05]  /*0970*/  IMAD.WIDE R38, R51, 0x20, R38 ;  /* 0x0000002033267825 */ /* 0x001fca00078e0226 */
[----:B------:R0:W5:Y:S01]  /*0980*/  LDG.E R61, [R38.64] ;  /* 0x00000006263d7981 */ /* 0x000162000c1e1900 */
[----:B----4-:R-:W-:Y:S02]  /*0990*/  FADD.FTZ R40, R33, R40 ;  /* 0x0000002821287221 */ /* 0x010fe40000010000 */
[----:B0-----:R-:W-:-:S05]  /*09a0*/  IMAD.WIDE R38, R51, 0x20, R38 ;  /* 0x0000002033267825 */ /* 0x001fca00078e0226 */
[----:B------:R0:W4:Y:S01]  /*09b0*/  LDG.E R37, [R38.64] ;  /* 0x0000000626257981 */ /* 0x000122000c1e1900 */
[----:B--2---:R-:W-:Y:S02]  /*09c0*/  FADD.FTZ R27, R32, R27 ;  /* 0x0000001b201b7221 */ /* 0x004fe40000010000 */
[----:B------:R-:W-:-:S05]  /*09d0*/  IMAD.WIDE R32, R51, 0x20, R38 ;  /* 0x0000002033207825 */ /* 0x000fca00078e0226 */
[----:B------:R1:W2:Y:S01]  /*09e0*/  LDG.E R36, [R32.64] ;  /* 0x0000000620247981 */ /* 0x0002a2000c1e1900 */
[----:B---3--:R-:W-:Y:S02]  /*09f0*/  FADD.FTZ R26, R35, R26 ;  /* 0x0000001a231a7221 */ /* 0x008fe40000010000 */
[----:B------:R-:W-:-:S06]  /*0a00*/  IMAD.WIDE R34, R51, 0x20, R32 ;  /* 0x0000002033227825 */ /* 0x000fcc00078e0220 */
[----:B-1----:R-:W-:Y:S02]  /*0a10*/  IMAD.WIDE R32, R51, 0x20, R34 ;  /* 0x0000002033207825 */ /* 0x002fe400078e0222 */
[----:B------:R1:W3:Y:S01]  /*0a20*/  LDG.E R35, [R34.64] ;  /* 0x0000000622237981 */ /* 0x0002e2000c1e1900 */
[----:B0-----:R-:W-:-:S04]  /*0a30*/  IADD3 R38, P0, R28, UR8, RZ ;  /* 0x000000081c267c10 */ /* 0x001fc8000ff1e0ff */
[----:B------:R-:W-:Y:S01]  /*0a40*/  IADD3.X R39, R29, UR9, RZ, P0, !PT ;  /* 0x000000091d277c10 */ /* 0x000fe200087fe4ff */
[----:B-----5:R-:W-:Y:S02]  /*0a50*/  FADD.FTZ R25, R61, R25 ;  /* 0x000000193d197221 */ /* 0x020fe40000010000 */
[----:B------:R0:W5:Y:S04]  /*0a60*/  LDG.E R61, [R32.64] ;  /* 0x00000006203d7981 */ /* 0x000168000c1e1900 */
[----:B-1----:R1:W5:Y:S01]  /*0a70*/  LDG.E R34, [R38.64] ;  /* 0x0000000626227981 */ /* 0x002362000c1e1900 */
[----:B0-----:R-:W-:-:S04]  /*0a80*/  IMAD.WIDE R32, R53, 0x4, R38 ;  /* 0x0000000435207825 */ /* 0x001fc800078e0226 */
[----:B----4-:R-:W-:Y:S02]  /*0a90*/  FADD.FTZ R24, R37, R24 ;  /* 0x0000001825187221 */ /* 0x010fe40000010000 */
[----:B--2---:R-:W-:Y:S02]  /*0aa0*/  FADD.FTZ R23, R36, R23 ;  /* 0x0000001724177221 */ /* 0x004fe40000010000 */
[----:B------:R-:W-:-:S04]  /*0ab0*/  IMAD.WIDE R36, R53, 0x4, R32 ;  /* 0x0000000435247825 */ /* 0x000fc800078e0220 */
[----:B---3--:R-:W-:Y:S02]  /*0ac0*/  FADD.FTZ R22, R35, R22 ;  /* 0x0000001623167221 */ /* 0x008fe40000010000 */
[----:B------:R0:W2:Y:S04]  /*0ad0*/  LDG.E R35, [R32.64] ;  /* 0x0000000620237981 */ /* 0x0000a8000c1e1900 */
[----:B0-----:R0:W3:Y:S02]  /*0ae0*/  LDG.E R32, [R36.64] ;  /* 0x0000000624207981 */ /* 0x0010e4000c1e1900 */
[----:B0-----:R-:W-:-:S05]  /*0af0*/  IMAD.WIDE R36, R53, 0x4, R36 ;  /* 0x0000000435247825 */ /* 0x001fca00078e0224 */
[----:B------:R0:W4:Y:S01]  /*0b00*/  LDG.E R33, [R36.64] ;  /* 0x0000000624217981 */ /* 0x000122000c1e1900 */
[----:B-1----:R-:W-:-:S05]  /*0b10*/  IMAD.WIDE R38, R53, 0x4, R36 ;  /* 0x0000000435267825 */ /* 0x002fca00078e0224 */
[----:B0-----:R0:W4:Y:S01]  /*0b20*/  LDG.E R36, [R38.64] ;  /* 0x0000000626247981 */ /* 0x001122000c1e1900 */
[----:B-----5:R-:W-:Y:S02]  /*0b30*/  FADD.FTZ R19, R34, R19 ;  /* 0x0000001322137221 */ /* 0x020fe40000010000 */
[----:B0-----:R-:W-:-:S04]  /*0b40*/  IMAD.WIDE R38, R53, 0x4, R38 ;  /* 0x0000000435267825 */ /* 0x001fc800078e0226 */
[----:B--2---:R-:W-:Y:S02]  /*0b50*/  FADD.FTZ R18, R35, R18 ;  /* 0x0000001223127221 */ /* 0x004fe40000010000 */
[----:B------:R-:W-:-:S04]  /*0b60*/  IMAD.WIDE R34, R53, 0x4, R38 ;  /* 0x0000000435227825 */ /* 0x000fc800078e0226 */
[----:B---3--:R-:W-:Y:S02]  /*0b70*/  FADD.FTZ R17, R32, R17 ;  /* 0x0000001120117221 */ /* 0x008fe40000010000 */
[----:B------:R0:W2:Y:S04]  /*0b80*/  LDG.E R32, [R38.64] ;  /* 0x0000000626207981 */ /* 0x0000a8000c1e1900 */
[----:B0-----:R0:W3:Y:S01]  /*0b90*/  LDG.E R39, [R34.64] ;  /* 0x0000000622277981 */ /* 0x0010e2000c1e1900 */
[----:B----4-:R-:W-:Y:S02]  /*0ba0*/  FADD.FTZ R16, R33, R16 ;  /* 0x0000001021107221 */ /* 0x010fe40000010000 */
[----:B0-----:R-:W-:-:S04]  /*0bb0*/  IMAD.WIDE R34, R53, 0x4, R34 ;  /* 0x0000000435227825 */ /* 0x001fc800078e0222 */
[----:B------:R-:W-:Y:S01]  /*0bc0*/  FADD.FTZ R15, R36, R15 ;  /* 0x0000000f240f7221 */ /* 0x000fe20000010000 */
[----:B------:R0:W4:Y:S01]  /*0bd0*/  LDG.E R33, [R34.64] ;  /* 0x0000000622217981 */ /* 0x000122000c1e1900 */
[----:B------:R-:W-:-:S05]  /*0be0*/  IMAD.WIDE R36, R53, 0x4, R34 ;  /* 0x0000000435247825 */ /* 0x000fca00078e0222 */
[----:B0-----:R0:W5:Y:S02]  /*0bf0*/  LDG.E R35, [R36.64] ;  /* 0x0000000624237981 */ /* 0x001164000c1e1900 */
[----:B0-----:R-:W-:-:S04]  /*0c00*/  IMAD.WIDE R36, R53, 0x4, R36 ;  /* 0x0000000435247825 */ /* 0x001fc800078e0224 */
[----:B------:R-:W-:Y:S02]  /*0c10*/  FADD.FTZ R21, R61, R21 ;  /* 0x000000153d157221 */ /* 0x000fe40000010000 */
[----:B------:R0:W5:Y:S01]  /*0c20*/  LDG.E R61, [R36.64] ;  /* 0x00000006243d7981 */ /* 0x000162000c1e1900 */
[----:B--2---:R-:W-:Y:S02]  /*0c30*/  FADD.FTZ R3, R32, R3 ;  /* 0x0000000320037221 */ /* 0x004fe40000010000 */
[----:B---3--:R-:W-:Y:S02]  /*0c40*/  FADD.FTZ R2, R39, R2 ;  /* 0x0000000227027221 */ /* 0x008fe40000010000 */
[----:B------:R-:W-:-:S05]  /*0c50*/  IMAD.WIDE R38, R53, 0x4, R36 ;  /* 0x0000000435267825 */ /* 0x000fca00078e0224 */
[----:B0-----:R-:W2:Y:S01]  /*0c60*/  LDG.E R36, [R38.64] ;  /* 0x0000000626247981 */ /* 0x001ea2000c1e1900 */
[----:B----4-:R-:W-:Y:S02]  /*0c70*/  FADD.FTZ R0, R33, R0 ;  /* 0x0000000021007221 */ /* 0x010fe40000010000 */
[----:B------:R-:W-:-:S04]  /*0c80*/  IMAD.WIDE R32, R53, 0x4, R38 ;  /* 0x0000000435207825 */ /* 0x000fc800078e0226 */
[----:B-----5:R-:W-:Y:S02]  /*0c90*/  FADD.FTZ R14, R35, R14 ;  /* 0x0000000e230e7221 */ /* 0x020fe40000010000 */
[----:B------:R-:W-:Y:S02]  /*0ca0*/  IMAD.WIDE R34, R53, 0x4, R32 ;  /* 0x0000000435227825 */ /* 0x000fe400078e0220 */
[----:B------:R0:W3:Y:S04]  /*0cb0*/  LDG.E R32, [R32.64] ;  /* 0x0000000620207981 */ /* 0x0000e8000c1e1900 */
[----:B0-----:R0:W4:Y:S01]  /*0cc0*/  LDG.E R33, [R34.64] ;  /* 0x0000000622217981 */ /* 0x001122000c1e1900 */
[----:B------:R-:W-:Y:S02]  /*0cd0*/  FADD.FTZ R13, R61, R13 ;  /* 0x0000000d3d0d7221 */ /* 0x000fe40000010000 */
[----:B0-----:R-:W-:-:S05]  /*0ce0*/  IMAD.WIDE R34, R53, 0x4, R34 ;  /* 0x0000000435227825 */ /* 0x001fca00078e0222 */
[----:B------:R0:W5:Y:S01]  /*0cf0*/  LDG.E R61, [R34.64] ;  /* 0x00000006223d7981 */ /* 0x000162000c1e1900 */
[----:B--2---:R-:W-:Y:S01]  /*0d00*/  FADD.FTZ R59, R36, R59 ;  /* 0x0000003b243b7221 */ /* 0x004fe20000010000 */
[----:B------:R-:W-:-:S04]  /*0d10*/  IADD3 R36, P0, R52, UR8, RZ ;  /* 0x0000000834247c10 */ /* 0x000fc8000ff1e0ff */
[----:B------:R-:W-:-:S05]  /*0d20*/  IADD3.X R37, R55, UR9, RZ, P0, !PT ;  /* 0x0000000937257c10 */ /* 0x000fca00087fe4ff */
[----:B------:R1:W2:Y:S04]  /*0d30*/  LDG.E R38, [R36.64] ;  /* 0x0000000624267981 */ /* 0x0002a8000c1e1900 */
[----:B-1----:R-:W2:Y:S01]  /*0d40*/  LDG.E R36, [R36.64+0x80] ;  /* 0x0000800624247981 */ /* 0x002ea2000c1e1900 */
[----:B---3--:R-:W-:Y:S01]  /*0d50*/  FADD.FTZ R60, R32, R60 ;  /* 0x0000003c203c7221 */ /* 0x008fe20000010000 */
[----:B------:R-:W-:Y:S01]  /*0d60*/  IADD3 R32, P0, R54, UR8, RZ ;  /* 0x0000000836207c10 */ /* 0x000fe2000ff1e0ff */
[----:B----4-:R-:W-:-:S03]  /*0d70*/  FADD.FTZ R12, R33, R12 ;  /* 0x0000000c210c7221 */ /* 0x010fc60000010000 */
[----:B------:R-:W-:-:S05]  /*0d80*/  IADD3.X R33, R56, UR9, RZ, P0, !PT ;  /* 0x0000000938217c10 */ /* 0x000fca00087fe4ff */
[----:B------:R-:W3:Y:S04]  /*0d90*/  LDG.E R39, [R32.64] ;  /* 0x0000000620277981 */ /* 0x000ee8000c1e1900 */
[----:B0-----:R-:W4:Y:S01]  /*0da0*/  LDG.E R35, [R32.64+0x80] ;  /* 0x0000800620237981 */ /* 0x001f22000c1e1900 */
[----:B------:R-:W-:-:S04]  /*0db0*/  IADD3 R49, R49, 0x1, RZ ;  /* 0x0000000131317810 */ /* 0x000fc80007ffe0ff */
[----:B------:R-:W-:Y:S01]  /*0dc0*/  ISETP.GE.AND P0, PT, R49, c[0x0][0x3e0], PT ;  /* 0x0000f80031007a0c */ /* 0x000fe20003f06270 */
[----:B------:R-:W-:Y:S01]  /*0dd0*/  ULEA UR8, UP0, UR10, UR8, 0x2 ;  /* 0x000000080a087291 */ /* 0x000fe2000f80103f */
[----:B-----5:R-:W-:-:S03]  /*0de0*/  FADD.FTZ R58, R61, R58 ;  /* 0x0000003a3d3a7221 */ /* 0x020fc60000010000 */
[----:B------:R-:W-:Y:S01]  /*0df0*/  UIADD3.X UR9, UR9, UR4, URZ, UP0, !UPT ;  /* 0x0000000409097290 */ /* 0x000fe200087fe43f */
[----:B--2---:R-:W-:Y:S02]  /*0e00*/  FADD.FTZ R11, R38, R11 ;  /* 0x0000000b260b7221 */ /* 0x004fe40000010000 */
[----:B------:R-:W-:Y:S02]  /*0e10*/  FADD.FTZ R57, R36, R57 ;  /* 0x0000003924397221 */ /* 0x000fe40000010000 */
[----:B---3--:R-:W-:Y:S02]  /*0e20*/  FADD.FTZ R20, R39, R20 ;  /* 0x0000001427147221 */ /* 0x008fe40000010000 */
[----:B----4-:R-:W-:Y:S01]  /*0e30*/  FADD.FTZ R48, R35, R48 ;  /* 0x0000003023307221 */ /* 0x010fe20000010000 */
[----:B------:R-:W-:Y:S05]  /*0e40*/  @!P0 BRA `(.L_x_1597) ;  /* 0xfffff99000008947 */ /* 0x000fea000383ffff */
.L_x_1596:
[CC--:B------:R-:W-:Y:S01]  /*0e50*/  LEA.HI R30, R44.reuse, R9.reuse, RZ, 0x2 ;  /* 0x000000092c1e7211 */ /* 0x0c0fe200078f10ff */
[----:B------:R-:W-:Y:S01]  /*0e60*/  FMUL.FTZ R11, R11, c[0x0][0x2e0] ;  /* 0x0000b8000b0b7a20 */ /* 0x000fe20000410000 */
[----:B------:R-:W-:Y:S01]  /*0e70*/  LEA.HI R29, R44, R9, RZ, 0x3 ;  /* 0x000000092c1d7211 */ /* 0x000fe200078f18ff */
[----:B------:R-:W-:Y:S01]  /*0e80*/  FMUL.FTZ R45, R45, c[0x0][0x2e0] ;  /* 0x0000b8002d2d7a20 */ /* 0x000fe20000410000 */
[--C-:B------:R-:W-:Y:S01]  /*0e90*/  SHF.R.S32.HI R31, RZ, 0x2, R30.reuse ;  /* 0x00000002ff1f7819 */ /* 0x100fe2000001141e */
[----:B------:R-:W-:Y:S01]  /*0ea0*/  FMUL.FTZ R33, R26, c[0x0][0x2e0] ;  /* 0x0000b8001a217a20 */ /* 0x000fe20000410000 */
[----:B------:R-:W-:Y:S01]  /*0eb0*/  SHF.R.S32.HI R28, RZ, 0x1f, R30 ;  /* 0x0000001fff1c7819 */ /* 0x000fe2000001141e */
[----:B------:R-:W-:Y:S01]  /*0ec0*/  FMUL.FTZ R24, R24, c[0x0][0x2e0] ;  /* 0x0000b80018187a20 */ /* 0x000fe20000410000 */
[----:B------:R-:W-:Y:S01]  /*0ed0*/  LOP3.LUT R36, R30, 0x3ffffffc, RZ, 0xc0, !PT ;  /* 0x3ffffffc1e247812 */ /* 0x000fe200078ec0ff */
[----:B------:R-:W-:Y:S01]  /*0ee0*/  FMUL.FTZ R23, R23, c[0x0][0x2e0] ;  /* 0x0000b80017177a20 */ /* 0x000fe20000410000 */
[----:B------:R-:W-:Y:S01]  /*0ef0*/  LEA.HI R32, R28, R31, RZ, 0x3 ;  /* 0x0000001f1c207211 */ /* 0x000fe200078f18ff */
[----:B------:R-:W-:Y:S01]  /*0f00*/  FMUL.FTZ R22, R22, c[0x0][0x2e0] ;  /* 0x0000b80016167a20 */ /* 0x000fe20000410000 */
[----:B------:R-:W-:Y:S01]  /*0f10*/  LOP3.LUT R34, R29, 0x1ffffff8, RZ, 0xc0, !PT ;  /* 0x1ffffff81d227812 */ /* 0x000fe200078ec0ff */
[----:B------:R-:W-:Y:S01]  /*0f20*/  FMUL.FTZ R21, R21, c[0x0][0x2e0] ;  /* 0x0000b80015157a20 */ /* 0x000fe20000410000 */
[----:B------:R-:W-:Y:S01]  /*0f30*/  LOP3.LUT R30, R32, 0xfffffff8, RZ, 0xc0, !PT ;  /* 0xfffffff8201e7812 */ /* 0x000fe200078ec0ff */
[----:B------:R-:W-:Y:S01]  /*0f40*/  FMUL.FTZ R32, R20, c[0x0][0x2e0] ;  /* 0x0000b80014207a20 */ /* 0x000fe20000410000 */
[CC--:B------:R-:W-:Y:S01]  /*0f50*/  LEA.HI R28, R44.reuse, R9.reuse, RZ, 0x7 ;  /* 0x000000092c1c7211 */ /* 0x0c0fe200078f38ff */
[----:B------:R-:W-:Y:S01]  /*0f60*/  IMAD.IADD R20, R9, 0x1, -R34 ;  /* 0x0000000109147824 */ /* 0x000fe200078e0a22 */
[----:B------:R-:W-:Y:S01]  /*0f70*/  LEA.HI R44, R44, R9, RZ, 0x6 ;  /* 0x000000092c2c7211 */ /* 0x000fe200078f30ff */
[----:B------:R-:W-:Y:S01]  /*0f80*/  FMUL.FTZ R34, R27, c[0x0][0x2e0] ;  /* 0x0000b8001b227a20 */ /* 0x000fe20000410000 */
[----:B------:R-:W-:Y:S01]  /*0f90*/  IADD3 R30, R31, -R30, RZ ;  /* 0x8000001e1f1e7210 */ /* 0x000fe20007ffe0ff */
[----:B------:R-:W-:Y:S01]  /*0fa0*/  FMUL.FTZ R31, R40, c[0x0][0x2e0] ;  /* 0x0000b800281f7a20 */ /* 0x000fe20000410000 */
[----:B------:R-:W-:Y:S01]  /*0fb0*/  F2FP.BF16.PACK_AB R11, R32, R11 ;  /* 0x0000000b200b723e */ /* 0x000fe200000010ff */
[----:B------:R-:W-:Y:S01]  /*0fc0*/  FMUL.FTZ R32, R43, c[0x0][0x2e0] ;  /* 0x0000b8002b207a20 */ /* 0x000fe20000410000 */
[----:B------:R-:W-:Y:S01]  /*0fd0*/  IADD3 R9, -R36, R9, RZ ;  /* 0x0000000924097210 */ /* 0x000fe20007ffe1ff */
        /* <DEDUP_REMOVED lines=9> */
[----:B------:R-:W-:Y:S01]  /*1070*/  SHF.R.S32.HI R23, RZ, 0x1f, R50 ;  /* 0x0000001fff177819 */ /* 0x000fe20000011432 */
[----:B------:R-:W-:Y:S01]  /*1080*/  FMUL.FTZ R2, R2, c[0x0][0x2e0] ;  /* 0x0000b80002027a20 */ /* 0x000fe20000410000 */
[----:B------:R-:W-:Y:S01]  /*1090*/  F2FP.BF16.PACK_AB R19, R21, R22 ;  /* 0x000000161513723e */ /* 0x000fe200000010ff */
[----:B------:R-:W-:Y:S01]  /*10a0*/  FMUL.FTZ R15, R0, c[0x0][0x2e0] ;  /* 0x0000b800000f7a20 */ /* 0x000fe20000410000 */
[----:B------:R-:W-:Y:S01]  /*10b0*/  F2FP.BF16.PACK_AB R22, R34, R33 ;  /* 0x000000212216723e */ /* 0x000fe200000010ff */
[----:B------:R-:W-:Y:S01]  /*10c0*/  FMUL.FTZ R16, R16, c[0x0][0x2e0] ;  /* 0x0000b80010107a20 */ /* 0x000fe20000410000 */
[----:B------:R-:W-:Y:S01]  /*10d0*/  SHF.R.S32.HI R0, RZ, 0x3, R29 ;  /* 0x00000003ff007819 */ /* 0x000fe2000001141d */
[----:B------:R-:W-:Y:S01]  /*10e0*/  FMUL.FTZ R14, R14, c[0x0][0x2e0] ;  /* 0x0000b8000e0e7a20 */ /* 0x000fe20000410000 */
[----:B------:R-:W-:Y:S01]  /*10f0*/  LEA.HI R33, R23, R50, RZ, 0x2 ;  /* 0x0000003217217211 */ /* 0x000fe200078f10ff */
[----:B------:R-:W-:Y:S01]  /*1100*/  FMUL.FTZ R23, R17, c[0x0][0x2e0] ;  /* 0x0000b80011177a20 */ /* 0x000fe20000410000 */
[----:B------:R-:W-:Y:S01]  /*1110*/  F2FP.BF16.PACK_AB R24, R3, R24 ;  /* 0x000000180318723e */ /* 0x000fe200000010ff */
[----:B------:R-:W-:Y:S01]  /*1120*/  FMUL.FTZ R13, R13, c[0x0][0x2e0] ;  /* 0x0000b8000d0d7a20 */ /* 0x000fe20000410000 */
[----:B------:R-:W-:Y:S01]  /*1130*/  SHF.L.U32 R3, R30, 0x6, RZ ;  /* 0x000000061e037819 */ /* 0x000fe200000006ff */
[----:B------:R-:W-:Y:S01]  /*1140*/  FMUL.FTZ R47, R47, c[0x0][0x2e0] ;  /* 0x0000b8002f2f7a20 */ /* 0x000fe20000410000 */
[----:B------:R-:W-:Y:S01]  /*1150*/  F2FP.BF16.PACK_AB R29, R15, R2 ;  /* 0x000000020f1d723e */ /* 0x000fe200000010ff */
[----:B------:R-:W-:Y:S01]  /*1160*/  IMAD.SHL.U32 R15, R0, 0x40, RZ ;  /* 0x00000040000f7824 */ /* 0x000fe200078e00ff */
[----:B------:R-:W-:Y:S01]  /*1170*/  LOP3.LUT R33, R33, 0x1ffffc, RZ, 0xc0, !PT ;  /* 0x001ffffc21217812 */ /* 0x000fe200078ec0ff */
[----:B------:R-:W-:Y:S01]  /*1180*/  FMUL.FTZ R46, R46, c[0x0][0x2e0] ;  /* 0x0000b8002e2e7a20 */ /* 0x000fe20000410000 */
[----:B------:R-:W-:Y:S01]  /*1190*/  SHF.R.U32.HI R28, RZ, 0x4, R28 ;  /* 0x00000004ff1c7819 */ /* 0x000fe2000001161c */
[----:B------:R-:W-:Y:S01]  /*11a0*/  FMUL.FTZ R12, R12, c[0x0][0x2e0] ;  /* 0x0000b8000c0c7a20 */ /* 0x000fe20000410000 */
[----:B------:R-:W-:Y:S01]  /*11b0*/  LOP3.LUT R3, R3, 0x1c0, RZ, 0xc0, !PT ;  /* 0x000001c003037812 */ /* 0x000fe200078ec0ff */
[----:B------:R-:W-:Y:S01]  /*11c0*/  FMUL.FTZ R42, R42, c[0x0][0x2e0] ;  /* 0x0000b8002a2a7a20 */ /* 0x000fe20000410000 */
[----:B------:R-:W-:Y:S01]  /*11d0*/  IADD3 R50, R50, -R33, RZ ;  /* 0x8000002132327210 */ /* 0x000fe20007ffe0ff */
[----:B------:R-:W-:Y:S01]  /*11e0*/  FMUL.FTZ R41, R41, c[0x0][0x2e0] ;  /* 0x0000b80029297a20 */ /* 0x000fe20000410000 */
[----:B------:R-:W-:Y:S01]  /*11f0*/  SHF.L.U32 R2, R20, 0x3, RZ ;  /* 0x0000000314027819 */ /* 0x000fe200000006ff */
[----:B------:R-:W-:Y:S01]  /*1200*/  FMUL.FTZ R57, R57, c[0x0][0x2e0] ;  /* 0x0000b80039397a20 */ /* 0x000fe20000410000 */
[----:B------:R-:W-:Y:S01]  /*1210*/  LOP3.LUT R15, R15, 0x1c0, RZ, 0xc0, !PT ;  /* 0x000001c00f0f7812 */ /* 0x000fe200078ec0ff */
[----:B------:R-:W-:Y:S01]  /*1220*/  FMUL.FTZ R48, R48, c[0x0][0x2e0] ;  /* 0x0000b80030307a20 */ /* 0x000fe20000410000 */
[----:B------:R-:W-:Y:S01]  /*1230*/  LOP3.LUT R28, R3, 0x8, R28, 0xf8, !PT ;  /* 0x00000008031c7812 */ /* 0x000fe200078ef81c */
[----:B------:R-:W-:Y:S01]  /*1240*/  FMUL.FTZ R59, R59, c[0x0][0x2e0] ;  /* 0x0000b8003b3b7a20 */ /* 0x000fe20000410000 */
[----:B------:R-:W-:Y:S01]  /*1250*/  SHF.R.U32.HI R3, RZ, 0x3, R3 ;  /* 0x00000003ff037819 */ /* 0x000fe20000011603 */
[----:B------:R-:W-:Y:S01]  /*1260*/  FMUL.FTZ R60, R60, c[0x0][0x2e0] ;  /* 0x0000b8003c3c7a20 */ /* 0x000fe20000410000 */
[----:B------:R-:W-:Y:S01]  /*1270*/  F2FP.BF16.PACK_AB R23, R16, R23 ;  /* 0x000000171017723e */ /* 0x000fe200000010ff */
[----:B------:R-:W-:Y:S01]  /*1280*/  IMAD R10, R10, c[0x0][0x398], RZ ;  /* 0x0000e6000a0a7a24 */ /* 0x000fe200078e02ff */
[----:B------:R-:W-:Y:S01]  /*1290*/  LEA R50, R50, R9, 0x9 ;  /* 0x0000000932327211 */ /* 0x000fe200078e48ff */
[----:B------:R-:W-:Y:S01]  /*12a0*/  BSSY B0, `(.L_x_1598) ;  /* 0x0000049000007945 */ /* 0x000fe20003800000 */
[----:B------:R-:W-:-:S02]  /*12b0*/  SHF.R.U32.HI R9, RZ, 0x3, R15 ;  /* 0x00000003ff097819 */ /* 0x000fc4000001160f */
[----:B------:R-:W-:Y:S02]  /*12c0*/  LOP3.LUT R16, R15, 0x38, R2, 0xf8, !PT ;  /* 0x000000380f107812 */ /* 0x000fe400078ef802 */
[----:B------:R-:W-:Y:S02]  /*12d0*/  LOP3.LUT R3, R28, R3, RZ, 0x3c, !PT ;  /* 0x000000031c037212 */ /* 0x000fe400078e3cff */
[----:B------:R-:W-:Y:S01]  /*12e0*/  F2FP.BF16.PACK_AB R20, R13, R14 ;  /* 0x0000000e0d14723e */ /* 0x000fe200000010ff */
[----:B------:R-:W-:Y:S01]  /*12f0*/  HFMA2.MMA R13, -RZ, RZ, 0, 1.9073486328125e-06 ;  /* 0x00000020ff0d7435 */ /* 0x000fe200000001ff */
[----:B------:R-:W-:Y:S02]  /*1300*/  R2P PR, R30, 0x6 ;  /* 0x000000061e007804 */ /* 0x000fe40000000000 */
[----:B------:R-:W-:Y:S02]  /*1310*/  LOP3.LUT R16, R16, R9, RZ, 0x3c, !PT ;  /* 0x0000000910107212 */ /* 0x000fe400078e3cff */
[----:B------:R-:W-:Y:S01]  /*1320*/  LEA R9, R50, R3, 0x1 ;  /* 0x0000000332097211 */ /* 0x000fe200078e08ff */
[----:B------:R-:W-:Y:S01]  /*1330*/  FMUL.FTZ R3, R58, c[0x0][0x2e0] ;  /* 0x0000b8003a037a20 */ /* 0x000fe20000410000 */
[----:B------:R-:W-:-:S02]  /*1340*/  F2FP.BF16.PACK_AB R25, R46, R47 ;  /* 0x0000002f2e19723e */ /* 0x000fc400000010ff */
[----:B------:R-:W-:Y:S01]  /*1350*/  F2FP.BF16.PACK_AB R27, R41, R42 ;  /* 0x0000002a291b723e */ /* 0x000fe200000010ff */
[----:B------:R-:W-:Y:S01]  /*1360*/  IMAD.SHL.U32 R14, R9, 0x2, RZ ;  /* 0x00000002090e7824 */ /* 0x000fe200078e00ff */
[----:B------:R-:W-:Y:S02]  /*1370*/  SEL R13, R13, 0xffffffe0, !P1 ;  /* 0xffffffe00d0d7807 */ /* 0x000fe40004800000 */
[----:B------:R-:W-:Y:S02]  /*1380*/  F2FP.BF16.PACK_AB R28, R3, R12 ;  /* 0x0000000c031c723e */ /* 0x000fe400000010ff */
[C---:B------:R-:W-:Y:S01]  /*1390*/  IADD3 R30, R14.reuse, 0x40, RZ ;  /* 0x000000400e1e7810 */ /* 0x040fe20007ffe0ff */
[----:B------:R0:W-:Y:S01]  /*13a0*/  STS [R14], R11 ;  /* 0x0000000b0e007388 */ /* 0x0001e20000000800 */
[C---:B------:R-:W-:Y:S02]  /*13b0*/  IADD3 R3, R14.reuse, R13, RZ ;  /* 0x0000000d0e037210 */ /* 0x040fe40007ffe0ff */
[----:B------:R-:W-:Y:S01]  /*13c0*/  @P2 IADD3 R30, R14, -0x40, RZ ;  /* 0xffffffc00e1e2810 */ /* 0x000fe20007ffe0ff */
[----:B------:R-:W-:Y:S01]  /*13d0*/  STS [R14+0x400], R25 ;  /* 0x000400190e007388 */ /* 0x000fe20000000800 */
[----:B------:R-:W-:-:S02]  /*13e0*/  F2FP.BF16.PACK_AB R21, R48, R57 ;  /* 0x000000393015723e */ /* 0x000fc400000010ff */
[----:B------:R-:W-:Y:S01]  /*13f0*/  IADD3 R33, R13, R30, RZ ;  /* 0x0000001e0d217210 */ /* 0x000fe20007ffe0ff */
[----:B------:R-:W-:Y:S01]  /*1400*/  STS [R3], R31 ;  /* 0x0000001f03007388 */ /* 0x000fe20000000800 */
[----:B------:R-:W-:Y:S01]  /*1410*/  F2FP.BF16.PACK_AB R59, R60, R59 ;  /* 0x0000003b3c3b723e */ /* 0x000fe200000010ff */
[----:B0-----:R-:W-:Y:S01]  /*1420*/  IMAD R11, R5, c[0x0][0x39c], R10 ;  /* 0x0000e700050b7a24 */ /* 0x001fe200078e020a */
[----:B------:R-:W-:Y:S01]  /*1430*/  SHF.L.U32 R9, R44, 0x3, RZ ;  /* 0x000000032c097819 */ /* 0x000fe200000006ff */
[----:B------:R-:W-:Y:S01]  /*1440*/  STS [R3+0x400], R32 ;  /* 0x0004002003007388 */ /* 0x000fe20000000800 */
[----:B------:R-:W-:Y:S02]  /*1450*/  ISETP.GE.AND P0, PT, R2, c[0x0][0x220], PT ;  /* 0x0000880002007a0c */ /* 0x000fe40003f06270 */
[----:B------:R-:W-:Y:S01]  /*1460*/  LOP3.LUT R9, R16, 0x7ffffe00, R9, 0xf8, !PT ;  /* 0x7ffffe0010097812 */ /* 0x000fe200078ef809 */
[----:B------:R-:W-:Y:S01]  /*1470*/  STS [R14+0x2000], R26 ;  /* 0x0020001a0e007388 */ /* 0x000fe20000000800 */
[----:B-1----:R-:W-:-:S02]  /*1480*/  SHF.R.S32.HI R10, RZ, 0x1f, R7 ;  /* 0x0000001fff0a7819 */ /* 0x002fc40000011407 */
[----:B------:R-:W-:Y:S01]  /*1490*/  SHF.L.U32 R9, R9, 0x1, RZ ;  /* 0x0000000109097819 */ /* 0x000fe200000006ff */
[----:B------:R-:W-:Y:S02]  /*14a0*/  STS [R14+0x2400], R27 ;  /* 0x0024001b0e007388 */ /* 0x000fe40000000800 */
[----:B------:R-:W-:Y:S02]  /*14b0*/  IMAD R10, R10, c[0x0][0x3b0], RZ ;  /* 0x0000ec000a0a7a24 */ /* 0x000fe400078e02ff */
[----:B------:R-:W-:Y:S04]  /*14c0*/  STS [R3+0x2000], R18 ;  /* 0x0020001203007388 */ /* 0x000fe80000000800 */
[----:B------:R0:W-:Y:S04]  /*14d0*/  STS [R3+0x2400], R19 ;  /* 0x0024001303007388 */ /* 0x0001e80000000800 */
[----:B------:R1:W-:Y:S04]  /*14e0*/  STS [R30], R21 ;  /* 0x000000151e007388 */ /* 0x0003e80000000800 */
[----:B------:R-:W-:Y:S01]  /*14f0*/  STS [R30+0x400], R22 ;  /* 0x000400161e007388 */ /* 0x000fe20000000800 */
[----:B0-----:R-:W-:-:S03]  /*1500*/  SHF.R.S32.HI R3, RZ, 0x1f, R2 ;  /* 0x0000001fff037819 */ /* 0x001fc60000011402 */
[----:B------:R-:W-:Y:S01]  /*1510*/  STS [R33], R29 ;  /* 0x0000001d21007388 */ /* 0x000fe20000000800 */
[----:B-1----:R-:W-:Y:S01]  /*1520*/  IMAD.IADD R21, R4, 0x1, -R5 ;  /* 0x0000000104157824 */ /* 0x002fe200078e0a05 */
[C---:B------:R-:W-:Y:S02]  /*1530*/  IADD3 R4, R0.reuse, 0x20, RZ ;  /* 0x0000002000047810 */ /* 0x040fe40007ffe0ff */
[----:B------:R-:W-:Y:S01]  /*1540*/  STS [R33+0x400], R20 ;  /* 0x0004001421007388 */ /* 0x000fe20000000800 */
[----:B------:R-:W-:Y:S01]  /*1550*/  IMAD.WIDE.U32 R2, R5, c[0x0][0x398], R2 ;  /* 0x0000e60005027a25 */ /* 0x000fe200078e0002 */
[----:B------:R-:W-:Y:S02]  /*1560*/  IADD3 R5, R0, 0x60, RZ ;  /* 0x0000006000057810 */ /* 0x000fe40007ffe0ff */
[----:B------:R-:W-:Y:S01]  /*1570*/  STS [R30+0x2000], R23 ;  /* 0x002000171e007388 */ /* 0x000fe20000000800 */
[----:B------:R-:W-:Y:S02]  /*1580*/  ISETP.GE.OR P1, PT, R4, R21, P0 ;  /* 0x000000150400720c */ /* 0x000fe40000726670 */
[----:B------:R-:W-:Y:S01]  /*1590*/  IADD3 R2, P2, R8, R2, RZ ;  /* 0x0000000208027210 */ /* 0x000fe20007f5e0ff */
[----:B------:R0:W-:Y:S01]  /*15a0*/  STS [R30+0x2400], R24 ;  /* 0x002400181e007388 */ /* 0x0001e20000000800 */
[----:B------:R-:W-:-:S02]  /*15b0*/  IADD3 R4, R0, 0x40, RZ ;  /* 0x0000004000047810 */ /* 0x000fc40007ffe0ff */
[----:B------:R-:W-:Y:S01]  /*15c0*/  IADD3.X R3, R6, R3, R11, P2, !PT ;  /* 0x0000000306037210 */ /* 0x000fe200017fe40b */
[----:B------:R1:W-:Y:S01]  /*15d0*/  STS [R33+0x2000], R59 ;  /* 0x0020003b21007388 */ /* 0x0003e20000000800 */
[-C--:B------:R-:W-:Y:S02]  /*15e0*/  ISETP.GE.OR P2, PT, R4, R21.reuse, P0 ;  /* 0x000000150400720c */ /* 0x080fe40000746670 */
[-C--:B------:R-:W-:Y:S01]  /*15f0*/  ISETP.GE.OR P3, PT, R5, R21.reuse, P0 ;  /* 0x000000150500720c */ /* 0x080fe20000766670 */
[----:B------:R1:W-:Y:S04]  /*1600*/  STS [R33+0x2400], R28 ;  /* 0x0024001c21007388 */ /* 0x0003e80000000800 */
[----:B------:R-:W-:Y:S01]  /*1610*/  BAR.SYNC.DEFER_BLOCKING 0x0 ;  /* 0x0000000000007b1d */ /* 0x000fe20000010000 */
[----:B------:R-:W-:Y:S01]  /*1620*/  ISETP.GE.OR P0, PT, R0, R21, P0 ;  /* 0x000000150000720c */ /* 0x000fe20000706670 */
[C---:B------:R-:W-:Y:S01]  /*1630*/  IMAD R5, R7.reuse, c[0x0][0x3b4], R10 ;  /* 0x0000ed0007057a24 */ /* 0x040fe200078e020a */
[----:B0-----:R-:W-:Y:S01]  /*1640*/  SHF.R.S32.HI R24, RZ, 0x1f, R0 ;  /* 0x0000001fff187819 */ /* 0x001fe20000011400 */
[----:B------:R-:W-:-:S05]  /*1650*/  IMAD.WIDE.U32 R2, R7, c[0x0][0x3b0], R2 ;  /* 0x0000ec0007027a25 */ /* 0x000fca00078e0002 */
[----:B------:R-:W-:Y:S01]  /*1660*/  IADD3 R5, R3, R5, RZ ;  /* 0x0000000503057210 */ /* 0x000fe20007ffe0ff */
[----:B------:R1:W0:Y:S04]  /*1670*/  LDS.128 R16, [R9+0x1000] ;  /* 0x0010000009107984 */ /* 0x0002280000000c00 */
[----:B------:R1:W2:Y:S01]  /*1680*/  LDS.128 R12, [R9+0x3000] ;  /* 0x00300000090c7984 */ /* 0x0002a20000000c00 */
[----:B------:R-:W-:Y:S05]  /*1690*/  @P0 BRA `(.L_x_1599) ;  /* 0x0000009000000947 */ /* 0x000fea0003800000 */
[----:B------:R-:W3:Y:S01]  /*16a0*/  LDS.128 R20, [R9] ;  /* 0x0000000009147984 */ /* 0x000ee20000000c00 */
[----:B------:R-:W-:Y:S01]  /*16b0*/  MOV R4, R2 ;  /* 0x0000000200047202 */ /* 0x000fe20000000f00 */
[----:B------:R-:W-:-:S04]  /*16c0*/  IMAD R11, R24, c[0x0][0x398], RZ ;  /* 0x0000e600180b7a24 */ /* 0x000fc800078e02ff */
[----:B------:R-:W-:-:S04]  /*16d0*/  IMAD.WIDE.U32 R6, R0, c[0x0][0x398], R4 ;  /* 0x0000e60000067a25 */ /* 0x000fc800078e0004 */
[----:B------:R-:W-:Y:S01]  /*16e0*/  IMAD R11, R0, c[0x0][0x39c], R11 ;  /* 0x0000e700000b7a24 */ /* 0x000fe200078e020b */
[----:B------:R-:W-:-:S04]  /*16f0*/  LEA R10, P0, R6, c[0x0][0x338], 0x1 ;  /* 0x0000ce00060a7a11 */ /* 0x000fc800078008ff */
[----:B------:R-:W-:-:S04]  /*1700*/  IADD3 R7, R7, R11, RZ ;  /* 0x0000000b07077210 */ /* 0x000fc80007ffe0ff */
[----:B------:R-:W-:-:S05]  /*1710*/  LEA.HI.X R11, R6, c[0x0][0x33c], R7, 0x1, P0 ;  /* 0x0000cf00060b7a11 */ /* 0x000fca00000f0c07 */
[----:B---3--:R3:W-:Y:S02]  /*1720*/  STG.E.128 [R10.64], R20 ;  /* 0x000000140a007986 */ /* 0x0087e4000c101d06 */
.L_x_1599:
[----:B------:R-:W-:Y:S05]  /*1730*/  BSYNC B0 ;  /* 0x0000000000007941 */ /* 0x000fea0003800000 */
.L_x_1598:
[----:B------:R-:W-:Y:S01]  /*1740*/  BSSY B0, `(.L_x_1600) ;  /* 0x000000d000007945 */ /* 0x000fe20003800000 */
[----:B------:R-:W-:Y:S05]  /*1750*/  @P1 BRA `(.L_x_1601) ;  /* 0x000000b000001947 */ /* 0x000fea0003800000 */
[----:B---3--:R-:W-:Y:S02]  /*1760*/  IADD3 R11, P0, R0, 0x20, RZ ;  /* 0x00000020000b7810 */ /* 0x008fe40007f1e0ff */
[----:B------:R-:W-:Y:S02]  /*1770*/  MOV R7, R5 ;  /* 0x0000000500077202 */ /* 0x000fe40000000f00 */
[----:B------:R-:W-:-:S05]  /*1780*/  IADD3.X R6, RZ, R24, RZ, P0, !PT ;  /* 0x00000018ff067210 */ /* 0x000fca00007fe4ff */
[----:B------:R-:W-:Y:S02]  /*1790*/  IMAD R8, R6, c[0x0][0x398], RZ ;  /* 0x0000e60006087a24 */ /* 0x000fe400078e02ff */
[----:B------:R-:W-:-:S04]  /*17a0*/  IMAD.MOV.U32 R6, RZ, RZ, R2 ;  /* 0x000000ffff067224 */ /* 0x000fc800078e0002 */
[----:B------:R-:W-:-:S04]  /*17b0*/  IMAD.WIDE.U32 R6, R11, c[0x0][0x398], R6 ;  /* 0x0000e6000b067a25 */ /* 0x000fc800078e0006 */
[----:B------:R-:W-:Y:S01]  /*17c0*/  IMAD R11, R11, c[0x0][0x39c], R8 ;  /* 0x0000e7000b0b7a24 */ /* 0x000fe200078e0208 */
[----:B------:R-:W-:-:S04]  /*17d0*/  LEA R10, P0, R6, c[0x0][0x338], 0x1 ;  /* 0x0000ce00060a7a11 */ /* 0x000fc800078008ff */
[----:B------:R-:W-:-:S04]  /*17e0*/  IADD3 R7, R7, R11, RZ ;  /* 0x0000000b07077210 */ /* 0x000fc80007ffe0ff */
[----:B------:R-:W-:-:S05]  /*17f0*/  LEA.HI.X R11, R6, c[0x0][0x33c], R7, 0x1, P0 ;  /* 0x0000cf00060b7a11 */ /* 0x000fca00000f0c07 */
[----:B0-----:R0:W-:Y:S02]  /*1800*/  STG.E.128 [R10.64], R16 ;  /* 0x000000100a007986 */ /* 0x0011e4000c101d06 */
.L_x_1601:
[----:B------:R-:W-:Y:S05]  /*1810*/  BSYNC B0 ;  /* 0x0000000000007941 */ /* 0x000fea0003800000 */
.L_x_1600:
[----:B01-3--:R-:W0:Y:S01]  /*1820*/  LDS.128 R8, [R9+0x2000] ;  /* 0x0020000009087984 */ /* 0x00be220000000c00 */
[----:B------:R-:W-:Y:S01]  /*1830*/  BSSY B0, `(.L_x_1602) ;  /* 0x000000d000007945 */ /* 0x000fe20003800000 */
[----:B------:R-:W-:Y:S05]  /*1840*/  @P2 BRA `(.L_x_1603) ;  /* 0x000000b000002947 */ /* 0x000fea0003800000 */
[----:B------:R-:W-:Y:S01]  /*1850*/  IADD3 R17, P0, R0, 0x40, RZ ;  /* 0x0000004000117810 */ /* 0x000fe20007f1e0ff */
[----:B------:R-:W-:-:S03]  /*1860*/  IMAD.MOV.U32 R7, RZ, RZ, R5 ;  /* 0x000000ffff077224 */ /* 0x000fc600078e0005 */
[----:B------:R-:W-:-:S05]  /*1870*/  IADD3.X R6, RZ, R24, RZ, P0, !PT ;  /* 0x00000018ff067210 */ /* 0x000fca00007fe4ff */
[----:B------:R-:W-:Y:S01]  /*1880*/  IMAD R16, R6, c[0x0][0x398], RZ ;  /* 0x0000e60006107a24 */ /* 0x000fe200078e02ff */
[----:B------:R-:W-:-:S05]  /*1890*/  MOV R6, R2 ;  /* 0x0000000200067202 */ /* 0x000fca0000000f00 */
[----:B------:R-:W-:-:S04]  /*18a0*/  IMAD.WIDE.U32 R6, R17, c[0x0][0x398], R6 ;  /* 0x0000e60011067a25 */ /* 0x000fc800078e0006 */
[----:B------:R-:W-:Y:S01]  /*18b0*/  IMAD R17, R17, c[0x0][0x39c], R16 ;  /* 0x0000e70011117a24 */ /* 0x000fe200078e0210 */
[----:B------:R-:W-:-:S04]  /*18c0*/  LEA R16, P0, R6, c[0x0][0x338], 0x1 ;  /* 0x0000ce0006107a11 */ /* 0x000fc800078008ff */
[----:B------:R-:W-:-:S04]  /*18d0*/  IADD3 R7, R7, R17, RZ ;  /* 0x0000001107077210 */ /* 0x000fc80007ffe0ff */
[----:B------:R-:W-:-:S05]  /*18e0*/  LEA.HI.X R17, R6, c[0x0][0x33c], R7, 0x1, P0 ;  /* 0x0000cf0006117a11 */ /* 0x000fca00000f0c07 */
[----:B0-----:R0:W-:Y:S02]  /*18f0*/  STG.E.128 [R16.64], R8 ;  /* 0x0000000810007986 */ /* 0x0011e4000c101d06 */
.L_x_1603:
[----:B------:R-:W-:Y:S05]  /*1900*/  BSYNC B0 ;  /* 0x0000000000007941 */ /* 0x000fea0003800000 */
.L_x_1602:
[----:B------:R-:W-:Y:S05]  /*1910*/  @P3 EXIT ;  /* 0x000000000000394d */ /* 0x000fea0003800000 */
        /* <DEDUP_REMOVED lines=9> */
[----:B--2---:R-:W-:Y:S01]  /*19b0*/  STG.E.128 [R4.64], R12 ;  /* 0x0000000c04007986 */ /* 0x004fe2000c101d06 */
[----:B------:R-:W-:Y:S05]  /*19c0*/  EXIT ;  /* 0x000000000000794d */ /* 0x000fea0003800000 */
.L_x_1604:
        /* <DEDUP_REMOVED lines=11> */
.L_x_2482:


//--------------------- .text._ZN5flash44flash_bwd_dq_dk_dv_loop_seqk_parallel_kernelI23Flash_bwd_kernel_traitsILi64ELi128ELi128ELi8ELi4ELi4ELi4ELb0ELb0EN7cutlass10bfloat16_tE19Flash_kernel_traitsILi64ELi128ELi128ELi8ES3_EELb1ELb0ELb0ELb0ELb0ELb1ELb0EEEvNS_16Flash_bwd_paramsE --------------------------
	.section	.text._ZN5flash44flash_bwd_dq_dk_dv_loop_seqk_parallel_kernelI23Flash_bwd_kernel_traitsILi64ELi128ELi128ELi8ELi4ELi4ELi4ELb0ELb0EN7cutlass10bfloat16_tE19Flash_kernel_traitsILi64ELi128ELi128ELi8ES3_EELb1ELb0ELb0ELb0ELb0ELb1ELb0EEEvNS_16Flash_bwd_paramsE,"ax",@progbits
	.sectioninfo	@"SHI_REGISTERS=255"
	.align	128
        .global         _ZN5flash44flash_bwd_dq_dk_dv_loop_seqk_parallel_kernelI23Flash_bwd_kernel_traitsILi64ELi128ELi128ELi8ELi4ELi4ELi4ELb0ELb0EN7cutlass10bfloat16_tE19Flash_kernel_traitsILi64ELi128ELi128ELi8ES3_EELb1ELb0ELb0ELb0ELb0ELb1ELb0EEEvNS_16Flash_bwd_paramsE
        .type           _ZN5flash44flash_bwd_dq_dk_dv_loop_seqk_parallel_kernelI23Flash_bwd_kernel_traitsILi64ELi128ELi128ELi8ELi4ELi4ELi4ELb0ELb0EN7cutlass10bfloat16_tE19Flash_kernel_traitsILi64ELi128ELi128ELi8ES3_EELb1ELb0ELb0ELb0ELb0ELb1ELb0EEEvNS_16Flash_bwd_paramsE,@function
        .size           _ZN5flash44flash_bwd_dq_dk_dv_loop_seqk_parallel_kernelI23Flash_bwd_kernel_traitsILi64ELi128ELi128ELi8ELi4ELi4ELi4ELb0ELb0EN7cutlass10bfloat16_tE19Flash_kernel_traitsILi64ELi128ELi128ELi8ES3_EELb1ELb0ELb0ELb0ELb0ELb1ELb0EEEvNS_16Flash_bwd_paramsE,(.L_x_2483 - _ZN5flash44flash_bwd_dq_dk_dv_loop_seqk_parallel_kernelI23Flash_bwd_kernel_traitsILi64ELi128ELi128ELi8ELi4ELi4ELi4ELb0ELb0EN7cutlass10bfloat16_tE19Flash_kernel_traitsILi64ELi128ELi128ELi8ES3_EELb1ELb0ELb0ELb0ELb0ELb1ELb0EEEvNS_16Flash_bwd_paramsE)
        .other          _ZN5flash44flash_bwd_dq_dk_dv_loop_seqk_parallel_kernelI23Flash_bwd_kernel_traitsILi64ELi128ELi128ELi8ELi4ELi4ELi4ELb0ELb0EN7cutlass10bfloat16_tE19Flash_kernel_traitsILi64ELi128ELi128ELi8ES3_EELb1ELb0ELb0ELb0ELb0ELb1ELb0EEEvNS_16Flash_bwd_paramsE,@"STO_CUDA_ENTRY STV_DEFAULT"
_ZN5flash44flash_bwd_dq_dk_dv_loop_seqk_parallel_kernelI23Flash_bwd_kernel_traitsILi64ELi128ELi128ELi8ELi4ELi4ELi4ELb0ELb0EN7cutlass10bfloat16_tE19Flash_kernel_traitsILi64ELi128ELi128ELi8ES3_EELb1ELb0ELb0ELb0ELb0ELb1ELb0EEEvNS_16Flash_bwd_paramsE:
.text._ZN5flash44flash_bwd_dq_dk_dv_loop_seqk_parallel_kernelI23Flash_bwd_kernel_traitsILi64ELi128ELi128ELi8ELi4ELi4ELi4ELb0ELb0EN7cutlass10bfloat16_tE19Flash_kernel_traitsILi64ELi128ELi128ELi8ES3_EELb1ELb0ELb0ELb0ELb0ELb1ELb0EEEvNS_16Flash_bwd_paramsE:
        /* <DEDUP_REMOVED lines=17> */
[----:B------:R-:W-:Y:S02]  /*0110*/  ULDC.U8 UR7, c[0x0][0x328] ;  /* 0x0000ca0000077ab9 */ /* 0x000fe40000000000 */
[----:B------:R-:W-:Y:S01]  /*0120*/  UISETP.NE.AND UP2, UPT, UR7, URZ, UPT ;  /* 0x0000003f0700728c */ /* 0x000fe2000bf45270 */
[----:B------:R-:W3:Y:S01]  /*0130*/  S2UR UR36, SR_CTAID.Z ;  /* 0x00000000002479c3 */ /* 0x000ee20000002700 */
[----:B------:R-:W-:-:S02]  /*0140*/  ULDC UR45, c[0x0][0x22c] ;  /* 0x00008b00002d7ab9 */ /* 0x000fc40000000800 */
[----:B------:R-:W-:Y:S02]  /*0150*/  ULDC UR34, c[0x0][0x1c0] ;  /* 0x0000700000227ab9 */ /* 0x000fe40000000800 */
[----:B------:R-:W-:Y:S02]  /*0160*/  UMOV UR5, 0x80 ;  /* 0x0000008000057882 */ /* 0x000fe40000000000 */
[----:B------:R-:W-:Y:S02]  /*0170*/  ULDC UR4, c[0x0][0x210] ;  /* 0x0000840000047ab9 */ /* 0x000fe40000000800 */
[----:B------:R-:W-:Y:S02]  /*0180*/  ULDC UR55, c[0x0][0x234] ;  /* 0x00008d0000377ab9 */ /* 0x000fe40000000800 */
[----:B------:R-:W-:Y:S02]  /*0190*/  ULDC UR12, c[0x0][0x1c0] ;  /* 0x00007000000c7ab9 */ /* 0x000fe40000000800 */
[----:B------:R-:W-:Y:S01]  /*01a0*/  ULDC UR13, c[0x0][0x1c0] ;  /* 0x00007000000d7ab9 */ /* 0x000fe20000000800 */
[----:B-1----:R-:W-:Y:S01]  /*01b0*/  SHF.R.S32.HI R6, RZ, 0x1f, R11 ;  /* 0x0000001fff067819 */ /* 0x002fe2000001140b */
[----:B--2---:R-:W-:-:S02]  /*01c0*/  UIMAD.WIDE.U32 UR42, UR29, UR15, URZ ;  /* 0x0000000f1d2a72a5 */ /* 0x004fc4000f8e003f */
[----:B------:R-:W-:Y:S01]  /*01d0*/  USHF.L.U32 UR15, UR29, 0x7, URZ ;  /* 0x000000071d0f7899 */ /* 0x000fe2000800063f */
[CC--:B------:R-:W-:Y:S01]  /*01e0*/  LEA.HI R2, R6.reuse, R11.reuse, RZ, 0x4 ;  /* 0x0000000b06027211 */ /* 0x0c0fe200078f20ff */
[----:B------:R-:W-:Y:S01]  /*01f0*/  UIMAD.WIDE UR34, UR45, UR34, URZ ;  /* 0x000000222d2272a5 */ /* 0x000fe2000f8e023f */
[CC--:B------:R-:W-:Y:S01]  /*0200*/  LEA.HI R15, R6.reuse, R11.reuse, RZ, 0x7 ;  /* 0x0000000b060f7211 */ /* 0x0c0fe200078f38ff */
[----:B------:R-:W-:Y:S01]  /*0210*/  UIMAD UR55, UR5, UR4, UR55 ;  /* 0x00000004053772a4 */ /* 0x000fe2000f8e0237 */
[CC--:B------:R-:W-:Y:S01]  /*0220*/  LEA.HI R0, R6.reuse, R11.reuse, RZ, 0x5 ;  /* 0x0000000b06007211 */ /* 0x0c0fe200078f28ff */
[----:B---3--:R-:W-:Y:S01]  /*0230*/  UIMAD UR46, UR36, UR45, URZ ;  /* 0x0000002d242e72a4 */ /* 0x008fe2000f8e023f */
[CC--:B------:R-:W-:Y:S01]  /*0240*/  LEA.HI R10, R6.reuse, R11.reuse, RZ, 0x3 ;  /* 0x0000000b060a7211 */ /* 0x0c0fe200078f18ff */
[----:B------:R-:W-:Y:S01]  /*0250*/  UIMAD UR45, UR45, UR12, URZ ;  /* 0x0000000c2d2d72a4 */ /* 0x000fe2000f8e023f */
[CC--:B------:R-:W-:Y:S01]  /*0260*/  LEA.HI R14, R6.reuse, R11.reuse, RZ, 0x6 ;  /* 0x0000000b060e7211 */ /* 0x0c0fe200078f30ff */
[----:B------:R-:W-:Y:S01]  /*0270*/  UIMAD UR4, UR29, UR13, UR36 ;  /* 0x0000000d1d0472a4 */ /* 0x000fe2000f8e0224 */
[----:B------:R-:W-:Y:S01]  /*0280*/  LEA.HI R6, R6, R11, RZ, 0x2 ;  /* 0x0000000b06067211 */ /* 0x000fe200078f10ff */
[----:B------:R-:W-:Y:S01]  /*0290*/  ULDC UR14, c[0x0][0x1c0] ;  /* 0x00007000000e7ab9 */ /* 0x000fe20000000800 */
[----:B------:R-:W-:Y:S01]  /*02a0*/  LOP3.LUT R3, R2, 0xfffffff0, RZ, 0xc0, !PT ;  /* 0xfffffff002037812 */ /* 0x000fe200078ec0ff */
[----:B------:R-:W-:Y:S01]  /*02b0*/  ULDC UR11, c[0x0][0x1c0] ;  /* 0x00007000000b7ab9 */ /* 0x000fe20000000800 */
[----:B------:R-:W-:Y:S01]  /*02c0*/  SHF.R.S32.HI R4, RZ, 0x4, R2 ;  /* 0x00000004ff047819 */ /* 0x000fe20000011402 */
[----:B------:R-:W-:Y:S01]  /*02d0*/  UIMAD UR52, UR6, UR29, URZ ;  /* 0x0000001d063472a4 */ /* 0x000fe2000f8e023f */
[----:B------:R-:W-:Y:S01]  /*02e0*/  LOP3.LUT R5, R6, 0x7ffffffc, RZ, 0xc0, !PT ;  /* 0x7ffffffc06057812 */ /* 0x000fe200078ec0ff */
[C---:B------:R-:W-:Y:S01]  /*02f0*/  IMAD.IADD R9, R11.reuse, 0x1, -R3 ;  /* 0x000000010b097824 */ /* 0x040fe200078e0a03 */
[----:B------:R-:W-:Y:S01]  /*0300*/  LEA.HI R2, R2, R4, RZ, 0x1 ;  /* 0x0000000402027211 */ /* 0x000fe200078f08ff */
[----:B------:R-:W-:Y:S01]  /*0310*/  UIMAD UR5, UR29, UR11, UR36 ;  /* 0x0000000b1d0572a4 */ /* 0x000fe2000f8e0224 */
[--C-:B------:R-:W-:Y:S01]  /*0320*/  SHF.R.S32.HI R3, RZ, 0x1f, R0.reuse ;  /* 0x0000001fff037819 */ /* 0x100fe20000011400 */
[C---:B------:R-:W-:Y:S01]  /*0330*/  IMAD.IADD R16, R11.reuse, 0x1, -R5 ;  /* 0x000000010b107824 */ /* 0x040fe200078e0a05 */
[----:B------:R-:W-:Y:S01]  /*0340*/  SHF.R.S32.HI R5, RZ, 0x5, R0 ;  /* 0x00000005ff057819 */ /* 0x000fe20000011400 */
[----:B------:R-:W-:Y:S01]  /*0350*/  @!UP2 UIMAD UR6, UR29, UR14, UR36 ;  /* 0x0000000e1d06a2a4 */ /* 0x000fe2000f8e0224 */
[----:B------:R-:W-:Y:S01]  /*0360*/  LOP3.LUT R8, R0, 0xffffffe0, RZ, 0xc0, !PT ;  /* 0xffffffe000087812 */ /* 0x000fe200078ec0ff */
[----:B------:R-:W-:Y:S01]  /*0370*/  USHF.L.U32 UR44, UR45, 0x7, URZ ;  /* 0x000000072d2c7899 */ /* 0x000fe2000800063f */
[----:B------:R-:W-:Y:S01]  /*0380*/  LOP3.LUT R7, R10, 0xfffffff8, RZ, 0xc0, !PT ;  /* 0xfffffff80a077812 */ /* 0x000fe200078ec0ff */
[----:B------:R-:W-:Y:S01]  /*0390*/  USHF.L.U32 UR39, UR4, 0x5, URZ ;  /* 0x0000000504277899 */ /* 0x000fe2000800063f */
[----:B------:R-:W-:Y:S01]  /*03a0*/  LOP3.LUT R0, R2, 0xfffffffe, RZ, 0xc0, !PT ;  /* 0xfffffffe02007812 */ /* 0x000fe200078ec0ff */
[----:B------:R-:W-:Y:S01]  /*03b0*/  IMAD.IADD R8, R11, 0x1, -R8 ;  /* 0x000000010b087824 */ /* 0x000fe200078e0a08 */
[----:B------:R-:W-:Y:S01]  /*03c0*/  LEA.HI R2, R3, R5, RZ, 0x2 ;  /* 0x0000000503027211 */ /* 0x000fe200078f10ff */
[----:B------:R-:W-:Y:S01]  /*03d0*/  IMAD.IADD R7, R11, 0x1, -R7 ;  /* 0x000000010b077824 */ /* 0x000fe200078e0a07 */
[----:B------:R-:W-:Y:S01]  /*03e0*/  SHF.R.S32.HI R3, RZ, 0x2, R6 ;  /* 0x00000002ff037819 */ /* 0x000fe20000011406 */
[----:B------:R-:W-:Y:S01]  /*03f0*/  IMAD.IADD R11, R4, 0x1, -R0 ;  /* 0x00000001040b7824 */ /* 0x000fe200078e0a00 */
[----:B------:R-:W-:Y:S01]  /*0400*/  LOP3.LUT R0, R2, 0xfffffffc, RZ, 0xc0, !PT ;  /* 0xfffffffc02007812 */ /* 0x000fe200078ec0ff */
[----:B------:R-:W-:Y:S01]  /*0410*/  ULDC UR49, c[0x0][0x214] ;  /* 0x0000850000317ab9 */ /* 0x000fe20000000800 */
[----:B------:R-:W-:Y:S01]  /*0420*/  SHF.R.S32.HI R4, RZ, 0x3, R10 ;  /* 0x00000003ff047819 */ /* 0x000fe2000001140a */
[----:B------:R-:W-:Y:S01]  /*0430*/  ULDC UR56, c[0x0][0x1c8] ;  /* 0x0000720000387ab9 */ /* 0x000fe20000000800 */
[----:B------:R-:W-:Y:S01]  /*0440*/  SHF.R.S32.HI R2, RZ, 0x1f, R8 ;  /* 0x0000001fff027819 */ /* 0x000fe20000011408 */
[----:B------:R-:W-:Y:S01]  /*0450*/  IMAD.IADD R17, R5, 0x1, -R0 ;  /* 0x0000000105117824 */ /* 0x000fe200078e0a00 */
[----:B------:R-:W-:Y:S01]  /*0460*/  SHF.R.S32.HI R0, RZ, 0x1f, R6 ;  /* 0x0000001fff007819 */ /* 0x000fe20000011406 */
[----:B------:R-:W-:Y:S01]  /*0470*/  IMAD.SHL.U32 R4, R4, 0x40, RZ ;  /* 0x0000004004047824 */ /* 0x000fe200078e00ff */
[----:B------:R-:W-:Y:S01]  /*0480*/  LEA.HI R245, R2, R8, RZ, 0x2 ;  /* 0x0000000802f57211 */ /* 0x000fe200078f10ff */
[----:B------:R-:W-:Y:S01]  /*0490*/  IMAD.SHL.U32 R5, R7, 0x8, RZ ;  /* 0x0000000807057824 */ /* 0x000fe200078e00ff */
[----:B------:R-:W-:Y:S01]  /*04a0*/  LEA.HI R0, R0, R3, RZ, 0x3 ;  /* 0x0000000300007211 */ /* 0x000fe200078f18ff */
[----:B------:R-:W-:Y:S01]  /*04b0*/  STL [R1+0x18], R17 ;  /* 0x0000181101007387 */ /* 0x000fe20000100800 */
[----:B------:R-:W-:Y:S01]  /*04c0*/  SHF.R.S32.HI R8, RZ, 0x7, R15 ;  /* 0x00000007ff087819 */ /* 0x000fe2000001140f */
[----:B------:R-:W-:Y:S01]  /*04d0*/  ULDC.U8 UR10, c[0x0][0x3d0] ;  /* 0x0000f400000a7ab9 */ /* 0x000fe20000000000 */
[----:B------:R-:W-:Y:S01]  /*04e0*/  LOP3.LUT R2, R0, 0xfffffff8, RZ, 0xc0, !PT ;  /* 0xfffffff800027812 */ /* 0x000fe200078ec0ff */
[----:B------:R-:W-:Y:S01]  /*04f0*/  ULDC UR50, c[0x0][0x224] ;  /* 0x0000890000327ab9 */ /* 0x000fe20000000800 */
[----:B------:R-:W-:Y:S01]  /*0500*/  LOP3.LUT R0, R4, 0x1c0, RZ, 0xc0, !PT ;  /* 0x000001c004007812 */ /* 0x000fe200078ec0ff */
[----:B------:R-:W-:Y:S01]  /*0510*/  @UP2 UIMAD UR54, UR29, UR49, URZ ;  /* 0x000000311d3622a4 */ /* 0x000fe2000f8e023f */
[----:B------:R-:W-:Y:S01]  /*0520*/  SHF.R.S32.HI R4, RZ, 0x1f, R9 ;  /* 0x0000001fff047819 */ /* 0x000fe20000011409 */
[----:B------:R-:W-:Y:S01]  /*0530*/  IMAD.IADD R6, R3, 0x1, -R2 ;  /* 0x0000000103067824 */ /* 0x000fe200078e0a02 */
[----:B------:R-:W-:Y:S01]  /*0540*/  LOP3.LUT R3, R0, 0x38, R5, 0xf8, !PT ;  /* 0x0000003800037812 */ /* 0x000fe200078ef805 */
[----:B------:R-:W-:Y:S01]  /*0550*/  ULDC.64 UR8, c[0x0][0x118] ;  /* 0x0000460000087ab9 */ /* 0x000fe20000000a00 */
[----:B------:R-:W-:Y:S01]  /*0560*/  SHF.R.U32.HI R2, RZ, 0x3, R0 ;  /* 0x00000003ff027819 */ /* 0x000fe20000011600 */
[----:B------:R-:W-:Y:S01]  /*0570*/  ULOP3.LUT UR56, UR36, UR56, URZ, 0x3c, !UPT ;  /* 0x0000003824387292 */ /* 0x000fe2000f8e3c3f */
[----:B------:R-:W-:Y:S01]  /*0580*/  LEA.HI R12, R4, R9, RZ, 0x3 ;  /* 0x00000009040c7211 */ /* 0x000fe200078f18ff */
[----:B------:R-:W-:Y:S01]  /*0590*/  USHF.R.S32.HI UR61, URZ, 0x1f, UR36 ;  /* 0x0000001f3f3d7899 */ /* 0x000fe20008011424 */
[----:B------:R-:W-:Y:S01]  /*05a0*/  LOP3.LUT R3, R3, R2, RZ, 0x3c, !PT ;  /* 0x0000000203037212 */ /* 0x000fe200078e3cff */
[----:B------:R-:W-:Y:S01]  /*05b0*/  IMAD.SHL.U32 R2, R14, 0x8, RZ ;  /* 0x000000080e027824 */ /* 0x000fe200078e00ff */
[----:B------:R-:W-:Y:S01]  /*05c0*/  LOP3.LUT R0, R12, 0xfffffff8, RZ, 0xc0, !PT ;  /* 0xfffffff80c007812 */ /* 0x000fe200078ec0ff */
[----:B------:R-:W-:Y:S01]  /*05d0*/  UISETP.NE.AND UP3, UPT, UR10, URZ, UPT ;  /* 0x0000003f0a00728c */ /* 0x000fe2000bf65270 */
[----:B------:R-:W-:Y:S01]  /*05e0*/  LOP3.LUT R4, R6, 0x1, RZ, 0xc0, !PT ;  /* 0x0000000106047812 */ /* 0x000fe200078ec0ff */
[----:B------:R-:W-:Y:S01]  /*05f0*/  USHF.R.S32.HI UR60, URZ, 0x1f, UR29 ;  /* 0x0000001f3f3c7899 */ /* 0x000fe2000801141d */
[----:B------:R-:W-:Y:S01]  /*0600*/  LOP3.LUT R2, R3, 0xfffffe00, R2, 0xf8, !PT ;  /* 0xfffffe0003027812 */ /* 0x000fe200078ef802 */
[----:B------:R-:W-:Y:S01]  /*0610*/  IMAD.IADD R13, R9, 0x1, -R0 ;  /* 0x00000001090d7824 */ /* 0x000fe200078e0a00 */
[----:B------:R-:W-:Y:S01]  /*0620*/  ISETP.NE.U32.AND P0, PT, R4, 0x1, PT ;  /* 0x000000010400780c */ /* 0x000fe20003f05070 */
[C---:B------:R-:W-:Y:S01]  /*0630*/  IMAD.SHL.U32 R0, R7.reuse, 0x40, RZ ;  /* 0x0000004007007824 */ /* 0x040fe200078e00ff */
[C---:B------:R-:W-:Y:S01]  /*0640*/  LOP3.LUT P4, RZ, R7.reuse, 0x2, RZ, 0xc0, !PT ;  /* 0x0000000207ff7812 */ /* 0x040fe2000788c0ff */
[----:B------:R1:W-:Y:S01]  /*0650*/  STL [R1+0x14], R2 ;  /* 0x0000140201007387 */ /* 0x0003e20000100800 */
[----:B------:R-:W-:Y:S01]  /*0660*/  IMAD.U32 R3, RZ, RZ, UR15 ;  /* 0x0000000fff037e24 */ /* 0x000fe2000f8e00ff */
[----:B------:R-:W-:Y:S01]  /*0670*/  LOP3.LUT P3, RZ, R7, 0x4, RZ, 0xc0, !PT ;  /* 0x0000000407ff7812 */ /* 0x000fe2000786c0ff */
[----:B------:R-:W-:Y:S01]  /*0680*/  IMAD.SHL.U32 R3, R11, 0x200, RZ ;  /* 0x000002000b037824 */ /* 0x000fe200078e00ff */
[----:B------:R-:W-:Y:S01]  /*0690*/  LOP3.LUT R0, R0, 0x1c0, RZ, 0xc0, !PT ;  /* 0x000001c000007812 */ /* 0x000fe200078ec0ff */
[----:B------:R-:W-:Y:S01]  /*06a0*/  IMAD.SHL.U32 R7, R16, 0x2, RZ ;  /* 0x0000000210077824 */ /* 0x000fe200078e00ff */
[----:B------:R-:W-:Y:S01]  /*06b0*/  R2P PR, R6, 0x6 ;  /* 0x0000000606007804 */ /* 0x000fe20000000000 */
[----:B------:R-:W-:Y:S01]  /*06c0*/  USHF.R.S32.HI UR59, URZ, 0x1f, UR36 ;  /* 0x0000001f3f3b7899 */ /* 0x000fe20008011424 */
[----:B------:R-:W-:Y:S01]  /*06d0*/  LOP3.LUT R170, R0, 0x8, R10, 0xf8, !PT ;  /* 0x0000000800aa7812 */ /* 0x000fe200078ef80a */
[----:B------:R-:W-:Y:S01]  /*06e0*/  USHF.R.S32.HI UR58, URZ, 0x1f, UR29 ;  /* 0x0000001f3f3a7899 */ /* 0x000fe2000801141d */
[C---:B------:R-:W-:Y:S01]  /*06f0*/  SEL R172, R233.reuse, 0xffffffe0, !P4 ;  /* 0xffffffe0e9ac7807 */ /* 0x040fe20006000000 */
[----:B------:R-:W-:Y:S01]  /*0700*/  USHF.R.S32.HI UR57, URZ, 0x1f, UR36 ;  /* 0x0000001f3f397899 */ /* 0x000fe20008011424 */
[----:B------:R-:W-:Y:S01]  /*0710*/  SEL R233, R233, 0xffffffe0, !P1 ;  /* 0xffffffe0e9e97807 */ /* 0x000fe20004800000 */
[----:B------:R-:W-:Y:S01]  /*0720*/  UIMAD.WIDE.U32 UR40, UR34, UR42, URZ ;  /* 0x0000002a222872a5 */ /* 0x000fe2000f8e003f */
[----:B------:R-:W-:Y:S01]  /*0730*/  SEL R231, R231, 0x10, !P0 ;  /* 0x00000010e7e77807 */ /* 0x000fe20004000000 */
[----:B------:R-:W-:-:S02]  /*0740*/  UIMAD UR51, UR35, UR42, URZ ;  /* 0x0000002a233372a4 */ /* 0x000fc4000f8e023f */
[----:B------:R-:W-:Y:S02]  /*0750*/  USHF.R.S32.HI UR53, URZ, 0x1f, UR46 ;  /* 0x0000001f3f357899 */ /* 0x000fe4000801142e */
[----:B------:R-:W-:Y:S02]  /*0760*/  UIMAD UR50, UR5, UR50, URZ ;  /* 0x00000032053272a4 */ /* 0x000fe4000f8e023f */
[----:B------:R-:W-:Y:S02]  /*0770*/  @!UP2 UIMAD UR49, UR6, UR49, URZ ;  /* 0x000000310631a2a4 */ /* 0x000fe4000f8e023f */
[----:B------:R-:W-:Y:S01]  /*0780*/  USHF.R.S32.HI UR48, URZ, 0x1f, UR44 ;  /* 0x0000001f3f307899 */ /* 0x000fe2000801142c */
[----:B-1----:R-:W-:Y:S01]  /*0790*/  IMAD.SHL.U32 R2, R17, 0x10, RZ ;  /* 0x0000001011027824 */ /* 0x002fe200078e00ff */
[----:B------:R-:W-:Y:S02]  /*07a0*/  USHF.R.S32.HI UR47, URZ, 0x1f, UR39 ;  /* 0x0000001f3f2f7899 */ /* 0x000fe40008011427 */
[----:B------:R-:W-:-:S02]  /*07b0*/  UMOV UR38, 0xffffc000 ;  /* 0xffffc00000267882 */ /* 0x000fc40000000000 */
[----:B------:R-:W-:Y:S02]  /*07c0*/  LOP3.LUT R5, R0, 0x30, R2, 0xf8, !PT ;  /* 0x0000003000057812 */ /* 0x000fe400078ef802 */
[----:B------:R-:W-:Y:S02]  /*07d0*/  SHF.R.U32.HI R0, RZ, 0x3, R0 ;  /* 0x00000003ff007819 */ /* 0x000fe40000011600 */
[----:B------:R-:W-:Y:S01]  /*07e0*/  LOP3.LUT R4, R5, 0x8, R10, 0xf8, !PT ;  /* 0x0000000805047812 */ /* 0x000fe200078ef80a */
[C---:B------:R-:W-:Y:S01]  /*07f0*/  IMAD R5, R8.reuse, 0x2000, R7 ;  /* 0x0000200008057824 */ /* 0x040fe200078e0207 */
[----:B------:R-:W-:Y:S01]  /*0800*/  LEA.HI.SX32 R245, R245, R2, 0x1e ;  /* 0x00000002f5f57211 */ /* 0x000fe200078ff2ff */
[----:B------:R-:W-:Y:S01]  /*0810*/  IMAD R2, R8, 0x1000, R3 ;  /* 0x0000100008027824 */ /* 0x000fe200078e0203 */
[----:B------:R-:W-:Y:S01]  /*0820*/  LOP3.LUT R170, R170, R0, RZ, 0x3c, !PT ;  /* 0x00000000aaaa7212 */ /* 0x000fe200078e3cff */
[----:B------:R-:W-:Y:S01]  /*0830*/  IMAD R5, R17, 0x400, R5 ;  /* 0x0000040011057824 */ /* 0x000fe200078e0205 */
[----:B------:R-:W-:Y:S01]  /*0840*/  LOP3.LUT R3, R3, R4, R0, 0xf6, !PT ;  /* 0x0000000403037212 */ /* 0x000fe200078ef600 */
[----:B------:R-:W-:-:S02]  /*0850*/  IMAD.SHL.U32 R0, R6, 0x40, RZ ;  /* 0x0000004006007824 */ /* 0x000fc400078e00ff */
[----:B------:R-:W-:Y:S02]  /*0860*/  IMAD.IADD R170, R2, 0x1, R170 ;  /* 0x0000000102aa7824 */ /* 0x000fe400078e02aa */
[----:B------:R-:W-:Y:S01]  /*0870*/  IMAD.SHL.U32 R2, R8, 0x8, RZ ;  /* 0x0000000808027824 */ /* 0x000fe200078e00ff */
[----:B------:R-:W-:Y:S01]  /*0880*/  LOP3.LUT R0, R0, 0x1c0, RZ, 0xc0, !PT ;  /* 0x000001c000007812 */ /* 0x000fe200078ec0ff */
[----:B------:R-:W-:Y:S02]  /*0890*/  IMAD.SHL.U32 R8, R11, 0x10, RZ ;  /* 0x000000100b087824 */ /* 0x000fe400078e00ff */
[----:B------:R-:W-:Y:S01]  /*08a0*/  IMAD.SHL.U32 R170, R170, 0x2, RZ ;  /* 0x00000002aaaa7824 */ /* 0x000fe200078e00ff */
[----:B------:R-:W-:Y:S01]  /*08b0*/  LOP3.LUT R2, R2, 0x8, RZ, 0xc0, !PT ;  /* 0x0000000802027812 */ /* 0x000fe200078ec0ff */
[----:B------:R-:W-:Y:S01]  /*08c0*/  IMAD.SHL.U32 R3, R3, 0x2, RZ ;  /* 0x0000000203037824 */ /* 0x000fe200078e00ff */
[----:B------:R-:W-:Y:S01]  /*08d0*/  SHF.R.U32.HI R4, RZ, 0x3, R0 ;  /* 0x00000003ff047819 */ /* 0x000fe20000011600 */
[----:B------:R-:W-:Y:S01]  /*08e0*/  IMAD.IADD R173, R170, 0x1, R172 ;  /* 0x00000001aaad7824 */ /* 0x000fe200078e02ac */
[----:B------:R-:W-:-:S02]  /*08f0*/  LOP3.LUT R9, R2, 0x10, R8, 0xf8, !PT ;  /* 0x0000001002097812 */ /* 0x000fc400078ef808 */
[CC--:B------:R-:W-:Y:S02]  /*0900*/  LOP3.LUT R6, R4.reuse, R0.reuse, RZ, 0xfc, !PT ;  /* 0x0000000004067212 */ /* 0x0c0fe400078efcff */
[----:B------:R-:W-:Y:S01]  /*0910*/  LOP3.LUT R8, R4, R0, R2, 0x1e, !PT ;  /* 0x0000000004087212 */ /* 0x000fe200078e1e02 */
[----:B------:R-:W-:Y:S02]  /*0920*/  IMAD.SHL.U32 R2, R13, 0x40, RZ ;  /* 0x000000400d027824 */ /* 0x000fe400078e00ff */
[----:B------:R-:W-:Y:S02]  /*0930*/  IMAD.IADD R229, R6, 0x1, R5 ;  /* 0x0000000106e57824 */ /* 0x000fe400078e0205 */
[----:B------:R-:W-:Y:S01]  /*0940*/  IMAD.SHL.U32 R5, R11, 0x8, RZ ;  /* 0x000000080b057824 */ /* 0x000fe200078e00ff */
[----:B------:R-:W-:Y:S01]  /*0950*/  LOP3.LUT R2, R2, 0x1c0, RZ, 0xc0, !PT ;  /* 0x000001c002027812 */ /* 0x000fe200078ec0ff */
[----:B------:R-:W-:Y:S02]  /*0960*/  IMAD.SHL.U32 R0, R12, 0x40, RZ ;  /* 0x000000400c007824 */ /* 0x000fe400078e00ff */
[----:B------:R-:W-:Y:S01]  /*0970*/  IMAD R6, R17, 0x400, R7 ;  /* 0x0000040011067824 */ /* 0x000fe200078e0207 */
[----:B------:R-:W-:Y:S01]  /*0980*/  LOP3.LUT R5, R2, 0x8, R5, 0xf8, !PT ;  /* 0x0000000802057812 */ /* 0x000fe200078ef805 */
[----:B------:R-:W-:Y:S01]  /*0990*/  IMAD.SHL.U32 R229, R229, 0x2, RZ ;  /* 0x00000002e5e57824 */ /* 0x000fe200078e00ff */
[----:B------:R-:W-:Y:S01]  /*09a0*/  SHF.R.U32.HI R4, RZ, 0x3, R2 ;  /* 0x00000003ff047819 */ /* 0x000fe20000011602 */
[----:B------:R-:W-:Y:S01]  /*09b0*/  IMAD.IADD R6, R6, 0x1, R8 ;  /* 0x0000000106067824 */ /* 0x000fe200078e0208 */
[----:B------:R-:W-:Y:S01]  /*09c0*/  LOP3.LUT R0, R0, 0xfffffe00, RZ, 0xc0, !PT ;  /* 0xfffffe0000007812 */ /* 0x000fe200078ec0ff */
[----:B------:R-:W-:Y:S01]  /*09d0*/  IMAD.IADD R232, R229, 0x1, R231 ;  /* 0x00000001e5e87824 */ /* 0x000fe200078e02e7 */
[----:B------:R-:W-:Y:S01]  /*09e0*/  LOP3.LUT R5, R5, R4, RZ, 0x3c, !PT ;  /* 0x0000000405057212 */ /* 0x000fe200078e3cff */
[----:B------:R-:W-:Y:S01]  /*09f0*/  IMAD.IADD R236, R229, 0x1, R233 ;  /* 0x00000001e5ec7824 */ /* 0x000fe200078e02e9 */
[----:B------:R-:W-:Y:S01]  /*0a00*/  LOP3.LUT R2, R4, R9, R2, 0x1e, !PT ;  /* 0x0000000904027212 */ /* 0x000fe200078e1e02 */
[----:B------:R-:W-:-:S02]  /*0a10*/  IMAD.MOV.U32 R4, RZ, RZ, 0x40 ;  /* 0x00000040ff047424 */ /* 0x000fc400078e00ff */
[----:B------:R-:W-:Y:S01]  /*0a20*/  IMAD R179, R17, 0x400, R0 ;  /* 0x0000040011b37824 */ /* 0x000fe200078e0200 */
[----:B------:R-:W-:Y:S01]  /*0a30*/  LOP3.LUT R178, R2, R0, RZ, 0xfc, !PT ;  /* 0x0000000002b27212 */ /* 0x000fe200078efcff */
[----:B------:R-:W-:Y:S01]  /*0a40*/  IMAD.MOV.U32 R2, RZ, RZ, 0x440 ;  /* 0x00000440ff027424 */ /* 0x000fe200078e00ff */
[----:B------:R-:W-:Y:S01]  /*0a50*/  SEL R171, R4, 0xffffffc0, !P3 ;  /* 0xffffffc004ab7807 */ /* 0x000fe20005800000 */
[----:B------:R-:W-:Y:S01]  /*0a60*/  IMAD.IADD R179, R179, 0x1, R5 ;  /* 0x00000001b3b37824 */ /* 0x000fe200078e0205 */
[----:B------:R-:W-:Y:S01]  /*0a70*/  LEA R0, R6, 0xc000, 0x1 ;  /* 0x0000c00006007811 */ /* 0x000fe200078e08ff */
[----:B------:R-:W-:Y:S01]  /*0a80*/  IMAD.IADD R235, R232, 0x1, R233 ;  /* 0x00000001e8eb7824 */ /* 0x000fe200078e02e9 */
[----:B------:R-:W-:Y:S01]  /*0a90*/  SEL R4, R4, 0xffffffc0, !P2 ;  /* 0xffffffc004047807 */ /* 0x000fe20005000000 */
[----:B------:R-:W-:Y:S01]  /*0aa0*/  IMAD.IADD R171, R170, 0x1, R171 ;  /* 0x00000001aaab7824 */ /* 0x000fe200078e02ab */
[C---:B------:R-:W-:Y:S01]  /*0ab0*/  IADD3 R11, R0.reuse, 0x420, RZ ;  /* 0x00000420000b7810 */ /* 0x040fe20007ffe0ff */
[--C-:B------:R-:W-:Y:S01]  /*0ac0*/  IMAD.IADD R9, R233, 0x1, R0.reuse ;  /* 0x00000001e9097824 */ /* 0x100fe200078e0200 */
[----:B------:R-:W-:Y:S01]  /*0ad0*/  IADD3 R7, R0, 0x2020, RZ ;  /* 0x0000202000077810 */ /* 0x000fe20007ffe0ff */
[----:B------:R-:W-:Y:S01]  /*0ae0*/  IMAD.IADD R8, R4, 0x1, R0 ;  /* 0x0000000104087824 */ /* 0x000fe200078e0200 */
[C---:B------:R-:W-:Y:S01]  /*0af0*/  @P1 IADD3 R11, R0.reuse, 0x3e0, RZ ;  /* 0x000003e0000b1810 */ /* 0x040fe20007ffe0ff */
[----:B------:R-:W-:Y:S01]  /*0b00*/  IMAD.IADD R230, R229, 0x1, R4 ;  /* 0x00000001e5e67824 */ /* 0x000fe200078e0204 */
[C---:B------:R-:W-:Y:S01]  /*0b10*/  IADD3 R10, R0.reuse, 0x2420, RZ ;  /* 0x00002420000a7810 */ /* 0x040fe20007ffe0ff */
[----:B------:R-:W-:Y:S01]  /*0b20*/  STL [R1+0x48], R9 ;  /* 0x0000480901007387 */ /* 0x000fe20000100800 */
[C---:B------:R-:W-:Y:S01]  /*0b30*/  @P1 IADD3 R7, R0.reuse, 0x1fe0, RZ ;  /* 0x00001fe000071810 */ /* 0x040fe20007ffe0ff */
[--C-:B------:R-:W-:Y:S01]  /*0b40*/  IMAD.IADD R231, R231, 0x1, R230.reuse ;  /* 0x00000001e7e77824 */ /* 0x100fe200078e02e6 */
[C---:B------:R-:W-:Y:S01]  /*0b50*/  IADD3 R5, R0.reuse, 0x2440, RZ ;  /* 0x0000244000057810 */ /* 0x040fe20007ffe0ff */
[----:B------:R-:W-:Y:S01]  /*0b60*/  STL [R1+0x2c], R8 ;  /* 0x00002c0801007387 */ /* 0x000fe20000100800 */
[----:B------:R-:W-:Y:S01]  /*0b70*/  @P1 IADD3 R10, R0, 0x23e0, RZ ;  /* 0x000023e0000a1810 */ /* 0x000fe20007ffe0ff */
[----:B------:R-:W-:Y:S01]  /*0b80*/  IMAD.IADD R4, R4, 0x1, R7 ;  /* 0x0000000104047824 */ /* 0x000fe200078e0207 */
[----:B------:R-:W-:Y:S01]  /*0b90*/  @P2 IADD3 R5, R0, 0x23c0, RZ ;  /* 0x000023c000052810 */ /* 0x000fe20007ffe0ff */
[----:B------:R-:W-:Y:S01]  /*0ba0*/  STL [R1+0x34], R11 ;  /* 0x0000340b01007387 */ /* 0x000fe20000100800 */
[----:B------:R-:W-:Y:S01]  /*0bb0*/  SEL R2, R2, 0x3c0, !P2 ;  /* 0x000003c002027807 */ /* 0x000fe20005000000 */
[----:B------:R-:W-:Y:S01]  /*0bc0*/  IMAD.IADD R234, R233, 0x1, R230 ;  /* 0x00000001e9ea7824 */ /* 0x000fe200078e02e6 */
[C---:B------:R-:W-:Y:S01]  /*0bd0*/  IADD3 R6, R0.reuse, 0x2040, RZ ;  /* 0x0000204000067810 */ /* 0x040fe20007ffe0ff */
[----:B------:R-:W-:Y:S01]  /*0be0*/  STL [R1+0x1c], R7 ;  /* 0x00001c0701007387 */ /* 0x000fe20000100800 */
[----:B------:R-:W-:Y:S01]  /*0bf0*/  @P2 IADD3 R6, R0, 0x1fc0, RZ ;  /* 0x00001fc000062810 */ /* 0x000fe20007ffe0ff */
[----:B------:R-:W-:-:S02]  /*0c00*/  IMAD.IADD R172, R172, 0x1, R171 ;  /* 0x00000001acac7824 */ /* 0x000fc400078e02ab */
[----:B------:R-:W-:Y:S01]  /*0c10*/  STL [R1+0x30], R10 ;  /* 0x0000300a01007387 */ /* 0x000fe20000100800 */
[----:B------:R-:W-:-:S03]  /*0c20*/  IMAD.SHL.U32 R174, R179, 0x2, RZ ;  /* 0x00000002b3ae7824 */ /* 0x000fc600078e00ff */
[----:B------:R1:W-:Y:S04]  /*0c30*/  STL [R1+0x24], R5 ;  /* 0x0000240501007387 */ /* 0x0003e80000100800 */
[----:B------:R2:W-:Y:S01]  /*0c40*/  STL [R1+0x28], R6 ;  /* 0x0000280601007387 */ /* 0x0005e20000100800 */
[----:B-1----:R-:W-:Y:S02]  /*0c50*/  IMAD.IADD R5, R0, 0x1, R2 ;  /* 0x0000000100057824 */ /* 0x002fe400078e0202 */
[----:B--2---:R-:W-:-:S03]  /*0c60*/  IMAD.IADD R6, R233, 0x1, R8 ;  /* 0x00000001e9067824 */ /* 0x004fc600078e0208 */
[----:B------:R-:W-:Y:S01]  /*0c70*/  STL [R1+0x20], R5 ;  /* 0x0000200501007387 */ /* 0x000fe20000100800 */
[C---:B------:R-:W-:Y:S02]  /*0c80*/  IMAD.IADD R0, R233.reuse, 0x1, R5 ;  /* 0x00000001e9007824 */ /* 0x040fe400078e0205 */
[----:B------:R-:W-:Y:S01]  /*0c90*/  IMAD.IADD R233, R233, 0x1, R231 ;  /* 0x00000001e9e97824 */ /* 0x000fe200078e02e7 */
[----:B------:R-:W-:Y:S04]  /*0ca0*/  STL [R1+0x44], R6 ;  /* 0x0000440601007387 */ /* 0x000fe80000100800 */
[----:B------:R1:W-:Y:S04]  /*0cb0*/  STL [R1+0x40], R0 ;  /* 0x0000400001007387 */ /* 0x0003e80000100800 */
[----:B------:R2:W-:Y:S01]  /*0cc0*/  STL [R1+0x3c], R4 ;  /* 0x00003c0401007387 */ /* 0x0005e20000100800 */
[----:B-1----:R-:W-:-:S05]  /*0cd0*/  IMAD.IADD R0, R2, 0x1, R7 ;  /* 0x0000000102007824 */ /* 0x002fca00078e0207 */
[----:B------:R2:W-:Y:S02]  /*0ce0*/  STL [R1+0x38], R0 ;  /* 0x0000380001007387 */ /* 0x0005e40000100800 */
.L_x_1649:
[----:B------:R-:W-:Y:S02]  /*0cf0*/  ULDC.64 UR4, c[0x0][0x240] ;  /* 0x0000900000047ab9 */ /* 0x000fe40000000a00 */
[----:B------:R-:W-:Y:S02]  /*0d00*/  UISETP.NE.U32.AND UP6, UPT, URZ, UR4, UPT ;  /* 0x000000043f00728c */ /* 0x000fe4000bfc5070 */
[----:B------:R-:W-:Y:S02]  /*0d10*/  USHF.L.U32 UR13, UR29, 0x2, URZ ;  /* 0x000000021d0d7899 */ /* 0x000fe4000800063f */
[----:B------:R-:W-:Y:S02]  /*0d20*/  USHF.R.S32.HI UR23, URZ, 0x1f, UR29 ;  /* 0x0000001f3f177899 */ /* 0x000fe4000801141d */
[----:B------:R-:W-:Y:S02]  /*0d30*/  UISETP.NE.AND.EX UP6, UPT, URZ, UR5, UPT, UP6 ;  /* 0x000000053f00728c */ /* 0x000fe4000bfc5360 */
[----:B------:R-:W-:-:S02]  /*0d40*/  ULDC.64 UR10, c[0x0][0x250] ;  /* 0x00009400000a7ab9 */ /* 0x000fc40000000a00 */
[----:B------:R-:W-:Y:S02]  /*0d50*/  UISETP.NE.U32.AND UP4, UPT, URZ, UR10, UPT ;  /* 0x0000000a3f00728c */ /* 0x000fe4000bf85070 */
[----:B------:R-:W-:Y:S01]  /*0d60*/  USHF.L.U64.HI UR12, UR29, 0x2, UR23 ;  /* 0x000000021d0c7899 */ /* 0x000fe20008010217 */
[----:B------:R-:W-:Y:S01]  /*0d70*/  PLOP3.LUT P2, PT, PT, PT, UP6, 0x80, 0x0 ;  /* 0x000000000000781c */ /* 0x000fe20003f4f068 */
[----:B------:R-:W-:Y:S02]  /*0d80*/  UIADD3 UR4, UP0, UR13, UR4, URZ ;  /* 0x000000040d047290 */ /* 0x000fe4000ff1e03f */
[----:B------:R-:W-:Y:S02]  /*0d90*/  UISETP.NE.AND.EX UP4, UPT, URZ, UR11, UPT, UP4 ;  /* 0x0000000b3f00728c */ /* 0x000fe4000bf85340 */
[----:B------:R-:W-:Y:S02]  /*0da0*/  UIADD3.X UR5, UR12, UR5, URZ, UP0, !UPT ;  /* 0x000000050c057290 */ /* 0x000fe400087fe43f */
[----:B-12---:R-:W-:Y:S01]  /*0db0*/  IMAD.U32 R4, RZ, RZ, UR4 ;  /* 0x00000004ff047e24 */ /* 0x006fe2000f8e00ff */
[----:B------:R-:W-:Y:S01]  /*0dc0*/  ULDC.U8 UR14, c[0x0][0x312] ;  /* 0x0000c480000e7ab9 */ /* 0x000fe20000000000 */
[----:B------:R-:W-:Y:S01]  /*0dd0*/  PLOP3.LUT P0, PT, PT, PT, UP4, 0x80, 0x0 ;  /* 0x000000000000781c */ /* 0x000fe20003f0f048 */
[----:B------:R-:W-:Y:S01]  /*0de0*/  ULDC.64 UR6, c[0x0][0x248] ;  /* 0x0000920000067ab9 */ /* 0x000fe20000000a00 */
[----:B------:R-:W-:Y:S01]  /*0df0*/  IMAD.U32 R5, RZ, RZ, UR5 ;  /* 0x00000005ff057e24 */ /* 0x000fe2000f8e00ff */
[----:B------:R-:W-:-:S02]  /*0e00*/  UISETP.NE.AND UP5, UPT, UR14, URZ, UPT ;  /* 0x0000003f0e00728c */ /* 0x000fc4000bfa5270 */
[----:B------:R-:W-:Y:S02]  /*0e10*/  @UP4 UIADD3 UR4, UP0, UR13, UR10, URZ ;  /* 0x0000000a0d044290 */ /* 0x000fe4000ff1e03f */
[----:B------:R1:W2:Y:S01]  /*0e20*/  @P2 LDG.E R8, [R4.64] ;  /* 0x0000000804082981 */ /* 0x0002a2000c1e1900 */
[----:B------:R-:W-:Y:S02]  /*0e30*/  UISETP.EQ.U32.AND UP1, UPT, URZ, UR6, UPT ;  /* 0x000000063f00728c */ /* 0x000fe4000bf22070 */
[----:B------:R-:W-:Y:S01]  /*0e40*/  @UP4 UIADD3.X UR5, UR12, UR11, URZ, UP0, !UPT ;  /* 0x0000000b0c054290 */ /* 0x000fe200087fe43f */
[----:B---3--:R1:W3:Y:S01]  /*0e50*/  @P2 LDG.E R2, [R4.64+0x4] ;  /* 0x0000040804022981 */ /* 0x0082e2000c1e1900 */
[----:B------:R-:W-:Y:S01]  /*0e60*/  MOV R6, UR4 ;  /* 0x0000000400067c02 */ /* 0x000fe20008000f00 */
[----:B------:R-:W-:-:S03]  /*0e70*/  UISETP.EQ.OR.EX UP1, UPT, URZ, UR7, !UP5, UP1 ;  /* 0x000000073f00728c */ /* 0x000fc6000ef22710 */
[----:B------:R-:W-:Y:S01]  /*0e80*/  IMAD.U32 R7, RZ, RZ, UR5 ;  /* 0x00000005ff077e24 */ /* 0x000fe2000f8e00ff */
[----:B------:R-:W-:-:S04]  /*0e90*/  UIADD3 UR6, UP0, UR13, UR6, URZ ;  /* 0x000000060d067290 */ /* 0x000fc8000ff1e03f */
[----:B------:R-:W4:Y:S01]  /*0ea0*/  @P0 LDG.E R6, [R6.64] ;  /* 0x0000000806060981 */ /* 0x000f22000c1e1900 */
        /* <DEDUP_REMOVED lines=25> */
.L_x_1605:
        /* <DEDUP_REMOVED lines=21> */
[----:B-1----:R-:W-:Y:S02]  /*1190*/  UISETP.NE.AND UP0, UPT, UR22, -0x1, UPT ;  /* 0xffffffff1600788c */ /* 0x002fe4000bf05270 */
[----:B------:R-:W-:Y:S02]  /*11a0*/  UIADD3 UR6, UR25, 0x7f, URZ ;  /* 0x0000007f19067890 */ /* 0x000fe4000fffe03f */
[----:B------:R-:W-:Y:S02]  /*11b0*/  UISETP.NE.AND UP1, UPT, UR15, -0x1, UPT ;  /* 0xffffffff0f00788c */ /* 0x000fe4000bf25270 */
[----:B------:R-:W-:Y:S01]  /*11c0*/  ULDC.64 UR12, c[0x0][0x178] ;  /* 0x00005e00000c7ab9 */ /* 0x000fe20000000a00 */
[----:B------:R-:W-:Y:S01]  /*11d0*/  PLOP3.LUT P0, PT, PT, PT, UP0, 0x80, 0x0 ;  /* 0x000000000000781c */ /* 0x000fe20003f0f008 */
[----:B------:R-:W-:Y:S02]  /*11e0*/  UIMAD UR14, UR23, UR12, URZ ;  /* 0x0000000c170e72a4 */ /* 0x000fe4000f8e023f */
[----:B------:R-:W-:-:S02]  /*11f0*/  ULDC.64 UR10, c[0x0][0x190] ;  /* 0x00006400000a7ab9 */ /* 0x000fc40000000a00 */
[----:B------:R-:W-:Y:S02]  /*1200*/  USHF.R.S32.HI UR16, URZ, 0x1f, UR6 ;  /* 0x0000001f3f107899 */ /* 0x000fe40008011406 */
[----:B------:R-:W-:Y:S02]  /*1210*/  UIMAD.WIDE.U32 UR4, UR15, UR10, URZ ;  /* 0x0000000a0f0472a5 */ /* 0x000fe4000f8e003f */
[----:B------:R-:W-:Y:S02]  /*1220*/  UIMAD UR19, UR15, UR11, URZ ;  /* 0x0000000b0f1372a4 */ /* 0x000fe4000f8e023f */
[----:B------:R-:W-:Y:S02]  /*1230*/  UIMAD.WIDE.U32 UR10, UR29, UR12, URZ ;  /* 0x0000000c1d0a72a5 */ /* 0x000fe4000f8e003f */
[----:B------:R-:W-:Y:S02]  /*1240*/  UIMAD UR13, UR29, UR13, UR14 ;  /* 0x0000000d1d0d72a4 */ /* 0x000fe4000f8e020e */
[----:B------:R-:W-:-:S02]  /*1250*/  ULEA.HI UR30, UR16, UR6, URZ, 0x7 ;  /* 0x00000006101e7291 */ /* 0x000fc4000f8f383f */
[----:B------:R-:W-:Y:S02]  /*1260*/  @UP0 UIADD3 UR6, UR18, UR22, URZ ;  /* 0x0000001612060290 */ /* 0x000fe4000fffe03f */
[----:B------:R-:W-:Y:S02]  /*1270*/  ULDC.64 UR20, c[0x0][0x198] ;  /* 0x0000660000147ab9 */ /* 0x000fe40000000a00 */
[----:B------:R-:W-:Y:S02]  /*1280*/  UIADD3 UR33, UR11, UR13, URZ ;  /* 0x0000000d0b217290 */ /* 0x000fe4000fffe03f */
[----:B------:R-:W-:Y:S02]  /*1290*/  USEL UR37, UR10, UR4, !UP1 ;  /* 0x000000040a257287 */ /* 0x000fe4000c800000 */
        /* <DEDUP_REMOVED lines=11> */
[----:B------:R-:W-:Y:S02]  /*1350*/  UIMAD.WIDE.U32 UR4, UR18, UR10, URZ ;  /* 0x0000000a120472a5 */ /* 0x000fe4000f8e003f */
[----:B------:R-:W-:-:S04]  /*1360*/  UIMAD UR11, UR18, UR11, UR6 ;  /* 0x0000000b120b72a4 */ /* 0x000fc8000f8e0206 */
[----:B------:R-:W-:-:S03]  /*1370*/  UIADD3 UR5, UR5, UR11, URZ ;  /* 0x0000000b05057290 */ /* 0x000fc6000fffe03f */
[----:B------:R-:W-:Y:S02]  /*1380*/  ULDC.64 UR10, c[0x0][0x180] ;  /* 0x00006000000a7ab9 */ /* 0x000fe40000000a00 */
[----:B------:R-:W-:Y:S02]  /*1390*/  UIMAD UR6, UR23, UR10, URZ ;  /* 0x0000000a170672a4 */ /* 0x000fe4000f8e023f */
[----:B------:R-:W-:Y:S02]  /*13a0*/  UIMAD.WIDE.U32 UR4, UR29, UR10, UR4 ;  /* 0x0000000a1d0472a5 */ /* 0x000fe4000f8e0004 */
[----:B------:R-:W-:-:S04]  /*13b0*/  UIMAD UR6, UR29, UR11, UR6 ;  /* 0x0000000b1d0672a4 */ /* 0x000fc8000f8e0206 */
[----:B------:R-:W-:Y:S02]  /*13c0*/  UIADD3 UR32, UR5, UR6, URZ ;  /* 0x0000000605207290 */ /* 0x000fe4000fffe03f */
[----:B------:R-:W-:Y:S02]  /*13d0*/  UMOV UR31, UR4 ;  /* 0x00000004001f7c82 */ /* 0x000fe40008000000 */
.L_x_1607:
        /* <DEDUP_REMOVED lines=11> */
[----:B------:R-:W-:-:S04]  /*1490*/  UIMAD UR4, UR23, UR12, URZ ;  /* 0x0000000c170472a4 */ /* 0x000fc8000f8e023f */
[----:B------:R-:W-:Y:S02]  /*14a0*/  UIMAD UR13, UR29, UR13, UR4 ;  /* 0x0000000d1d0d72a4 */ /* 0x000fe4000f8e0204 */
[----:B------:R-:W-:-:S04]  /*14b0*/  UIMAD.WIDE.U32 UR4, UR18, UR10, URZ ;  /* 0x0000000a120472a5 */ /* 0x000fc8000f8e003f */
[----:B------:R-:W-:-:S04]  /*14c0*/  UIADD3 UR5, UR5, UR11, URZ ;  /* 0x0000000b05057290 */ /* 0x000fc8000fffe03f */
[----:B------:R-:W-:-:S04]  /*14d0*/  UIMAD.WIDE.U32 UR4, UR29, UR12, UR4 ;  /* 0x0000000c1d0472a5 */ /* 0x000fc8000f8e0004 */
[----:B------:R-:W-:-:S03]  /*14e0*/  UIADD3 UR28, UR5, UR13, URZ ;  /* 0x0000000d051c7290 */ /* 0x000fc6000fffe03f */
[----:B------:R-:W-:Y:S02]  /*14f0*/  UMOV UR27, UR4 ;  /* 0x00000004001b7c82 */ /* 0x000fe40008000000 */
.L_x_1608:
[----:B------:R-:W-:Y:S01]  /*1500*/  IABS R6, c[0x0][0x1c8] ;  /* 0x0000720000067a13 */ /* 0x000fe20000000000 */
[----:B------:R-:W-:Y:S01]  /*1510*/  ULDC.64 UR10, c[0x0][0x370] ;  /* 0x0000dc00000a7ab9 */ /* 0x000fe20000000a00 */
[----:B------:R-:W-:Y:S01]  /*1520*/  IABS R2, UR36 ;  /* 0x0000002400027c13 */ /* 0x000fe20008000000 */
[----:B------:R-:W-:Y:S01]  /*1530*/  @UP1 UIMAD.WIDE.U32 UR4, UR15, UR10, URZ ;  /* 0x0000000a0f0412a5 */ /* 0x000fe2000f8e003f */
[----:B------:R-:W1:Y:S01]  /*1540*/  I2F.RP R4, R6 ;  /* 0x0000000600047306 */ /* 0x000e620000209400 */
[----:B------:R-:W2:Y:S01]  /*1550*/  S2UR UR13, SR_CTAID.X ;  /* 0x00000000000d79c3 */ /* 0x000ea20000002500 */
[----:B------:R-:W-:Y:S01]  /*1560*/  ULDC UR12, c[0x0][0x224] ;  /* 0x00008900000c7ab9 */ /* 0x000fe20000000800 */
[----:B------:R-:W-:Y:S01]  /*1570*/  ISETP.NE.AND P1, PT, RZ, c[0x0][0x1c8], PT ;  /* 0x00007200ff007a0c */ /* 0x000fe20003f25270 */
[----:B------:R-:W-:Y:S02]  /*1580*/  @UP1 UIMAD UR21, UR15, UR11, UR5 ;  /* 0x0000000b0f1512a4 */ /* 0x000fe4000f8e0205 */
        /* <DEDUP_REMOVED lines=8> */
[----:B------:R-:W-:Y:S02]  /*1610*/  UIMAD UR6, UR35, UR15, URZ ;  /* 0x0000000f230672a4 */ /* 0x000fe4000f8e023f */
[----:B------:R-:W-:Y:S02]  /*1620*/  @!UP1 UMOV UR20, UR4 ;  /* 0x0000000400149c82 */ /* 0x000fe40008000000 */
[----:B------:R-:W-:-:S04]  /*1630*/  UIMAD UR4, UR23, UR12, UR52 ;  /* 0x0000000c170472a4 */ /* 0x000fc8000f8e0234 */
[----:B------:R-:W-:Y:S01]  /*1640*/  UIADD3 UR4, UR43, UR4, URZ ;  /* 0x000000042b047290 */ /* 0x000fe2000fffe03f */
[----:B-1----:R-:W-:-:S03]  /*1650*/  IADD3 R4, R4, 0xffffffe, RZ ;  /* 0x0ffffffe04047810 */ /* 0x002fc60007ffe0ff */
[----:B------:R-:W-:Y:S01]  /*1660*/  UIMAD UR4, UR34, UR4, UR51 ;  /* 0x00000004220472a4 */ /* 0x000fe2000f8e0233 */
[----:B------:R-:W1:Y:S03]  /*1670*/  F2I.FTZ.U32.TRUNC.NTZ R5, R4 ;  /* 0x0000000400057305 */ /* 0x000e66000021f000 */
[----:B------:R-:W-:Y:S02]  /*1680*/  UIADD3 UR12, UR41, UR4, URZ ;  /* 0x00000004290c7290 */ /* 0x000fe4000fffe03f */
[----:B------:R-:W-:-:S04]  /*1690*/  UIMAD.WIDE.U32 UR4, UR34, UR15, URZ ;  /* 0x0000000f220472a5 */ /* 0x000fc8000f8e003f */
[----:B------:R-:W-:Y:S02]  /*16a0*/  @UP1 UIADD3 UR12, UR5, UR6, URZ ;  /* 0x00000006050c1290 */ /* 0x000fe4000fffe03f */
[----:B------:R-:W-:Y:S02]  /*16b0*/  USEL UR19, UR40, UR4, !UP1 ;  /* 0x0000000428137287 */ /* 0x000fe4000c800000 */
[----:B--2---:R-:W-:Y:S01]  /*16c0*/  UIMAD.WIDE.U32 UR4, UR13, UR10, URZ ;  /* 0x0000000a0d0472a5 */ /* 0x004fe2000f8e003f */
[----:B-1----:R-:W-:-:S03]  /*16d0*/  IMAD.MOV R0, RZ, RZ, -R5 ;  /* 0x000000ffff007224 */ /* 0x002fc600078e0a05 */
[----:B------:R-:W-:Y:S01]  /*16e0*/  USEL UR16, UR4, URZ, UP3 ;  /* 0x0000003f04107287 */ /* 0x000fe20009800000 */
[----:B------:R-:W-:Y:S01]  /*16f0*/  IMAD.MOV.U32 R4, RZ, RZ, RZ ;  /* 0x000000ffff047224 */ /* 0x000fe200078e00ff */
[----:B------:R-:W-:Y:S01]  /*1700*/  UIMAD UR11, UR13, UR11, UR5 ;  /* 0x0000000b0d0b72a4 */ /* 0x000fe2000f8e0205 */
[----:B------:R-:W-:Y:S01]  /*1710*/  IMAD R0, R0, R6, RZ ;  /* 0x0000000600007224 */ /* 0x000fe200078e02ff */
[----:B------:R-:W-:Y:S02]  /*1720*/  USHF.L.U64.HI UR4, UR29, 0x7, UR23 ;  /* 0x000000071d047899 */ /* 0x000fe40008010217 */
[----:B------:R-:W-:Y:S01]  /*1730*/  USHF.L.U32 UR13, UR29, 0x7, URZ ;  /* 0x000000071d0d7899 */ /* 0x000fe2000800063f */
[----:B------:R-:W-:Y:S01]  /*1740*/  IMAD.HI.U32 R0, R5, R0, R4 ;  /* 0x0000000005007227 */ /* 0x000fe200078e0004 */
[----:B------:R-:W-:Y:S02]  /*1750*/  USEL UR5, UR4, URZ, UP6 ;  /* 0x0000003f04057287 */ /* 0x000fe4000b000000 */
[----:B------:R-:W-:-:S02]  /*1760*/  USEL UR4, UR13, URZ, UP6 ;  /* 0x0000003f0d047287 */ /* 0x000fc4000b000000 */
[----:B------:R-:W-:Y:S01]  /*1770*/  ULDC UR10, c[0x0][0x234] ;  /* 0x00008d00000a7ab9 */ /* 0x000fe20000000800 */
[----:B------:R-:W-:Y:S01]  /*1780*/  IMAD.HI.U32 R0, R0, R2, RZ ;  /* 0x0000000200007227 */ /* 0x000fe200078e00ff */
[----:B------:R-:W-:Y:S02]  /*1790*/  UIADD3 UR4, UP0, UR14, UR4, URZ ;  /* 0x000000040e047290 */ /* 0x000fe4000ff1e03f */
[----:B------:R-:W-:Y:S01]  /*17a0*/  USEL UR11, UR11, URZ, UP3 ;  /* 0x0000003f0b0b7287 */ /* 0x000fe20009800000 */
[----:B------:R-:W-:Y:S01]  /*17b0*/  IMAD.MOV R4, RZ, RZ, -R0 ;  /* 0x000000ffff047224 */ /* 0x000fe200078e0a00 */
[----:B------:R-:W-:Y:S02]  /*17c0*/  UIADD3.X UR6, UR26, UR5, URZ, UP0, !UPT ;  /* 0x000000051a067290 */ /* 0x000fe400087fe43f */
[----:B------:R-:W-:Y:S01]  /*17d0*/  UIMAD UR5, UR35, UR4, URZ ;  /* 0x00000004230572a4 */ /* 0x000fe2000f8e023f */
[----:B------:R-:W-:Y:S01]  /*17e0*/  IMAD R2, R6, R4, R2 ;  /* 0x0000000406027224 */ /* 0x000fe200078e0202 */
[----:B------:R-:W-:-:S02]  /*17f0*/  USHF.R.S32.HI UR23, URZ, 0x1f, UR24 ;  /* 0x0000001f3f177899 */ /* 0x000fc40008011418 */
[----:B------:R-:W-:Y:S02]  /*1800*/  UIMAD UR6, UR34, UR6, UR5 ;  /* 0x00000006220672a4 */ /* 0x000fe4000f8e0205 */
[----:B------:R-:W-:Y:S01]  /*1810*/  ISETP.GT.U32.AND P0, PT, R6, R2, PT ;  /* 0x000000020600720c */ /* 0x000fe20003f04070 */
[----:B------:R-:W-:-:S04]  /*1820*/  @UP2 USEL UR5, UR54, UR15, !UP1 ;  /* 0x0000000f36052287 */ /* 0x000fc8000c800000 */
[----:B------:R-:W-:Y:S02]  /*1830*/  @UP2 UIMAD UR13, UR36, UR10, UR5 ;  /* 0x0000000a240d22a4 */ /* 0x000fe4000f8e0205 */
[----:B------:R-:W-:-:S04]  /*1840*/  UIMAD.WIDE.U32 UR4, UR34, UR4, URZ ;  /* 0x00000004220472a5 */ /* 0x000fc8000f8e003f */
[----:B------:R-:W-:Y:S02]  /*1850*/  UIADD3 UR10, UR5, UR6, URZ ;  /* 0x00000006050a7290 */ /* 0x000fe4000fffe03f */
[----:B------:R-:W-:Y:S01]  /*1860*/  @!P0 IMAD.IADD R2, R2, 0x1, -R6 ;  /* 0x0000000102028824 */ /* 0x000fe200078e0a06 */
[----:B------:R-:W-:Y:S01]  /*1870*/  @!P0 IADD3 R0, R0, 0x1, RZ ;  /* 0x0000000100008810 */ /* 0x000fe20007ffe0ff */
[----:B------:R-:W-:Y:S01]  /*1880*/  @!UP2 UMOV UR13, UR49 ;  /* 0x00000031000dac82 */ /* 0x000fe20008000000 */
        /* <DEDUP_REMOVED lines=14> */
.L_x_1609:
[----:B------:R-:W-:Y:S02]  /*1970*/  UMOV UR6, UR50 ;  /* 0x0000003200067c82 */ /* 0x000fe40008000000 */
.L_x_1610:
[----:B------:R-:W1:Y:S01]  /*1980*/  S2R R30, SR_TID.X ;  /* 0x00000000001e7919 */ /* 0x000e620000002100 */
[----:B------:R-:W-:Y:S01]  /*1990*/  UIADD3 UR4, UP5, UP4, UR4, UR44, UR46 ;  /* 0x0000002c04047290 */ /* 0x000fe2000fcbe02e */
[----:B------:R-:W-:Y:S01]  /*19a0*/  IMAD.U32 R11, RZ, RZ, UR36 ;  /* 0x00000024ff0b7e24 */ /* 0x000fe2000f8e00ff */
[----:B------:R-:W-:Y:S01]  /*19b0*/  UIADD3 UR6, UR14, UR6, URZ ;  /* 0x000000060e067290 */ /* 0x000fe2000fffe03f */
[----:B------:R-:W-:Y:S01]  /*19c0*/  BSSY B1, `(.L_x_1606) ;  /* 0x0000ae5000017945 */ /* 0x000fe20003800000 */
[----:B------:R-:W-:Y:S02]  /*19d0*/  UIADD3 UR16, UP1, UP0, UR16, UR4, UR19 ;  /* 0x0000000410107290 */ /* 0x000fe4000f83e013 */
[----:B------:R-:W-:Y:S02]  /*19e0*/  UIADD3.X UR4, UR10, UR48, UR53, UP5, UP4 ;  /* 0x000000300a047290 */ /* 0x000fe4000afe8435 */
[----:B------:R-:W-:-:S02]  /*19f0*/  UMOV UR19, 0x4 ;  /* 0x0000000400137882 */ /* 0x000fc40000000000 */
[----:B------:R-:W-:Y:S02]  /*1a00*/  UIADD3.X UR12, UR11, UR4, UR12, UP1, UP0 ;  /* 0x000000040b0c7290 */ /* 0x000fe40008fe040c */
[----:B------:R-:W-:Y:S02]  /*1a10*/  UISETP.GE.AND UP0, UPT, UR25, 0x1, UPT ;  /* 0x000000011900788c */ /* 0x000fe4000bf06270 */
[----:B------:R-:W-:Y:S02]  /*1a20*/  ULDC.64 UR4, c[0x0][0x1a8] ;  /* 0x00006a0000047ab9 */ /* 0x000fe40000000a00 */
[----:B------:R-:W-:-:S04]  /*1a30*/  UIMAD UR4, UR61, UR4, URZ ;  /* 0x000000043d0472a4 */ /* 0x000fc8000f8e023f */
[----:B------:R-:W-:Y:S01]  /*1a40*/  UIMAD UR11, UR36, UR5, UR4 ;  /* 0x00000005240b72a4 */ /* 0x000fe2000f8e0204 */
[----:B-1----:R-:W-:Y:S02]  /*1a50*/  SHF.R.S32.HI R31, RZ, 0x1f, R30 ;  /* 0x0000001fff1f7819 */ /* 0x002fe4000001141e */
[----:B------:R-:W-:Y:S02]  /*1a60*/  ULDC.64 UR4, c[0x0][0x378] ;  /* 0x0000de0000047ab9 */ /* 0x000fe40000000a00 */
[----:B------:R-:W-:Y:S01]  /*1a70*/  UIMAD UR4, UR61, UR4, URZ ;  /* 0x000000043d0472a4 */ /* 0x000fe2000f8e023f */
[CC--:B------:R-:W-:Y:S02]  /*1a80*/  LEA.HI R4, R31.reuse, R30.reuse, RZ, 0x3 ;  /* 0x0000001e1f047211 */ /* 0x0c0fe400078f18ff */
[----:B------:R-:W-:Y:S01]  /*1a90*/  LEA.HI R10, R31, R30, RZ, 0x5 ;  /* 0x0000001e1f0a7211 */ /* 0x000fe200078f28ff */
[----:B------:R-:W-:Y:S01]  /*1aa0*/  UIMAD UR10, UR36, UR5, UR4 ;  /* 0x00000005240a72a4 */ /* 0x000fe2000f8e0204 */
[----:B------:R-:W-:-:S02]  /*1ab0*/  SHF.R.S32.HI R2, RZ, 0x3, R4 ;  /* 0x00000003ff027819 */ /* 0x000fc40000011404 */
[----:B------:R-:W-:Y:S01]  /*1ac0*/  LOP3.LUT R4, R4, 0xfffffff8, RZ, 0xc0, !PT ;  /* 0xfffffff804047812 */ /* 0x000fe200078ec0ff */
[----:B------:R-:W-:Y:S01]  /*1ad0*/  ULDC.64 UR4, c[0x0][0x370] ;  /* 0x0000dc0000047ab9 */ /* 0x000fe20000000a00 */
[----:B------:R-:W-:Y:S01]  /*1ae0*/  SHF.R.S32.HI R29, RZ, 0x1f, R2 ;  /* 0x0000001fff1d7819 */ /* 0x000fe20000011402 */
[----:B------:R-:W-:Y:S01]  /*1af0*/  UIMAD UR4, UR26, UR4, URZ ;  /* 0x000000041a0472a4 */ /* 0x000fe2000f8e023f */
[----:B------:R-:W-:Y:S01]  /*1b00*/  IADD3 R0, P0, R2, UR14, RZ ;  /* 0x0000000e02007c10 */ /* 0x000fe2000ff1e0ff */
[----:B------:R-:W-:Y:S02]  /*1b10*/  IMAD.IADD R4, R30, 0x1, -R4 ;  /* 0x000000011e047824 */ /* 0x000fe400078e0a04 */
[----:B------:R-:W-:Y:S01]  /*1b20*/  UIMAD UR4, UR14, UR5, UR4 ;  /* 0x000000050e0472a4 */ /* 0x000fe2000f8e0204 */
[----:B------:R-:W-:Y:S01]  /*1b30*/  IADD3.X R7, R29, UR26, RZ, P0, !PT ;  /* 0x0000001a1d077c10 */ /* 0x000fe200087fe4ff */
[----:B------:R-:W-:Y:S01]  /*1b40*/  IMAD.SHL.U32 R4, R4, 0x8, RZ ;  /* 0x0000000804047824 */ /* 0x000fe200078e00ff */
[----:B------:R-:W-:-:S03]  /*1b50*/  UIADD3 UR5, UR14, UR13, URZ ;  /* 0x0000000d0e057290 */ /* 0x000fc6000fffe03f */
[----:B------:R-:W-:Y:S01]  /*1b60*/  IMAD R7, R7, c[0x0][0x190], RZ ;  /* 0x0000640007077a24 */ /* 0x000fe200078e02ff */
[----:B------:R-:W-:Y:S02]  /*1b70*/  SHF.R.S32.HI R5, RZ, 0x1f, R4 ;  /* 0x0000001fff057819 */ /* 0x000fe40000011404 */
[----:B------:R-:W-:-:S03]  /*1b80*/  IADD3 R6, P0, R4, UR20, RZ ;  /* 0x0000001404067c10 */ /* 0x000fc6000ff1e0ff */
[----:B------:R-:W-:-:S04]  /*1b90*/  IMAD.WIDE.U32 R8, R0, c[0x0][0x190], R4 ;  /* 0x0000640000087a25 */ /* 0x000fc800078e0004 */
[----:B------:R-:W-:Y:S01]  /*1ba0*/  IMAD R0, R0, c[0x0][0x194], R7 ;  /* 0x0000650000007a24 */ /* 0x000fe200078e0207 */
[----:B------:R-:W-:Y:S02]  /*1bb0*/  IADD3 R8, P1, R8, UR37, RZ ;  /* 0x0000002508087c10 */ /* 0x000fe4000ff3e0ff */
[----:B------:R-:W-:Y:S01]  /*1bc0*/  IADD3.X R7, R5, UR21, RZ, P0, !PT ;  /* 0x0000001505077c10 */ /* 0x000fe200087fe4ff */
[----:B------:R-:W-:Y:S01]  /*1bd0*/  ULDC.64 UR20, c[0x0][0x200] ;  /* 0x0000800000147ab9 */ /* 0x000fe20000000a00 */
[----:B------:R-:W-:Y:S01]  /*1be0*/  IADD3.X R9, R9, UR33, R0, P1, !PT ;  /* 0x0000002109097c10 */ /* 0x000fe20008ffe400 */
[----:B------:R-:W-:Y:S01]  /*1bf0*/  IMAD.U32 R0, RZ, RZ, UR14 ;  /* 0x0000000eff007e24 */ /* 0x000fe2000f8e00ff */
[----:B------:R-:W-:Y:S01]  /*1c00*/  PLOP3.LUT P0, PT, PT, PT, UP0, 0x80, 0x0 ;  /* 0x000000000000781c */ /* 0x000fe20003f0f008 */
[----:B------:R-:W-:Y:S02]  /*1c10*/  UIMAD.WIDE UR14, UR5, UR19, UR20 ;  /* 0x00000013050e72a5 */ /* 0x000fe4000f8e0214 */
[----:B------:R-:W-:Y:S01]  /*1c20*/  IMAD.WIDE.U32 R6, R0, c[0x0][0x370], R6 ;  /* 0x0000dc0000067a25 */ /* 0x000fe200078e0006 */
[----:B------:R-:W-:-:S02]  /*1c30*/  ULDC.64 UR20, c[0x0][0x3c8] ;  /* 0x0000f20000147ab9 */ /* 0x000fc40000000a00 */
[----:B------:R-:W-:Y:S01]  /*1c40*/  UIMAD.WIDE UR20, UR6, UR19, UR20 ;  /* 0x00000013061472a5 */ /* 0x000fe2000f8e0214 */
[----:B------:R-:W-:Y:S01]  /*1c50*/  IMAD.U32 R0, RZ, RZ, UR36 ;  /* 0x00000024ff007e24 */ /* 0x000fe2000f8e00ff */
[----:B------:R-:W-:Y:S01]  /*1c60*/  IADD3 R7, R7, UR4, RZ ;  /* 0x0000000407077c10 */ /* 0x000fe2000fffe0ff */
[----:B------:R-:W-:-:S04]  /*1c70*/  IMAD.WIDE.U32 R8, R11, c[0x0][0x1a8], R8 ;  /* 0x00006a000b087a25 */ /* 0x000fc800078e0008 */
[----:B------:R-:W-:Y:S01]  /*1c80*/  IMAD.WIDE.U32 R6, R0, c[0x0][0x378], R6 ;  /* 0x0000de0000067a25 */ /* 0x000fe200078e0006 */
[----:B------:R-:W-:Y:S02]  /*1c90*/  LOP3.LUT R0, R10, 0xffffffe0, RZ, 0xc0, !PT ;  /* 0xffffffe00a007812 */ /* 0x000fe400078ec0ff */
[----:B------:R-:W-:Y:S01]  /*1ca0*/  SHF.R.S32.HI R10, RZ, 0x5, R10 ;  /* 0x00000005ff0a7819 */ /* 0x000fe2000001140a */
[----:B------:R-:W-:Y:S01]  /*1cb0*/  IMAD R11, R29, c[0x0][0x370], RZ ;  /* 0x0000dc001d0b7a24 */ /* 0x000fe200078e02ff */
[----:B------:R-:W-:Y:S01]  /*1cc0*/  IADD3 R7, R7, UR10, RZ ;  /* 0x0000000a07077c10 */ /* 0x000fe2000fffe0ff */
[----:B------:R-:W-:Y:S01]  /*1cd0*/  IMAD.IADD R28, R30, 0x1, -R0 ;  /* 0x000000011e1c7824 */ /* 0x000fe200078e0a00 */
[----:B------:R-:W-:Y:S01]  /*1ce0*/  IADD3 R12, R9, UR11, RZ ;  /* 0x0000000b090c7c10 */ /* 0x000fe2000fffe0ff */
[----:B------:R-:W-:Y:S01]  /*1cf0*/  IMAD R11, R2, c[0x0][0x374], R11 ;  /* 0x0000dd00020b7a24 */ /* 0x000fe200078e020b */
[----:B------:R-:W-:Y:S01]  /*1d00*/  LEA R17, P3, R8, c[0x0][0x160], 0x1 ;  /* 0x0000580008117a11 */ /* 0x000fe200078608ff */
[----:B------:R-:W-:Y:S01]  /*1d10*/  IMAD R10, R10, UR45, R28 ;  /* 0x0000002d0a0a7c24 */ /* 0x000fe2000f8e021c */
[----:B------:R-:W-:Y:S01]  /*1d20*/  ULEA.HI.SX32 UR10, UR30, 0xffffffff, 0x19 ;  /* 0xffffffff1e0a7891 */ /* 0x000fe2000f8fca3f */
[----:B------:R-:W-:Y:S01]  /*1d30*/  IMAD.WIDE.U32 R6, R2, c[0x0][0x370], R6 ;  /* 0x0000dc0002067a25 */ /* 0x000fe200078e0006 */
[----:B------:R-:W-:-:S02]  /*1d40*/  LEA.HI.X R16, R8, c[0x0][0x164], R12, 0x1, P3 ;  /* 0x0000590008107a11 */ /* 0x000fc400018f0c0c */
[----:B------:R-:W-:Y:S01]  /*1d50*/  IADD3 R0, P1, R10, UR16, RZ ;  /* 0x000000100a007c10 */ /* 0x000fe2000ff3e0ff */
[----:B------:R-:W-:Y:S01]  /*1d60*/  IMAD.IADD R7, R7, 0x1, R11 ;  /* 0x0000000107077824 */ /* 0x000fe200078e020b */
[----:B------:R-:W-:Y:S02]  /*1d70*/  LEA R9, P2, R6, c[0x0][0x330], 0x1 ;  /* 0x0000cc0006097a11 */ /* 0x000fe400078408ff */
[----:B------:R-:W-:Y:S02]  /*1d80*/  LEA.HI.X.SX32 R10, R10, UR12, 0x1, P1 ;  /* 0x0000000c0a0a7c11 */ /* 0x000fe400088f0eff */
[----:B------:R-:W-:Y:S02]  /*1d90*/  LEA R227, P1, R0, c[0x0][0x350], 0x2 ;  /* 0x0000d40000e37a11 */ /* 0x000fe400078210ff */
[----:B------:R-:W-:Y:S02]  /*1da0*/  LEA.HI.X R6, R6, c[0x0][0x334], R7, 0x1, P2 ;  /* 0x0000cd0006067a11 */ /* 0x000fe400010f0c07 */
[----:B------:R-:W-:Y:S01]  /*1db0*/  LEA.HI.X R226, R0, c[0x0][0x354], R10, 0x2, P1 ;  /* 0x0000d50000e27a11 */ /* 0x000fe200008f140a */
[----:B------:R-:W-:Y:S05]  /*1dc0*/  @!P0 BRA `(.L_x_1611) ;  /* 0x00009ec000008947 */ /* 0x000fea0003800000 */
[----:B------:R-:W2:Y:S01]  /*1dd0*/  LDL R24, [R1+0x14] ;  /* 0x0000140001187983 */ /* 0x000ea20000100800 */
[----:B------:R-:W-:Y:S01]  /*1de0*/  ULDC.64 UR4, c[0x0][0x198] ;  /* 0x0000660000047ab9 */ /* 0x000fe20000000a00 */
[----:B------:R-:W-:Y:S01]  /*1df0*/  PLOP3.LUT P2, PT, PT, PT, UP3, 0x80, 0x0 ;  /* 0x000000000000781c */ /* 0x000fe20003f4f038 */
[----:B------:R-:W-:Y:S01]  /*1e00*/  UIMAD UR4, UR23, UR4, URZ ;  /* 0x00000004170472a4 */ /* 0x000fe2000f8e023f */
[C---:B------:R-:W-:Y:S01]  /*1e10*/  IADD3 R7, R2.reuse, 0x20, RZ ;  /* 0x0000002002077810 */ /* 0x040fe20007ffe0ff */
[----:B------:R-:W-:Y:S01]  /*1e20*/  IMAD.MOV.U32 R240, RZ, RZ, R9 ;  /* 0x000000fffff07224 */ /* 0x000fe200078e0009 */
[C---:B------:R-:W-:Y:S01]  /*1e30*/  IADD3 R21, R2.reuse, 0x60, RZ ;  /* 0x0000006002157810 */ /* 0x040fe20007ffe0ff */
[----:B------:R-:W-:Y:S01]  /*1e40*/  UIMAD UR5, UR24, UR5, UR4 ;  /* 0x00000005180572a4 */ /* 0x000fe2000f8e0204 */
[----:B------:R-:W-:Y:S01]  /*1e50*/  MOV R22, c[0x0][0x370] ;  /* 0x0000dc0000167a02 */ /* 0x000fe20000000f00 */
[----:B------:R-:W-:Y:S01]  /*1e60*/  ULEA.HI UR4, UR10, UR10, URZ, 0x1 ;  /* 0x0000000a0a047291 */ /* 0x000fe2000f8f083f */
[----:B------:R-:W-:Y:S01]  /*1e70*/  IADD3 R20, R2, 0x40, RZ ;  /* 0x0000004002147810 */ /* 0x000fe20007ffe0ff */
[----:B------:R-:W-:Y:S01]  /*1e80*/  IMAD.MOV.U32 R23, RZ, RZ, 0x5 ;  /* 0x00000005ff177424 */ /* 0x000fe200078e00ff */
[----:B------:R-:W-:Y:S01]  /*1e90*/  MOV R32, c[0x0][0x190] ;  /* 0x0000640000207a02 */ /* 0x000fe20000000f00 */
[----:B------:R-:W-:Y:S01]  /*1ea0*/  ULOP3.LUT UR4, UR4, 0xfffffffe, URZ, 0xc0, !UPT ;  /* 0xfffffffe04047892 */ /* 0x000fe2000f8ec03f */
[C---:B------:R-:W-:Y:S01]  /*1eb0*/  IMAD.SHL.U32 R8, R22.reuse, 0x20, RZ ;  /* 0x0000002016087824 */ /* 0x040fe200078e00ff */
[----:B------:R-:W-:Y:S01]  /*1ec0*/  ULDC.64 UR12, c[0x0][0x1a0] ;  /* 0x00006800000c7ab9 */ /* 0x000fe20000000a00 */
[----:B------:R-:W-:Y:S01]  /*1ed0*/  IMAD.U32 R18, RZ, RZ, UR5 ;  /* 0x00000005ff127e24 */ /* 0x000fe2000f8e00ff */
[----:B------:R-:W-:Y:S01]  /*1ee0*/  UIADD3 UR4, UR10, -UR4, URZ ;  /* 0x800000040a047290 */ /* 0x000fe2000fffe03f */
[----:B------:R-:W-:Y:S01]  /*1ef0*/  IMAD.MOV.U32 R239, RZ, RZ, R6 ;  /* 0x000000ffffef7224 */ /* 0x000fe200078e0006 */
[----:B------:R-:W-:Y:S01]  /*1f00*/  UIMAD UR5, UR17, -0x80, UR7 ;  /* 0xffffff80110578a4 */ /* 0x000fe2000f8e0207 */
[----:B------:R-:W-:Y:S01]  /*1f10*/  SHF.L.U64.HI R6, R22, R23, c[0x0][0x374] ;  /* 0x0000dd0016067619 */ /* 0x000fe20000010217 */
[----:B------:R-:W-:Y:S01]  /*1f20*/  UISETP.NE.AND UP0, UPT, UR4, 0x1, UPT ;  /* 0x000000010400788c */ /* 0x000fe2000bf05270 */
[----:B------:R-:W-:Y:S01]  /*1f30*/  IMAD.MOV.U32 R238, RZ, RZ, R17 ;  /* 0x000000ffffee7224 */ /* 0x000fe200078e0011 */
[----:B------:R-:W-:Y:S01]  /*1f40*/  UIMAD UR4, UR10, -0x80, UR25 ;  /* 0xffffff800a0478a4 */ /* 0x000fe2000f8e0219 */
[----:B------:R-:W-:Y:S01]  /*1f50*/  IMAD.MOV.U32 R237, RZ, RZ, R16 ;  /* 0x000000ffffed7224 */ /* 0x000fe200078e0010 */
[----:B------:R-:W-:Y:S01]  /*1f60*/  ISETP.GE.AND P4, PT, R7, UR5, PT ;  /* 0x0000000507007c0c */ /* 0x000fe2000bf86270 */
[----:B------:R-:W-:-:S03]  /*1f70*/  IMAD.U32 R17, RZ, RZ, UR24 ;  /* 0x00000018ff117e24 */ /* 0x000fc6000f8e00ff */
[----:B------:R-:W-:Y:S02]  /*1f80*/  ISETP.GE.AND P0, PT, R7, UR4, PT ;  /* 0x0000000407007c0c */ /* 0x000fe4000bf06270 */
[----:B------:R-:W-:Y:S02]  /*1f90*/  ISETP.GE.AND P6, PT, R21, UR4, PT ;  /* 0x0000000415007c0c */ /* 0x000fe4000bfc6270 */
[----:B------:R-:W-:Y:S02]  /*1fa0*/  ISETP.GE.AND P1, PT, R20, UR4, PT ;  /* 0x0000000414007c0c */ /* 0x000fe4000bf26270 */
[----:B------:R-:W-:-:S07]  /*1fb0*/  ISETP.GE.AND P3, PT, R2, UR4, PT ;  /* 0x0000000402007c0c */ /* 0x000fce000bf66270 */
[CC--:B------:R-:W-:Y:S02]  /*1fc0*/  @!P0 LEA R10, P5, R8.reuse, R240.reuse, 0x1 ;  /* 0x000000f0080a8211 */ /* 0x0c0fe400078a08ff */
[----:B------:R-:W-:Y:S02]  /*1fd0*/  @!P6 IMAD.MOV.U32 R7, RZ, RZ, R239 ;  /* 0x000000ffff07e224 */ /* 0x000fe400078e00ef */
[----:B------:R-:W-:Y:S01]  /*1fe0*/  @!P0 LEA.HI.X R11, R8, R239, R6, 0x1, P5 ;  /* 0x000000ef080b8211 */ /* 0x000fe200028f0c06 */
[----:B------:R-:W-:Y:S01]  /*1ff0*/  @!P6 IMAD.MOV.U32 R6, RZ, RZ, R240 ;  /* 0x000000ffff06e224 */ /* 0x000fe200078e00f0 */
[----:B------:R-:W-:Y:S01]  /*2000*/  @!P6 MOV R8, c[0x0][0x374] ;  /* 0x0000dd000008ea02 */ /* 0x000fe20000000f00 */
[----:B------:R-:W-:Y:S01]  /*2010*/  @!P1 IMAD.MOV.U32 R14, RZ, RZ, c[0x0][0x374] ;  /* 0x0000dd00ff0e9624 */ /* 0x000fe200078e00ff */
[----:B------:R-:W-:Y:S01]  /*2020*/  @!P3 MOV R12, R240 ;  /* 0x000000f0000cb202 */ /* 0x000fe20000000f00 */
[----:B------:R-:W-:-:S04]  /*2030*/  @!P6 IMAD.WIDE.U32 R6, R22, 0xc0, R6 ;  /* 0x000000c01606e825 */ /* 0x000fc800078e0006 */
[----:B------:R-:W-:Y:S01]  /*2040*/  @!P6 IMAD R9, R8, 0xc0, RZ ;  /* 0x000000c00809e824 */ /* 0x000fe200078e02ff */
[----:B------:R-:W-:Y:S01]  /*2050*/  @P2 BAR.SYNC.DEFER_BLOCKING 0x0 ;  /* 0x0000000000002b1d */ /* 0x000fe20000010000 */
[C---:B------:R-:W-:Y:S01]  /*2060*/  @!P1 LEA R8, P2, R22.reuse, R240, 0x7 ;  /* 0x000000f016089211 */ /* 0x040fe200078438ff */
[----:B------:R-:W-:Y:S02]  /*2070*/  @!P3 IMAD.MOV.U32 R13, RZ, RZ, R239 ;  /* 0x000000ffff0db224 */ /* 0x000fe400078e00ef */
[----:B------:R-:W-:Y:S01]  /*2080*/  @!P6 IMAD.IADD R7, R7, 0x1, R9 ;  /* 0x000000010707e824 */ /* 0x000fe200078e0209 */
[----:B------:R-:W-:Y:S02]  /*2090*/  @!P1 LEA.HI.X R9, R22, R239, R14, 0x7, P2 ;  /* 0x000000ef16099211 */ /* 0x000fe400010f3c0e */
[----:B------:R-:W-:Y:S01]  /*20a0*/  PLOP3.LUT P2, PT, PT, PT, UP0, 0x80, 0x0 ;  /* 0x000000000000781c */ /* 0x000fe20003f4f008 */
        /* <DEDUP_REMOVED lines=21> */
[----:B-1----:R-:W-:-:S02]  /*2200*/  IMAD.SHL.U32 R12, R32, 0x20, RZ ;  /* 0x00000020200c7824 */ /* 0x002fc400078e00ff */
[----:B--2---:R-:W-:Y:S02]  /*2210*/  @!P3 IMAD.MOV.U32 R10, RZ, RZ, R238 ;  /* 0x000000ffff0ab224 */ /* 0x004fe400078e00ee */
[----:B------:R-:W-:Y:S01]  /*2220*/  @!P3 IMAD.MOV.U32 R11, RZ, RZ, R237 ;  /* 0x000000ffff0bb224 */ /* 0x000fe200078e00ed */
[----:B---3--:R-:W-:Y:S02]  /*2230*/  IADD3 R8, R24, 0x2000, RZ ;  /* 0x0000200018087810 */ /* 0x008fe40007ffe0ff */
[----:B------:R-:W-:Y:S02]  /*2240*/  SHF.L.U64.HI R9, R32, R23, c[0x0][0x194] ;  /* 0x0000650020097619 */ /* 0x000fe40000010217 */
[----:B----4-:R-:W-:Y:S02]  /*2250*/  SEL R6, R8, R24, !P2 ;  /* 0x0000001808067207 */ /* 0x010fe40005000000 */
[----:B------:R-:W-:Y:S02]  /*2260*/  @!P0 LEA R8, P5, R12, R238, 0x1 ;  /* 0x000000ee0c088211 */ /* 0x000fe400078a08ff */
[----:B------:R-:W-:Y:S01]  /*2270*/  SHF.L.U32 R228, R6, 0x1, RZ ;  /* 0x0000000106e47819 */ /* 0x000fe200000006ff */
[----:B------:R-:W-:Y:S01]  /*2280*/  IMAD.WIDE.U32 R6, R17, c[0x0][0x198], R4 ;  /* 0x0000660011067a25 */ /* 0x000fe200078e0004 */
[----:B------:R-:W-:-:S02]  /*2290*/  @!P0 LEA.HI.X R9, R12, R237, R9, 0x1, P5 ;  /* 0x000000ed0c098211 */ /* 0x000fc400028f0c09 */
[----:B------:R-:W-:Y:S01]  /*22a0*/  ISETP.GE.AND P5, PT, R2, UR5, PT ;  /* 0x0000000502007c0c */ /* 0x000fe2000bfa6270 */
[----:B------:R-:W-:Y:S01]  /*22b0*/  @P3 STS [R228], RZ ;  /* 0x000000ffe4003388 */ /* 0x000fe20000000800 */
[----:B------:R-:W-:-:S03]  /*22c0*/  IMAD.WIDE.U32 R4, R17, c[0x0][0x1a0], R4 ;  /* 0x0000680011047a25 */ /* 0x000fc600078e0004 */
[----:B------:R-:W-:Y:S04]  /*22d0*/  @P3 STS [R228+0x4], RZ ;  /* 0x000004ffe4003388 */ /* 0x000fe80000000800 */
[----:B------:R-:W-:Y:S04]  /*22e0*/  @P3 STS [R228+0x8], RZ ;  /* 0x000008ffe4003388 */ /* 0x000fe80000000800 */
[----:B------:R-:W-:Y:S04]  /*22f0*/  @P3 STS [R228+0xc], RZ ;  /* 0x00000cffe4003388 */ /* 0x000fe80000000800 */
[----:B------:R-:W-:Y:S01]  /*2300*/  @!PT LDS RZ, [RZ] ;  /* 0x00000000fffff984 */ /* 0x000fe20000000800 */
[----:B------:R-:W-:Y:S01]  /*2310*/  @!PT LDS RZ, [RZ] ;  /* 0x00000000fffff984 */ /* 0x000fe20000000800 */
[----:B------:R-:W-:Y:S01]  /*2320*/  @!PT LDS RZ, [RZ] ;  /* 0x00000000fffff984 */ /* 0x000fe20000000800 */
[----:B------:R1:W-:Y:S01]  /*2330*/  @!P3 LDGSTS.E.BYPASS.LTC128B.128 [R228], [R10.64] ;  /* 0x000000000ae4bfae */ /* 0x0003e2000b901d48 */
[----:B------:R-:W-:-:S03]  /*2340*/  IADD3 R6, P3, R6, UR31, RZ ;  /* 0x0000001f06067c10 */ /* 0x000fc6000ff7e0ff */
[----:B------:R-:W-:Y:S01]  /*2350*/  @P0 STS [R228+0x1000], RZ ;  /* 0x001000ffe4000388 */ /* 0x000fe20000000800 */
[----:B------:R-:W-:Y:S02]  /*2360*/  IADD3.X R7, R7, UR32, R18, P3, !PT ;  /* 0x0000002007077c10 */ /* 0x000fe40009ffe412 */
[----:B------:R-:W-:Y:S01]  /*2370*/  @!P4 IADD3 R14, P3, R2, 0x20, RZ ;  /* 0x00000020020ec810 */ /* 0x000fe20007f7e0ff */
[----:B------:R-:W-:Y:S02]  /*2380*/  @P0 STS [R228+0x1004], RZ ;  /* 0x001004ffe4000388 */ /* 0x000fe40000000800 */
[----:B------:R-:W-:Y:S02]  /*2390*/  IMAD.WIDE.U32 R6, R15, c[0x0][0x1b0], R6 ;  /* 0x00006c000f067a25 */ /* 0x000fe400078e0006 */
[----:B------:R-:W-:Y:S04]  /*23a0*/  @P0 STS [R228+0x1008], RZ ;  /* 0x001008ffe4000388 */ /* 0x000fe80000000800 */
[----:B------:R-:W-:Y:S04]  /*23b0*/  @P0 STS [R228+0x100c], RZ ;  /* 0x00100cffe4000388 */ /* 0x000fe80000000800 */
[----:B------:R-:W-:Y:S01]  /*23c0*/  @!PT LDS RZ, [RZ] ;  /* 0x00000000fffff984 */ /* 0x000fe20000000800 */
[----:B------:R-:W-:Y:S01]  /*23d0*/  @!PT LDS RZ, [RZ] ;  /* 0x00000000fffff984 */ /* 0x000fe20000000800 */
[----:B------:R-:W-:Y:S01]  /*23e0*/  @!PT LDS RZ, [RZ] ;  /* 0x00000000fffff984 */ /* 0x000fe20000000800 */
[----:B------:R2:W-:Y:S01]  /*23f0*/  @!P0 LDGSTS.E.BYPASS.LTC128B.128 [R228+0x1000], [R8.64] ;  /* 0x0100000008e48fae */ /* 0x0005e2000b901d48 */
[----:B------:R-:W-:-:S03]  /*2400*/  @!P1 LEA R12, P0, R32, R238, 0x7 ;  /* 0x000000ee200c9211 */ /* 0x000fc600078038ff */
[----:B------:R-:W-:Y:S01]  /*2410*/  @P1 STS [R228+0x2000], RZ ;  /* 0x002000ffe4001388 */ /* 0x000fe20000000800 */
[----:B-1----:R-:W-:-:S03]  /*2420*/  IMAD R10, R19, c[0x0][0x1b0], RZ ;  /* 0x00006c00130a7a24 */ /* 0x002fc600078e02ff */
[----:B------:R-:W-:Y:S01]  /*2430*/  @P1 STS [R228+0x2004], RZ ;  /* 0x002004ffe4001388 */ /* 0x000fe20000000800 */
[----:B------:R-:W-:Y:S02]  /*2440*/  @!P1 IMAD.MOV.U32 R11, RZ, RZ, c[0x0][0x194] ;  /* 0x00006500ff0b9624 */ /* 0x000fe400078e00ff */
[----:B------:R-:W-:Y:S01]  /*2450*/  IMAD R10, R15, c[0x0][0x1b4], R10 ;  /* 0x00006d000f0a7a24 */ /* 0x000fe200078e020a */
[----:B------:R-:W-:Y:S02]  /*2460*/  @P1 STS [R228+0x2008], RZ ;  /* 0x002008ffe4001388 */ /* 0x000fe40000000800 */
[----:B------:R-:W-:Y:S01]  /*2470*/  @!P1 LEA.HI.X R13, R32, R237, R11, 0x7, P0 ;  /* 0x000000ed200d9211 */ /* 0x000fe200000f3c0b */
[----:B------:R-:W-:Y:S01]  /*2480*/  IMAD.IADD R7, R7, 0x1, R10 ;  /* 0x0000000107077824 */ /* 0x000fe200078e020a */
[----:B------:R-:W-:Y:S03]  /*2490*/  @P1 STS [R228+0x200c], RZ ;  /* 0x00200cffe4001388 */ /* 0x000fe60000000800 */
[----:B------:R-:W-:Y:S01]  /*24a0*/  @!P5 IMAD.WIDE.U32 R10, R2, c[0x0][0x198], R6 ;  /* 0x00006600020ada25 */ /* 0x000fe200078e0006 */
[----:B------:R-:W-:Y:S01]  /*24b0*/  @!PT LDS RZ, [RZ] ;  /* 0x00000000fffff984 */ /* 0x000fe20000000800 */
[----:B------:R-:W-:Y:S01]  /*24c0*/  @!PT LDS RZ, [RZ] ;  /* 0x00000000fffff984 */ /* 0x000fe20000000800 */
[----:B------:R-:W-:Y:S01]  /*24d0*/  @!PT LDS RZ, [RZ] ;  /* 0x00000000fffff984 */ /* 0x000fe20000000800 */
[----:B------:R1:W-:Y:S01]  /*24e0*/  @!P1 LDGSTS.E.BYPASS.LTC128B.128 [R228+0x2000], [R12.64] ;  /* 0x020000000ce49fae */ /* 0x0003e2000b901d48 */
[----:B------:R-:W-:-:S03]  /*24f0*/  ISETP.GE.AND P1, PT, R21, UR5, PT ;  /* 0x0000000515007c0c */ /* 0x000fc6000bf26270 */
[----:B------:R-:W-:Y:S01]  /*2500*/  @!P5 LEA R26, P0, R10, c[0x0][0x168], 0x1 ;  /* 0x00005a000a1ada11 */ /* 0x000fe200078008ff */
[----:B------:R-:W-:Y:S01]  /*2510*/  @P6 STS [R228+0x3000], RZ ;  /* 0x003000ffe4006388 */ /* 0x000fe20000000800 */
[----:B--2---:R-:W-:Y:S01]  /*2520*/  @!P5 IMAD R8, R29, c[0x0][0x198], RZ ;  /* 0x000066001d08da24 */ /* 0x004fe200078e02ff */
[----:B------:R-:W-:Y:S02]  /*2530*/  @!P4 IADD3.X R9, RZ, R29, RZ, P3, !PT ;  /* 0x0000001dff09c210 */ /* 0x000fe40001ffe4ff */
[----:B------:R-:W-:Y:S01]  /*2540*/  @P6 STS [R228+0x3004], RZ ;  /* 0x003004ffe4006388 */ /* 0x000fe20000000800 */
[----:B------:R-:W-:Y:S01]  /*2550*/  ISETP.GE.AND P3, PT, R20, UR5, PT ;  /* 0x0000000514007c0c */ /* 0x000fe2000bf66270 */
[----:B------:R-:W-:Y:S01]  /*2560*/  @!P5 IMAD R18, R2, c[0x0][0x19c], R8 ;  /* 0x000067000212da24 */ /* 0x000fe200078e0208 */
[----:B------:R-:W-:Y:S01]  /*2570*/  UIMAD UR5, UR23, UR12, URZ ;  /* 0x0000000c170572a4 */ /* 0x000fe2000f8e023f */
[----:B------:R-:W-:Y:S01]  /*2580*/  @!P4 IMAD R8, R9, c[0x0][0x198], RZ ;  /* 0x000066000908ca24 */ /* 0x000fe200078e02ff */
[----:B------:R-:W-:Y:S01]  /*2590*/  @P6 STS [R228+0x3008], RZ ;  /* 0x003008ffe4006388 */ /* 0x000fe20000000800 */
[----:B------:R-:W-:Y:S01]  /*25a0*/  @!P4 IMAD.MOV.U32 R9, RZ, RZ, R7 ;  /* 0x000000ffff09c224 */ /* 0x000fe200078e0007 */
[----:B------:R-:W-:Y:S01]  /*25b0*/  UIMAD UR5, UR24, UR13, UR5 ;  /* 0x0000000d180572a4 */ /* 0x000fe2000f8e0205 */
[----:B------:R-:W-:Y:S01]  /*25c0*/  @!P4 IMAD R16, R14, c[0x0][0x19c], R8 ;  /* 0x000067000e10ca24 */ /* 0x000fe200078e0208 */
[----:B------:R-:W-:Y:S01]  /*25d0*/  @!P4 MOV R8, R6 ;  /* 0x000000060008c202 */ /* 0x000fe20000000f00 */
[----:B------:R-:W-:Y:S01]  /*25e0*/  @!P5 IMAD.IADD R11, R11, 0x1, R18 ;  /* 0x000000010b0bd824 */ /* 0x000fe200078e0212 */
[----:B------:R-:W-:Y:S01]  /*25f0*/  @P6 STS [R228+0x300c], RZ ;  /* 0x00300cffe4006388 */ /* 0x000fe20000000800 */
[----:B------:R-:W-:-:S02]  /*2600*/  @!P6 IMAD.MOV.U32 R20, RZ, RZ, c[0x0][0x194] ;  /* 0x00006500ff14e624 */ /* 0x000fc400078e00ff */
[----:B------:R-:W-:Y:S01]  /*2610*/  @!P4 IMAD.WIDE.U32 R8, R14, c[0x0][0x198], R8 ;  /* 0x000066000e08ca25 */ /* 0x000fe200078e0008 */
[----:B------:R-:W-:Y:S02]  /*2620*/  @!P5 LEA.HI.X R27, R10, c[0x0][0x16c], R11, 0x1, P0 ;  /* 0x00005b000a1bda11 */ /* 0x000fe400000f0c0b */
[----:B------:R-:W-:Y:S01]  /*2630*/  MOV R10, UR5 ;  /* 0x00000005000a7c02 */ /* 0x000fe20008000f00 */
[----:B------:R-:W-:Y:S01]  /*2640*/  @!P3 IMAD.MOV.U32 R11, RZ, RZ, R7 ;  /* 0x000000ffff0bb224 */ /* 0x000fe200078e0007 */
[----:B------:R-:W-:Y:S01]  /*2650*/  @!P4 IADD3 R9, R9, R16, RZ ;  /* 0x000000100909c210 */ /* 0x000fe20007ffe0ff */
[----:B-1----:R-:W-:Y:S01]  /*2660*/  IMAD R12, R19, c[0x0][0x1b8], RZ ;  /* 0x00006e00130c7a24 */ /* 0x002fe200078e02ff */
[----:B------:R-:W-:-:S04]  /*2670*/  @!P4 LEA R24, P0, R8, c[0x0][0x168], 0x1 ;  /* 0x00005a000818ca11 */ /* 0x000fc800078008ff */
[----:B------:R-:W-:Y:S02]  /*2680*/  @!P4 LEA.HI.X R25, R8, c[0x0][0x16c], R9, 0x1, P0 ;  /* 0x00005b000819ca11 */ /* 0x000fe400000f0c09 */
[----:B------:R-:W-:-:S05]  /*2690*/  @!P3 IADD3 R8, P0, R2, 0x40, RZ ;  /* 0x000000400208b810 */ /* 0x000fca0007f1e0ff */
[----:B------:R-:W-:Y:S01]  /*26a0*/  @!P3 IMAD.X R9, RZ, RZ, R29, P0 ;  /* 0x000000ffff09b224 */ /* 0x000fe200000e061d */
[----:B------:R-:W-:-:S03]  /*26b0*/  @!P1 IADD3 R13, P0, R2, 0x60, RZ ;  /* 0x00000060020d9810 */ /* 0x000fc60007f1e0ff */
[----:B------:R-:W-:Y:S02]  /*26c0*/  @!P3 IMAD R9, R9, c[0x0][0x198], RZ ;  /* 0x000066000909ba24 */ /* 0x000fe400078e02ff */
[----:B------:R-:W-:Y:S01]  /*26d0*/  @!P1 IMAD.X R16, RZ, RZ, R29, P0 ;  /* 0x000000ffff109224 */ /* 0x000fe200000e061d */
[----:B------:R-:W-:Y:S01]  /*26e0*/  IADD3 R4, P0, R4, UR27, RZ ;  /* 0x0000001b04047c10 */ /* 0x000fe2000ff1e0ff */
[----:B------:R-:W-:Y:S02]  /*26f0*/  @!P3 IMAD R14, R8, c[0x0][0x19c], R9 ;  /* 0x00006700080eba24 */ /* 0x000fe400078e0209 */
[----:B------:R-:W-:Y:S01]  /*2700*/  IMAD R9, R15, c[0x0][0x1bc], R12 ;  /* 0x00006f000f097a24 */ /* 0x000fe200078e020c */
[----:B------:R-:W-:Y:S01]  /*2710*/  IADD3.X R5, R5, UR28, R10, P0, !PT ;  /* 0x0000001c05057c10 */ /* 0x000fe200087fe40a */
[----:B------:R-:W-:Y:S02]  /*2720*/  @!P3 IMAD.MOV.U32 R10, RZ, RZ, R6 ;  /* 0x000000ffff0ab224 */ /* 0x000fe400078e0006 */
[----:B------:R-:W-:-:S02]  /*2730*/  @!P5 IMAD R12, R29, c[0x0][0x1a0], RZ ;  /* 0x000068001d0cda24 */ /* 0x000fc400078e02ff */
[----:B------:R-:W-:-:S04]  /*2740*/  @!P3 IMAD.WIDE.U32 R10, R8, c[0x0][0x198], R10 ;  /* 0x00006600080aba25 */ /* 0x000fc800078e000a */
[----:B------:R-:W-:Y:S01]  /*2750*/  IMAD.WIDE.U32 R4, R15, c[0x0][0x1b8], R4 ;  /* 0x00006e000f047a25 */ /* 0x000fe200078e0004 */
[----:B------:R-:W-:Y:S02]  /*2760*/  @!P3 IADD3 R11, R11, R14, RZ ;  /* 0x0000000e0b0bb210 */ /* 0x000fe40007ffe0ff */
[----:B------:R-:W-:Y:S01]  /*2770*/  @!P3 LEA R22, P0, R10, c[0x0][0x168], 0x1 ;  /* 0x00005a000a16ba11 */ /* 0x000fe200078008ff */
[----:B------:R-:W-:Y:S02]  /*2780*/  @!P1 IMAD R8, R16, c[0x0][0x198], RZ ;  /* 0x0000660010089a24 */ /* 0x000fe400078e02ff */
[----:B------:R-:W-:Y:S01]  /*2790*/  IMAD.IADD R5, R5, 0x1, R9 ;  /* 0x0000000105057824 */ /* 0x000fe200078e0209 */
[----:B------:R-:W-:Y:S01]  /*27a0*/  @!P3 LEA.HI.X R23, R10, c[0x0][0x16c], R11, 0x1, P0 ;  /* 0x00005b000a17ba11 */ /* 0x000fe200000f0c0b */
[C---:B------:R-:W-:Y:S02]  /*27b0*/  @!P1 IMAD R14, R13.reuse, c[0x0][0x19c], R8 ;  /* 0x000067000d0e9a24 */ /* 0x040fe400078e0208 */
[----:B------:R-:W-:-:S04]  /*27c0*/  @!P1 IMAD.WIDE.U32 R8, R13, c[0x0][0x198], R6 ;  /* 0x000066000d089a25 */ /* 0x000fc800078e0006 */
[----:B------:R-:W-:Y:S01]  /*27d0*/  @!P1 IMAD.IADD R9, R9, 0x1, R14 ;  /* 0x0000000109099824 */ /* 0x000fe200078e020e */
[----:B------:R-:W-:Y:S01]  /*27e0*/  @!P1 LEA R18, P0, R8, c[0x0][0x168], 0x1 ;  /* 0x00005a0008129a11 */ /* 0x000fe200078008ff */
[C---:B------:R-:W-:Y:S02]  /*27f0*/  @!P5 IMAD R10, R2.reuse, c[0x0][0x1a4], R12 ;  /* 0x00006900020ada24 */ /* 0x040fe400078e020c */
[----:B------:R-:W-:Y:S01]  /*2800*/  @!P5 IMAD.WIDE.U32 R6, R2, c[0x0][0x1a0], R4 ;  /* 0x000068000206da25 */ /* 0x000fe200078e0004 */
[----:B------:R-:W-:-:S04]  /*2810*/  @!P1 LEA.HI.X R19, R8, c[0x0][0x16c], R9, 0x1, P0 ;  /* 0x00005b0008139a11 */ /* 0x000fc800000f0c09 */
[----:B------:R-:W-:Y:S01]  /*2820*/  @!P5 IADD3 R10, R7, R10, RZ ;  /* 0x0000000a070ad210 */ /* 0x000fe20007ffe0ff */
[----:B------:R-:W-:Y:S01]  /*2830*/  @!P6 IMAD.MOV.U32 R7, RZ, RZ, R237 ;  /* 0x000000ffff07e224 */ /* 0x000fe200078e00ed */
[----:B------:R-:W-:-:S04]  /*2840*/  @!P5 LEA R16, P0, R6, c[0x0][0x170], 0x1 ;  /* 0x00005c000610da11 */ /* 0x000fc800078008ff */
[----:B------:R-:W-:Y:S02]  /*2850*/  @!P5 LEA.HI.X R17, R6, c[0x0][0x174], R10, 0x1, P0 ;  /* 0x00005d000611da11 */ /* 0x000fe400000f0c0a */
[----:B------:R-:W-:Y:S02]  /*2860*/  @!P4 IADD3 R8, P0, R2, 0x20, RZ ;  /* 0x000000200208c810 */ /* 0x000fe40007f1e0ff */
[----:B------:R-:W-:-:S03]  /*2870*/  @!P6 MOV R6, R238 ;  /* 0x000000ee0006e202 */ /* 0x000fc60000000f00 */
[----:B------:R-:W-:Y:S01]  /*2880*/  @!P4 IMAD.X R9, RZ, RZ, R29, P0 ;  /* 0x000000ffff09c224 */ /* 0x000fe200000e061d */
[----:B------:R-:W-:Y:S01]  /*2890*/  @!P3 IADD3 R10, P0, R2, 0x40, RZ ;  /* 0x00000040020ab810 */ /* 0x000fe20007f1e0ff */
[----:B------:R-:W-:Y:S01]  /*28a0*/  @!P6 IMAD.WIDE.U32 R14, R32, 0xc0, R6 ;  /* 0x000000c0200ee825 */ /* 0x000fe200078e0006 */
[----:B------:R-:W-:-:S03]  /*28b0*/  @!P4 MOV R7, R5 ;  /* 0x000000050007c202 */ /* 0x000fc60000000f00 */
[----:B------:R-:W-:Y:S01]  /*28c0*/  @!P3 IMAD.X R11, RZ, RZ, R29, P0 ;  /* 0x000000ffff0bb224 */ /* 0x000fe200000e061d */
[----:B------:R-:W-:Y:S01]  /*28d0*/  @!P1 IADD3 R2, P0, R2, 0x60, RZ ;  /* 0x0000006002029810 */ /* 0x000fe20007f1e0ff */
[----:B------:R-:W-:Y:S02]  /*28e0*/  @!P4 IMAD R9, R9, c[0x0][0x1a0], RZ ;  /* 0x000068000909ca24 */ /* 0x000fe400078e02ff */
[----:B------:R-:W-:Y:S02]  /*28f0*/  @!P4 IMAD.MOV.U32 R6, RZ, RZ, R4 ;  /* 0x000000ffff06c224 */ /* 0x000fe400078e0004 */
[----:B------:R-:W-:Y:S02]  /*2900*/  @!P3 IMAD R11, R11, c[0x0][0x1a0], RZ ;  /* 0x000068000b0bba24 */ /* 0x000fe400078e02ff */
[C---:B------:R-:W-:Y:S02]  /*2910*/  @!P4 IMAD R12, R8.reuse, c[0x0][0x1a4], R9 ;  /* 0x00006900080cca24 */ /* 0x040fe400078e0209 */
[----:B------:R-:W-:Y:S01]  /*2920*/  @!P4 IMAD.WIDE.U32 R6, R8, c[0x0][0x1a0], R6 ;  /* 0x000068000806ca25 */ /* 0x000fe200078e0006 */
[----:B------:R-:W-:-:S03]  /*2930*/  @!P3 MOV R8, R4 ;  /* 0x000000040008b202 */ /* 0x000fc60000000f00 */
[----:B------:R-:W-:Y:S02]  /*2940*/  @!P1 IMAD.X R13, RZ, RZ, R29, P0 ;  /* 0x000000ffff0d9224 */ /* 0x000fe400000e061d */
[----:B------:R-:W-:Y:S02]  /*2950*/  @!P3 IMAD R21, R10, c[0x0][0x1a4], R11 ;  /* 0x000069000a15ba24 */ /* 0x000fe400078e020b */
[----:B------:R-:W-:Y:S02]  /*2960*/  @!P3 IMAD.MOV.U32 R9, RZ, RZ, R5 ;  /* 0x000000ffff09b224 */ /* 0x000fe400078e0005 */
[----:B------:R-:W-:Y:S01]  /*2970*/  @!P4 IMAD.IADD R11, R7, 0x1, R12 ;  /* 0x00000001070bc824 */ /* 0x000fe200078e020c */
[----:B------:R-:W-:Y:S01]  /*2980*/  @!P4 LEA R12, P0, R6, c[0x0][0x170], 0x1 ;  /* 0x00005c00060cca11 */ /* 0x000fe200078008ff */
[----:B------:R-:W-:-:S04]  /*2990*/  @!P3 IMAD.WIDE.U32 R8, R10, c[0x0][0x1a0], R8 ;  /* 0x000068000a08ba25 */ /* 0x000fc800078e0008 */
[----:B------:R-:W-:Y:S01]  /*29a0*/  @!P1 IMAD R7, R13, c[0x0][0x1a0], RZ ;  /* 0x000068000d079a24 */ /* 0x000fe200078e02ff */
[----:B------:R-:W-:Y:S01]  /*29b0*/  @!P4 LEA.HI.X R13, R6, c[0x0][0x174], R11, 0x1, P0 ;  /* 0x00005d00060dca11 */ /* 0x000fe200000f0c0b */
[----:B------:R-:W-:Y:S01]  /*29c0*/  @!P6 IMAD R6, R20, 0xc0, RZ ;  /* 0x000000c01406e824 */ /* 0x000fe200078e02ff */
[----:B------:R-:W-:Y:S01]  /*29d0*/  @!P3 LEA R10, P0, R8, c[0x0][0x170], 0x1 ;  /* 0x00005c00080aba11 */ /* 0x000fe200078008ff */
[C---:B------:R-:W-:Y:S01]  /*29e0*/  @!P1 IMAD R20, R2.reuse, c[0x0][0x1a4], R7 ;  /* 0x0000690002149a24 */ /* 0x040fe200078e0207 */
[----:B------:R-:W-:Y:S01]  /*29f0*/  @!P3 IADD3 R7, R9, R21, RZ ;  /* 0x000000150907b210 */ /* 0x000fe20007ffe0ff */
[----:B------:R-:W-:-:S03]  /*2a00*/  @!P1 IMAD.WIDE.U32 R4, R2, c[0x0][0x1a0], R4 ;  /* 0x0000680002049a25 */ /* 0x000fc600078e0004 */
[----:B------:R-:W-:Y:S01]  /*2a10*/  @!P3 LEA.HI.X R11, R8, c[0x0][0x174], R7, 0x1, P0 ;  /* 0x00005d00080bba11 */ /* 0x000fe200000f0c07 */
[----:B------:R-:W-:Y:S01]  /*2a20*/  @!P1 IMAD.IADD R2, R5, 0x1, R20 ;  /* 0x0000000105029824 */ /* 0x000fe200078e0214 */
[C---:B------:R-:W-:Y:S01]  /*2a30*/  @!P1 LEA R8, P0, R4.reuse, c[0x0][0x170], 0x1 ;  /* 0x00005c0004089a11 */ /* 0x040fe200078008ff */
[----:B------:R-:W-:Y:S01]  /*2a40*/  @!P6 IMAD.IADD R7, R15, 0x1, R6 ;  /* 0x000000010f07e824 */ /* 0x000fe200078e0206 */
[----:B------:R-:W-:Y:S01]  /*2a50*/  @!P6 MOV R6, R14 ;  /* 0x0000000e0006e202 */ /* 0x000fe20000000f00 */
[----:B------:R-:W-:Y:S01]  /*2a60*/  IMAD.MOV.U32 R5, RZ, RZ, c[0x0][0x30c] ;  /* 0x0000c300ff057624 */ /* 0x000fe200078e00ff */
[----:B------:R-:W-:Y:S01]  /*2a70*/  @!P1 LEA.HI.X R9, R4, c[0x0][0x174], R2, 0x1, P0 ;  /* 0x00005d0004099a11 */ /* 0x000fe200000f0c02 */
[----:B------:R-:W-:Y:S02]  /*2a80*/  IMAD.MOV.U32 R4, RZ, RZ, c[0x0][0x308] ;  /* 0x0000c200ff047624 */ /* 0x000fe400078e00ff */
        /* <DEDUP_REMOVED lines=45> */
[----:B-1----:R1:W2:Y:S04]  /*2d60*/  LDG.E.64 R6, [R4.64+0x8] ;  /* 0x0000080804067981 */ /* 0x0022a8000c1e1b00 */
[----:B---3--:R1:W3:Y:S01]  /*2d70*/  LDG.E.64 R10, [R4.64] ;  /* 0x00000008040a7981 */ /* 0x0082e2000c1e1b00 */
[C---:B------:R-:W-:Y:S01]  /*2d80*/  IADD3 R2, R245.reuse, 0x40, RZ ;  /* 0x00000040f5027810 */ /* 0x040fe20007ffe0ff */
[----:B------:R-:W-:Y:S01]  /*2d90*/  IMAD.MOV.U32 R243, RZ, RZ, 0x7f800000 ;  /* 0x7f800000fff37424 */ /* 0x000fe200078e00ff */
[C---:B------:R-:W-:Y:S01]  /*2da0*/  ISETP.GE.AND P4, PT, R245.reuse, UR4, PT ;  /* 0x00000004f5007c0c */ /* 0x040fe2000bf86270 */
[----:B------:R-:W-:Y:S01]  /*2db0*/  IMAD.MOV.U32 R241, RZ, RZ, 0x7f800000 ;  /* 0x7f800000fff17424 */ /* 0x000fe200078e00ff */
[----:B------:R-:W-:Y:S01]  /*2dc0*/  ISETP.GE.AND P1, PT, R2, UR4, PT ;  /* 0x0000000402007c0c */ /* 0x000fe2000bf26270 */
[----:B------:R-:W-:Y:S01]  /*2dd0*/  IMAD.MOV.U32 R242, RZ, RZ, 0x7f800000 ;  /* 0x7f800000fff27424 */ /* 0x000fe200078e00ff */
[----:B------:R-:W-:Y:S01]  /*2de0*/  MOV R244, 0x7f800000 ;  /* 0x7f80000000f47802 */ /* 0x000fe20000000f00 */
[----:B----4-:R-:W-:Y:S01]  /*2df0*/  IMAD.MOV.U32 R8, RZ, RZ, 0x4 ;  /* 0x00000004ff087424 */ /* 0x010fe200078e00ff */
[----:B------:R-:W-:-:S04]  /*2e00*/  IADD3 R0, R245, 0x48, RZ ;  /* 0x00000048f5007810 */ /* 0x000fc80007ffe0ff */
[----:B------:R-:W-:Y:S02]  /*2e10*/  ISETP.GE.AND P0, PT, R0, UR4, PT ;  /* 0x0000000400007c0c */ /* 0x000fe4000bf06270 */
[----:B-1----:R-:W-:-:S11]  /*2e20*/  IADD3 R4, R245, 0x8, RZ ;  /* 0x00000008f5047810 */ /* 0x002fd60007ffe0ff */
[----:B------:R-:W-:Y:S01]  /*2e30*/  @!P0 IMAD.WIDE R8, R0, R8, UR14 ;  /* 0x0000000e00088e25 */ /* 0x000fe2000f8e0208 */
[-C--:B------:R-:W-:Y:S02]  /*2e40*/  LEA.HI R0, R31, R30.reuse, RZ, 0x4 ;  /* 0x0000001e1f007211 */ /* 0x080fe400078f20ff */
[----:B------:R-:W-:Y:S02]  /*2e50*/  ISETP.GE.AND P3, PT, R4, UR4, PT ;  /* 0x0000000404007c0c */ /* 0x000fe4000bf66270 */
[----:B------:R-:W-:Y:S01]  /*2e60*/  LOP3.LUT R0, R0, 0xfffffff0, RZ, 0xc0, !PT ;  /* 0xfffffff000007812 */ /* 0x000fe200078ec0ff */
[----:B------:R1:W5:Y:S01]  /*2e70*/  @!P0 LDG.E R242, [R8.64] ;  /* 0x0000000808f28981 */ /* 0x000362000c1e1900 */
[----:B------:R-:W-:Y:S02]  /*2e80*/  MOV R4, 0x4 ;  /* 0x0000000400047802 */ /* 0x000fe40000000f00 */
[----:B------:R-:W-:-:S03]  /*2e90*/  IADD3 R0, -R0, R30, RZ ;  /* 0x0000001e00007210 */ /* 0x000fc60007ffe1ff */
[----:B------:R-:W-:Y:S01]  /*2ea0*/  IMAD.WIDE R4, R245, R4, UR14 ;  /* 0x0000000ef5047e25 */ /* 0x000fe2000f8e0204 */
[----:B------:R-:W-:-:S04]  /*2eb0*/  SHF.R.S32.HI R2, RZ, 0x1f, R0 ;  /* 0x0000001fff027819 */ /* 0x000fc80000011400 */
[----:B------:R-:W-:Y:S01]  /*2ec0*/  LEA.HI R2, R2, R0, RZ, 0x3 ;  /* 0x0000000002027211 */ /* 0x000fe200078f18ff */
[----:B------:R4:W5:Y:S03]  /*2ed0*/  @!P4 LDG.E R243, [R4.64] ;  /* 0x0000000804f3c981 */ /* 0x000966000c1e1900 */
[----:B------:R-:W-:Y:S01]  /*2ee0*/  LOP3.LUT R2, R2, 0xfffffff8, RZ, 0xc0, !PT ;  /* 0xfffffff802027812 */ /* 0x000fe200078ec0ff */
[----:B------:R4:W5:Y:S04]  /*2ef0*/  @!P3 LDG.E R244, [R4.64+0x20] ;  /* 0x0000200804f4b981 */ /* 0x000968000c1e1900 */
[----:B------:R-:W-:Y:S01]  /*2f00*/  IMAD.IADD R0, R0, 0x1, -R2 ;  /* 0x0000000100007824 */ /* 0x000fe200078e0a02 */
[----:B------:R-:W-:Y:S01]  /*2f10*/  SHF.R.S32.HI R2, RZ, 0x1f, R28 ;  /* 0x0000001fff027819 */ /* 0x000fe2000001141c */
[----:B------:R4:W5:Y:S03]  /*2f20*/  @!P1 LDG.E R241, [R4.64+0x100] ;  /* 0x0001000804f19981 */ /* 0x000966000c1e1900 */
[----:B------:R-:W-:-:S02]  /*2f30*/  LOP3.LUT P0, RZ, R0, 0x2, RZ, 0xc0, !PT ;  /* 0x0000000200ff7812 */ /* 0x000fc4000780c0ff */
[----:B------:R-:W-:Y:S01]  /*2f40*/  LOP3.LUT P1, RZ, R0, 0x4, RZ, 0xc0, !PT ;  /* 0x0000000400ff7812 */ /* 0x000fe2000782c0ff */
[----:B------:R-:W-:Y:S01]  /*2f50*/  IMAD.MOV.U32 R177, RZ, RZ, 0x20 ;  /* 0x00000020ffb17424 */ /* 0x000fe200078e00ff */
[----:B------:R-:W-:-:S04]  /*2f60*/  MOV R169, 0x40 ;  /* 0x0000004000a97802 */ /* 0x000fc80000000f00 */
[----:B------:R-:W-:Y:S01]  /*2f70*/  SEL R177, R177, 0xffffffe0, !P0 ;  /* 0xffffffe0b1b17807 */ /* 0x000fe20004000000 */
[----:B------:R-:W-:Y:S01]  /*2f80*/  UIADD3 UR4, UR24, 0x80, URZ ;  /* 0x0000008018047890 */ /* 0x000fe2000fffe03f */
        /* <DEDUP_REMOVED lines=33> */
[----:B------:R-:W-:Y:S01]  /*31a0*/  IMAD.IADD R175, R174, 0x1, R177 ;  /* 0x00000001aeaf7824 */ /* 0x000fe200078e02b1 */
[----:B------:R-:W-:-:S02]  /*31b0*/  UMOV UR16, UR20 ;  /* 0x0000001400107c82 */ /* 0x000fc40008000000 */
[----:B------:R-:W-:Y:S02]  /*31c0*/  UISETP.GE.AND UP0, UPT, UR4, UR7, UPT ;  /* 0x000000070400728c */ /* 0x000fe4000bf06270 */
[----:B------:R-:W-:Y:S01]  /*31d0*/  UMOV UR13, UR21 ;  /* 0x00000015000d7c82 */ /* 0x000fe20008000000 */
[----:B--2---:R-:W-:-:S04]  /*31e0*/  IADD3 R246, P4, P3, R6, UR39, R28 ;  /* 0x0000002706f67c10 */ /* 0x004fc8000fb9e01c */
[----:B------:R-:W-:-:S05]  /*31f0*/  IADD3.X R0, R7, UR47, R2, P4, P3 ;  /* 0x0000002f07007c10 */ /* 0x000fca000a7e6402 */
[----:B------:R2:W-:Y:S01]  /*3200*/  STL [R1+0x10], R0 ;  /* 0x0000100001007387 */ /* 0x0005e20000100800 */
[----:B------:R-:W-:-:S04]  /*3210*/  IADD3 R2, R179, 0x2000, RZ ;  /* 0x00002000b3027810 */ /* 0x000fc80007ffe0ff */
[----:B------:R-:W-:Y:S02]  /*3220*/  SEL R2, R2, R179, !P2 ;  /* 0x000000b302027207 */ /* 0x000fe40005000000 */
[----:B--2---:R-:W-:-:S04]  /*3230*/  IADD3 R0, R178, 0x2000, RZ ;  /* 0x00002000b2007810 */ /* 0x004fc80007ffe0ff */
[----:B------:R-:W-:-:S05]  /*3240*/  SEL R0, R0, R178, !P2 ;  /* 0x000000b200007207 */ /* 0x000fca0005000000 */
[----:B------:R-:W-:Y:S01]  /*3250*/  IMAD.SHL.U32 R168, R0, 0x2, RZ ;  /* 0x0000000200a87824 */ /* 0x000fe200078e00ff */
[----:B------:R-:W-:-:S05]  /*3260*/  MOV R0, c[0x0][0x22c] ;  /* 0x00008b0000007a02 */ /* 0x000fca0000000f00 */
[----:B------:R-:W-:-:S04]  /*3270*/  IMAD R0, R0, c[0x0][0x1c0], RZ ;  /* 0x0000700000007a24 */ /* 0x000fc800078e02ff */
[----:B----4-:R-:W-:Y:S02]  /*3280*/  IMAD.SHL.U32 R5, R0, 0x10, RZ ;  /* 0x0000001000057824 */ /* 0x010fe400078e00ff */
[----:B------:R-:W-:Y:S02]  /*3290*/  IMAD.SHL.U32 R176, R2, 0x2, RZ ;  /* 0x0000000202b07824 */ /* 0x000fe400078e00ff */
[----:B------:R-:W-:Y:S01]  /*32a0*/  IMAD.SHL.U32 R4, R0, 0x8, RZ ;  /* 0x0000000800047824 */ /* 0x000fe200078e00ff */
[----:B------:R-:W-:-:S04]  /*32b0*/  IADD3 R2, R5, 0x20, RZ ;  /* 0x0000002005027810 */ /* 0x000fc80007ffe0ff */
[----:B------:R-:W-:-:S05]  /*32c0*/  IADD3 R0, R4, R2, RZ ;  /* 0x0000000204007210 */ /* 0x000fca0007ffe0ff */
[----:B------:R-:W-:-:S04]  /*32d0*/  IMAD.IADD R0, R4, 0x1, R0 ;  /* 0x0000000104007824 */ /* 0x000fc800078e0200 */
[----:B------:R-:W-:-:S05]  /*32e0*/  IMAD.IADD R0, R4, 0x1, R0 ;  /* 0x0000000104007824 */ /* 0x000fca00078e0200 */
[----:B------:R-:W-:-:S05]  /*32f0*/  IADD3 R0, R4, R0, RZ ;  /* 0x0000000004007210 */ /* 0x000fca0007ffe0ff */
[----:B------:R2:W-:Y:S01]  /*3300*/  STL [R1+0xc], R0 ;  /* 0x00000c0001007387 */ /* 0x0005e20000100800 */
[----:B---3--:R1:W3:Y:S01]  /*3310*/  R2UR UR11, R11 ;  /* 0x000000000b0b73c2 */ /* 0x0082e200000e0000 */
[----:B--2---:R-:W-:-:S05]  /*3320*/  IMAD.IADD R0, R4, 0x1, R0 ;  /* 0x0000000104007824 */ /* 0x004fca00078e0200 */
[----:B------:R2:W-:Y:S02]  /*3330*/  STL [R1+0x8], R0 ;  /* 0x0000080001007387 */ /* 0x0005e40000100800 */
[----:B------:R1:W4:Y:S01]  /*3340*/  R2UR UR12, R10 ;  /* 0x000000000a0c73c2 */ /* 0x00032200000e0000 */
[----:B--2---:R-:W-:-:S05]  /*3350*/  IMAD.IADD R0, R4, 0x1, R0 ;  /* 0x0000000104007824 */ /* 0x004fca00078e0200 */
[----:B------:R2:W-:Y:S02]  /*3360*/  STL [R1+0x4], R0 ;  /* 0x0000040001007387 */ /* 0x0005e40000100800 */
[----:B--2---:R-:W-:-:S05]  /*3370*/  IADD3 R0, R4, R0, RZ ;  /* 0x0000000004007210 */ /* 0x004fca0007ffe0ff */
[----:B------:R-:W-:-:S05]  /*3380*/  IMAD.IADD R252, R4, 0x1, R0 ;  /* 0x0000000104fc7824 */ /* 0x000fca00078e0200 */
[----:B------:R-:W-:-:S05]  /*3390*/  IADD3 R251, R4, R252, RZ ;  /* 0x000000fc04fb7210 */ /* 0x000fca0007ffe0ff */
[----:B------:R-:W-:-:S04]  /*33a0*/  IMAD.IADD R250, R4, 0x1, R251 ;  /* 0x0000000104fa7824 */ /* 0x000fc800078e02fb */
[C---:B------:R-:W-:Y:S01]  /*33b0*/  IMAD.IADD R249, R4.reuse, 0x1, R250 ;  /* 0x0000000104f97824 */ /* 0x040fe200078e02fa */
[----:B------:R2:W-:Y:S04]  /*33c0*/  STL [R1], R0 ;  /* 0x0000000001007387 */ /* 0x0005e80000100800 */
[----:B------:R-:W-:Y:S01]  /*33d0*/  IADD3 R248, R4, R249, RZ ;  /* 0x000000f904f87210 */ /* 0x000fe20007ffe0ff */
[----:B------:R-:W-:-:S04]  /*33e0*/  IMAD.WIDE.U32 R246, R246, -0x2daee0ad, RZ ;  /* 0xd2511f53f6f67825 */ /* 0x000fc800078e00ff */
[----:B-1234-:R-:W-:Y:S02]  /*33f0*/  IMAD.IADD R0, R4, 0x1, R248 ;  /* 0x0000000104007824 */ /* 0x01efe400078e02f8 */
.L_x_1614:
[----:B------:R-:W-:Y:S01]  /*3400*/  PLOP3.LUT P0, PT, PT, PT, UP0, 0x80, 0x0 ;  /* 0x000000000000781c */ /* 0x000fe20003f0f008 */
[----:B------:R-:W0:Y:S01]  /*3410*/  LDGDEPBAR ;  /* 0x00000000000079af */ /* 0x000e220000000000 */
[----:B------:R-:W-:Y:S01]  /*3420*/  PLOP3.LUT P4, PT, PT, PT, UP0, 0x80, 0x0 ;  /* 0x000000000000781c */ /* 0x000fe20003f8f008 */
[C---:B------:R-:W-:Y:S01]  /*3430*/  IMAD.IADD R0, R176.reuse, 0x1, R177 ;  /* 0x00000001b0007824 */ /* 0x040fe200078e02b1 */
[----:B------:R-:W-:Y:S01]  /*3440*/  PLOP3.LUT P3, PT, PT, PT, UP0, 0x80, 0x0 ;  /* 0x000000000000781c */ /* 0x000fe20003f6f008 */
[--C-:B------:R-:W-:Y:S01]  /*3450*/  IMAD.IADD R164, R176, 0x1, R169.reuse ;  /* 0x00000001b0a47824 */ /* 0x100fe200078e02a9 */
[----:B------:R-:W-:Y:S01]  /*3460*/  PLOP3.LUT P2, PT, PT, PT, UP0, 0x80, 0x0 ;  /* 0x000000000000781c */ /* 0x000fe20003f4f008 */
[----:B------:R-:W-:Y:S01]  /*3470*/  UIADD3 UR5, UR11, 0x76cf5d0a, URZ ;  /* 0x76cf5d0a0b057890 */ /* 0x000fe2000fffe03f */
[----:B------:R-:W-:Y:S01]  /*3480*/  PLOP3.LUT P5, PT, PT, PT, UP0, 0x80, 0x0 ;  /* 0x000000000000781c */ /* 0x000fe20003faf008 */
[----:B------:R-:W2:Y:S01]  /*3490*/  LDL R181, [R1+0x18] ;  /* 0x0000180001b57983 */ /* 0x000ea20000100800 */
[----:B------:R-:W-:Y:S01]  /*34a0*/  PLOP3.LUT P6, PT, PT, PT, UP0, 0x80, 0x0 ;  /* 0x000000000000781c */ /* 0x000fe20003fcf008 */
[----:B-----5:R-:W-:Y:S01]  /*34b0*/  FMUL.FTZ R2, R241, 1.4426950216293334961 ;  /* 0x3fb8aa3bf1027820 */ /* 0x020fe20000410000 */
[----:B------:R-:W-:Y:S01]  /*34c0*/  UIADD3 UR4, UR12, -0x61c88647, URZ ;  /* 0x9e3779b90c047890 */ /* 0x000fe2000fffe03f */
[----:B------:R-:W3:Y:S01]  /*34d0*/  LDL R180, [R1+0x10] ;  /* 0x0000100001b47983 */ /* 0x000ee20000100800 */
[----:B------:R-:W-:Y:S02]  /*34e0*/  UIADD3 UR6, UR12, -0x4ab325aa, URZ ;  /* 0xb54cda560c067890 */ /* 0x000fe4000fffe03f */
[----:B------:R-:W-:Y:S01]  /*34f0*/  UISETP.GE.AND UP5, UPT, UR10, 0x1, UPT ;  /* 0x000000010a00788c */ /* 0x000fe2000bfa6270 */
[----:B------:R-:W1:Y:S08]  /*3500*/  S2R R182, SR_TID.X ;  /* 0x0000000000b67919 */ /* 0x000e700000002100 */
[----:B------:R-:W4:Y:S01]  /*3510*/  S2R R183, SR_TID.X ;  /* 0x0000000000b77919 */ /* 0x000f220000002100 */
[----:B-1----:R-:W-:Y:S01]  /*3520*/  SHF.R.S32.HI R182, RZ, 0x1f, R182 ;  /* 0x0000001fffb67819 */ /* 0x002fe200000114b6 */
[----:B------:R-:W-:Y:S06]  /*3530*/  DEPBAR.LE SB0, 0x0 ;  /* 0x000080000000791a */ /* 0x000fec0000000000 */
[----:B------:R-:W-:Y:S01]  /*3540*/  BAR.SYNC.DEFER_BLOCKING 0x0 ;  /* 0x0000000000007b1d */ /* 0x000fe20000010000 */
[----:B----4-:R-:W-:Y:S04]  /*3550*/  LEA.HI R182, R182, R183, RZ, 0x7 ;  /* 0x000000b7b6b67211 */ /* 0x010fe800078f38ff */
[----:B------:R-:W-:Y:S03]  /*3560*/  SHF.R.S32.HI R182, RZ, 0x7, R182 ;  /* 0x00000007ffb67819 */ /* 0x000fe600000114b6 */
[----:B------:R-:W-:Y:S08]  /*3570*/  LDSM.16.M88.4 R64, [R176] ;  /* 0x00000000b040783b */ /* 0x000ff00000000200 */
[----:B------:R-:W1:Y:S08]  /*3580*/  LDSM.16.M88.4 R16, [R170+0xc000] ;  /* 0x00c00000aa10783b */ /* 0x000e700000000200 */
[----:B------:R-:W4:Y:S08]  /*3590*/  LDSM.16.M88.4 R60, [R176+0x2000] ;  /* 0x00200000b03c783b */ /* 0x000f300000000200 */
[----:B------:R-:W4:Y:S08]  /*35a0*/  LDSM.16.M88.4 R32, [R170+0xc800] ;  /* 0x00c80000aa20783b */ /* 0x000f300000000200 */
[----:B------:R-:W4:Y:S08]  /*35b0*/  LDSM.16.M88.4 R48, [R170+0xd000] ;  /* 0x00d00000aa30783b */ /* 0x000f300000000200 */
[----:B------:R-:W4:Y:S01]  /*35c0*/  LDSM.16.M88.4 R132, [R170+0xd800] ;  /* 0x00d80000aa84783b */ /* 0x000f220000000200 */
[-C--:B-1----:R-:W-:Y:S07]  /*35d0*/  HMMA.16816.F32.BF16 R4, R64, R16.reuse, RZ ;  /* 0x000000104004723c */ /* 0x082fee00000418ff */
[----:B------:R-:W-:Y:S01]  /*35e0*/  LDSM.16.M88.4 R136, [R0] ;  /* 0x000000000088783b */ /* 0x000fe20000000200 */
[C---:B----4-:R-:W-:Y:S07]  /*35f0*/  HMMA.16816.F32.BF16 R8, R60.reuse, R16, RZ ;  /* 0x000000103c08723c */ /* 0x050fee00000418ff */
[----:B------:R-:W1:Y:S01]  /*3600*/  LDSM.16.M88.4 R140, [R173+0xc000] ;  /* 0x00c00000ad8c783b */ /* 0x000e620000000200 */
[-C--:B------:R-:W-:Y:S07]  /*3610*/  HMMA.16816.F32.BF16 R12, R60, R18.reuse, RZ ;  /* 0x000000123c0c723c */ /* 0x080fee00000418ff */
[----:B------:R-:W4:Y:S01]  /*3620*/  LDSM.16.M88.4 R144, [R0+0x2000] ;  /* 0x002000000090783b */ /* 0x000f220000000200 */
[C---:B------:R-:W-:Y:S07]  /*3630*/  HMMA.16816.F32.BF16 R16, R64.reuse, R18, RZ ;  /* 0x000000124010723c */ /* 0x040fee00000418ff */
[----:B------:R-:W1:Y:S01]  /*3640*/  LDSM.16.M88.4 R148, [R173+0xc800] ;  /* 0x00c80000ad94783b */ /* 0x000e620000000200 */
[-C--:B------:R-:W-:Y:S07]  /*3650*/  HMMA.16816.F32.BF16 R20, R64, R32.reuse, RZ ;  /* 0x000000204014723c */ /* 0x080fee00000418ff */
[----:B------:R-:W1:Y:S01]  /*3660*/  LDSM.16.M88.4 R152, [R173+0xd000] ;  /* 0x00d00000ad98783b */ /* 0x000e620000000200 */
[C---:B------:R-:W-:Y:S07]  /*3670*/  HMMA.16816.F32.BF16 R24, R60.reuse, R32, RZ ;  /* 0x000000203c18723c */ /* 0x040fee00000418ff */
[----:B------:R-:W-:Y:S01]  /*3680*/  LDSM.16.M88.4 R156, [R164] ;  /* 0x00000000a49c783b */ /* 0x000fe20000000200 */
[-C--:B------:R-:W-:Y:S07]  /*3690*/  HMMA.16816.F32.BF16 R28, R60, R34.reuse, RZ ;  /* 0x000000223c1c723c */ /* 0x080fee00000418ff */
[----:B------:R-:W-:Y:S01]  /*36a0*/  LDSM.16.M88.4 R160, [R171+0xc000] ;  /* 0x00c00000aba0783b */ /* 0x000fe20000000200 */
[C---:B------:R-:W-:Y:S07]  /*36b0*/  HMMA.16816.F32.BF16 R32, R64.reuse, R34, RZ ;  /* 0x000000224020723c */ /* 0x040fee00000418ff */
[----:B------:R-:W-:Y:S01]  /*36c0*/  LDSM.16.M88.4 R164, [R164+0x2000] ;  /* 0x00200000a4a4783b */ /* 0x000fe20000000200 */
[-C--:B------:R-:W-:Y:S08]  /*36d0*/  HMMA.16816.F32.BF16 R36, R64, R48.reuse, RZ ;  /* 0x000000304024723c */ /* 0x080ff000000418ff */
[C---:B------:R-:W-:Y:S08]  /*36e0*/  HMMA.16816.F32.BF16 R40, R60.reuse, R48, RZ ;  /* 0x000000303c28723c */ /* 0x040ff000000418ff */
[-C--:B------:R-:W-:Y:S08]  /*36f0*/  HMMA.16816.F32.BF16 R44, R60, R50.reuse, RZ ;  /* 0x000000323c2c723c */ /* 0x080ff000000418ff */
[C---:B------:R-:W-:Y:S08]  /*3700*/  HMMA.16816.F32.BF16 R48, R64.reuse, R50, RZ ;  /* 0x000000324030723c */ /* 0x040ff000000418ff */
[-C--:B------:R-:W-:Y:S08]  /*3710*/  HMMA.16816.F32.BF16 R52, R64, R132.reuse, RZ ;  /* 0x000000844034723c */ /* 0x080ff000000418ff */
[C---:B------:R-:W-:Y:S08]  /*3720*/  HMMA.16816.F32.BF16 R56, R60.reuse, R132, RZ ;  /* 0x000000843c38723c */ /* 0x040ff000000418ff */
[-C--:B------:R-:W-:Y:S08]  /*3730*/  HMMA.16816.F32.BF16 R60, R60, R134.reuse, RZ ;  /* 0x000000863c3c723c */ /* 0x080ff000000418ff */
[----:B------:R-:W-:Y:S01]  /*3740*/  HMMA.16816.F32.BF16 R64, R64, R134, RZ ;  /* 0x000000864040723c */ /* 0x000fe200000418ff */
[----:B------:R-:W2:Y:S07]  /*3750*/  LDSM.16.M88.4 R132, [R173+0xd800] ;  /* 0x00d80000ad84783b */ /* 0x000eae0000000200 */
[-C--:B-1----:R-:W-:Y:S08]  /*3760*/  HMMA.16816.F32.BF16 R4, R136, R140.reuse, R4 ;  /* 0x0000008c8804723c */ /* 0x082ff00000041804 */
[C---:B----4-:R-:W-:Y:S08]  /*3770*/  HMMA.16816.F32.BF16 R8, R144.reuse, R140, R8 ;  /* 0x0000008c9008723c */ /* 0x050ff00000041808 */
[-C--:B------:R-:W-:Y:S08]  /*3780*/  HMMA.16816.F32.BF16 R12, R144, R142.reuse, R12 ;  /* 0x0000008e900c723c */ /* 0x080ff0000004180c */
[C---:B------:R-:W-:Y:S01]  /*3790*/  HMMA.16816.F32.BF16 R16, R136.reuse, R142, R16 ;  /* 0x0000008e8810723c */ /* 0x040fe20000041810 */
[----:B------:R-:W1:Y:S07]  /*37a0*/  LDSM.16.M88.4 R140, [R171+0xc800] ;  /* 0x00c80000ab8c783b */ /* 0x000e6e0000000200 */
[-C--:B------:R-:W-:Y:S08]  /*37b0*/  HMMA.16816.F32.BF16 R20, R136, R148.reuse, R20 ;  /* 0x000000948814723c */ /* 0x080ff00000041814 */
[C---:B------:R-:W-:Y:S08]  /*37c0*/  HMMA.16816.F32.BF16 R24, R144.reuse, R148, R24 ;  /* 0x000000949018723c */ /* 0x040ff00000041818 */
[-C--:B------:R-:W-:Y:S08]  /*37d0*/  HMMA.16816.F32.BF16 R28, R144, R150.reuse, R28 ;  /* 0x00000096901c723c */ /* 0x080ff0000004181c */
[C---:B------:R-:W-:Y:S01]  /*37e0*/  HMMA.16816.F32.BF16 R32, R136.reuse, R150, R32 ;  /* 0x000000968820723c */ /* 0x040fe20000041820 */
[----:B------:R-:W4:Y:S07]  /*37f0*/  LDSM.16.M88.4 R148, [R171+0xd000] ;  /* 0x00d00000ab94783b */ /* 0x000f2e0000000200 */
[-C--:B------:R-:W-:Y:S08]  /*3800*/  HMMA.16816.F32.BF16 R36, R136, R152.reuse, R36 ;  /* 0x000000988824723c */ /* 0x080ff00000041824 */
[C---:B------:R-:W-:Y:S08]  /*3810*/  HMMA.16816.F32.BF16 R40, R144.reuse, R152, R40 ;  /* 0x000000989028723c */ /* 0x040ff00000041828 */
[-C--:B------:R-:W-:Y:S08]  /*3820*/  HMMA.16816.F32.BF16 R44, R144, R154.reuse, R44 ;  /* 0x0000009a902c723c */ /* 0x080ff0000004182c */
[C---:B------:R-:W-:Y:S08]  /*3830*/  HMMA.16816.F32.BF16 R48, R136.reuse, R154, R48 ;  /* 0x0000009a8830723c */ /* 0x040ff00000041830 */
[-C--:B--2---:R-:W-:Y:S08]  /*3840*/  HMMA.16816.F32.BF16 R52, R136, R132.reuse, R52 ;  /* 0x000000848834723c */ /* 0x084ff00000041834 */
[C---:B------:R-:W-:Y:S08]  /*3850*/  HMMA.16816.F32.BF16 R56, R144.reuse, R132, R56 ;  /* 0x000000849038723c */ /* 0x040ff00000041838 */
[-C--:B------:R-:W-:Y:S07]  /*3860*/  HMMA.16816.F32.BF16 R60, R144, R134.reuse, R60 ;  /* 0x00000086903c723c */ /* 0x080fee000004183c */
[----:B------:R-:W-:Y:S01]  /*3870*/  IMAD.IADD R144, R0, 0x1, R169 ;  /* 0x0000000100907824 */ /* 0x000fe200078e02a9 */
[----:B------:R-:W-:Y:S01]  /*3880*/  HMMA.16816.F32.BF16 R64, R136, R134, R64 ;  /* 0x000000868840723c */ /* 0x000fe20000041840 */
[----:B------:R-:W2:Y:S07]  /*3890*/  LDSM.16.M88.4 R132, [R171+0xd800] ;  /* 0x00d80000ab84783b */ /* 0x000eae0000000200 */
[-C--:B------:R-:W-:Y:S01]  /*38a0*/  HMMA.16816.F32.BF16 R4, R156, R160.reuse, R4 ;  /* 0x000000a09c04723c */ /* 0x080fe20000041804 */
[----:B------:R-:W-:Y:S07]  /*38b0*/  LDSM.16.M88.4 R136, [R144] ;  /* 0x000000009088783b */ /* 0x000fee0000000200 */
[C---:B------:R-:W-:Y:S01]  /*38c0*/  HMMA.16816.F32.BF16 R8, R164.reuse, R160, R8 ;  /* 0x000000a0a408723c */ /* 0x040fe20000041808 */
[----:B------:R-:W2:Y:S01]  /*38d0*/  @P0 S2R R0, SR_TID.X ;  /* 0x0000000000000919 */ /* 0x000ea20000002100 */
[----:B------:R-:W-:Y:S06]  /*38e0*/  PLOP3.LUT P0, PT, PT, PT, UP0, 0x80, 0x0 ;  /* 0x000000000000781c */ /* 0x000fec0003f0f008 */
[-C--:B------:R-:W-:Y:S01]  /*38f0*/  HMMA.16816.F32.BF16 R12, R164, R162.reuse, R12 ;  /* 0x000000a2a40c723c */ /* 0x080fe2000004180c */
[----:B------:R-:W-:Y:S07]  /*3900*/  LDSM.16.M88.4 R144, [R144+0x2000] ;  /* 0x002000009090783b */ /* 0x000fee0000000200 */
[C---:B------:R-:W-:Y:S08]  /*3910*/  HMMA.16816.F32.BF16 R16, R156.reuse, R162, R16 ;  /* 0x000000a29c10723c */ /* 0x040ff00000041810 */
[-C--:B-1----:R-:W-:Y:S01]  /*3920*/  HMMA.16816.F32.BF16 R20, R156, R140.reuse, R20 ;  /* 0x0000008c9c14723c */ /* 0x082fe20000041814 */
[----:B--2---:R-:W-:Y:S01]  /*3930*/  @P4 IMAD.SHL.U32 R0, R0, 0x2, RZ ;  /* 0x0000000200004824 */ /* 0x004fe200078e00ff */
[----:B------:R-:W-:Y:S04]  /*3940*/  PLOP3.LUT P4, PT, PT, PT, UP0, 0x80, 0x0 ;  /* 0x000000000000781c */ /* 0x000fe80003f8f008 */
[----:B------:R-:W-:Y:S02]  /*3950*/  @P3 LOP3.LUT R0, R0, 0x6, RZ, 0xc0, !PT ;  /* 0x0000000600003812 */ /* 0x000fe400078ec0ff */
[----:B------:R-:W-:Y:S01]  /*3960*/  PLOP3.LUT P3, PT, PT, PT, UP0, 0x80, 0x0 ;  /* 0x000000000000781c */ /* 0x000fe20003f6f008 */
[C---:B------:R-:W-:Y:S03]  /*3970*/  HMMA.16816.F32.BF16 R24, R164.reuse, R140, R24 ;  /* 0x0000008ca418723c */ /* 0x040fe60000041818 */
[----:B------:R-:W-:Y:S01]  /*3980*/  @P2 IMAD R0, R182, 0x40, R0 ;  /* 0x00000040b6002824 */ /* 0x000fe200078e0200 */
[----:B------:R-:W-:Y:S04]  /*3990*/  PLOP3.LUT P2, PT, PT, PT, UP0, 0x80, 0x0 ;  /* 0x000000000000781c */ /* 0x000fe80003f4f008 */
[-C--:B------:R-:W-:Y:S08]  /*39a0*/  HMMA.16816.F32.BF16 R28, R164, R142.reuse, R28 ;  /* 0x0000008ea41c723c */ /* 0x080ff0000004181c */
[C---:B------:R-:W-:Y:S01]  /*39b0*/  HMMA.16816.F32.BF16 R32, R156.reuse, R142, R32 ;  /* 0x0000008e9c20723c */ /* 0x040fe20000041820 */
[----:B------:R-:W1:Y:S07]  /*39c0*/  LDSM.16.M88.4 R140, [R172+0xc000] ;  /* 0x00c00000ac8c783b */ /* 0x000e6e0000000200 */
[-C--:B----4-:R-:W-:Y:S08]  /*39d0*/  HMMA.16816.F32.BF16 R36, R156, R148.reuse, R36 ;  /* 0x000000949c24723c */ /* 0x090ff00000041824 */
[C---:B------:R-:W-:Y:S07]  /*39e0*/  HMMA.16816.F32.BF16 R40, R164.reuse, R148, R40 ;  /* 0x00000094a428723c */ /* 0x040fee0000041828 */
[----:B------:R-:W-:Y:S01]  /*39f0*/  IMAD.U32 R148, RZ, RZ, UR17 ;  /* 0x00000011ff947e24 */ /* 0x000fe2000f8e00ff */
[-C--:B------:R-:W-:Y:S04]  /*3a00*/  HMMA.16816.F32.BF16 R44, R164, R150.reuse, R44 ;  /* 0x00000096a42c723c */ /* 0x080fe8000004182c */
[----:B------:R-:W-:Y:S01]  /*3a10*/  @P0 IMAD R148, R148, 0x80, R0 ;  /* 0x0000008094940824 */ /* 0x000fe200078e0200 */
[----:B------:R-:W-:Y:S03]  /*3a20*/  PLOP3.LUT P0, PT, PT, PT, UP0, 0x80, 0x0 ;  /* 0x000000000000781c */ /* 0x000fe60003f0f008 */
[C---:B------:R-:W-:Y:S01]  /*3a30*/  HMMA.16816.F32.BF16 R48, R156.reuse, R150, R48 ;  /* 0x000000969c30723c */ /* 0x040fe20000041830 */
[C---:B------:R-:W-:Y:S07]  /*3a40*/  @P4 ISETP.GE.AND P4, PT, R148.reuse, UR7, PT ;  /* 0x0000000794004c0c */ /* 0x040fee000bf86270 */
[-C--:B------:R-:W-:Y:S04]  /*3a50*/  HMMA.16816.F32.BF16 R52, R156, R132.reuse, R52 ;  /* 0x000000849c34723c */ /* 0x080fe80000041834 */
[----:B------:R-:W-:Y:S02]  /*3a60*/  @P0 IADD3 R0, R148, 0x1, RZ ;  /* 0x0000000194000810 */ /* 0x000fe40007ffe0ff */
[----:B------:R-:W-:Y:S02]  /*3a70*/  PLOP3.LUT P0, PT, PT, PT, UP0, 0x80, 0x0 ;  /* 0x000000000000781c */ /* 0x000fe40003f0f008 */
[----:B------:R-:W-:Y:S01]  /*3a80*/  @P5 ISETP.GE.AND P5, PT, R0, UR7, PT ;  /* 0x0000000700005c0c */ /* 0x000fe2000bfa6270 */
[C---:B------:R-:W-:Y:S08]  /*3a90*/  HMMA.16816.F32.BF16 R56, R164.reuse, R132, R56 ;  /* 0x00000084a438723c */ /* 0x040ff00000041838 */
[-C--:B------:R-:W-:Y:S08]  /*3aa0*/  HMMA.16816.F32.BF16 R60, R164, R134.reuse, R60 ;  /* 0x00000086a43c723c */ /* 0x080ff0000004183c */
[----:B------:R-:W-:Y:S01]  /*3ab0*/  HMMA.16816.F32.BF16 R64, R156, R134, R64 ;  /* 0x000000869c40723c */ /* 0x000fe20000041840 */
[----:B------:R-:W2:Y:S07]  /*3ac0*/  LDSM.16.M88.4 R132, [R172+0xc800] ;  /* 0x00c80000ac84783b */ /* 0x000eae0000000200 */
[-C--:B-1----:R-:W-:Y:S08]  /*3ad0*/  HMMA.16816.F32.BF16 R4, R136, R140.reuse, R4 ;  /* 0x0000008c8804723c */ /* 0x082ff00000041804 */
[C---:B------:R-:W-:Y:S08]  /*3ae0*/  HMMA.16816.F32.BF16 R8, R144.reuse, R140, R8 ;  /* 0x0000008c9008723c */ /* 0x040ff00000041808 */
[-C--:B------:R-:W-:Y:S08]  /*3af0*/  HMMA.16816.F32.BF16 R12, R144, R142.reuse, R12 ;  /* 0x0000008e900c723c */ /* 0x080ff0000004180c */
[----:B------:R-:W-:Y:S01]  /*3b00*/  @P3 FSEL R4, R4, -INF , !P4 ;  /* 0xff80000004043808 */ /* 0x000fe20006000000 */
[C---:B------:R-:W-:Y:S01]  /*3b10*/  HMMA.16816.F32.BF16 R16, R136.reuse, R142, R16 ;  /* 0x0000008e8810723c */ /* 0x040fe20000041810 */
[----:B------:R-:W-:Y:S01]  /*3b20*/  PLOP3.LUT P3, PT, PT, PT, UP0, 0x80, 0x0 ;  /* 0x000000000000781c */ /* 0x000fe20003f6f008 */
[----:B------:R-:W1:Y:S01]  /*3b30*/  LDSM.16.M88.4 R140, [R172+0xd000] ;  /* 0x00d00000ac8c783b */ /* 0x000e620000000200 */
[----:B------:R-:W-:Y:S02]  /*3b40*/  @P2 FSEL R6, R6, -INF , !P4 ;  /* 0xff80000006062808 */ /* 0x000fe40006000000 */
[----:B------:R-:W-:Y:S02]  /*3b50*/  PLOP3.LUT P2, PT, PT, PT, UP0, 0x80, 0x0 ;  /* 0x000000000000781c */ /* 0x000fe40003f4f008 */
[----:B------:R-:W-:Y:S01]  /*3b60*/  @P6 FSEL R8, R8, -INF , !P4 ;  /* 0xff80000008086808 */ /* 0x000fe20006000000 */
[-C--:B--2---:R-:W-:Y:S01]  /*3b70*/  HMMA.16816.F32.BF16 R20, R136, R132.reuse, R20 ;  /* 0x000000848814723c */ /* 0x084fe20000041814 */
[----:B------:R-:W-:Y:S03]  /*3b80*/  PLOP3.LUT P6, PT, PT, PT, UP0, 0x80, 0x0 ;  /* 0x000000000000781c */ /* 0x000fe60003fcf008 */
[----:B------:R-:W-:Y:S02]  /*3b90*/  @P0 FSEL R10, R10, -INF , !P4 ;  /* 0xff8000000a0a0808 */ /* 0x000fe40006000000 */
[----:B------:R-:W-:Y:S02]  /*3ba0*/  PLOP3.LUT P0, PT, PT, PT, UP0, 0x80, 0x0 ;  /* 0x000000000000781c */ /* 0x000fe40003f0f008 */
[----:B------:R-:W-:Y:S01]  /*3bb0*/  PLOP3.LUT P4, PT, PT, PT, UP0, 0x80, 0x0 ;  /* 0x000000000000781c */ /* 0x000fe20003f8f008 */
[C---:B------:R-:W-:Y:S03]  /*3bc0*/  HMMA.16816.F32.BF16 R24, R144.reuse, R132, R24 ;  /* 0x000000849018723c */ /* 0x040fe60000041818 */
[----:B------:R-:W-:Y:S02]  /*3bd0*/  @P3 IADD3 R0, R148, 0x8, RZ ;  /* 0x0000000894003810 */ /* 0x000fe40007ffe0ff */
[----:B------:R-:W-:Y:S02]  /*3be0*/  PLOP3.LUT P3, PT, PT, PT, UP0, 0x80, 0x0 ;  /* 0x000000000000781c */ /* 0x000fe40003f6f008 */
[----:B------:R-:W-:Y:S01]  /*3bf0*/  @P2 FSEL R5, R5, -INF , !P5 ;  /* 0xff80000005052808 */ /* 0x000fe20006800000 */
[-C--:B------:R-:W-:Y:S01]  /*3c00*/  HMMA.16816.F32.BF16 R28, R144, R134.reuse, R28 ;  /* 0x00000086901c723c */ /* 0x080fe2000004181c */
[----:B------:R-:W-:Y:S02]  /*3c10*/  PLOP3.LUT P2, PT, PT, PT, UP0, 0x80, 0x0 ;  /* 0x000000000000781c */ /* 0x000fe40003f4f008 */
[----:B------:R-:W-:Y:S01]  /*3c20*/  @P6 ISETP.GE.AND P6, PT, R0, UR7, PT ;  /* 0x0000000700006c0c */ /* 0x000fe2000bfc6270 */
[----:B------:R-:W-:Y:S01]  /*3c30*/  FMUL.FTZ R133, R243, 1.4426950216293334961 ;  /* 0x3fb8aa3bf3857820 */ /* 0x000fe20000410000 */
[----:B------:R-:W-:Y:S01]  /*3c40*/  @P0 FSEL R7, R7, -INF , !P5 ;  /* 0xff80000007070808 */ /* 0x000fe20006800000 */
[----:B------:R-:W-:Y:S01]  /*3c50*/  FMUL.FTZ R132, R244, 1.4426950216293334961 ;  /* 0x3fb8aa3bf4847820 */ /* 0x000fe20000410000 */
[----:B------:R-:W-:Y:S01]  /*3c60*/  PLOP3.LUT P0, PT, PT, PT, UP0, 0x80, 0x0 ;  /* 0x000000000000781c */ /* 0x000fe20003f0f008 */
[C---:B------:R-:W-:Y:S01]  /*3c70*/  HMMA.16816.F32.BF16 R32, R136.reuse, R134, R32 ;  /* 0x000000868820723c */ /* 0x040fe20000041820 */
[----:B------:R-:W-:Y:S02]  /*3c80*/  @P4 FSEL R9, R9, -INF , !P5 ;  /* 0xff80000009094808 */ /* 0x000fe40006800000 */
[----:B------:R-:W-:Y:S02]  /*3c90*/  PLOP3.LUT P4, PT, PT, PT, UP0, 0x80, 0x0 ;  /* 0x000000000000781c */ /* 0x000fe40003f8f008 */
[----:B------:R-:W-:Y:S02]  /*3ca0*/  @P3 FSEL R11, R11, -INF , !P5 ;  /* 0xff8000000b0b3808 */ /* 0x000fe40006800000 */
[----:B------:R-:W-:Y:S02]  /*3cb0*/  PLOP3.LUT P3, PT, PT, PT, UP0, 0x80, 0x0 ;  /* 0x000000000000781c */ /* 0x000fe40003f6f008 */
[----:B------:R-:W-:Y:S01]  /*3cc0*/  @P2 IADD3 R0, R148, 0x9, RZ ;  /* 0x0000000994002810 */ /* 0x000fe20007ffe0ff */
[-C--:B-1----:R-:W-:Y:S01]  /*3cd0*/  HMMA.16816.F32.BF16 R36, R136, R140.reuse, R36 ;  /* 0x0000008c8824723c */ /* 0x082fe20000041824 */
[----:B------:R-:W-:Y:S02]  /*3ce0*/  PLOP3.LUT P5, PT, PT, PT, UP0, 0x80, 0x0 ;  /* 0x000000000000781c */ /* 0x000fe40003faf008 */
[----:B------:R-:W-:Y:S02]  /*3cf0*/  PLOP3.LUT P2, PT, PT, PT, UP0, 0x80, 0x0 ;  /* 0x000000000000781c */ /* 0x000fe40003f4f008 */
[----:B------:R-:W-:Y:S02]  /*3d00*/  @P0 FSEL R12, R12, -INF , !P6 ;  /* 0xff8000000c0c0808 */ /* 0x000fe40007000000 */
[----:B------:R-:W-:Y:S01]  /*3d10*/  PLOP3.LUT P0, PT, PT, PT, UP0, 0x80, 0x0 ;  /* 0x000000000000781c */ /* 0x000fe20003f0f008 */
[C---:B------:R-:W-:Y:S01]  /*3d20*/  HMMA.16816.F32.BF16 R40, R144.reuse, R140, R40 ;  /* 0x0000008c9028723c */ /* 0x040fe20000041828 */
[----:B------:R-:W-:Y:S03]  /*3d30*/  @P4 ISETP.GE.AND P4, PT, R0, UR7, PT ;  /* 0x0000000700004c0c */ /* 0x000fe6000bf86270 */
[----:B------:R-:W-:Y:S02]  /*3d40*/  @P3 FSEL R14, R14, -INF , !P6 ;  /* 0xff8000000e0e3808 */ /* 0x000fe40007000000 */
[----:B------:R-:W-:Y:S02]  /*3d50*/  PLOP3.LUT P3, PT, PT, PT, UP0, 0x80, 0x0 ;  /* 0x000000000000781c */ /* 0x000fe40003f6f008 */
[----:B------:R-:W-:Y:S01]  /*3d60*/  @P5 FSEL R16, R16, -INF , !P6 ;  /* 0xff80000010105808 */ /* 0x000fe20007000000 */
[-C--:B------:R-:W-:Y:S01]  /*3d70*/  HMMA.16816.F32.BF16 R44, R144, R142.reuse, R44 ;  /* 0x0000008e902c723c */ /* 0x080fe2000004182c */
[----:B------:R-:W-:Y:S02]  /*3d80*/  PLOP3.LUT P5, PT, PT, PT, UP0, 0x80, 0x0 ;  /* 0x000000000000781c */ /* 0x000fe40003faf008 */
[----:B------:R-:W-:Y:S02]  /*3d90*/  @P2 FSEL R18, R18, -INF , !P6 ;  /* 0xff80000012122808 */ /* 0x000fe40007000000 */
[----:B------:R-:W-:Y:S02]  /*3da0*/  PLOP3.LUT P2, PT, PT, PT, UP0, 0x80, 0x0 ;  /* 0x000000000000781c */ /* 0x000fe40003f4f008 */
[----:B------:R-:W-:Y:S01]  /*3db0*/  @P0 IADD3 R0, R148, 0x10, RZ ;  /* 0x0000001094000810 */ /* 0x000fe20007ffe0ff */
[C---:B------:R-:W-:Y:S01]  /*3dc0*/  HMMA.16816.F32.BF16 R48, R136.reuse, R142, R48 ;  /* 0x0000008e8830723c */ /* 0x040fe20000041830 */
[----:B------:R-:W-:Y:S02]  /*3dd0*/  PLOP3.LUT P0, PT, PT, PT, UP0, 0x80, 0x0 ;  /* 0x000000000000781c */ /* 0x000fe40003f0f008 */
[----:B------:R-:W-:Y:S02]  /*3de0*/  PLOP3.LUT P6, PT, PT, PT, UP0, 0x80, 0x0 ;  /* 0x000000000000781c */ /* 0x000fe40003fcf008 */
[----:B------:R-:W-:Y:S02]  /*3df0*/  @P3 FSEL R13, R13, -INF , !P4 ;  /* 0xff8000000d0d3808 */ /* 0x000fe40006000000 */
[----:B------:R-:W-:Y:S02]  /*3e00*/  PLOP3.LUT P3, PT, PT, PT, UP0, 0x80, 0x0 ;  /* 0x000000000000781c */ /* 0x000fe40003f6f008 */
[----:B------:R-:W-:Y:S03]  /*3e10*/  @P5 ISETP.GE.AND P5, PT, R0, UR7, PT ;  /* 0x0000000700005c0c */ /* 0x000fe6000bfa6270 */
[----:B------:R-:W-:Y:S02]  /*3e20*/  @P2 FSEL R17, R17, -INF , !P4 ;  /* 0xff80000011112808 */ /* 0x000fe40006000000 */
[----:B------:R-:W-:Y:S02]  /*3e30*/  PLOP3.LUT P2, PT, PT, PT, UP0, 0x80, 0x0 ;  /* 0x000000000000781c */ /* 0x000fe40003f4f008 */
[----:B------:R-:W-:Y:S02]  /*3e40*/  @P0 FSEL R19, R19, -INF , !P4 ;  /* 0xff80000013130808 */ /* 0x000fe40006000000 */
[----:B------:R-:W-:Y:S02]  /*3e50*/  PLOP3.LUT P0, PT, PT, PT, UP0, 0x80, 0x0 ;  /* 0x000000000000781c */ /* 0x000fe40003f0f008 */
[----:B------:R-:W-:Y:S02]  /*3e60*/  @P6 FSEL R15, R15, -INF , !P4 ;  /* 0xff8000000f0f6808 */ /* 0x000fe40006000000 */
[----:B------:R-:W-:Y:S02]  /*3e70*/  PLOP3.LUT P6, PT, PT, PT, UP0, 0x80, 0x0 ;  /* 0x000000000000781c */ /* 0x000fe40003fcf008 */
[----:B------:R-:W-:Y:S02]  /*3e80*/  @P3 IADD3 R0, R148, 0x11, RZ ;  /* 0x0000001194003810 */ /* 0x000fe40007ffe0ff */
[----:B------:R-:W-:Y:S02]  /*3e90*/  PLOP3.LUT P3, PT, PT, PT, UP0, 0x80, 0x0 ;  /* 0x000000000000781c */ /* 0x000fe40003f6f008 */
[----:B------:R-:W-:Y:S02]  /*3ea0*/  PLOP3.LUT P4, PT, PT, PT, UP0, 0x80, 0x0 ;  /* 0x000000000000781c */ /* 0x000fe40003f8f008 */
[----:B------:R-:W-:Y:S02]  /*3eb0*/  @P2 FSEL R20, R20, -INF , !P5 ;  /* 0xff80000014142808 */ /* 0x000fe40006800000 */
[----:B------:R-:W-:Y:S02]  /*3ec0*/  PLOP3.LUT P2, PT, PT, PT, UP0, 0x80, 0x0 ;  /* 0x000000000000781c */ /* 0x000fe40003f4f008 */
[----:B------:R-:W-:Y:S02]  /*3ed0*/  @P0 FSEL R22, R22, -INF , !P5 ;  /* 0xff80000016160808 */ /* 0x000fe40006800000 */
[----:B------:R-:W-:Y:S02]  /*3ee0*/  FSETP.NEU.FTZ.AND P0, PT, R243, -INF , PT ;  /* 0xff800000f300780b */ /* 0x000fe40003f1d000 */
[----:B------:R-:W-:Y:S02]  /*3ef0*/  @P6 ISETP.GE.AND P6, PT, R0, UR7, PT ;  /* 0x0000000700006c0c */ /* 0x000fe4000bfc6270 */
[----:B------:R-:W-:Y:S02]  /*3f00*/  @P3 FSEL R26, R26, -INF , !P5 ;  /* 0xff8000001a1a3808 */ /* 0x000fe40006800000 */
[----:B------:R-:W-:Y:S02]  /*3f10*/  PLOP3.LUT P3, PT, PT, PT, UP0, 0x80, 0x0 ;  /* 0x000000000000781c */ /* 0x000fe40003f6f008 */
[----:B------:R-:W-:Y:S02]  /*3f20*/  @P4 FSEL R24, R24, -INF , !P5 ;  /* 0xff80000018184808 */ /* 0x000fe40006800000 */
[----:B------:R-:W-:Y:S02]  /*3f30*/  PLOP3.LUT P4, PT, PT, PT, UP0, 0x80, 0x0 ;  /* 0x000000000000781c */ /* 0x000fe40003f8f008 */
[----:B------:R-:W-:Y:S02]  /*3f40*/  FSEL R133, R133, RZ, P0 ;  /* 0x000000ff85857208 */ /* 0x000fe40000000000 */
[----:B------:R-:W-:Y:S02]  /*3f50*/  PLOP3.LUT P0, PT, PT, PT, UP0, 0x80, 0x0 ;  /* 0x000000000000781c */ /* 0x000fe40003f0f008 */
[----:B------:R-:W-:Y:S01]  /*3f60*/  PLOP3.LUT P5, PT, PT, PT, UP0, 0x80, 0x0 ;  /* 0x000000000000781c */ /* 0x000fe20003faf008 */
[--C-:B------:R-:W-:Y:S01]  /*3f70*/  FFMA.FTZ R5, R5, c[0x0][0x23c], -R133.reuse ;  /* 0x00008f0005057a23 */ /* 0x100fe20000010885 */
[----:B------:R-:W-:Y:S01]  /*3f80*/  @P2 IADD3 R0, R148, 0x18, RZ ;  /* 0x0000001894002810 */ /* 0x000fe20007ffe0ff */
[--C-:B------:R-:W-:Y:S01]  /*3f90*/  FFMA.FTZ R4, R4, c[0x0][0x23c], -R133.reuse ;  /* 0x00008f0004047a23 */ /* 0x100fe20000010885 */
[----:B------:R-:W-:Y:S01]  /*3fa0*/  PLOP3.LUT P2, PT, PT, PT, UP0, 0x80, 0x0 ;  /* 0x000000000000781c */ /* 0x000fe20003f4f008 */
[--C-:B------:R-:W-:Y:S01]  /*3fb0*/  FFMA.FTZ R16, R16, c[0x0][0x23c], -R133.reuse ;  /* 0x00008f0010107a23 */ /* 0x100fe20000010885 */
[----:B------:R-:W-:Y:S01]  /*3fc0*/  @P3 FSEL R21, R21, -INF , !P6 ;  /* 0xff80000015153808 */ /* 0x000fe20007000000 */
[--C-:B------:R-:W-:Y:S01]  /*3fd0*/  FFMA.FTZ R17, R17, c[0x0][0x23c], -R133.reuse ;  /* 0x00008f0011117a23 */ /* 0x100fe20000010885 */
[----:B------:R-:W-:Y:S01]  /*3fe0*/  PLOP3.LUT P3, PT, PT, PT, UP0, 0x80, 0x0 ;  /* 0x000000000000781c */ /* 0x000fe20003f6f008 */
[--C-:B------:R-:W-:Y:S01]  /*3ff0*/  FFMA.FTZ R20, R20, c[0x0][0x23c], -R133.reuse ;  /* 0x00008f0014147a23 */ /* 0x100fe20000010885 */
[----:B------:R-:W-:Y:S01]  /*4000*/  @P4 ISETP.GE.AND P4, PT, R0, UR7, PT ;  /* 0x0000000700004c0c */ /* 0x000fe2000bf86270 */
[----:B------:R1:W2:Y:S01]  /*4010*/  MUFU.EX2 R204, R5 ;  /* 0x0000000500cc7308 */ /* 0x0002a20000000800 */
[----:B------:R-:W-:Y:S02]  /*4020*/  @P0 FSEL R25, R25, -INF , !P6 ;  /* 0xff80000019190808 */ /* 0x000fe40007000000 */
[----:B------:R-:W-:Y:S02]  /*4030*/  PLOP3.LUT P0, PT, PT, PT, UP0, 0x80, 0x0 ;  /* 0x000000000000781c */ /* 0x000fe40003f0f008 */
[----:B------:R-:W-:Y:S02]  /*4040*/  @P5 FSEL R23, R23, -INF , !P6 ;  /* 0xff80000017175808 */ /* 0x000fe40007000000 */
[----:B------:R-:W-:Y:S02]  /*4050*/  FSETP.NEU.FTZ.AND P5, PT, R244, -INF , PT ;  /* 0xff800000f400780b */ /* 0x000fe40003fbd000 */
[----:B------:R-:W-:Y:S01]  /*4060*/  @P2 FSEL R27, R27, -INF , !P6 ;  /* 0xff8000001b1b2808 */ /* 0x000fe20007000000 */
[----:B------:R4:W1:Y:S01]  /*4070*/  MUFU.EX2 R205, R4 ;  /* 0x0000000400cd7308 */ /* 0x0008620000000800 */
[----:B------:R-:W-:Y:S02]  /*4080*/  FSEL R132, R132, RZ, P5 ;  /* 0x000000ff84847208 */ /* 0x000fe40002800000 */
[----:B------:R-:W-:Y:S02]  /*4090*/  PLOP3.LUT P5, PT, PT, PT, UP0, 0x80, 0x0 ;  /* 0x000000000000781c */ /* 0x000fe40003faf008 */
[----:B------:R-:W-:Y:S01]  /*40a0*/  PLOP3.LUT P6, PT, PT, PT, UP0, 0x80, 0x0 ;  /* 0x000000000000781c */ /* 0x000fe20003fcf008 */
[--C-:B------:R-:W-:Y:S01]  /*40b0*/  FFMA.FTZ R6, R6, c[0x0][0x23c], -R132.reuse ;  /* 0x00008f0006067a23 */ /* 0x100fe20000010884 */
        /* <DEDUP_REMOVED lines=10> */
[----:B------:R-:W-:Y:S01]  /*4160*/  @P5 FSEL R32, R32, -INF , !P4 ;  /* 0xff80000020205808 */ /* 0x000fe20006000000 */
[----:B------:R1:W-:Y:S01]  /*4170*/  MUFU.EX2 R203, R6 ;  /* 0x0000000600cb7308 */ /* 0x0003e20000000800 */
[----:B------:R-:W-:Y:S02]  /*4180*/  PLOP3.LUT P5, PT, PT, PT, UP0, 0x80, 0x0 ;  /* 0x000000000000781c */ /* 0x000fe40003faf008 */
[----:B------:R-:W-:Y:S01]  /*4190*/  @P6 ISETP.GE.AND P6, PT, R0, UR7, PT ;  /* 0x0000000700006c0c */ /* 0x000fe2000bfc6270 */
[--C-:B------:R-:W-:Y:S01]  /*41a0*/  FFMA.FTZ R32, R32, c[0x0][0x23c], -R133.reuse ;  /* 0x00008f0020207a23 */ /* 0x100fe20000010885 */
[----:B------:R-:W-:Y:S02]  /*41b0*/  @P2 FSEL R30, R30, -INF , !P4 ;  /* 0xff8000001e1e2808 */ /* 0x000fe40006000000 */
[----:B------:R-:W-:Y:S02]  /*41c0*/  FSETP.NEU.FTZ.AND P2, PT, R241, -INF , PT ;  /* 0xff800000f100780b */ /* 0x000fe40003f5d000 */
[----:B------:R-:W-:Y:S01]  /*41d0*/  @P3 FSEL R34, R34, -INF , !P4 ;  /* 0xff80000022223808 */ /* 0x000fe20006000000 */
[----:B------:R-:W-:Y:S01]  /*41e0*/  MUFU.EX2 R190, R32 ;  /* 0x0000002000be7308 */ /* 0x000fe20000000800 */
[----:B------:R-:W-:Y:S02]  /*41f0*/  PLOP3.LUT P3, PT, PT, PT, UP0, 0x80, 0x0 ;  /* 0x000000000000781c */ /* 0x000fe40003f6f008 */
[----:B------:R-:W-:Y:S01]  /*4200*/  @P0 IADD3 R0, R148, 0x20, RZ ;  /* 0x0000002094000810 */ /* 0x000fe20007ffe0ff */
[----:B------:R-:W-:Y:S01]  /*4210*/  FFMA.FTZ R34, R34, c[0x0][0x23c], -R132 ;  /* 0x00008f0022227a23 */ /* 0x000fe20000010884 */
[----:B------:R-:W-:Y:S02]  /*4220*/  PLOP3.LUT P0, PT, PT, PT, UP0, 0x80, 0x0 ;  /* 0x000000000000781c */ /* 0x000fe40003f0f008 */
[----:B------:R-:W-:Y:S02]  /*4230*/  PLOP3.LUT P4, PT, PT, PT, UP0, 0x80, 0x0 ;  /* 0x000000000000781c */ /* 0x000fe40003f8f008 */
[----:B------:R-:W-:Y:S01]  /*4240*/  FSEL R2, R2, RZ, P2 ;  /* 0x000000ff02027208 */ /* 0x000fe20001000000 */
[----:B------:R-:W-:Y:S01]  /*4250*/  MUFU.EX2 R191, R34 ;  /* 0x0000002200bf7308 */ /* 0x000fe20000000800 */
[----:B------:R-:W-:Y:S02]  /*4260*/  PLOP3.LUT P2, PT, PT, PT, UP0, 0x80, 0x0 ;  /* 0x000000000000781c */ /* 0x000fe40003f4f008 */
[----:B------:R-:W-:Y:S01]  /*4270*/  @P5 ISETP.GE.AND P5, PT, R0, UR7, PT ;  /* 0x0000000700005c0c */ /* 0x000fe2000bfa6270 */
[----:B------:R-:W-:Y:S01]  /*4280*/  FMUL.FTZ R0, R242, 1.4426950216293334961 ;  /* 0x3fb8aa3bf2007820 */ /* 0x000fe20000410000 */
[----:B------:R-:W-:Y:S01]  /*4290*/  @P3 FSEL R31, R31, -INF , !P6 ;  /* 0xff8000001f1f3808 */ /* 0x000fe20007000000 */
[--C-:B------:R-:W-:Y:S01]  /*42a0*/  FFMA.FTZ R8, R8, c[0x0][0x23c], -R2.reuse ;  /* 0x00008f0008087a23 */ /* 0x100fe20000010802 */
[----:B------:R-:W-:Y:S01]  /*42b0*/  FSETP.NEU.FTZ.AND P3, PT, R242, -INF , PT ;  /* 0xff800000f200780b */ /* 0x000fe20003f7d000 */
[--C-:B------:R-:W-:Y:S01]  /*42c0*/  FFMA.FTZ R9, R9, c[0x0][0x23c], -R2.reuse ;  /* 0x00008f0009097a23 */ /* 0x100fe20000010802 */
[----:B------:R-:W-:Y:S01]  /*42d0*/  @P0 FSEL R33, R33, -INF , !P6 ;  /* 0xff80000021210808 */ /* 0x000fe20007000000 */
        /* <DEDUP_REMOVED lines=8> */
[----:B------:R-:W-:Y:S01]  /*4360*/  MUFU.EX2 R185, R33 ;  /* 0x0000002100b97308 */ /* 0x000fe20000000800 */
[----:B------:R-:W-:Y:S01]  /*4370*/  PLOP3.LUT P2, PT, PT, PT, UP0, 0x80, 0x0 ;  /* 0x000000000000781c */ /* 0x000fe20003f4f008 */
[----:B------:R-:W-:Y:S01]  /*4380*/  FFMA.FTZ R25, R25, c[0x0][0x23c], -R2 ;  /* 0x00008f0019197a23 */ /* 0x000fe20000010802 */
[----:B------:R-:W-:Y:S01]  /*4390*/  FSEL R0, R0, RZ, P3 ;  /* 0x000000ff00007208 */ /* 0x000fe20001800000 */
[----:B------:R-:W-:Y:S01]  /*43a0*/  FFMA.FTZ R35, R35, c[0x0][0x23c], -R132 ;  /* 0x00008f0023237a23 */ /* 0x000fe20000010884 */
[----:B------:R-:W-:Y:S01]  /*43b0*/  PLOP3.LUT P6, PT, PT, PT, UP0, 0x80, 0x0 ;  /* 0x000000000000781c */ /* 0x000fe20003fcf008 */
[----:B------:R-:W-:Y:S01]  /*43c0*/  FFMA.FTZ R28, R28, c[0x0][0x23c], -R2 ;  /* 0x00008f001c1c7a23 */ /* 0x000fe20000010802 */
[----:B------:R-:W-:Y:S01]  /*43d0*/  PLOP3.LUT P3, PT, PT, PT, UP0, 0x80, 0x0 ;  /* 0x000000000000781c */ /* 0x000fe20003f6f008 */
[--C-:B------:R-:W-:Y:S01]  /*43e0*/  FFMA.FTZ R10, R10, c[0x0][0x23c], -R0.reuse ;  /* 0x00008f000a0a7a23 */ /* 0x100fe20000010800 */
[C---:B-1----:R-:W-:Y:S01]  /*43f0*/  @P0 IADD3 R5, R148.reuse, 0x28, RZ ;  /* 0x0000002894050810 */ /* 0x042fe20007ffe0ff */
[----:B------:R-:W1:Y:S01]  /*4400*/  MUFU.EX2 R220, R8 ;  /* 0x0000000800dc7308 */ /* 0x000e620000000800 */
[----:B------:R-:W-:Y:S01]  /*4410*/  PLOP3.LUT P0, PT, PT, PT, UP0, 0x80, 0x0 ;  /* 0x000000000000781c */ /* 0x000fe20003f0f008 */
[--C-:B------:R-:W-:Y:S01]  /*4420*/  FFMA.FTZ R11, R11, c[0x0][0x23c], -R0.reuse ;  /* 0x00008f000b0b7a23 */ /* 0x100fe20000010800 */
[----:B----4-:R-:W-:Y:S01]  /*4430*/  @P4 IADD3 R4, R148, 0x21, RZ ;  /* 0x0000002194044810 */ /* 0x010fe20007ffe0ff */
[--C-:B------:R-:W-:Y:S01]  /*4440*/  FFMA.FTZ R14, R14, c[0x0][0x23c], -R0.reuse ;  /* 0x00008f000e0e7a23 */ /* 0x100fe20000010800 */
[----:B------:R-:W-:Y:S01]  /*4450*/  @P2 FSEL R36, R36, -INF , !P5 ;  /* 0xff80000024242808 */ /* 0x000fe20006800000 */
[--C-:B------:R-:W-:Y:S01]  /*4460*/  FFMA.FTZ R15, R15, c[0x0][0x23c], -R0.reuse ;  /* 0x00008f000f0f7a23 */ /* 0x100fe20000010800 */
[----:B------:R-:W-:Y:S01]  /*4470*/  PLOP3.LUT P2, PT, PT, PT, UP0, 0x80, 0x0 ;  /* 0x000000000000781c */ /* 0x000fe20003f4f008 */
[--C-:B------:R-:W-:Y:S01]  /*4480*/  FFMA.FTZ R26, R26, c[0x0][0x23c], -R0.reuse ;  /* 0x00008f001a1a7a23 */ /* 0x100fe20000010800 */
[----:B------:R-:W-:Y:S01]  /*4490*/  PLOP3.LUT P4, PT, PT, PT, UP0, 0x80, 0x0 ;  /* 0x000000000000781c */ /* 0x000fe20003f8f008 */
[----:B------:R4:W-:Y:S01]  /*44a0*/  MUFU.EX2 R225, R10 ;  /* 0x0000000a00e17308 */ /* 0x0009e20000000800 */
[----:B------:R-:W-:Y:S01]  /*44b0*/  @P6 ISETP.GE.AND P6, PT, R4, UR7, PT ;  /* 0x0000000704006c0c */ /* 0x000fe2000bfc6270 */
[----:B------:R-:W-:Y:S01]  /*44c0*/  IMAD.U32 R4, RZ, RZ, UR17 ;  /* 0x00000011ff047e24 */ /* 0x000fe2000f8e00ff */
[----:B------:R-:W-:Y:S01]  /*44d0*/  @P3 FSEL R38, R38, -INF , !P5 ;  /* 0xff80000026263808 */ /* 0x000fe20006800000 */
[----:B------:R-:W-:Y:S01]  /*44e0*/  FFMA.FTZ R27, R27, c[0x0][0x23c], -R0 ;  /* 0x00008f001b1b7a23 */ /* 0x000fe20000010800 */
[----:B------:R-:W-:Y:S01]  /*44f0*/  PLOP3.LUT P3, PT, PT, PT, UP0, 0x80, 0x0 ;  /* 0x000000000000781c */ /* 0x000fe20003f6f008 */
[----:B------:R-:W-:Y:S01]  /*4500*/  IMAD R4, R4, 0x2, R182 ;  /* 0x0000000204047824 */ /* 0x000fe200078e02b6 */
[----:B------:R-:W-:Y:S01]  /*4510*/  @P0 FSEL R40, R40, -INF , !P5 ;  /* 0xff80000028280808 */ /* 0x000fe20006800000 */
[----:B------:R-:W-:Y:S01]  /*4520*/  FFMA.FTZ R29, R29, c[0x0][0x23c], -R2 ;  /* 0x00008f001d1d7a23 */ /* 0x000fe20000010802 */
[----:B------:R-:W-:Y:S01]  /*4530*/  PLOP3.LUT P0, PT, PT, PT, UP0, 0x80, 0x0 ;  /* 0x000000000000781c */ /* 0x000fe20003f0f008 */
[----:B------:R1:W-:Y:S01]  /*4540*/  MUFU.EX2 R221, R9 ;  /* 0x0000000900dd7308 */ /* 0x0003e20000000800 */
[----:B------:R-:W-:Y:S01]  /*4550*/  @P2 FSEL R42, R42, -INF , !P5 ;  /* 0xff8000002a2a2808 */ /* 0x000fe20006800000 */
[----:B------:R-:W-:Y:S01]  /*4560*/  IMAD.SHL.U32 R4, R4, 0x2, RZ ;  /* 0x0000000204047824 */ /* 0x000fe200078e00ff */
[----:B------:R-:W-:Y:S01]  /*4570*/  PLOP3.LUT P5, PT, PT, PT, UP0, 0x80, 0x0 ;  /* 0x000000000000781c */ /* 0x000fe20003faf008 */
[--C-:B------:R-:W-:Y:S01]  /*4580*/  FFMA.FTZ R30, R30, c[0x0][0x23c], -R0.reuse ;  /* 0x00008f001e1e7a23 */ /* 0x100fe20000010800 */
[----:B------:R-:W-:Y:S01]  /*4590*/  PLOP3.LUT P2, PT, PT, PT, UP0, 0x80, 0x0 ;  /* 0x000000000000781c */ /* 0x000fe20003f4f008 */
[----:B------:R-:W-:Y:S01]  /*45a0*/  FFMA.FTZ R31, R31, c[0x0][0x23c], -R0 ;  /* 0x00008f001f1f7a23 */ /* 0x000fe20000010800 */
[----:B------:R-:W-:Y:S01]  /*45b0*/  @P4 ISETP.GE.AND P4, PT, R5, UR7, PT ;  /* 0x0000000705004c0c */ /* 0x000fe2000bf86270 */
[--C-:B------:R-:W-:Y:S01]  /*45c0*/  FFMA.FTZ R36, R36, c[0x0][0x23c], -R133.reuse ;  /* 0x00008f0024247a23 */ /* 0x100fe20000010885 */
[----:B------:R-:W-:Y:S01]  /*45d0*/  IADD3 R5, R4, 0x1, RZ ;  /* 0x0000000104057810 */ /* 0x000fe20007ffe0ff */
[----:B------:R2:W-:Y:S01]  /*45e0*/  MUFU.EX2 R224, R11 ;  /* 0x0000000b00e07308 */ /* 0x0005e20000000800 */
[----:B------:R-:W-:Y:S01]  /*45f0*/  @P3 FSEL R37, R37, -INF , !P6 ;  /* 0xff80000025253808 */ /* 0x000fe20007000000 */
[----:B------:R-:W-:Y:S01]  /*4600*/  FFMA.FTZ R38, R38, c[0x0][0x23c], -R132 ;  /* 0x00008f0026267a23 */ /* 0x000fe20000010884 */
[----:B------:R-:W-:Y:S01]  /*4610*/  PLOP3.LUT P3, PT, PT, PT, UP0, 0x80, 0x0 ;  /* 0x000000000000781c */ /* 0x000fe20003f6f008 */
[----:B------:R-:W-:Y:S01]  /*4620*/  IMAD.U32 R6, RZ, RZ, UR10 ;  /* 0x0000000aff067e24 */ /* 0x000fe2000f8e00ff */
[----:B----4-:R-:W-:Y:S01]  /*4630*/  LOP3.LUT R10, R247, UR11, R4, 0x96, !PT ;  /* 0x0000000bf70a7c12 */ /* 0x010fe2000f8e9604 */
[----:B------:R-:W-:Y:S01]  /*4640*/  FFMA.FTZ R37, R37, c[0x0][0x23c], -R133 ;  /* 0x00008f0025257a23 */ /* 0x000fe20000010885 */
[----:B------:R-:W-:Y:S01]  /*4650*/  LOP3.LUT R8, R247, UR11, R5, 0x96, !PT ;  /* 0x0000000bf7087c12 */ /* 0x000fe2000f8e9605 */
[----:B------:R-:W-:Y:S01]  /*4660*/  IMAD R6, R6, 0x8, R181 ;  /* 0x0000000806067824 */ /* 0x000fe200078e02b5 */
[----:B------:R-:W-:Y:S01]  /*4670*/  @P0 FSEL R39, R39, -INF , !P6 ;  /* 0xff80000027270808 */ /* 0x000fe20007000000 */
[----:B------:R3:W4:Y:S01]  /*4680*/  MUFU.EX2 R217, R7 ;  /* 0x0000000700d97308 */ /* 0x0007220000000800 */
[----:B------:R-:W-:Y:S01]  /*4690*/  PLOP3.LUT P0, PT, PT, PT, UP0, 0x80, 0x0 ;  /* 0x000000000000781c */ /* 0x000fe20003f0f008 */
[----:B------:R-:W-:Y:S01]  /*46a0*/  IMAD.WIDE.U32 R4, R6, -0x326172a9, RZ ;  /* 0xcd9e8d5706047825 */ /* 0x000fe200078e00ff */
[----:B------:R-:W-:Y:S02]  /*46b0*/  @P5 FSEL R41, R41, -INF , !P6 ;  /* 0xff80000029295808 */ /* 0x000fe40007000000 */
[----:B------:R-:W-:Y:S01]  /*46c0*/  PLOP3.LUT P5, PT, PT, PT, UP0, 0x80, 0x0 ;  /* 0x000000000000781c */ /* 0x000fe20003faf008 */
[----:B-1----:R-:W-:Y:S01]  /*46d0*/  IMAD.WIDE.U32 R8, R8, -0x326172a9, RZ ;  /* 0xcd9e8d5708087825 */ /* 0x002fe200078e00ff */
[----:B------:R-:W-:Y:S02]  /*46e0*/  @P2 FSEL R43, R43, -INF , !P6 ;  /* 0xff8000002b2b2808 */ /* 0x000fe40007000000 */
[----:B------:R-:W-:Y:S01]  /*46f0*/  PLOP3.LUT P6, PT, PT, PT, UP0, 0x80, 0x0 ;  /* 0x000000000000781c */ /* 0x000fe20003fcf008 */
[----:B------:R1:W1:Y:S01]  /*4700*/  MUFU.EX2 R218, R13 ;  /* 0x0000000d00da7308 */ /* 0x0002620000000800 */
[----:B------:R-:W-:Y:S01]  /*4710*/  LOP3.LUT R134, R9, UR4, R4, 0x96, !PT ;  /* 0x0000000409867c12 */ /* 0x000fe2000f8e9604 */
[----:B------:R-:W-:Y:S01]  /*4720*/  FFMA.FTZ R39, R39, c[0x0][0x23c], -R132 ;  /* 0x00008f0027277a23 */ /* 0x000fe20000010884 */
[----:B------:R-:W-:Y:S01]  /*4730*/  PLOP3.LUT P2, PT, PT, PT, UP0, 0x80, 0x0 ;  /* 0x000000000000781c */ /* 0x000fe20003f4f008 */
[----:B--2---:R-:W-:Y:S01]  /*4740*/  IMAD.WIDE.U32 R10, R10, -0x326172a9, RZ ;  /* 0xcd9e8d570a0a7825 */ /* 0x004fe200078e00ff */
[----:B------:R-:W-:Y:S02]  /*4750*/  @P0 FSEL R44, R44, -INF , !P4 ;  /* 0xff8000002c2c0808 */ /* 0x000fe40006000000 */
[----:B------:R-:W-:Y:S01]  /*4760*/  PLOP3.LUT P0, PT, PT, PT, UP0, 0x80, 0x0 ;  /* 0x000000000000781c */ /* 0x000fe20003f0f008 */
[----:B------:R-:W-:Y:S01]  /*4770*/  FFMA.FTZ R41, R41, c[0x0][0x23c], -R2 ;  /* 0x00008f0029297a23 */ /* 0x000fe20000010802 */
[----:B------:R-:W-:Y:S01]  /*4780*/  LOP3.LUT R140, R11, UR4, R4, 0x96, !PT ;  /* 0x000000040b8c7c12 */ /* 0x000fe2000f8e9604 */
[----:B------:R2:W-:Y:S01]  /*4790*/  MUFU.EX2 R219, R12 ;  /* 0x0000000c00db7308 */ /* 0x0005e20000000800 */
[----:B------:R-:W-:Y:S01]  /*47a0*/  IADD3 R4, R6, 0x4, RZ ;  /* 0x0000000406047810 */ /* 0x000fe20007ffe0ff */
[----:B------:R-:W-:Y:S01]  /*47b0*/  FFMA.FTZ R40, R40, c[0x0][0x23c], -R2 ;  /* 0x00008f0028287a23 */ /* 0x000fe20000010802 */
[----:B------:R-:W-:Y:S01]  /*47c0*/  @P3 IADD3 R6, R148, 0x29, RZ ;  /* 0x0000002994063810 */ /* 0x000fe20007ffe0ff */
[----:B------:R-:W-:Y:S01]  /*47d0*/  FFMA.FTZ R42, R42, c[0x0][0x23c], -R0 ;  /* 0x00008f002a2a7a23 */ /* 0x000fe20000010800 */
[----:B------:R-:W-:Y:S01]  /*47e0*/  PLOP3.LUT P3, PT, PT, PT, UP0, 0x80, 0x0 ;  /* 0x000000000000781c */ /* 0x000fe20003f6f008 */
[----:B------:R-:W-:Y:S01]  /*47f0*/  FFMA.FTZ R44, R44, c[0x0][0x23c], -R2 ;  /* 0x00008f002c2c7a23 */ /* 0x000fe20000010802 */
[----:B---3--:R-:W-:Y:S01]  /*4800*/  LOP3.LUT R7, R180, UR12, RZ, 0x3c, !PT ;  /* 0x0000000cb4077c12 */ /* 0x008fe2000f8e3cff */
[--C-:B------:R-:W-:Y:S01]  /*4810*/  FFMA.FTZ R43, R43, c[0x0][0x23c], -R0.reuse ;  /* 0x00008f002b2b7a23 */ /* 0x100fe20000010800 */
[----:B------:R-:W-:Y:S01]  /*4820*/  @P5 FSEL R46, R46, -INF , !P4 ;  /* 0xff8000002e2e5808 */ /* 0x000fe20006000000 */
[----:B------:R-:W-:Y:S01]  /*4830*/  MUFU.EX2 R223, R14 ;  /* 0x0000000e00df7308 */ /* 0x000fe20000000800 */
[----:B------:R-:W-:Y:S02]  /*4840*/  PLOP3.LUT P5, PT, PT, PT, UP0, 0x80, 0x0 ;  /* 0x000000000000781c */ /* 0x000fe40003faf008 */
[----:B------:R-:W-:Y:S01]  /*4850*/  @P6 FSEL R48, R48, -INF , !P4 ;  /* 0xff80000030306808 */ /* 0x000fe20006000000 */
[----:B------:R-:W-:Y:S01]  /*4860*/  FFMA.FTZ R46, R46, c[0x0][0x23c], -R0 ;  /* 0x00008f002e2e7a23 */ /* 0x000fe20000010800 */
[----:B------:R-:W-:Y:S02]  /*4870*/  PLOP3.LUT P6, PT, PT, PT, UP0, 0x80, 0x0 ;  /* 0x000000000000781c */ /* 0x000fe40003fcf008 */
[-C--:B-1----:R-:W-:Y:S01]  /*4880*/  LOP3.LUT R13, R5, R7.reuse, RZ, 0x3c, !PT ;  /* 0x00000007050d7212 */ /* 0x082fe200078e3cff */
[----:B------:R-:W-:Y:S01]  /*4890*/  IMAD.WIDE.U32 R4, R4, -0x326172a9, RZ ;  /* 0xcd9e8d5704047825 */ /* 0x000fe200078e00ff */
[----:B------:R-:W-:Y:S01]  /*48a0*/  @P3 FSEL R50, R50, -INF , !P4 ;  /* 0xff80000032323808 */ /* 0x000fe20006000000 */
[----:B------:R1:W-:Y:S01]  /*48b0*/  MUFU.EX2 R222, R15 ;  /* 0x0000000f00de7308 */ /* 0x0003e20000000800 */
[----:B------:R-:W-:Y:S01]  /*48c0*/  PLOP3.LUT P3, PT, PT, PT, UP0, 0x80, 0x0 ;  /* 0x000000000000781c */ /* 0x000fe20003f6f008 */
[--C-:B------:R-:W-:Y:S01]  /*48d0*/  FFMA.FTZ R48, R48, c[0x0][0x23c], -R133.reuse ;  /* 0x00008f0030307a23 */ /* 0x100fe20000010885 */
[----:B------:R-:W-:Y:S01]  /*48e0*/  LOP3.LUT R11, R11, UR4, R4, 0x96, !PT ;  /* 0x000000040b0b7c12 */ /* 0x000fe2000f8e9604 */
[----:B------:R-:W-:Y:S01]  /*48f0*/  FFMA.FTZ R50, R50, c[0x0][0x23c], -R132 ;  /* 0x00008f0032327a23 */ /* 0x000fe20000010884 */
[----:B--2---:R-:W-:Y:S02]  /*4900*/  LOP3.LUT R12, R5, R7, RZ, 0x3c, !PT ;  /* 0x00000007050c7212 */ /* 0x004fe400078e3cff */
[----:B------:R-:W-:Y:S01]  /*4910*/  LOP3.LUT R135, R9, UR4, R4, 0x96, !PT ;  /* 0x0000000409877c12 */ /* 0x000fe2000f8e9604 */
[----:B------:R-:W-:Y:S01]  /*4920*/  UIADD3 UR4, UR11, -0x4498517b, URZ ;  /* 0xbb67ae850b047890 */ /* 0x000fe2000fffe03f */
[----:B------:R-:W-:Y:S01]  /*4930*/  PLOP3.LUT P4, PT, PT, PT, UP0, 0x80, 0x0 ;  /* 0x000000000000781c */ /* 0x000fe20003f8f008 */
[----:B------:R-:W-:Y:S01]  /*4940*/  MUFU.EX2 R189, R35 ;  /* 0x0000002300bd7308 */ /* 0x000fe20000000800 */
[----:B------:R-:W-:Y:S02]  /*4950*/  @P0 IADD3 R5, R148, 0x30, RZ ;  /* 0x0000003094050810 */ /* 0x000fe40007ffe0ff */
[----:B------:R-:W-:Y:S02]  /*4960*/  PLOP3.LUT P0, PT, PT, PT, UP0, 0x80, 0x0 ;  /* 0x000000000000781c */ /* 0x000fe40003f0f008 */
[----:B------:R-:W-:Y:S02]  /*4970*/  @P2 ISETP.GE.AND P2, PT, R6, UR7, PT ;  /* 0x0000000706002c0c */ /* 0x000fe4000bf46270 */
[----:B------:R-:W-:Y:S02]  /*4980*/  @P5 IADD3 R6, R148, 0x31, RZ ;  /* 0x0000003194065810 */ /* 0x000fe40007ffe0ff */
[----:B------:R-:W-:Y:S01]  /*4990*/  LOP3.LUT R4, R246, UR4, RZ, 0x3c, !PT ;  /* 0x00000004f6047c12 */ /* 0x000fe2000f8e3cff */
[----:B------:R-:W-:Y:S01]  /*49a0*/  MUFU.EX2 R161, R48 ;  /* 0x0000003000a17308 */ /* 0x000fe20000000800 */
[----:B------:R-:W-:Y:S01]  /*49b0*/  @P6 IADD3 R9, R148, 0x38, RZ ;  /* 0x0000003894096810 */ /* 0x000fe20007ffe0ff */
[----:B------:R-:W-:Y:S01]  /*49c0*/  UIADD3 UR4, UR12, 0x3c6ef372, URZ ;  /* 0x3c6ef3720c047890 */ /* 0x000fe2000fffe03f */
[----:B------:R-:W-:Y:S01]  /*49d0*/  PLOP3.LUT P6, PT, PT, PT, UP0, 0x80, 0x0 ;  /* 0x000000000000781c */ /* 0x000fe20003fcf008 */
[----:B-1----:R-:W-:Y:S01]  /*49e0*/  IMAD.WIDE.U32 R14, R13, -0x2daee0ad, RZ ;  /* 0xd2511f530d0e7825 */ /* 0x002fe200078e00ff */
[----:B------:R-:W-:Y:S02]  /*49f0*/  @P3 ISETP.GE.AND P3, PT, R6, UR7, PT ;  /* 0x0000000706003c0c */ /* 0x000fe4000bf66270 */
[----:B------:R-:W-:Y:S01]  /*4a00*/  @P4 ISETP.GE.AND P4, PT, R5, UR7, PT ;  /* 0x0000000705004c0c */ /* 0x000fe2000bf86270 */
[----:B------:R-:W-:Y:S01]  /*4a10*/  IMAD.WIDE.U32 R12, R12, -0x2daee0ad, RZ ;  /* 0xd2511f530c0c7825 */ /* 0x000fe200078e00ff */
[----:B------:R-:W-:Y:S01]  /*4a20*/  LOP3.LUT R6, R4, R15, RZ, 0x3c, !PT ;  /* 0x0000000f04067212 */ /* 0x000fe200078e3cff */
[----:B------:R-:W1:Y:S01]  /*4a30*/  MUFU.EX2 R211, R16 ;  /* 0x0000001000d37308 */ /* 0x000e620000000800 */
[----:B------:R-:W-:Y:S02]  /*4a40*/  @P0 IADD3 R148, R148, 0x39, RZ ;  /* 0x0000003994940810 */ /* 0x000fe40007ffe0ff */
[----:B------:R-:W-:Y:S01]  /*4a50*/  LOP3.LUT R4, R4, R13, RZ, 0x3c, !PT ;  /* 0x0000000d04047212 */ /* 0x000fe200078e3cff */
[----:B------:R-:W-:Y:S01]  /*4a60*/  IMAD.WIDE.U32 R6, R6, -0x326172a9, RZ ;  /* 0xcd9e8d5706067825 */ /* 0x000fe200078e00ff */
[----:B------:R-:W-:Y:S02]  /*4a70*/  PLOP3.LUT P5, PT, PT, PT, UP0, 0x80, 0x0 ;  /* 0x000000000000781c */ /* 0x000fe40003faf008 */
[----:B------:R-:W-:Y:S01]  /*4a80*/  @P6 ISETP.GE.AND P6, PT, R148, UR7, PT ;  /* 0x0000000794006c0c */ /* 0x000fe2000bfc6270 */
[----:B------:R-:W-:Y:S01]  /*4a90*/  IMAD.WIDE.U32 R4, R4, -0x326172a9, RZ ;  /* 0xcd9e8d5704047825 */ /* 0x000fe200078e00ff */
[C---:B------:R-:W-:Y:S01]  /*4aa0*/  LOP3.LUT R142, R7.reuse, UR4, R10, 0x96, !PT ;  /* 0x00000004078e7c12 */ /* 0x040fe2000f8e960a */
[----:B------:R2:W3:Y:S01]  /*4ab0*/  MUFU.EX2 R210, R17 ;  /* 0x0000001100d27308 */ /* 0x0004e20000000800 */
[----:B------:R-:W-:Y:S02]  /*4ac0*/  LOP3.LUT R152, R7, UR4, R8, 0x96, !PT ;  /* 0x0000000407987c12 */ /* 0x000fe4000f8e9608 */
[C---:B------:R-:W-:Y:S01]  /*4ad0*/  LOP3.LUT R13, R5.reuse, UR4, R10, 0x96, !PT ;  /* 0x00000004050d7c12 */ /* 0x040fe2000f8e960a */
[----:B------:R-:W-:Y:S01]  /*4ae0*/  IMAD.WIDE.U32 R142, R142, -0x2daee0ad, RZ ;  /* 0xd2511f538e8e7825 */ /* 0x000fe200078e00ff */
[----:B------:R-:W-:Y:S01]  /*4af0*/  LOP3.LUT R148, R5, UR4, R8, 0x96, !PT ;  /* 0x0000000405947c12 */ /* 0x000fe2000f8e9608 */
[----:B------:R-:W-:Y:S01]  /*4b00*/  UIADD3 UR4, UR11, 0x32370b8f, URZ ;  /* 0x32370b8f0b047890 */ /* 0x000fe2000fffe03f */
[----:B------:R-:W-:Y:S01]  /*4b10*/  PLOP3.LUT P0, PT, PT, PT, UP0, 0x80, 0x0 ;  /* 0x000000000000781c */ /* 0x000fe20003f0f008 */
[--C-:B------:R-:W-:Y:S01]  /*4b20*/  FFMA.FTZ R5, R21, c[0x0][0x23c], -R133.reuse ;  /* 0x00008f0015057a23 */ /* 0x100fe20000010885 */
[----:B------:R-:W-:Y:S01]  /*4b30*/  @P5 ISETP.GE.AND P5, PT, R9, UR7, PT ;  /* 0x0000000709005c0c */ /* 0x000fe2000bfa6270 */
[----:B------:R-:W-:Y:S01]  /*4b40*/  MUFU.EX2 R214, R18 ;  /* 0x0000001200d67308 */ /* 0x000fe20000000800 */
[----:B------:R-:W-:Y:S04]  /*4b50*/  IMAD.WIDE.U32 R8, R135, -0x2daee0ad, RZ ;  /* 0xd2511f5387087825 */ /* 0x000fe800078e00ff */
[----:B------:R-:W-:Y:S04]  /*4b60*/  IMAD.WIDE.U32 R10, R11, -0x2daee0ad, RZ ;  /* 0xd2511f530b0a7825 */ /* 0x000fe800078e00ff */
[----:B------:R-:W-:Y:S01]  /*4b70*/  IMAD.WIDE.U32 R152, R152, -0x2daee0ad, RZ ;  /* 0xd2511f5398987825 */ /* 0x000fe200078e00ff */
[----:B------:R-:W-:Y:S01]  /*4b80*/  @P0 FSEL R45, R45, -INF , !P2 ;  /* 0xff8000002d2d0808 */ /* 0x000fe20005000000 */
[----:B------:R1:W1:Y:S01]  /*4b90*/  MUFU.EX2 R213, R19 ;  /* 0x0000001300d57308 */ /* 0x0002620000000800 */
[----:B------:R-:W-:Y:S01]  /*4ba0*/  PLOP3.LUT P0, PT, PT, PT, UP0, 0x80, 0x0 ;  /* 0x000000000000781c */ /* 0x000fe20003f0f008 */
[----:B------:R-:W-:Y:S04]  /*4bb0*/  IMAD.WIDE.U32 R148, R148, -0x2daee0ad, RZ ;  /* 0xd2511f5394947825 */ /* 0x000fe800078e00ff */
[----:B--2---:R-:W-:Y:S01]  /*4bc0*/  IMAD.WIDE.U32 R16, R134, -0x2daee0ad, RZ ;  /* 0xd2511f5386107825 */ /* 0x004fe200078e00ff */
[----:B------:R-:W-:Y:S03]  /*4bd0*/  LOP3.LUT R134, R9, UR5, R12, 0x96, !PT ;  /* 0x0000000509867c12 */ /* 0x000fe6000f8e960c */
[----:B------:R2:W2:Y:S01]  /*4be0*/  MUFU.EX2 R202, R20 ;  /* 0x0000001400ca7308 */ /* 0x0004a20000000800 */
[----:B------:R-:W-:Y:S01]  /*4bf0*/  LOP3.LUT R150, R153, UR4, R16, 0x96, !PT ;  /* 0x0000000499967c12 */ /* 0x000fe2000f8e9610 */
[----:B------:R-:W-:Y:S02]  /*4c00*/  IMAD.WIDE.U32 R134, R134, -0x326172a9, RZ ;  /* 0xcd9e8d5786867825 */ /* 0x000fe400078e00ff */
[----:B------:R-:W-:Y:S02]  /*4c10*/  @P0 FSEL R47, R47, -INF , !P2 ;  /* 0xff8000002f2f0808 */ /* 0x000fe40005000000 */
[----:B------:R-:W-:Y:S01]  /*4c20*/  PLOP3.LUT P0, PT, PT, PT, UP0, 0x80, 0x0 ;  /* 0x000000000000781c */ /* 0x000fe20003f0f008 */
[----:B------:R-:W-:Y:S03]  /*4c30*/  IMAD.WIDE.U32 R150, R150, -0x326172a9, RZ ;  /* 0xcd9e8d5796967825 */ /* 0x000fe600078e00ff */
[----:B------:R3:W-:Y:S01]  /*4c40*/  MUFU.EX2 R199, R5 ;  /* 0x0000000500c77308 */ /* 0x0007e20000000800 */
[----:B------:R-:W-:Y:S02]  /*4c50*/  FFMA.FTZ R45, R45, c[0x0][0x23c], -R2 ;  /* 0x00008f002d2d7a23 */ /* 0x000fe40000010802 */
[----:B------:R-:W-:Y:S02]  /*4c60*/  FFMA.FTZ R47, R47, c[0x0][0x23c], -R0 ;  /* 0x00008f002f2f7a23 */ /* 0x000fe40000010800 */
[----:B-1----:R-:W-:Y:S04]  /*4c70*/  IMAD.WIDE.U32 R18, R140, -0x2daee0ad, RZ ;  /* 0xd2511f538c127825 */ /* 0x002fe800078e00ff */
[----:B------:R-:W-:Y:S01]  /*4c80*/  @P0 FSEL R49, R49, -INF , !P2 ;  /* 0xff80000031310808 */ /* 0x000fe20005000000 */
[----:B------:R-:W-:Y:S01]  /*4c90*/  MUFU.EX2 R165, R50 ;  /* 0x0000003200a57308 */ /* 0x000fe20000000800 */
[--C-:B------:R-:W-:Y:S02]  /*4ca0*/  LOP3.LUT R7, R19, UR5, R14.reuse, 0x96, !PT ;  /* 0x0000000513077c12 */ /* 0x100fe4000f8e960e */
[----:B------:R-:W-:Y:S01]  /*4cb0*/  LOP3.LUT R14, R17, UR5, R14, 0x96, !PT ;  /* 0x00000005110e7c12 */ /* 0x000fe2000f8e960e */
[--C-:B------:R-:W-:Y:S01]  /*4cc0*/  FFMA.FTZ R49, R49, c[0x0][0x23c], -R133.reuse ;  /* 0x00008f0031317a23 */ /* 0x100fe20000010885 */
[----:B------:R-:W-:Y:S01]  /*4cd0*/  LOP3.LUT R17, R11, UR5, R12, 0x96, !PT ;  /* 0x000000050b117c12 */ /* 0x000fe2000f8e960c */
[----:B--2---:R-:W-:Y:S01]  /*4ce0*/  IMAD.WIDE.U32 R20, R13, -0x2daee0ad, RZ ;  /* 0xd2511f530d147825 */ /* 0x004fe200078e00ff */
[----:B------:R-:W-:Y:S01]  /*4cf0*/  LOP3.LUT R140, R143, UR4, R18, 0x96, !PT ;  /* 0x000000048f8c7c12 */ /* 0x000fe2000f8e9612 */
[----:B------:R-:W-:Y:S01]  /*4d00*/  UIADD3 UR5, UR12, -0x255992d5, URZ ;  /* 0xdaa66d2b0c057890 */ /* 0x000fe2000fffe03f */
[----:B------:R-:W-:Y:S01]  /*4d10*/  PLOP3.LUT P0, PT, PT, PT, UP0, 0x80, 0x0 ;  /* 0x000000000000781c */ /* 0x000fe20003f0f008 */
[----:B------:R-:W-:Y:S01]  /*4d20*/  MUFU.EX2 R160, R49 ;  /* 0x0000003100a07308 */ /* 0x000fe20000000800 */
[----:B------:R-:W-:Y:S01]  /*4d30*/  LOP3.LUT R19, R21, UR4, R10, 0x96, !PT ;  /* 0x0000000415137c12 */ /* 0x000fe2000f8e960a */
[----:B------:R-:W-:Y:S01]  /*4d40*/  IMAD.WIDE.U32 R16, R17, -0x326172a9, RZ ;  /* 0xcd9e8d5711107825 */ /* 0x000fe200078e00ff */
[----:B------:R-:W-:Y:S01]  /*4d50*/  LOP3.LUT R21, R149, UR4, R8, 0x96, !PT ;  /* 0x0000000495157c12 */ /* 0x000fe2000f8e9608 */
[----:B------:R-:W-:Y:S01]  /*4d60*/  UIADD3 UR4, UR12, 0x78dde6e4, URZ ;  /* 0x78dde6e40c047890 */ /* 0x000fe2000fffe03f */
[--C-:B------:R-:W-:Y:S01]  /*4d70*/  LOP3.LUT R18, R135, UR5, R4.reuse, 0x96, !PT ;  /* 0x0000000587127c12 */ /* 0x100fe2000f8e9604 */
[----:B------:R-:W-:Y:S01]  /*4d80*/  IMAD.WIDE.U32 R8, R7, -0x326172a9, RZ ;  /* 0xcd9e8d5707087825 */ /* 0x000fe200078e00ff */
[----:B------:R-:W-:Y:S03]  /*4d90*/  LOP3.LUT R12, R17, UR5, R4, 0x96, !PT ;  /* 0x00000005110c7c12 */ /* 0x000fe6000f8e9604 */
[----:B------:R-:W-:Y:S01]  /*4da0*/  IMAD.WIDE.U32 R10, R14, -0x326172a9, RZ ;  /* 0xcd9e8d570e0a7825 */ /* 0x000fe200078e00ff */
[--C-:B------:R-:W-:Y:S01]  /*4db0*/  LOP3.LUT R14, R9, UR5, R6.reuse, 0x96, !PT ;  /* 0x00000005090e7c12 */ /* 0x100fe2000f8e9606 */
[----:B------:R-:W-:Y:S01]  /*4dc0*/  MUFU.EX2 R200, R28 ;  /* 0x0000001c00c87308 */ /* 0x000fe20000000800 */
[----:B------:R-:W-:Y:S01]  /*4dd0*/  @P0 FSEL R51, R51, -INF , !P2 ;  /* 0xff80000033330808 */ /* 0x000fe20005000000 */
[----:B------:R-:W-:Y:S01]  /*4de0*/  IMAD.WIDE.U32 R140, R140, -0x326172a9, RZ ;  /* 0xcd9e8d578c8c7825 */ /* 0x000fe200078e00ff */
[----:B------:R-:W-:Y:S01]  /*4df0*/  LOP3.LUT R11, R11, UR5, R6, 0x96, !PT ;  /* 0x000000050b0b7c12 */ /* 0x000fe2000f8e9606 */
[----:B------:R-:W-:Y:S01]  /*4e00*/  UIADD3 UR5, UR11, -0x126145ec, URZ ;  /* 0xed9eba140b057890 */ /* 0x000fe2000fffe03f */
[----:B------:R-:W-:Y:S01]  /*4e10*/  PLOP3.LUT P0, PT, PT, PT, UP0, 0x80, 0x0 ;  /* 0x000000000000781c */ /* 0x000fe20003f0f008 */
[----:B---3--:R-:W1:Y:S01]  /*4e20*/  LDSM.16.M88.4 R4, [R172+0xd800] ;  /* 0x00d80000ac04783b */ /* 0x008e620000000200 */
[----:B------:R-:W-:Y:S01]  /*4e30*/  PLOP3.LUT P2, PT, PT, PT, UP0, 0x80, 0x0 ;  /* 0x000000000000781c */ /* 0x000fe20003f4f008 */
[----:B------:R-:W-:Y:S01]  /*4e40*/  IMAD.WIDE.U32 R12, R12, -0x2daee0ad, RZ ;  /* 0xd2511f530c0c7825 */ /* 0x000fe200078e00ff */
[----:B------:R-:W-:Y:S01]  /*4e50*/  LOP3.LUT R135, R141, UR4, R8, 0x96, !PT ;  /* 0x000000048d877c12 */ /* 0x000fe2000f8e9608 */
[----:B------:R2:W-:Y:S01]  /*4e60*/  MUFU.EX2 R206, R22 ;  /* 0x0000001600ce7308 */ /* 0x0005e20000000800 */
[----:B------:R-:W-:Y:S01]  /*4e70*/  LOP3.LUT R149, R151, UR4, R10, 0x96, !PT ;  /* 0x0000000497957c12 */ /* 0x000fe2000f8e960a */
[----:B------:R-:W-:Y:S04]  /*4e80*/  IMAD.WIDE.U32 R14, R14, -0x2daee0ad, RZ ;  /* 0xd2511f530e0e7825 */ /* 0x000fe800078e00ff */
[----:B------:R-:W-:Y:S01]  /*4e90*/  IMAD.WIDE.U32 R8, R19, -0x326172a9, RZ ;  /* 0xcd9e8d5713087825 */ /* 0x000fe200078e00ff */
[----:B------:R-:W-:Y:S02]  /*4ea0*/  LOP3.LUT R17, R15, UR5, R142, 0x96, !PT ;  /* 0x000000050f117c12 */ /* 0x000fe4000f8e968e */
[----:B------:R-:W-:Y:S01]  /*4eb0*/  LOP3.LUT R142, R13, UR5, R20, 0x96, !PT ;  /* 0x000000050d8e7c12 */ /* 0x000fe2000f8e9614 */
[----:B------:R3:W-:Y:S01]  /*4ec0*/  MUFU.EX2 R212, R24 ;  /* 0x0000001800d47308 */ /* 0x0007e20000000800 */
[----:B------:R-:W-:Y:S04]  /*4ed0*/  IMAD.WIDE.U32 R18, R18, -0x2daee0ad, RZ ;  /* 0xd2511f5312127825 */ /* 0x000fe800078e00ff */
[----:B------:R-:W-:Y:S04]  /*4ee0*/  IMAD.WIDE.U32 R10, R11, -0x2daee0ad, RZ ;  /* 0xd2511f530b0a7825 */ /* 0x000fe800078e00ff */
[----:B------:R-:W-:Y:S01]  /*4ef0*/  IMAD.WIDE.U32 R20, R21, -0x326172a9, RZ ;  /* 0xcd9e8d5715147825 */ /* 0x000fe200078e00ff */
[----:B------:R4:W4:Y:S03]  /*4f00*/  MUFU.EX2 R201, R23 ;  /* 0x0000001700c97308 */ /* 0x0009260000000800 */
[----:B------:R-:W-:Y:S01]  /*4f10*/  IMAD.WIDE.U32 R142, R142, -0x326172a9, RZ ;  /* 0xcd9e8d578e8e7825 */ /* 0x000fe200078e00ff */
[----:B--2---:R-:W-:Y:S02]  /*4f20*/  LOP3.LUT R22, R11, UR5, R152, 0x96, !PT ;  /* 0x000000050b167c12 */ /* 0x004fe4000f8e9698 */
[----:B------:R-:W-:Y:S01]  /*4f30*/  LOP3.LUT R11, R19, UR5, R148, 0x96, !PT ;  /* 0x00000005130b7c12 */ /* 0x000fe2000f8e9694 */
[----:B------:R-:W-:Y:S01]  /*4f40*/  UIADD3 UR5, UR12, 0x1715609d, URZ ;  /* 0x1715609d0c057890 */ /* 0x000fe2000fffe03f */
[----:B------:R-:W-:Y:S01]  /*4f50*/  LOP3.LUT R141, R21, UR4, R134, 0x96, !PT ;  /* 0x00000004158d7c12 */ /* 0x000fe2000f8e9686 */
[----:B------:R-:W-:Y:S01]  /*4f60*/  IMAD.WIDE.U32 R134, R135, -0x2daee0ad, RZ ;  /* 0xd2511f5387867825 */ /* 0x000fe200078e00ff */
[----:B------:R-:W-:Y:S03]  /*4f70*/  MUFU.EX2 R216, R26 ;  /* 0x0000001a00d87308 */ /* 0x000fe60000000800 */
[----:B------:R-:W-:Y:S01]  /*4f80*/  LOP3.LUT R13, R143, UR5, R8, 0x96, !PT ;  /* 0x000000058f0d7c12 */ /* 0x000fe2000f8e9608 */
[----:B------:R-:W-:Y:S01]  /*4f90*/  FFMA.FTZ R51, R51, c[0x0][0x23c], -R132 ;  /* 0x00008f0033337a23 */ /* 0x000fe20000010884 */
[----:B---3--:R-:W-:Y:S01]  /*4fa0*/  LOP3.LUT R24, R9, UR4, R16, 0x96, !PT ;  /* 0x0000000409187c12 */ /* 0x008fe2000f8e9610 */
[-C--:B-1----:R-:W-:Y:S01]  /*4fb0*/  HMMA.16816.F32.BF16 R52, R136, R4.reuse, R52 ;  /* 0x000000048834723c */ /* 0x082fe20000041834 */
[----:B------:R-:W-:Y:S01]  /*4fc0*/  IMAD.WIDE.U32 R148, R149, -0x2daee0ad, RZ ;  /* 0xd2511f5395947825 */ /* 0x000fe200078e00ff */
[----:B------:R-:W-:Y:S02]  /*4fd0*/  UIADD3 UR4, UR11, -0x56f99767, URZ ;  /* 0xa90668990b047890 */ /* 0x000fe4000fffe03f */
[----:B------:R-:W-:Y:S01]  /*4fe0*/  MUFU.EX2 R164, R51 ;  /* 0x0000003300a47308 */ /* 0x000fe20000000800 */
[----:B------:R-:W-:Y:S03]  /*4ff0*/  IMAD.WIDE.U32 R16, R17, -0x326172a9, RZ ;  /* 0xcd9e8d5711107825 */ /* 0x000fe600078e00ff */
[----:B------:R-:W-:Y:S01]  /*5000*/  LOP3.LUT R9, R135, UR4, R14, 0x96, !PT ;  /* 0x0000000487097c12 */ /* 0x000fe2000f8e960e */
[C---:B------:R-:W-:Y:S03]  /*5010*/  HMMA.16816.F32.BF16 R56, R144.reuse, R4, R56 ;  /* 0x000000049038723c */ /* 0x040fe60000041838 */
[----:B------:R-:W-:Y:S01]  /*5020*/  LOP3.LUT R15, R17, UR5, R140, 0x96, !PT ;  /* 0x00000005110f7c12 */ /* 0x000fe2000f8e968c */
[----:B------:R-:W-:Y:S01]  /*5030*/  IMAD.WIDE.U32 R140, R141, -0x2daee0ad, RZ ;  /* 0xd2511f538d8c7825 */ /* 0x000fe200078e00ff */
[----:B------:R-:W-:Y:S01]  /*5040*/  LOP3.LUT R17, R149, UR4, R10, 0x96, !PT ;  /* 0x0000000495117c12 */ /* 0x000fe2000f8e960a */
[----:B------:R-:W-:Y:S02]  /*5050*/  MUFU.EX2 R198, R29 ;  /* 0x0000001d00c67308 */ /* 0x000fe40000000800 */
[-C--:B------:R-:W-:Y:S01]  /*5060*/  HMMA.16816.F32.BF16 R60, R144, R6.reuse, R60 ;  /* 0x00000006903c723c */ /* 0x080fe2000004183c */
[----:B------:R-:W-:Y:S03]  /*5070*/  LOP3.LUT R135, R141, UR4, R18, 0x96, !PT ;  /* 0x000000048d877c12 */ /* 0x000fe6000f8e9612 */
[----:B------:R-:W-:Y:S03]  /*5080*/  IMAD.WIDE.U32 R4, R13, -0x2daee0ad, RZ ;  /* 0xd2511f530d047825 */ /* 0x000fe600078e00ff */
[----:B------:R-:W-:Y:S01]  /*5090*/  @P0 FSEL R52, R52, -INF , !P4 ;  /* 0xff80000034340808 */ /* 0x000fe20006000000 */
[----:B------:R-:W-:Y:S01]  /*50a0*/  HMMA.16816.F32.BF16 R64, R136, R6, R64 ;  /* 0x000000068840723c */ /* 0x000fe20000041840 */
[----:B------:R-:W-:Y:S01]  /*50b0*/  SHF.R.U32.HI R28, RZ, 0x10, R4 ;  /* 0x00000010ff1c7819 */ /* 0x000fe20000011604 */
[----:B------:R1:W2:Y:S01]  /*50c0*/  MUFU.EX2 R215, R27 ;  /* 0x0000001b00d77308 */ /* 0x0002a20000000800 */
[----:B------:R-:W-:Y:S01]  /*50d0*/  PLOP3.LUT P0, PT, PT, PT, UP0, 0x80, 0x0 ;  /* 0x000000000000781c */ /* 0x000fe20003f0f008 */
[--C-:B------:R-:W-:Y:S01]  /*50e0*/  FFMA.FTZ R52, R52, c[0x0][0x23c], -R133.reuse ;  /* 0x00008f0034347a23 */ /* 0x100fe20000010885 */
[----:B------:R-:W-:Y:S01]  /*50f0*/  @P2 FSEL R54, R54, -INF , !P4 ;  /* 0xff80000036362808 */ /* 0x000fe20006000000 */
[----:B----4-:R-:W-:Y:S01]  /*5100*/  IMAD.WIDE.U32 R22, R22, -0x326172a9, RZ ;  /* 0xcd9e8d5716167825 */ /* 0x010fe200078e00ff */
[----:B------:R-:W-:Y:S02]  /*5110*/  PLOP3.LUT P2, PT, PT, PT, UP0, 0x80, 0x0 ;  /* 0x000000000000781c */ /* 0x000fe40003f4f008 */
[----:B------:R-:W-:Y:S03]  /*5120*/  LOP3.LUT R18, R4, 0xff, RZ, 0xc0, !PT ;  /* 0x000000ff04127812 */ /* 0x000fe600078ec0ff */
[----:B------:R-:W-:Y:S01]  /*5130*/  LOP3.LUT R150, R23, UR5, R150, 0x96, !PT ;  /* 0x0000000517967c12 */ /* 0x000fe2000f8e9696 */
[----:B------:R-:W-:Y:S01]  /*5140*/  MUFU.EX2 R157, R52 ;  /* 0x00000034009d7308 */ /* 0x000fe20000000800 */
[----:B------:R-:W-:Y:S01]  /*5150*/  SHF.R.U32.HI R19, RZ, 0x18, R4 ;  /* 0x00000018ff137819 */ /* 0x000fe20000011604 */
[----:B------:R-:W-:Y:S01]  /*5160*/  FFMA.FTZ R54, R54, c[0x0][0x23c], -R132 ;  /* 0x00008f0036367a23 */ /* 0x000fe20000010884 */
[----:B------:R-:W-:Y:S01]  /*5170*/  @P0 FSEL R56, R56, -INF , !P4 ;  /* 0xff80000038380808 */ /* 0x000fe20006000000 */
[----:B------:R-:W-:Y:S01]  /*5180*/  IMAD.WIDE.U32 R8, R9, -0x326172a9, RZ ;  /* 0xcd9e8d5709087825 */ /* 0x000fe200078e00ff */
[----:B------:R-:W-:Y:S02]  /*5190*/  PLOP3.LUT P0, PT, PT, PT, UP0, 0x80, 0x0 ;  /* 0x000000000000781c */ /* 0x000fe40003f0f008 */
[----:B------:R-:W-:Y:S01]  /*51a0*/  @P2 FSEL R58, R58, -INF , !P4 ;  /* 0xff8000003a3a2808 */ /* 0x000fe20006000000 */
[----:B------:R-:W-:Y:S01]  /*51b0*/  FFMA.FTZ R56, R56, c[0x0][0x23c], -R2 ;  /* 0x00008f0038387a23 */ /* 0x000fe20000010802 */
[----:B------:R-:W-:Y:S01]  /*51c0*/  PLOP3.LUT P2, PT, PT, PT, UP0, 0x80, 0x0 ;  /* 0x000000000000781c */ /* 0x000fe20003f4f008 */
[----:B------:R3:W-:Y:S01]  /*51d0*/  MUFU.EX2 R209, R25 ;  /* 0x0000001900d17308 */ /* 0x0007e20000000800 */
[----:B------:R-:W-:Y:S01]  /*51e0*/  PLOP3.LUT P4, PT, PT, PT, UP0, 0x80, 0x0 ;  /* 0x000000000000781c */ /* 0x000fe20003f8f008 */
[----:B------:R-:W-:Y:S01]  /*51f0*/  FFMA.FTZ R58, R58, c[0x0][0x23c], -R0 ;  /* 0x00008f003a3a7a23 */ /* 0x000fe20000010800 */
[----:B------:R-:W-:Y:S01]  /*5200*/  LOP3.LUT R14, R9, UR6, R16, 0x96, !PT ;  /* 0x00000006090e7c12 */ /* 0x000fe2000f8e9610 */
[----:B-1----:R-:W-:Y:S01]  /*5210*/  IMAD.WIDE.U32 R26, R11, -0x326172a9, RZ ;  /* 0xcd9e8d570b1a7825 */ /* 0x002fe200078e00ff */
[----:B------:R-:W-:Y:S02]  /*5220*/  LOP3.LUT R16, R8, 0xff, RZ, 0xc0, !PT ;  /* 0x000000ff08107812 */ /* 0x000fe400078ec0ff */
[----:B------:R-:W-:Y:S01]  /*5230*/  SHF.R.U32.HI R23, RZ, 0x18, R8 ;  /* 0x00000018ff177819 */ /* 0x000fe20000011608 */
[----:B------:R-:W-:Y:S01]  /*5240*/  IMAD.WIDE.U32 R10, R15, -0x2daee0ad, RZ ;  /* 0xd2511f530f0a7825 */ /* 0x000fe200078e00ff */
[----:B------:R-:W-:Y:S01]  /*5250*/  @P0 FSEL R53, R53, -INF , !P3 ;  /* 0xff80000035350808 */ /* 0x000fe20005800000 */
[----:B------:R-:W-:Y:S01]  /*5260*/  MUFU.EX2 R162, R54 ;  /* 0x0000003600a27308 */ /* 0x000fe20000000800 */
[----:B------:R-:W-:Y:S02]  /*5270*/  PLOP3.LUT P0, PT, PT, PT, UP0, 0x80, 0x0 ;  /* 0x000000000000781c */ /* 0x000fe40003f0f008 */
[----:B------:R-:W-:Y:S01]  /*5280*/  LOP3.LUT R29, R10, 0xffff, RZ, 0xc0, !PT ;  /* 0x0000ffff0a1d7812 */ /* 0x000fe200078ec0ff */
[--C-:B------:R-:W-:Y:S01]  /*5290*/  FFMA.FTZ R53, R53, c[0x0][0x23c], -R133.reuse ;  /* 0x00008f0035357a23 */ /* 0x100fe20000010885 */
[----:B------:R-:W-:Y:S02]  /*52a0*/  @P2 FSEL R55, R55, -INF , !P3 ;  /* 0xff80000037372808 */ /* 0x000fe40005800000 */
[----:B------:R-:W-:Y:S02]  /*52b0*/  PLOP3.LUT P2, PT, PT, PT, UP0, 0x80, 0x0 ;  /* 0x000000000000781c */ /* 0x000fe40003f4f008 */
[----:B------:R-:W-:Y:S01]  /*52c0*/  LOP3.LUT R141, R27, UR5, R20, 0x96, !PT ;  /* 0x000000051b8d7c12 */ /* 0x000fe2000f8e9614 */
[----:B------:R1:W-:Y:S01]  /*52d0*/  MUFU.EX2 R208, R30 ;  /* 0x0000001e00d07308 */ /* 0x0003e20000000800 */
[----:B------:R-:W-:Y:S01]  /*52e0*/  LOP3.LUT R27, R4, 0xffff, RZ, 0xc0, !PT ;  /* 0x0000ffff041b7812 */ /* 0x000fe200078ec0ff */
[----:B------:R-:W-:Y:S01]  /*52f0*/  UIADD3 UR5, UR11, 0x646e171e, URZ ;  /* 0x646e171e0b057890 */ /* 0x000fe2000fffe03f */
[----:B------:R-:W-:Y:S01]  /*5300*/  LOP3.LUT R20, R8, 0xffff, RZ, 0xc0, !PT ;  /* 0x0000ffff08147812 */ /* 0x000fe200078ec0ff */
[----:B---3--:R-:W-:Y:S01]  /*5310*/  IMAD.WIDE.U32 R24, R24, -0x2daee0ad, RZ ;  /* 0xd2511f5318187825 */ /* 0x008fe200078e00ff */
[----:B------:R-:W-:Y:S02]  /*5320*/  @P0 FSEL R59, R59, -INF , !P3 ;  /* 0xff8000003b3b0808 */ /* 0x000fe40005800000 */
[----:B------:R-:W-:Y:S01]  /*5330*/  PLOP3.LUT P0, PT, PT, PT, UP0, 0x80, 0x0 ;  /* 0x000000000000781c */ /* 0x000fe20003f0f008 */
[----:B------:R-:W-:Y:S01]  /*5340*/  FFMA.FTZ R55, R55, c[0x0][0x23c], -R132 ;  /* 0x00008f0037377a23 */ /* 0x000fe20000010884 */
[----:B------:R-:W-:Y:S01]  /*5350*/  LOP3.LUT R21, R25, UR4, R12, 0x96, !PT ;  /* 0x0000000419157c12 */ /* 0x000fe2000f8e960c */
[----:B------:R3:W4:Y:S01]  /*5360*/  MUFU.EX2 R207, R31 ;  /* 0x0000001f00cf7308 */ /* 0x0007220000000800 */
[----:B------:R-:W-:Y:S01]  /*5370*/  SHF.R.U32.HI R25, RZ, 0x10, R8 ;  /* 0x00000010ff197819 */ /* 0x000fe20000011608 */
[----:B------:R-:W-:Y:S01]  /*5380*/  IMAD.WIDE.U32 R8, R17, -0x326172a9, RZ ;  /* 0xcd9e8d5711087825 */ /* 0x000fe200078e00ff */
[----:B------:R-:W-:Y:S01]  /*5390*/  @P2 FSEL R60, R60, -INF , !P5 ;  /* 0xff8000003c3c2808 */ /* 0x000fe20006800000 */
[----:B------:R-:W-:Y:S01]  /*53a0*/  ULDC.U8 UR4, c[0x0][0x2d8] ;  /* 0x0000b60000047ab9 */ /* 0x000fe20000000000 */
[----:B------:R-:W-:Y:S01]  /*53b0*/  PLOP3.LUT P2, PT, PT, PT, UP0, 0x80, 0x0 ;  /* 0x000000000000781c */ /* 0x000fe20003f4f008 */
[----:B------:R-:W-:Y:S01]  /*53c0*/  FFMA.FTZ R59, R59, c[0x0][0x23c], -R0 ;  /* 0x00008f003b3b7a23 */ /* 0x000fe20000010800 */
[----:B------:R-:W-:Y:S01]  /*53d0*/  LOP3.LUT R12, R5, UR5, R24, 0x96, !PT ;  /* 0x00000005050c7c12 */ /* 0x000fe2000f8e9618 */
[----:B------:R-:W-:Y:S01]  /*53e0*/  FFMA.FTZ R60, R60, c[0x0][0x23c], -R2 ;  /* 0x00008f003c3c7a23 */ /* 0x000fe20000010802 */
[--C-:B------:R-:W-:Y:S01]  /*53f0*/  SHF.R.U32.HI R24, RZ, 0x18, R10.reuse ;  /* 0x00000018ff187819 */ /* 0x100fe2000001160a */
[----:B------:R-:W-:Y:S01]  /*5400*/  MUFU.EX2 R156, R53 ;  /* 0x00000035009c7308 */ /* 0x000fe20000000800 */
[----:B------:R-:W-:Y:S01]  /*5410*/  @P4 FSEL R57, R57, -INF , !P3 ;  /* 0xff80000039394808 */ /* 0x000fe20005800000 */
[----:B------:R-:W-:Y:S01]  /*5420*/  IMAD.WIDE.U32 R4, R21, -0x326172a9, RZ ;  /* 0xcd9e8d5715047825 */ /* 0x000fe200078e00ff */
[----:B------:R-:W-:Y:S02]  /*5430*/  PLOP3.LUT P3, PT, PT, PT, UP0, 0x80, 0x0 ;  /* 0x000000000000781c */ /* 0x000fe40003f6f008 */
[----:B-1----:R-:W-:Y:S01]  /*5440*/  SHF.R.U32.HI R30, RZ, 0x10, R10 ;  /* 0x00000010ff1e7819 */ /* 0x002fe2000001160a */
[----:B------:R-:W-:Y:S01]  /*5450*/  FFMA.FTZ R57, R57, c[0x0][0x23c], -R2 ;  /* 0x00008f0039397a23 */ /* 0x000fe20000010802 */
[----:B------:R-:W-:Y:S02]  /*5460*/  @P0 FSEL R66, R66, -INF , !P5 ;  /* 0xff80000042420808 */ /* 0x000fe40006800000 */
[----:B------:R-:W-:Y:S01]  /*5470*/  PLOP3.LUT P0, PT, PT, PT, UP0, 0x80, 0x0 ;  /* 0x000000000000781c */ /* 0x000fe20003f0f008 */
[----:B------:R-:W-:Y:S01]  /*5480*/  MUFU.EX2 R155, R60 ;  /* 0x0000003c009b7308 */ /* 0x000fe20000000800 */
[----:B------:R-:W-:Y:S01]  /*5490*/  LOP3.LUT R13, R11, UR5, R134, 0x96, !PT ;  /* 0x000000050b0d7c12 */ /* 0x000fe2000f8e9686 */
[----:B------:R-:W-:Y:S01]  /*54a0*/  FFMA.FTZ R66, R66, c[0x0][0x23c], -R132 ;  /* 0x00008f0042427a23 */ /* 0x000fe20000010884 */
[----:B------:R-:W-:Y:S02]  /*54b0*/  LOP3.LUT R11, R9, UR6, R22, 0x96, !PT ;  /* 0x00000006090b7c12 */ /* 0x000fe4000f8e9616 */
[----:B------:R-:W-:Y:S02]  /*54c0*/  LOP3.LUT R17, R10, 0xff, RZ, 0xc0, !PT ;  /* 0x000000ff0a117812 */ /* 0x000fe400078ec0ff */
[C---:B---3--:R-:W-:Y:S02]  /*54d0*/  LOP3.LUT R31, R8.reuse, 0xffff, RZ, 0xc0, !PT ;  /* 0x0000ffff081f7812 */ /* 0x048fe400078ec0ff */
[----:B------:R-:W-:Y:S01]  /*54e0*/  LOP3.LUT R21, R8, 0xff, RZ, 0xc0, !PT ;  /* 0x000000ff08157812 */ /* 0x000fe200078ec0ff */
[----:B------:R-:W-:Y:S01]  /*54f0*/  MUFU.EX2 R151, R66 ;  /* 0x0000004200977308 */ /* 0x000fe20000000800 */
[----:B------:R-:W-:Y:S02]  /*5500*/  SHF.R.U32.HI R9, RZ, 0x10, R4 ;  /* 0x00000010ff097819 */ /* 0x000fe40000011604 */
[--C-:B------:R-:W-:Y:S02]  /*5510*/  SHF.R.U32.HI R22, RZ, 0x18, R8.reuse ;  /* 0x00000018ff167819 */ /* 0x100fe40000011608 */
[----:B------:R-:W-:Y:S02]  /*5520*/  SHF.R.U32.HI R32, RZ, 0x10, R8 ;  /* 0x00000010ff207819 */ /* 0x000fe40000011608 */
[C---:B------:R-:W-:Y:S02]  /*5530*/  LOP3.LUT R8, R4.reuse, 0xffff, RZ, 0xc0, !PT ;  /* 0x0000ffff04087812 */ /* 0x040fe400078ec0ff */
[----:B------:R-:W-:Y:S01]  /*5540*/  LOP3.LUT R10, R4, 0xff, RZ, 0xc0, !PT ;  /* 0x000000ff040a7812 */ /* 0x000fe200078ec0ff */
[----:B------:R-:W-:Y:S01]  /*5550*/  MUFU.EX2 R166, R57 ;  /* 0x0000003900a67308 */ /* 0x000fe20000000800 */
[----:B------:R-:W-:Y:S02]  /*5560*/  SHF.R.U32.HI R15, RZ, 0x18, R4 ;  /* 0x00000018ff0f7819 */ /* 0x000fe40000011604 */
[----:B------:R-:W-:Y:S02]  /*5570*/  LOP3.LUT R4, R14, 0xffff, RZ, 0xc0, !PT ;  /* 0x0000ffff0e047812 */ /* 0x000fe400078ec0ff */
[----:B------:R-:W-:Y:S02]  /*5580*/  PLOP3.LUT P4, PT, PT, PT, UP0, 0x80, 0x0 ;  /* 0x000000000000781c */ /* 0x000fe40003f8f008 */
[----:B------:R-:W-:Y:S02]  /*5590*/  SHF.R.U32.HI R4, RZ, 0x8, R4 ;  /* 0x00000008ff047819 */ /* 0x000fe40000011604 */
[----:B------:R-:W-:Y:S01]  /*55a0*/  @P2 FSEL R61, R61, -INF , !P6 ;  /* 0xff8000003d3d2808 */ /* 0x000fe20007000000 */
[----:B------:R-:W-:Y:S01]  /*55b0*/  MUFU.EX2 R181, R58 ;  /* 0x0000003a00b57308 */ /* 0x000fe20000000800 */
[----:B------:R-:W-:Y:S02]  /*55c0*/  PLOP3.LUT P2, PT, PT, PT, UP0, 0x80, 0x0 ;  /* 0x000000000000781c */ /* 0x000fe40003f4f008 */
[----:B------:R-:W-:Y:S01]  /*55d0*/  @P3 FSEL R64, R64, -INF , !P5 ;  /* 0xff80000040403808 */ /* 0x000fe20006800000 */
[----:B------:R-:W-:Y:S01]  /*55e0*/  FFMA.FTZ R2, R61, c[0x0][0x23c], -R2 ;  /* 0x00008f003d027a23 */ /* 0x000fe20000010802 */
[----:B------:R-:W-:Y:S02]  /*55f0*/  PLOP3.LUT P3, PT, PT, PT, UP0, 0x80, 0x0 ;  /* 0x000000000000781c */ /* 0x000fe40003f6f008 */
[----:B------:R-:W-:Y:S01]  /*5600*/  LOP3.LUT R4, R4, 0xffff, RZ, 0xc0, !PT ;  /* 0x0000ffff04047812 */ /* 0x000fe200078ec0ff */
[--C-:B------:R-:W-:Y:S01]  /*5610*/  FFMA.FTZ R64, R64, c[0x0][0x23c], -R133.reuse ;  /* 0x00008f0040407a23 */ /* 0x100fe20000010885 */
[----:B------:R-:W-:Y:S01]  /*5620*/  LOP3.LUT R6, R5, UR6, R142, 0x96, !PT ;  /* 0x0000000605067c12 */ /* 0x000fe2000f8e968e */
[----:B------:R-:W-:Y:S01]  /*5630*/  MUFU.EX2 R180, R59 ;  /* 0x0000003b00b47308 */ /* 0x000fe20000000800 */
[----:B------:R-:W-:Y:S02]  /*5640*/  LOP3.LUT R5, R14, 0xff, RZ, 0xc0, !PT ;  /* 0x000000ff0e057812 */ /* 0x000fe400078ec0ff */
[----:B------:R-:W-:Y:S02]  /*5650*/  @P0 FSEL R65, R65, -INF , !P6 ;  /* 0xff80000041410808 */ /* 0x000fe40007000000 */
[----:B------:R-:W-:Y:S02]  /*5660*/  ISETP.LE.U32.AND P0, PT, R4, UR4, PT ;  /* 0x0000000404007c0c */ /* 0x000fe4000bf03070 */
[----:B------:R-:W-:Y:S01]  /*5670*/  LOP3.LUT R4, R6, 0xffff, RZ, 0xc0, !PT ;  /* 0x0000ffff06047812 */ /* 0x000fe200078ec0ff */
[----:B------:R-:W-:Y:S01]  /*5680*/  FFMA.FTZ R133, R65, c[0x0][0x23c], -R133 ;  /* 0x00008f0041857a23 */ /* 0x000fe20000010885 */
[----:B------:R-:W-:Y:S01]  /*5690*/  @P4 FSEL R62, R62, -INF , !P5 ;  /* 0xff8000003e3e4808 */ /* 0x000fe20006800000 */
[----:B------:R-:W-:Y:S01]  /*56a0*/  MUFU.EX2 R153, R64 ;  /* 0x0000004000997308 */ /* 0x000fe20000000800 */
[----:B------:R-:W-:Y:S02]  /*56b0*/  ISETP.LE.U32.AND P5, PT, R5, UR4, PT ;  /* 0x0000000405007c0c */ /* 0x000fe4000bfa3070 */
[----:B------:R-:W-:Y:S01]  /*56c0*/  SHF.R.U32.HI R5, RZ, 0x18, R14 ;  /* 0x00000018ff057819 */ /* 0x000fe2000001160e */
[----:B------:R-:W-:Y:S01]  /*56d0*/  FFMA.FTZ R62, R62, c[0x0][0x23c], -R0 ;  /* 0x00008f003e3e7a23 */ /* 0x000fe20000010800 */
[----:B------:R-:W-:Y:S02]  /*56e0*/  SHF.R.U32.HI R14, RZ, 0x10, R14 ;  /* 0x00000010ff0e7819 */ /* 0x000fe4000001160e */
[----:B------:R-:W-:Y:S01]  /*56f0*/  LOP3.LUT R7, R6, 0xff, RZ, 0xc0, !PT ;  /* 0x000000ff06077812 */ /* 0x000fe200078ec0ff */
[----:B------:R-:W-:Y:S01]  /*5700*/  @!P0 FADD.FTZ R204, -R204, -RZ ;  /* 0x800000ffcccc8221 */ /* 0x000fe20000010100 */
[----:B------:R-:W-:Y:S01]  /*5710*/  SHF.R.U32.HI R4, RZ, 0x8, R4 ;  /* 0x00000008ff047819 */ /* 0x000fe20000011604 */
[----:B------:R-:W-:Y:S01]  /*5720*/  MUFU.EX2 R152, R133 ;  /* 0x0000008500987308 */ /* 0x000fe20000000800 */
[----:B------:R-:W-:Y:S02]  /*5730*/  LOP3.LUT R14, R14, 0xff, RZ, 0xc0, !PT ;  /* 0x000000ff0e0e7812 */ /* 0x000fe400078ec0ff */
[----:B------:R-:W-:Y:S01]  /*5740*/  @P2 FSEL R67, R67, -INF , !P6 ;  /* 0xff80000043432808 */ /* 0x000fe20007000000 */
[----:B------:R-:W-:Y:S01]  /*5750*/  @!P5 FADD.FTZ R205, -R205, -RZ ;  /* 0x800000ffcdcdd221 */ /* 0x000fe20000010100 */
[----:B------:R-:W-:Y:S02]  /*5760*/  ISETP.LE.U32.AND P2, PT, R7, UR4, PT ;  /* 0x0000000407007c0c */ /* 0x000fe4000bf43070 */
[----:B------:R-:W-:Y:S01]  /*5770*/  @P3 FSEL R63, R63, -INF , !P6 ;  /* 0xff8000003f3f3808 */ /* 0x000fe20007000000 */
[----:B------:R-:W-:Y:S01]  /*5780*/  FFMA.FTZ R132, R67, c[0x0][0x23c], -R132 ;  /* 0x00008f0043847a23 */ /* 0x000fe20000010884 */
[----:B------:R-:W-:Y:S01]  /*5790*/  ISETP.LE.U32.AND P3, PT, R5, UR4, PT ;  /* 0x0000000405007c0c */ /* 0x000fe2000bf63070 */
[----:B------:R-:W-:Y:S01]  /*57a0*/  MUFU.EX2 R163, R62 ;  /* 0x0000003e00a37308 */ /* 0x000fe20000000800 */
[----:B------:R-:W-:Y:S01]  /*57b0*/  LOP3.LUT R4, R4, 0xffff, RZ, 0xc0, !PT ;  /* 0x0000ffff04047812 */ /* 0x000fe200078ec0ff */
[----:B------:R-:W-:Y:S01]  /*57c0*/  FFMA.FTZ R0, R63, c[0x0][0x23c], -R0 ;  /* 0x00008f003f007a23 */ /* 0x000fe20000010800 */
[----:B------:R-:W-:Y:S02]  /*57d0*/  SHF.R.U32.HI R5, RZ, 0x10, R6 ;  /* 0x00000010ff057819 */ /* 0x000fe40000011606 */
[----:B------:R-:W-:Y:S02]  /*57e0*/  ISETP.LE.U32.AND P0, PT, R4, UR4, PT ;  /* 0x0000000404007c0c */ /* 0x000fe4000bf03070 */
[----:B------:R-:W-:Y:S01]  /*57f0*/  ISETP.LE.U32.AND P6, PT, R14, UR4, PT ;  /* 0x000000040e007c0c */ /* 0x000fe2000bfc3070 */
[----:B------:R-:W-:Y:S01]  /*5800*/  @!P2 FADD.FTZ R220, -R220, -RZ ;  /* 0x800000ffdcdca221 */ /* 0x000fe20000010100 */
[----:B------:R-:W-:Y:S01]  /*5810*/  SHF.R.U32.HI R4, RZ, 0x8, R8 ;  /* 0x00000008ff047819 */ /* 0x000fe20000011608 */
[----:B------:R-:W-:Y:S01]  /*5820*/  MUFU.EX2 R154, R2 ;  /* 0x00000002009a7308 */ /* 0x000fe20000000800 */
[----:B------:R-:W-:Y:S01]  /*5830*/  LOP3.LUT R5, R5, 0xff, RZ, 0xc0, !PT ;  /* 0x000000ff05057812 */ /* 0x000fe200078ec0ff */
[----:B------:R-:W-:Y:S01]  /*5840*/  @!P3 FADD.FTZ R217, -R217, -RZ ;  /* 0x800000ffd9d9b221 */ /* 0x000fe20000010100 */
[----:B------:R-:W-:Y:S02]  /*5850*/  LOP3.LUT R4, R4, 0xffff, RZ, 0xc0, !PT ;  /* 0x0000ffff04047812 */ /* 0x000fe400078ec0ff */
[----:B------:R-:W-:Y:S02]  /*5860*/  ISETP.LE.U32.AND P5, PT, R5, UR4, PT ;  /* 0x0000000405007c0c */ /* 0x000fe4000bfa3070 */
[----:B------:R-:W-:Y:S01]  /*5870*/  SHF.R.U32.HI R6, RZ, 0x18, R6 ;  /* 0x00000018ff067819 */ /* 0x000fe20000011606 */
[----:B------:R-:W-:Y:S01]  /*5880*/  @!P0 FADD.FTZ R221, -R221, -RZ ;  /* 0x800000ffdddd8221 */ /* 0x000fe20000010100 */
[----:B------:R-:W-:Y:S01]  /*5890*/  LOP3.LUT R5, R9, 0xff, RZ, 0xc0, !PT ;  /* 0x000000ff09057812 */ /* 0x000fe200078ec0ff */
[----:B------:R-:W-:Y:S01]  /*58a0*/  @!P6 FADD.FTZ R203, -R203, -RZ ;  /* 0x800000ffcbcbe221 */ /* 0x000fe20000010100 */
[----:B------:R-:W-:Y:S01]  /*58b0*/  ISETP.LE.U32.AND P2, PT, R4, UR4, PT ;  /* 0x0000000404007c0c */ /* 0x000fe2000bf43070 */
[----:B------:R-:W-:Y:S01]  /*58c0*/  MUFU.EX2 R158, R0 ;  /* 0x00000000009e7308 */ /* 0x000fe20000000800 */
[----:B------:R-:W-:Y:S02]  /*58d0*/  ISETP.LE.U32.AND P6, PT, R6, UR4, PT ;  /* 0x0000000406007c0c */ /* 0x000fe4000bfc3070 */
[----:B------:R-:W-:Y:S02]  /*58e0*/  SHF.R.U32.HI R4, RZ, 0x8, R20 ;  /* 0x00000008ff047819 */ /* 0x000fe40000011614 */
[----:B------:R-:W-:Y:S01]  /*58f0*/  ISETP.LE.U32.AND P4, PT, R16, UR4, PT ;  /* 0x0000000410007c0c */ /* 0x000fe2000bf83070 */
[----:B------:R-:W-:Y:S01]  /*5900*/  @!P5 FADD.FTZ R225, -R225, -RZ ;  /* 0x800000ffe1e1d221 */ /* 0x000fe20000010100 */
[----:B------:R-:W-:Y:S02]  /*5910*/  LOP3.LUT R4, R4, 0xffff, RZ, 0xc0, !PT ;  /* 0x0000ffff04047812 */ /* 0x000fe400078ec0ff */
[----:B------:R-:W-:Y:S01]  /*5920*/  ISETP.LE.U32.AND P5, PT, R15, UR4, PT ;  /* 0x000000040f007c0c */ /* 0x000fe2000bfa3070 */
[----:B------:R-:W-:Y:S01]  /*5930*/  MUFU.EX2 R159, R55 ;  /* 0x00000037009f7308 */ /* 0x000fe20000000800 */
[----:B------:R-:W-:Y:S01]  /*5940*/  ISETP.LE.U32.AND P0, PT, R5, UR4, PT ;  /* 0x0000000405007c0c */ /* 0x000fe2000bf03070 */
[----:B------:R-:W-:Y:S01]  /*5950*/  @!P2 FADD.FTZ R218, -R218, -RZ ;  /* 0x800000ffdadaa221 */ /* 0x000fe20000010100 */
[----:B------:R-:W-:Y:S01]  /*5960*/  ISETP.LE.U32.AND P2, PT, R4, UR4, PT ;  /* 0x0000000404007c0c */ /* 0x000fe2000bf43070 */
[----:B------:R-:W-:Y:S01]  /*5970*/  @!P6 FADD.FTZ R224, -R224, -RZ ;  /* 0x800000ffe0e0e221 */ /* 0x000fe20000010100 */
[----:B------:R-:W-:Y:S02]  /*5980*/  ISETP.LE.U32.AND P6, PT, R23, UR4, PT ;  /* 0x0000000417007c0c */ /* 0x000fe4000bfc3070 */
[----:B------:R-:W-:Y:S01]  /*5990*/  LOP3.LUT R5, R13, 0xff, RZ, 0xc0, !PT ;  /* 0x000000ff0d057812 */ /* 0x000fe200078ec0ff */
[----:B------:R-:W-:Y:S01]  /*59a0*/  @!P4 FADD.FTZ R211, -R211, -RZ ;  /* 0x800000ffd3d3c221 */ /* 0x000fe20000010100 */
[----:B------:R-:W-:Y:S01]  /*59b0*/  SHF.R.U32.HI R6, RZ, 0x10, R12 ;  /* 0x00000010ff067819 */ /* 0x000fe2000001160c */
[----:B------:R-:W-:Y:S01]  /*59c0*/  MUFU.EX2 R167, R56 ;  /* 0x0000003800a77308 */ /* 0x000fe20000000800 */
[----:B------:R-:W-:Y:S01]  /*59d0*/  LOP3.LUT R4, R25, 0xff, RZ, 0xc0, !PT ;  /* 0x000000ff19047812 */ /* 0x000fe200078ec0ff */
[----:B------:R-:W-:Y:S01]  /*59e0*/  @!P5 FADD.FTZ R222, -R222, -RZ ;  /* 0x800000ffdeded221 */ /* 0x000fe20000010100 */
[----:B------:R-:W-:Y:S01]  /*59f0*/  ISETP.LE.U32.AND P4, PT, R5, UR4, PT ;  /* 0x0000000405007c0c */ /* 0x000fe2000bf83070 */
[----:B------:R-:W-:Y:S01]  /*5a00*/  @!P0 FADD.FTZ R223, -R223, -RZ ;  /* 0x800000ffdfdf8221 */ /* 0x000fe20000010100 */
[----:B------:R-:W-:Y:S01]  /*5a10*/  ISETP.LE.U32.AND P5, PT, R4, UR4, PT ;  /* 0x0000000404007c0c */ /* 0x000fe2000bfa3070 */
[----:B------:R-:W-:Y:S01]  /*5a20*/  @!P2 FADD.FTZ R210, -R210, -RZ ;  /* 0x800000ffd2d2a221 */ /* 0x000fe20000010100 */
[----:B------:R-:W-:Y:S01]  /*5a30*/  LOP3.LUT R4, R13, 0xffff, RZ, 0xc0, !PT ;  /* 0x0000ffff0d047812 */ /* 0x000fe200078ec0ff */
[----:B------:R-:W-:Y:S01]  /*5a40*/  @!P6 FADD.FTZ R213, -R213, -RZ ;  /* 0x800000ffd5d5e221 */ /* 0x000fe20000010100 */
[--C-:B------:R-:W-:Y:S01]  /*5a50*/  SHF.R.U32.HI R5, RZ, 0x18, R13.reuse ;  /* 0x00000018ff057819 */ /* 0x100fe2000001160d */
[----:B------:R-:W-:Y:S01]  /*5a60*/  MUFU.EX2 R192, R41 ;  /* 0x0000002900c07308 */ /* 0x000fe20000000800 */
[----:B------:R-:W-:Y:S02]  /*5a70*/  SHF.R.U32.HI R13, RZ, 0x10, R13 ;  /* 0x00000010ff0d7819 */ /* 0x000fe4000001160d */
[----:B------:R-:W-:Y:S02]  /*5a80*/  ISETP.LE.U32.AND P2, PT, R5, UR4, PT ;  /* 0x0000000405007c0c */ /* 0x000fe4000bf43070 */
[----:B------:R-:W-:Y:S01]  /*5a90*/  LOP3.LUT R5, R13, 0xff, RZ, 0xc0, !PT ;  /* 0x000000ff0d057812 */ /* 0x000fe200078ec0ff */
[----:B------:R-:W-:Y:S01]  /*5aa0*/  @!P4 FADD.FTZ R202, -R202, -RZ ;  /* 0x800000ffcacac221 */ /* 0x000fe20000010100 */
[----:B------:R-:W-:Y:S01]  /*5ab0*/  SHF.R.U32.HI R4, RZ, 0x8, R4 ;  /* 0x00000008ff047819 */ /* 0x000fe20000011604 */
[----:B------:R-:W-:Y:S01]  /*5ac0*/  @!P5 FADD.FTZ R214, -R214, -RZ ;  /* 0x800000ffd6d6d221 */ /* 0x000fe20000010100 */
[----:B------:R-:W-:Y:S01]  /*5ad0*/  LOP3.LUT R13, R30, 0xff, RZ, 0xc0, !PT ;  /* 0x000000ff1e0d7812 */ /* 0x000fe200078ec0ff */
[----:B------:R-:W1:Y:S01]  /*5ae0*/  MUFU.EX2 R183, R36 ;  /* 0x0000002400b77308 */ /* 0x000e620000000800 */
[----:B------:R-:W-:Y:S02]  /*5af0*/  ISETP.LE.U32.AND P6, PT, R5, UR4, PT ;  /* 0x0000000405007c0c */ /* 0x000fe4000bfc3070 */
[----:B------:R-:W-:Y:S02]  /*5b00*/  LOP3.LUT R5, R12, 0xff, RZ, 0xc0, !PT ;  /* 0x000000ff0c057812 */ /* 0x000fe400078ec0ff */
[----:B------:R-:W-:Y:S01]  /*5b10*/  LOP3.LUT R4, R4, 0xffff, RZ, 0xc0, !PT ;  /* 0x0000ffff04047812 */ /* 0x000fe200078ec0ff */
[----:B------:R-:W-:Y:S01]  /*5b20*/  @!P2 FADD.FTZ R201, -R201, -RZ ;  /* 0x800000ffc9c9a221 */ /* 0x000fe20000010100 */
[----:B------:R-:W-:Y:S02]  /*5b30*/  ISETP.LE.U32.AND P4, PT, R5, UR4, PT ;  /* 0x0000000405007c0c */ /* 0x000fe4000bf83070 */
[----:B------:R-:W-:Y:S01]  /*5b40*/  ISETP.LE.U32.AND P5, PT, R4, UR4, PT ;  /* 0x0000000404007c0c */ /* 0x000fe2000bfa3070 */
[----:B------:R-:W-:Y:S01]  /*5b50*/  MUFU.EX2 R193, R40 ;  /* 0x0000002800c17308 */ /* 0x000fe20000000800 */
[----:B------:R-:W-:Y:S02]  /*5b60*/  LOP3.LUT R4, R12, 0xffff, RZ, 0xc0, !PT ;  /* 0x0000ffff0c047812 */ /* 0x000fe400078ec0ff */
[----:B------:R-:W-:Y:S01]  /*5b70*/  SHF.R.U32.HI R12, RZ, 0x18, R12 ;  /* 0x00000018ff0c7819 */ /* 0x000fe2000001160c */
[----:B------:R-:W-:Y:S01]  /*5b80*/  @!P6 FADD.FTZ R206, -R206, -RZ ;  /* 0x800000ffcecee221 */ /* 0x000fe20000010100 */
[----:B------:R-:W-:Y:S02]  /*5b90*/  ISETP.LE.U32.AND P3, PT, R10, UR4, PT ;  /* 0x000000040a007c0c */ /* 0x000fe4000bf63070 */
[----:B------:R-:W-:Y:S02]  /*5ba0*/  SHF.R.U32.HI R4, RZ, 0x8, R4 ;  /* 0x00000008ff047819 */ /* 0x000fe40000011604 */
[----:B------:R-:W-:Y:S01]  /*5bb0*/  LOP3.LUT R5, R6, 0xff, RZ, 0xc0, !PT ;  /* 0x000000ff06057812 */ /* 0x000fe200078ec0ff */
[----:B------:R-:W-:Y:S01]  /*5bc0*/  @!P4 FADD.FTZ R212, -R212, -RZ ;  /* 0x800000ffd4d4c221 */ /* 0x000fe20000010100 */
[----:B------:R-:W-:Y:S01]  /*5bd0*/  SHF.R.U32.HI R6, RZ, 0x8, R27 ;  /* 0x00000008ff067819 */ /* 0x000fe2000001161b */
[----:B------:R-:W-:Y:S01]  /*5be0*/  @!P5 FADD.FTZ R199, -R199, -RZ ;  /* 0x800000ffc7c7d221 */ /* 0x000fe20000010100 */
[----:B------:R-:W-:Y:S01]  /*5bf0*/  ISETP.LE.U32.AND P4, PT, R12, UR4, PT ;  /* 0x000000040c007c0c */ /* 0x000fe2000bf83070 */
[----:B------:R-:W3:Y:S01]  /*5c00*/  MUFU.EX2 R184, R39 ;  /* 0x0000002700b87308 */ /* 0x000ee20000000800 */
[----:B------:R-:W-:Y:S02]  /*5c10*/  SHF.R.U32.HI R12, RZ, 0x8, R29 ;  /* 0x00000008ff0c7819 */ /* 0x000fe4000001161d */
[----:B------:R-:W-:Y:S01]  /*5c20*/  LOP3.LUT R4, R4, 0xffff, RZ, 0xc0, !PT ;  /* 0x0000ffff04047812 */ /* 0x000fe200078ec0ff */
[----:B------:R-:W-:Y:S01]  /*5c30*/  @!P3 FADD.FTZ R219, -R219, -RZ ;  /* 0x800000ffdbdbb221 */ /* 0x000fe20000010100 */
[----:B------:R-:W-:Y:S02]  /*5c40*/  LOP3.LUT R8, R28, 0xff, RZ, 0xc0, !PT ;  /* 0x000000ff1c087812 */ /* 0x000fe400078ec0ff */
[----:B------:R-:W-:Y:S02]  /*5c50*/  ISETP.LE.U32.AND P0, PT, R19, UR4, PT ;  /* 0x0000000413007c0c */ /* 0x000fe4000bf03070 */
[----:B------:R-:W-:Y:S01]  /*5c60*/  ISETP.LE.U32.AND P5, PT, R4, UR4, PT ;  /* 0x0000000404007c0c */ /* 0x000fe2000bfa3070 */
[----:B------:R-:W-:Y:S01]  /*5c70*/  MUFU.EX2 R182, R37 ;  /* 0x0000002500b67308 */ /* 0x000fe20000000800 */
[----:B------:R-:W-:Y:S01]  /*5c80*/  ISETP.LE.U32.AND P6, PT, R5, UR4, PT ;  /* 0x0000000405007c0c */ /* 0x000fe2000bfc3070 */
[----:B--2---:R-:W-:Y:S01]  /*5c90*/  @!P4 FADD.FTZ R215, -R215, -RZ ;  /* 0x800000ffd7d7c221 */ /* 0x004fe20000010100 */
[----:B------:R-:W-:Y:S01]  /*5ca0*/  ISETP.LE.U32.AND P4, PT, R8, UR4, PT ;  /* 0x0000000408007c0c */ /* 0x000fe2000bf83070 */
[----:B------:R-:W-:Y:S01]  /*5cb0*/  IMAD.WIDE.U32 R4, R135, -0x326172a9, RZ ;  /* 0xcd9e8d5787047825 */ /* 0x000fe200078e00ff */
[----:B------:R-:W-:Y:S02]  /*5cc0*/  ISETP.LE.U32.AND P2, PT, R17, UR4, PT ;  /* 0x0000000411007c0c */ /* 0x000fe4000bf43070 */
[----:B------:R-:W-:Y:S02]  /*5cd0*/  ISETP.LE.U32.AND P3, PT, R18, UR4, PT ;  /* 0x0000000412007c0c */ /* 0x000fe4000bf63070 */
[----:B------:R-:W-:Y:S01]  /*5ce0*/  LOP3.LUT R12, R12, 0xffff, RZ, 0xc0, !PT ;  /* 0x0000ffff0c0c7812 */ /* 0x000fe200078ec0ff */
[----:B----4-:R-:W-:Y:S01]  /*5cf0*/  @!P0 FADD.FTZ R207, -R207, -RZ ;  /* 0x800000ffcfcf8221 */ /* 0x010fe20000010100 */
[----:B------:R-:W-:Y:S01]  /*5d00*/  LOP3.LUT R6, R6, 0xffff, RZ, 0xc0, !PT ;  /* 0x0000ffff06067812 */ /* 0x000fe200078ec0ff */
[----:B------:R-:W-:Y:S01]  /*5d10*/  @!P5 FADD.FTZ R209, -R209, -RZ ;  /* 0x800000ffd1d1d221 */ /* 0x000fe20000010100 */
[----:B------:R-:W-:Y:S01]  /*5d20*/  ISETP.LE.U32.AND P0, PT, R12, UR4, PT ;  /* 0x000000040c007c0c */ /* 0x000fe2000bf03070 */
[----:B------:R-:W-:Y:S01]  /*5d30*/  @!P6 FADD.FTZ R216, -R216, -RZ ;  /* 0x800000ffd8d8e221 */ /* 0x000fe20000010100 */
[----:B------:R-:W-:Y:S01]  /*5d40*/  ISETP.LE.U32.AND P5, PT, R24, UR4, PT ;  /* 0x0000000418007c0c */ /* 0x000fe2000bfa3070 */
[----:B------:R-:W-:Y:S01]  /*5d50*/  @!P4 FADD.FTZ R208, -R208, -RZ ;  /* 0x800000ffd0d0c221 */ /* 0x000fe20000010100 */
[----:B------:R-:W-:Y:S01]  /*5d60*/  ISETP.LE.U32.AND P6, PT, R6, UR4, PT ;  /* 0x0000000406007c0c */ /* 0x000fe2000bfc3070 */
[----:B------:R-:W-:Y:S01]  /*5d70*/  IMAD.WIDE.U32 R6, R150, -0x2daee0ad, RZ ;  /* 0xd2511f5396067825 */ /* 0x000fe200078e00ff */
[----:B------:R-:W-:Y:S01]  /*5d80*/  ISETP.LE.U32.AND P4, PT, R13, UR4, PT ;  /* 0x000000040d007c0c */ /* 0x000fe2000bf83070 */
[----:B------:R-:W2:Y:S01]  /*5d90*/  MUFU.EX2 R188, R38 ;  /* 0x0000002600bc7308 */ /* 0x000ea20000000800 */
[C---:B------:R-:W-:Y:S01]  /*5da0*/  LOP3.LUT R13, R11.reuse, 0xff, RZ, 0xc0, !PT ;  /* 0x000000ff0b0d7812 */ /* 0x040fe200078ec0ff */
[----:B------:R-:W-:Y:S01]  /*5db0*/  @!P2 FADD.FTZ R190, -R190, -RZ ;  /* 0x800000ffbebea221 */ /* 0x000fe20000010100 */
[----:B------:R-:W-:Y:S01]  /*5dc0*/  LOP3.LUT R12, R11, 0xffff, RZ, 0xc0, !PT ;  /* 0x0000ffff0b0c7812 */ /* 0x000fe200078ec0ff */
[----:B------:R-:W-:Y:S01]  /*5dd0*/  @!P3 FADD.FTZ R200, -R200, -RZ ;  /* 0x800000ffc8c8b221 */ /* 0x000fe20000010100 */
[----:B------:R-:W-:Y:S01]  /*5de0*/  ISETP.LE.U32.AND P2, PT, R13, UR4, PT ;  /* 0x000000040d007c0c */ /* 0x000fe2000bf43070 */
[----:B------:R-:W-:Y:S01]  /*5df0*/  @!P0 FADD.FTZ R185, -R185, -RZ ;  /* 0x800000ffb9b98221 */ /* 0x000fe20000010100 */
[C---:B------:R-:W-:Y:S01]  /*5e00*/  LOP3.LUT R19, R6.reuse, 0xffff, RZ, 0xc0, !PT ;  /* 0x0000ffff06137812 */ /* 0x040fe200078ec0ff */
[----:B------:R-:W-:Y:S01]  /*5e10*/  @!P5 FADD.FTZ R189, -R189, -RZ ;  /* 0x800000ffbdbdd221 */ /* 0x000fe20000010100 */
[--C-:B------:R-:W-:Y:S01]  /*5e20*/  SHF.R.U32.HI R18, RZ, 0x10, R6.reuse ;  /* 0x00000010ff127819 */ /* 0x100fe20000011606 */
[----:B------:R-:W-:Y:S01]  /*5e30*/  MUFU.EX2 R197, R42 ;  /* 0x0000002a00c57308 */ /* 0x000fe20000000800 */
[----:B------:R-:W-:Y:S01]  /*5e40*/  ISETP.LE.U32.AND P3, PT, R21, UR4, PT ;  /* 0x0000000415007c0c */ /* 0x000fe2000bf63070 */
[----:B------:R-:W-:Y:S01]  /*5e50*/  @!P4 FADD.FTZ R191, -R191, -RZ ;  /* 0x800000ffbfbfc221 */ /* 0x000fe20000010100 */
[----:B------:R-:W-:Y:S01]  /*5e60*/  LOP3.LUT R20, R6, 0xff, RZ, 0xc0, !PT ;  /* 0x000000ff06147812 */ /* 0x000fe200078ec0ff */
[----:B------:R-:W-:Y:S01]  /*5e70*/  @!P6 FADD.FTZ R198, -R198, -RZ ;  /* 0x800000ffc6c6e221 */ /* 0x000fe20000010100 */
[----:B------:R-:W-:Y:S02]  /*5e80*/  SHF.R.U32.HI R21, RZ, 0x18, R6 ;  /* 0x00000018ff157819 */ /* 0x000fe40000011606 */
[--C-:B------:R-:W-:Y:S01]  /*5e90*/  SHF.R.U32.HI R6, RZ, 0x10, R11.reuse ;  /* 0x00000010ff067819 */ /* 0x100fe2000001160b */
[----:B-1----:R-:W-:Y:S01]  /*5ea0*/  @!P2 FADD.FTZ R183, -R183, -RZ ;  /* 0x800000ffb7b7a221 */ /* 0x002fe20000010100 */
[----:B------:R-:W-:Y:S01]  /*5eb0*/  LOP3.LUT R9, R7, UR5, R148, 0x96, !PT ;  /* 0x0000000507097c12 */ /* 0x000fe2000f8e9694 */
[----:B------:R-:W-:Y:S01]  /*5ec0*/  MUFU.EX2 R187, R45 ;  /* 0x0000002d00bb7308 */ /* 0x000fe20000000800 */
[----:B------:R-:W-:Y:S02]  /*5ed0*/  SHF.R.U32.HI R7, RZ, 0x8, R12 ;  /* 0x00000008ff077819 */ /* 0x000fe4000001160c */
[----:B------:R-:W-:Y:S01]  /*5ee0*/  SHF.R.U32.HI R12, RZ, 0x18, R11 ;  /* 0x00000018ff0c7819 */ /* 0x000fe2000001160b */
[----:B------:R-:W-:Y:S01]  /*5ef0*/  @!P3 FADD.FTZ R161, -R161, -RZ ;  /* 0x800000ffa1a1b221 */ /* 0x000fe20000010100 */
[----:B------:R-:W-:Y:S02]  /*5f00*/  LOP3.LUT R10, R5, UR6, R26, 0x96, !PT ;  /* 0x00000006050a7c12 */ /* 0x000fe4000f8e961a */
[----:B------:R-:W-:Y:S02]  /*5f10*/  LOP3.LUT R6, R6, 0xff, RZ, 0xc0, !PT ;  /* 0x000000ff06067812 */ /* 0x000fe400078ec0ff */
[----:B------:R-:W-:Y:S01]  /*5f20*/  ISETP.LE.U32.AND P0, PT, R12, UR4, PT ;  /* 0x000000040c007c0c */ /* 0x000fe2000bf03070 */
[----:B------:R-:W-:Y:S01]  /*5f30*/  MUFU.EX2 R186, R44 ;  /* 0x0000002c00ba7308 */ /* 0x000fe20000000800 */
[----:B------:R-:W-:Y:S02]  /*5f40*/  ISETP.LE.U32.AND P5, PT, R6, UR4, PT ;  /* 0x0000000406007c0c */ /* 0x000fe4000bfa3070 */
[C---:B------:R-:W-:Y:S02]  /*5f50*/  LOP3.LUT R6, R10.reuse, 0xff, RZ, 0xc0, !PT ;  /* 0x000000ff0a067812 */ /* 0x040fe400078ec0ff */
[----:B------:R-:W-:Y:S02]  /*5f60*/  LOP3.LUT R11, R10, 0xffff, RZ, 0xc0, !PT ;  /* 0x0000ffff0a0b7812 */ /* 0x000fe400078ec0ff */
[----:B------:R-:W-:Y:S02]  /*5f70*/  LOP3.LUT R7, R7, 0xffff, RZ, 0xc0, !PT ;  /* 0x0000ffff07077812 */ /* 0x000fe400078ec0ff */
[----:B------:R-:W-:Y:S01]  /*5f80*/  ISETP.LE.U32.AND P2, PT, R6, UR4, PT ;  /* 0x0000000406007c0c */ /* 0x000fe2000bf43070 */
[----:B------:R-:W1:Y:S01]  /*5f90*/  MUFU.EX2 R196, R43 ;  /* 0x0000002b00c47308 */ /* 0x000e620000000800 */
[----:B------:R-:W-:Y:S01]  /*5fa0*/  ISETP.LE.U32.AND P4, PT, R7, UR4, PT ;  /* 0x0000000407007c0c */ /* 0x000fe2000bf83070 */
[----:B---3--:R-:W-:Y:S01]  /*5fb0*/  @!P0 FADD.FTZ R184, -R184, -RZ ;  /* 0x800000ffb8b88221 */ /* 0x008fe20000010100 */
[----:B------:R-:W-:Y:S01]  /*5fc0*/  SHF.R.U32.HI R6, RZ, 0x8, R11 ;  /* 0x00000008ff067819 */ /* 0x000fe2000001160b */
[----:B--2---:R-:W-:Y:S01]  /*5fd0*/  @!P5 FADD.FTZ R188, -R188, -RZ ;  /* 0x800000ffbcbcd221 */ /* 0x004fe20000010100 */
[----:B------:R-:W-:Y:S02]  /*5fe0*/  SHF.R.U32.HI R7, RZ, 0x10, R10 ;  /* 0x00000010ff077819 */ /* 0x000fe4000001160a */
[----:B------:R-:W-:Y:S02]  /*5ff0*/  LOP3.LUT R6, R6, 0xffff, RZ, 0xc0, !PT ;  /* 0x0000ffff06067812 */ /* 0x000fe400078ec0ff */
[--C-:B------:R-:W-:Y:S01]  /*6000*/  SHF.R.U32.HI R17, RZ, 0x10, R4.reuse ;  /* 0x00000010ff117819 */ /* 0x100fe20000011604 */
[----:B------:R-:W2:Y:S01]  /*6010*/  MUFU.EX2 R194, R46 ;  /* 0x0000002e00c27308 */ /* 0x000ea20000000800 */
[----:B------:R-:W-:Y:S01]  /*6020*/  SHF.R.U32.HI R16, RZ, 0x18, R4 ;  /* 0x00000018ff107819 */ /* 0x000fe20000011604 */
[----:B------:R-:W-:Y:S01]  /*6030*/  @!P2 FADD.FTZ R193, -R193, -RZ ;  /* 0x800000ffc1c1a221 */ /* 0x000fe20000010100 */
[----:B------:R-:W-:Y:S01]  /*6040*/  LOP3.LUT R14, R4, 0xffff, RZ, 0xc0, !PT ;  /* 0x0000ffff040e7812 */ /* 0x000fe200078ec0ff */
[----:B------:R-:W-:Y:S01]  /*6050*/  @!P4 FADD.FTZ R182, -R182, -RZ ;  /* 0x800000ffb6b6c221 */ /* 0x000fe20000010100 */
[----:B------:R-:W-:Y:S01]  /*6060*/  LOP3.LUT R15, R4, 0xff, RZ, 0xc0, !PT ;  /* 0x000000ff040f7812 */ /* 0x000fe200078ec0ff */
[----:B------:R-:W-:Y:S01]  /*6070*/  IMAD.WIDE.U32 R4, R141, -0x2daee0ad, RZ ;  /* 0xd2511f538d047825 */ /* 0x000fe200078e00ff */
[----:B------:R-:W-:Y:S02]  /*6080*/  ISETP.LE.U32.AND P0, PT, R6, UR4, PT ;  /* 0x0000000406007c0c */ /* 0x000fe4000bf03070 */
[----:B------:R-:W-:Y:S01]  /*6090*/  SHF.R.U32.HI R12, RZ, 0x18, R10 ;  /* 0x00000018ff0c7819 */ /* 0x000fe2000001160a */
[----:B------:R-:W3:Y:S01]  /*60a0*/  MUFU.EX2 R195, R47 ;  /* 0x0000002f00c37308 */ /* 0x000ee20000000800 */
[----:B------:R-:W-:Y:S02]  /*60b0*/  LOP3.LUT R7, R7, 0xff, RZ, 0xc0, !PT ;  /* 0x000000ff07077812 */ /* 0x000fe400078ec0ff */
[----:B------:R-:W-:Y:S02]  /*60c0*/  LOP3.LUT R8, R5, UR5, R140, 0x96, !PT ;  /* 0x0000000505087c12 */ /* 0x000fe4000f8e968c */
[----:B------:R-:W-:Y:S02]  /*60d0*/  ISETP.LE.U32.AND P4, PT, R12, UR4, PT ;  /* 0x000000040c007c0c */ /* 0x000fe4000bf83070 */
[----:B------:R-:W-:Y:S02]  /*60e0*/  LOP3.LUT R12, R4, 0xffff, RZ, 0xc0, !PT ;  /* 0x0000ffff040c7812 */ /* 0x000fe400078ec0ff */
[----:B------:R-:W-:Y:S01]  /*60f0*/  SHF.R.U32.HI R5, RZ, 0x8, R14 ;  /* 0x00000008ff057819 */ /* 0x000fe2000001160e */
[----:B------:R-:W-:Y:S01]  /*6100*/  @!P0 FADD.FTZ R192, -R192, -RZ ;  /* 0x800000ffc0c08221 */ /* 0x000fe20000010100 */
[----:B------:R-:W-:Y:S01]  /*6110*/  ISETP.LE.U32.AND P5, PT, R7, UR4, PT ;  /* 0x0000000407007c0c */ /* 0x000fe2000bfa3070 */
[----:B------:R-:W4:Y:S01]  /*6120*/  MUFU.EX2 R150, R132 ;  /* 0x0000008400967308 */ /* 0x000f220000000800 */
[----:B------:R-:W-:Y:S02]  /*6130*/  LOP3.LUT R5, R5, 0xffff, RZ, 0xc0, !PT ;  /* 0x0000ffff05057812 */ /* 0x000fe400078ec0ff */
[----:B------:R-:W-:Y:S02]  /*6140*/  LOP3.LUT R11, R4, 0xff, RZ, 0xc0, !PT ;  /* 0x000000ff040b7812 */ /* 0x000fe400078ec0ff */
[----:B------:R-:W-:Y:S01]  /*6150*/  ISETP.LE.U32.AND P0, PT, R5, UR4, PT ;  /* 0x0000000405007c0c */ /* 0x000fe2000bf03070 */
[----:B-1----:R-:W-:Y:S01]  /*6160*/  @!P4 FADD.FTZ R196, -R196, -RZ ;  /* 0x800000ffc4c4c221 */ /* 0x002fe20000010100 */
[--C-:B------:R-:W-:Y:S02]  /*6170*/  SHF.R.U32.HI R7, RZ, 0x18, R4.reuse ;  /* 0x00000018ff077819 */ /* 0x100fe40000011604 */
[----:B------:R-:W-:Y:S02]  /*6180*/  SHF.R.U32.HI R10, RZ, 0x10, R4 ;  /* 0x00000010ff0a7819 */ /* 0x000fe40000011604 */
[----:B------:R-:W-:Y:S01]  /*6190*/  LOP3.LUT R4, R17, 0xff, RZ, 0xc0, !PT ;  /* 0x000000ff11047812 */ /* 0x000fe200078ec0ff */
[----:B------:R-:W-:Y:S01]  /*61a0*/  @!P5 FADD.FTZ R197, -R197, -RZ ;  /* 0x800000ffc5c5d221 */ /* 0x000fe20000010100 */
[----:B------:R-:W-:Y:S02]  /*61b0*/  ISETP.LE.U32.AND P2, PT, R15, UR4, PT ;  /* 0x000000040f007c0c */ /* 0x000fe4000bf43070 */
[----:B------:R-:W-:Y:S02]  /*61c0*/  ISETP.LE.U32.AND P5, PT, R4, UR4, PT ;  /* 0x0000000404007c0c */ /* 0x000fe4000bfa3070 */
[----:B------:R-:W-:Y:S01]  /*61d0*/  SHF.R.U32.HI R4, RZ, 0x8, R31 ;  /* 0x00000008ff047819 */ /* 0x000fe2000001161f */
[----:B------:R-:W-:Y:S01]  /*61e0*/  @!P0 FADD.FTZ R187, -R187, -RZ ;  /* 0x800000ffbbbb8221 */ /* 0x000fe20000010100 */
[----:B------:R-:W-:Y:S02]  /*61f0*/  LOP3.LUT R5, R32, 0xff, RZ, 0xc0, !PT ;  /* 0x000000ff20057812 */ /* 0x000fe400078ec0ff */
[----:B------:R-:W-:Y:S02]  /*6200*/  LOP3.LUT R4, R4, 0xffff, RZ, 0xc0, !PT ;  /* 0x0000ffff04047812 */ /* 0x000fe400078ec0ff */
[----:B------:R-:W-:Y:S02]  /*6210*/  ISETP.LE.U32.AND P4, PT, R16, UR4, PT ;  /* 0x0000000410007c0c */ /* 0x000fe4000bf83070 */
[----:B------:R-:W-:Y:S01]  /*6220*/  ISETP.LE.U32.AND P0, PT, R4, UR4, PT ;  /* 0x0000000404007c0c */ /* 0x000fe2000bf03070 */
[----:B------:R-:W-:Y:S01]  /*6230*/  @!P2 FADD.FTZ R186, -R186, -RZ ;  /* 0x800000ffbabaa221 */ /* 0x000fe20000010100 */
[----:B------:R-:W-:Y:S01]  /*6240*/  LOP3.LUT R4, R9, 0xffff, RZ, 0xc0, !PT ;  /* 0x0000ffff09047812 */ /* 0x000fe200078ec0ff */
[----:B--2---:R-:W-:Y:S01]  /*6250*/  @!P5 FADD.FTZ R194, -R194, -RZ ;  /* 0x800000ffc2c2d221 */ /* 0x004fe20000010100 */
[----:B------:R-:W-:Y:S02]  /*6260*/  ISETP.LE.U32.AND P2, PT, R5, UR4, PT ;  /* 0x0000000405007c0c */ /* 0x000fe4000bf43070 */
[----:B------:R-:W-:Y:S02]  /*6270*/  LOP3.LUT R5, R9, 0xff, RZ, 0xc0, !PT ;  /* 0x000000ff09057812 */ /* 0x000fe400078ec0ff */
[----:B------:R-:W-:Y:S02]  /*6280*/  SHF.R.U32.HI R4, RZ, 0x8, R4 ;  /* 0x00000008ff047819 */ /* 0x000fe40000011604 */
[----:B------:R-:W-:Y:S01]  /*6290*/  ISETP.LE.U32.AND P5, PT, R5, UR4, PT ;  /* 0x0000000405007c0c */ /* 0x000fe2000bfa3070 */
[----:B---3--:R-:W-:Y:S01]  /*62a0*/  @!P4 FADD.FTZ R195, -R195, -RZ ;  /* 0x800000ffc3c3c221 */ /* 0x008fe20000010100 */
[--C-:B------:R-:W-:Y:S01]  /*62b0*/  SHF.R.U32.HI R5, RZ, 0x18, R9.reuse ;  /* 0x00000018ff057819 */ /* 0x100fe20000011609 */
[----:B------:R-:W-:Y:S01]  /*62c0*/  @!P0 FADD.FTZ R160, -R160, -RZ ;  /* 0x800000ffa0a08221 */ /* 0x000fe20000010100 */
[----:B------:R-:W-:Y:S02]  /*62d0*/  SHF.R.U32.HI R9, RZ, 0x10, R9 ;  /* 0x00000010ff097819 */ /* 0x000fe40000011609 */
[----:B------:R-:W-:Y:S01]  /*62e0*/  LOP3.LUT R4, R4, 0xffff, RZ, 0xc0, !PT ;  /* 0x0000ffff04047812 */ /* 0x000fe200078ec0ff */
[----:B------:R-:W-:Y:S01]  /*62f0*/  @!P2 FADD.FTZ R165, -R165, -RZ ;  /* 0x800000ffa5a5a221 */ /* 0x000fe20000010100 */
[----:B------:R-:W-:Y:S02]  /*6300*/  LOP3.LUT R9, R9, 0xff, RZ, 0xc0, !PT ;  /* 0x000000ff09097812 */ /* 0x000fe400078ec0ff */
[----:B------:R-:W-:Y:S02]  /*6310*/  ISETP.LE.U32.AND P0, PT, R4, UR4, PT ;  /* 0x0000000404007c0c */ /* 0x000fe4000bf03070 */
[----:B------:R-:W-:Y:S01]  /*6320*/  LOP3.LUT R4, R8, 0xffff, RZ, 0xc0, !PT ;  /* 0x0000ffff08047812 */ /* 0x000fe200078ec0ff */
[----:B------:R-:W-:Y:S01]  /*6330*/  @!P5 FADD.FTZ R157, -R157, -RZ ;  /* 0x800000ff9d9dd221 */ /* 0x000fe20000010100 */
[----:B------:R-:W-:Y:S02]  /*6340*/  ISETP.LE.U32.AND P6, PT, R22, UR4, PT ;  /* 0x0000000416007c0c */ /* 0x000fe4000bfc3070 */
[----:B------:R-:W-:Y:S02]  /*6350*/  ISETP.LE.U32.AND P3, PT, R9, UR4, PT ;  /* 0x0000000409007c0c */ /* 0x000fe4000bf63070 */
[----:B------:R-:W-:Y:S02]  /*6360*/  SHF.R.U32.HI R4, RZ, 0x8, R4 ;  /* 0x00000008ff047819 */ /* 0x000fe40000011604 */
[----:B------:R-:W-:Y:S02]  /*6370*/  ISETP.LE.U32.AND P4, PT, R5, UR4, PT ;  /* 0x0000000405007c0c */ /* 0x000fe4000bf83070 */
[----:B------:R-:W-:Y:S01]  /*6380*/  LOP3.LUT R4, R4, 0xffff, RZ, 0xc0, !PT ;  /* 0x0000ffff04047812 */ /* 0x000fe200078ec0ff */
[----:B------:R-:W-:Y:S01]  /*6390*/  @!P0 FADD.FTZ R156, -R156, -RZ ;  /* 0x800000ff9c9c8221 */ /* 0x000fe20000010100 */
[--C-:B------:R-:W-:Y:S02]  /*63a0*/  SHF.R.U32.HI R5, RZ, 0x10, R8.reuse ;  /* 0x00000010ff057819 */ /* 0x100fe40000011608 */
[----:B------:R-:W-:Y:S01]  /*63b0*/  ISETP.LE.U32.AND P5, PT, R4, UR4, PT ;  /* 0x0000000404007c0c */ /* 0x000fe2000bfa3070 */
[----:B------:R-:W-:Y:S01]  /*63c0*/  @!P6 FADD.FTZ R164, -R164, -RZ ;  /* 0x800000ffa4a4e221 */ /* 0x000fe20000010100 */
[----:B------:R-:W-:Y:S01]  /*63d0*/  LOP3.LUT R6, R8, 0xff, RZ, 0xc0, !PT ;  /* 0x000000ff08067812 */ /* 0x000fe200078ec0ff */
[----:B------:R-:W-:Y:S01]  /*63e0*/  @!P3 FADD.FTZ R162, -R162, -RZ ;  /* 0x800000ffa2a2b221 */ /* 0x000fe20000010100 */
[----:B------:R-:W-:Y:S02]  /*63f0*/  LOP3.LUT R5, R5, 0xff, RZ, 0xc0, !PT ;  /* 0x000000ff05057812 */ /* 0x000fe400078ec0ff */
[----:B------:R-:W-:Y:S01]  /*6400*/  SHF.R.U32.HI R8, RZ, 0x18, R8 ;  /* 0x00000018ff087819 */ /* 0x000fe20000011608 */
[----:B------:R-:W-:Y:S01]  /*6410*/  @!P4 FADD.FTZ R159, -R159, -RZ ;  /* 0x800000ff9f9fc221 */ /* 0x000fe20000010100 */
[----:B------:R-:W-:Y:S02]  /*6420*/  ISETP.LE.U32.AND P6, PT, R5, UR4, PT ;  /* 0x0000000405007c0c */ /* 0x000fe4000bfc3070 */
[----:B------:R-:W-:Y:S02]  /*6430*/  ISETP.LE.U32.AND P3, PT, R8, UR4, PT ;  /* 0x0000000408007c0c */ /* 0x000fe4000bf63070 */
[----:B------:R-:W-:Y:S01]  /*6440*/  SHF.R.U32.HI R4, RZ, 0x8, R19 ;  /* 0x00000008ff047819 */ /* 0x000fe20000011613 */
[----:B------:R-:W-:Y:S01]  /*6450*/  @!P5 FADD.FTZ R166, -R166, -RZ ;  /* 0x800000ffa6a6d221 */ /* 0x000fe20000010100 */
[----:B------:R-:W-:Y:S02]  /*6460*/  ISETP.LE.U32.AND P0, PT, R20, UR4, PT ;  /* 0x0000000414007c0c */ /* 0x000fe4000bf03070 */
[----:B------:R-:W-:Y:S02]  /*6470*/  LOP3.LUT R4, R4, 0xffff, RZ, 0xc0, !PT ;  /* 0x0000ffff04047812 */ /* 0x000fe400078ec0ff */
[----:B------:R-:W-:Y:S02]  /*6480*/  ISETP.LE.U32.AND P2, PT, R6, UR4, PT ;  /* 0x0000000406007c0c */ /* 0x000fe4000bf43070 */
[----:B------:R-:W-:Y:S01]  /*6490*/  ISETP.LE.U32.AND P5, PT, R4, UR4, PT ;  /* 0x0000000404007c0c */ /* 0x000fe2000bfa3070 */
[----:B------:R-:W-:Y:S01]  /*64a0*/  @!P6 FADD.FTZ R181, -R181, -RZ ;  /* 0x800000ffb5b5e221 */ /* 0x000fe20000010100 */
[----:B------:R-:W-:Y:S01]  /*64b0*/  LOP3.LUT R4, R18, 0xff, RZ, 0xc0, !PT ;  /* 0x000000ff12047812 */ /* 0x000fe200078ec0ff */
[----:B------:R-:W-:Y:S01]  /*64c0*/  @!P3 FADD.FTZ R180, -R180, -RZ ;  /* 0x800000ffb4b4b221 */ /* 0x000fe20000010100 */
[----:B------:R-:W-:Y:S02]  /*64d0*/  SHF.R.U32.HI R6, RZ, 0x8, R12 ;  /* 0x00000008ff067819 */ /* 0x000fe4000001160c */
[----:B------:R-:W-:Y:S01]  /*64e0*/  ISETP.LE.U32.AND P6, PT, R7, UR4, PT ;  /* 0x0000000407007c0c */ /* 0x000fe2000bfc3070 */
[----:B------:R-:W-:Y:S01]  /*64f0*/  @!P0 FADD.FTZ R153, -R153, -RZ ;  /* 0x800000ff99998221 */ /* 0x000fe20000010100 */
[----:B------:R-:W-:Y:S02]  /*6500*/  F2FP.RELU.BF16.PACK_AB R7, R204, R205 ;  /* 0x000000cdcc07723e */ /* 0x000fe400000018ff */
[----:B------:R-:W-:Y:S01]  /*6510*/  LOP3.LUT R5, R10, 0xff, RZ, 0xc0, !PT ;  /* 0x000000ff0a057812 */ /* 0x000fe200078ec0ff */
[----:B------:R-:W-:Y:S01]  /*6520*/  @!P2 FADD.FTZ R167, -R167, -RZ ;  /* 0x800000ffa7a7a221 */ /* 0x000fe20000010100 */
[----:B------:R-:W-:Y:S01]  /*6530*/  ISETP.LE.U32.AND P3, PT, R4, UR4, PT ;  /* 0x0000000404007c0c */ /* 0x000fe2000bf63070 */
[----:B------:R-:W-:Y:S01]  /*6540*/  STS [R229+0x1c000], R7 ;  /* 0x01c00007e5007388 */ /* 0x000fe20000000800 */
[----:B------:R-:W-:Y:S01]  /*6550*/  LOP3.LUT R4, R6, 0xffff, RZ, 0xc0, !PT ;  /* 0x0000ffff06047812 */ /* 0x000fe200078ec0ff */
[----:B------:R-:W-:Y:S01]  /*6560*/  @!P5 FADD.FTZ R152, -R152, -RZ ;  /* 0x800000ff9898d221 */ /* 0x000fe20000010100 */
[----:B------:R-:W-:Y:S02]  /*6570*/  F2FP.RELU.BF16.PACK_AB R6, R217, R203 ;  /* 0x000000cbd906723e */ /* 0x000fe400000018ff */
[----:B------:R-:W-:Y:S01]  /*6580*/  ISETP.LE.U32.AND P0, PT, R5, UR4, PT ;  /* 0x0000000405007c0c */ /* 0x000fe2000bf03070 */
[----:B------:R-:W-:Y:S01]  /*6590*/  @!P6 FADD.FTZ R158, -R158, -RZ ;  /* 0x800000ff9e9ee221 */ /* 0x000fe20000010100 */
[----:B------:R-:W-:Y:S01]  /*65a0*/  F2FP.RELU.BF16.PACK_AB R5, R210, R211 ;  /* 0x000000d3d205723e */ /* 0x000fe200000018ff */
[----:B------:R1:W-:Y:S01]  /*65b0*/  STS [R229+0x1c400], R6 ;  /* 0x01c40006e5007388 */ /* 0x0003e20000000800 */
[----:B------:R-:W-:Y:S02]  /*65c0*/  ISETP.LE.U32.AND P5, PT, R4, UR4, PT ;  /* 0x0000000404007c0c */ /* 0x000fe4000bfa3070 */
[----:B------:R-:W-:Y:S01]  /*65d0*/  F2FP.RELU.BF16.PACK_AB R4, R213, R214 ;  /* 0x000000d6d504723e */ /* 0x000fe200000018ff */
[----:B------:R2:W-:Y:S01]  /*65e0*/  STS [R232+0x1c000], R5 ;  /* 0x01c00005e8007388 */ /* 0x0005e20000000800 */
[----:B------:R-:W-:Y:S01]  /*65f0*/  F2FP.RELU.BF16.PACK_AB R2, R222, R223 ;  /* 0x000000dfde02723e */ /* 0x000fe200000018ff */
[----:B------:R-:W-:Y:S01]  /*6600*/  @!P3 FADD.FTZ R151, -R151, -RZ ;  /* 0x800000ff9797b221 */ /* 0x000fe20000010100 */
[----:B------:R-:W-:Y:S01]  /*6610*/  F2FP.RELU.BF16.PACK_AB R0, R164, R165 ;  /* 0x000000a5a400723e */ /* 0x000fe200000018ff */
[----:B------:R3:W-:Y:S01]  /*6620*/  STS [R232+0x1c400], R4 ;  /* 0x01c40004e8007388 */ /* 0x0007e20000000800 */
[----:B------:R-:W-:Y:S01]  /*6630*/  ISETP.LE.U32.AND P4, PT, R21, UR4, PT ;  /* 0x0000000415007c0c */ /* 0x000fe2000bf83070 */
[----:B------:R-:W-:Y:S01]  /*6640*/  @!P0 FADD.FTZ R163, -R163, -RZ ;  /* 0x800000ffa3a38221 */ /* 0x000fe20000010100 */
[----:B------:R-:W-:Y:S02]  /*6650*/  ISETP.LE.U32.AND P2, PT, R11, UR4, PT ;  /* 0x000000040b007c0c */ /* 0x000fe4000bf43070 */
[----:B------:R-:W-:Y:S01]  /*6660*/  FSETP.GE.FTZ.AND P3, PT, R205, RZ, PT ;  /* 0x000000ffcd00720b */ /* 0x000fe20003f76000 */
[----:B------:R-:W-:Y:S01]  /*6670*/  @!P5 FADD.FTZ R154, -R154, -RZ ;  /* 0x800000ff9a9ad221 */ /* 0x000fe20000010100 */
[----:B------:R-:W-:Y:S07]  /*6680*/  FSETP.GE.FTZ.AND P5, PT, R190, RZ, PT ;  /* 0x000000ffbe00720b */ /* 0x000fee0003fb6000 */
[----:B----4-:R-:W-:Y:S01]  /*6690*/  @!P4 FADD.FTZ R150, -R150, -RZ ;  /* 0x800000ff9696c221 */ /* 0x010fe20000010100 */
[----:B------:R-:W-:Y:S01]  /*66a0*/  FSETP.GE.FTZ.AND P4, PT, R211, RZ, PT ;  /* 0x000000ffd300720b */ /* 0x000fe20003f96000 */
[----:B------:R-:W-:Y:S01]  /*66b0*/  @!P2 FADD.FTZ R155, -R155, -RZ ;  /* 0x800000ff9b9ba221 */ /* 0x000fe20000010100 */
[----:B-1----:R-:W-:Y:S02]  /*66c0*/  F2FP.RELU.BF16.PACK_AB R6, R221, R220 ;  /* 0x000000dcdd06723e */ /* 0x002fe400000018ff */
[----:B------:R-:W-:Y:S02]  /*66d0*/  FSETP.GE.FTZ.AND P2, PT, R204, RZ, PT ;  /* 0x000000ffcc00720b */ /* 0x000fe40003f56000 */
[----:B--2---:R-:W-:Y:S01]  /*66e0*/  F2FP.RELU.BF16.PACK_AB R5, R224, R225 ;  /* 0x000000e1e005723e */ /* 0x004fe200000018ff */
[----:B------:R1:W-:Y:S01]  /*66f0*/  STS [R229+0x1e000], R6 ;  /* 0x01e00006e5007388 */ /* 0x0003e20000000800 */
[----:B---3--:R-:W-:Y:S03]  /*6700*/  F2FP.RELU.BF16.PACK_AB R4, R218, R219 ;  /* 0x000000dbda04723e */ /* 0x008fe600000018ff */
[----:B------:R2:W-:Y:S04]  /*6710*/  STS [R229+0x1e400], R5 ;  /* 0x01e40005e5007388 */ /* 0x0005e80000000800 */
[----:B------:R3:W-:Y:S04]  /*6720*/  STS [R232+0x1e400], R2 ;  /* 0x01e40002e8007388 */ /* 0x0007e80000000800 */
[----:B------:R4:W-:Y:S01]  /*6730*/  STS [R232+0x1e000], R4 ;  /* 0x01e00004e8007388 */ /* 0x0009e20000000800 */
[----:B-1----:R-:W-:Y:S02]  /*6740*/  F2FP.RELU.BF16.PACK_AB R6, R199, R202 ;  /* 0x000000cac706723e */ /* 0x002fe400000018ff */
[----:B--2---:R-:W-:Y:S03]  /*6750*/  F2FP.RELU.BF16.PACK_AB R5, R201, R206 ;  /* 0x000000cec905723e */ /* 0x004fe600000018ff */
[----:B------:R1:W-:Y:S01]  /*6760*/  STS [R236+0x1c000], R6 ;  /* 0x01c00006ec007388 */ /* 0x0003e20000000800 */
[----:B---3--:R-:W-:Y:S03]  /*6770*/  F2FP.RELU.BF16.PACK_AB R2, R189, R191 ;  /* 0x000000bfbd02723e */ /* 0x008fe600000018ff */
[----:B------:R2:W-:Y:S01]  /*6780*/  STS [R236+0x1c400], R5 ;  /* 0x01c40005ec007388 */ /* 0x0005e20000000800 */
[----:B----4-:R-:W-:Y:S03]  /*6790*/  F2FP.RELU.BF16.PACK_AB R4, R185, R190 ;  /* 0x000000beb904723e */ /* 0x010fe600000018ff */
[----:B------:R3:W-:Y:S04]  /*67a0*/  STS [R235+0x1c400], R2 ;  /* 0x01c40002eb007388 */ /* 0x0007e80000000800 */
[----:B------:R4:W-:Y:S01]  /*67b0*/  STS [R235+0x1c000], R4 ;  /* 0x01c00004eb007388 */ /* 0x0009e20000000800 */
[----:B-1----:R-:W-:Y:S02]  /*67c0*/  F2FP.RELU.BF16.PACK_AB R6, R215, R216 ;  /* 0x000000d8d706723e */ /* 0x002fe400000018ff */
[----:B--2---:R-:W-:Y:S03]  /*67d0*/  F2FP.RELU.BF16.PACK_AB R5, R198, R200 ;  /* 0x000000c8c605723e */ /* 0x004fe600000018ff */
[----:B------:R1:W-:Y:S01]  /*67e0*/  STS [R236+0x1e400], R6 ;  /* 0x01e40006ec007388 */ /* 0x0003e20000000800 */
[----:B---3--:R-:W-:Y:S02]  /*67f0*/  F2FP.RELU.BF16.PACK_AB R2, R209, R212 ;  /* 0x000000d4d102723e */ /* 0x008fe400000018ff */
[----:B----4-:R-:W-:Y:S03]  /*6800*/  F2FP.RELU.BF16.PACK_AB R4, R207, R208 ;  /* 0x000000d0cf04723e */ /* 0x010fe600000018ff */
[----:B------:R2:W-:Y:S04]  /*6810*/  STS [R236+0x1e000], R2 ;  /* 0x01e00002ec007388 */ /* 0x0005e80000000800 */
[----:B------:R3:W-:Y:S04]  /*6820*/  STS [R235+0x1e000], R5 ;  /* 0x01e00005eb007388 */ /* 0x0007e80000000800 */
[----:B------:R4:W-:Y:S01]  /*6830*/  STS [R235+0x1e400], R4 ;  /* 0x01e40004eb007388 */ /* 0x0009e20000000800 */
[----:B-1----:R-:W-:Y:S05]  /*6840*/  F2FP.RELU.BF16.PACK_AB R6, R184, R188 ;  /* 0x000000bcb806723e */ /* 0x002fea00000018ff */
[----:B------:R1:W-:Y:S01]  /*6850*/  STS [R230+0x1c400], R6 ;  /* 0x01c40006e6007388 */ /* 0x0003e20000000800 */
[----:B--2---:R-:W-:Y:S02]  /*6860*/  F2FP.RELU.BF16.PACK_AB R2, R182, R183 ;  /* 0x000000b7b602723e */ /* 0x004fe400000018ff */
[----:B---3--:R-:W-:Y:S03]  /*6870*/  F2FP.RELU.BF16.PACK_AB R5, R192, R193 ;  /* 0x000000c1c005723e */ /* 0x008fe600000018ff */
[----:B------:R2:W-:Y:S01]  /*6880*/  STS [R230+0x1c000], R2 ;  /* 0x01c00002e6007388 */ /* 0x0005e20000000800 */
[----:B----4-:R-:W-:Y:S03]  /*6890*/  F2FP.RELU.BF16.PACK_AB R4, R196, R197 ;  /* 0x000000c5c404723e */ /* 0x010fe600000018ff */
[----:B------:R3:W-:Y:S01]  /*68a0*/  STS [R231+0x1c400], R0 ;  /* 0x01c40000e7007388 */ /* 0x0007e20000000800 */
[----:B-1----:R-:W-:Y:S02]  /*68b0*/  F2FP.RELU.BF16.PACK_AB R6, R187, R186 ;  /* 0x000000babb06723e */ /* 0x002fe400000018ff */
[----:B--2---:R-:W-:Y:S02]  /*68c0*/  F2FP.RELU.BF16.PACK_AB R2, R160, R161 ;  /* 0x000000a1a002723e */ /* 0x004fe400000018ff */
[----:B---3--:R-:W-:Y:S03]  /*68d0*/  F2FP.RELU.BF16.PACK_AB R0, R152, R153 ;  /* 0x000000999800723e */ /* 0x008fe600000018ff */
[----:B------:R1:W-:Y:S04]  /*68e0*/  STS [R231+0x1c000], R2 ;  /* 0x01c00002e7007388 */ /* 0x0003e80000000800 */
[----:B------:R2:W-:Y:S04]  /*68f0*/  STS [R230+0x1e000], R5 ;  /* 0x01e00005e6007388 */ /* 0x0005e80000000800 */
[----:B------:R3:W-:Y:S04]  /*6900*/  STS [R230+0x1e400], R4 ;  /* 0x01e40004e6007388 */ /* 0x0007e80000000800 */
        /* <DEDUP_REMOVED lines=17> */
[----:B------:R-:W-:Y:S04]  /*6a20*/  STS [R233+0x1e400], R0 ;  /* 0x01e40000e9007388 */ /* 0x000fe80000000800 */
[----:B------:R-:W-:Y:S08]  /*6a30*/  LDSM.16.M88.4 R64, [R174+0x8000] ;  /* 0x00800000ae40783b */ /* 0x000ff00000000200 */
        /* <DEDUP_REMOVED lines=41> */
[-C--:B------:R-:W-:Y:S07]  /*6cd0*/  HMMA.16816.F32.BF16 R60, R144, R134.reuse, R60 ;  /* 0x00000086903c723c */ /* 0x080fee000004183c */
[----:B------:R-:W-:Y:S01]  /*6ce0*/  IMAD.U32 R146, RZ, RZ, UR16 ;  /* 0x00000010ff927e24 */ /* 0x000fe2000f8e00ff */
[----:B------:R-:W-:Y:S01]  /*6cf0*/  HMMA.16816.F32.BF16 R64, R136, R134, R64 ;  /* 0x000000868840723c */ /* 0x000fe20000041840 */
[----:B------:R-:W-:Y:S01]  /*6d00*/  IMAD.IADD R145, R174, 0x1, R169 ;  /* 0x00000001ae917824 */ /* 0x000fe200078e02a9 */
[----:B------:R-:W-:Y:S02]  /*6d10*/  LDSM.16.M88.4 R132, [R171+0x10000] ;  /* 0x01000000ab84783b */ /* 0x000fe40000000200 */
[----:B------:R-:W-:Y:S01]  /*6d20*/  IMAD.U32 R147, RZ, RZ, UR13 ;  /* 0x0000000dff937e24 */ /* 0x000fe2000f8e00ff */
[----:B------:R-:W-:Y:S01]  /*6d30*/  LEA R148, P0, R245, R146, 0x2 ;  /* 0x00000092f5947211 */ /* 0x000fe200078010ff */
[----:B------:R-:W-:Y:S03]  /*6d40*/  IMAD.IADD R0, R177, 0x1, R145 ;  /* 0x00000001b1007824 */ /* 0x000fe600078e0291 */
[----:B------:R-:W-:Y:S01]  /*6d50*/  LEA.HI.X.SX32 R149, R245, R147, 0x2, P0 ;  /* 0x00000093f5957211 */ /* 0x000fe200000f16ff */
[----:B------:R-:W1:Y:S01]  /*6d60*/  LDSM.16.M88.4 R140, [R145+0x8000] ;  /* 0x00800000918c783b */ /* 0x000e620000000200 */
[----:B------:R-:W-:Y:S07]  /*6d70*/  FSETP.GE.FTZ.AND P0, PT, R203, RZ, PT ;  /* 0x000000ffcb00720b */ /* 0x000fee0003f16000 */
[----:B------:R-:W2:Y:S08]  /*6d80*/  LDSM.16.M88.4 R136, [R145+0xa000] ;  /* 0x00a000009188783b */ /* 0x000eb00000000200 */
[----:B------:R-:W3:Y:S04]  /*6d90*/  LDG.E R144, [R148.64+0x20] ;  /* 0x0000200894907981 */ /* 0x000ee8000c1e1900 */
[----:B------:R-:W4:Y:S01]  /*6da0*/  LDG.E R146, [R148.64] ;  /* 0x0000000894927981 */ /* 0x000f22000c1e1900 */
[-C--:B-1----:R-:W-:Y:S08]  /*6db0*/  HMMA.16816.F32.BF16 R4, R140, R132.reuse, R4 ;  /* 0x000000848c04723c */ /* 0x082ff00000041804 */
[C---:B--2---:R-:W-:Y:S08]  /*6dc0*/  HMMA.16816.F32.BF16 R8, R136.reuse, R132, R8 ;  /* 0x000000848808723c */ /* 0x044ff00000041808 */
        /* <DEDUP_REMOVED lines=18> */
[----:B------:R-:W1:Y:S07]  /*6ef0*/  LDSM.16.M88.4 R132, [R0+0x8000] ;  /* 0x008000000084783b */ /* 0x000e6e0000000200 */
[-C--:B-1----:R-:W-:Y:S11]  /*6f00*/  HMMA.16816.F32.BF16 R4, R132, R136.reuse, R4 ;  /* 0x000000888404723c */ /* 0x082ff60000041804 */
[----:B------:R-:W-:Y:S11]  /*6f10*/  @!UPT UIADD3 URZ, URZ, URZ, URZ ;  /* 0x0000003f3f3ff290 */ /* 0x000ff6000fffe03f */
[----:B------:R-:W-:Y:S02]  /*6f20*/  @!UPT UIADD3 URZ, URZ, URZ, URZ ;  /* 0x0000003f3f3ff290 */ /* 0x000fe4000fffe03f */
[----:B----4-:R-:W-:Y:S02]  /*6f30*/  FADD.FTZ R140, -R146, R4 ;  /* 0x00000004928c7221 */ /* 0x010fe40000010100 */
[----:B---3--:R-:W-:Y:S02]  /*6f40*/  FADD.FTZ R2, -R144, R6 ;  /* 0x0000000690027221 */ /* 0x008fe40000010100 */
[----:B------:R-:W-:Y:S01]  /*6f50*/  FADD.FTZ R4, -R146, R5 ;  /* 0x0000000592047221 */ /* 0x000fe20000010100 */
[----:B------:R-:W-:Y:S01]  /*6f60*/  FSEL R5, R140, R146, P3 ;  /* 0x000000928c057208 */ /* 0x000fe20001800000 */
[----:B------:R-:W-:Y:S01]  /*6f70*/  FADD.FTZ R7, -R144, R7 ;  /* 0x0000000790077221 */ /* 0x000fe20000010100 */
[----:B------:R-:W-:Y:S01]  /*6f80*/  FSEL R2, R2, R144, P0 ;  /* 0x0000009002027208 */ /* 0x000fe20000000000 */
[----:B------:R1:W2:Y:S01]  /*6f90*/  LDSM.16.M88.4 R140, [R0+0xa000] ;  /* 0x00a00000008c783b */ /* 0x0002a20000000200 */
[----:B------:R-:W-:Y:S01]  /*6fa0*/  FSEL R4, R4, R146, P2 ;  /* 0x0000009204047208 */ /* 0x000fe20001000000 */
[----:B------:R-:W-:Y:S01]  /*6fb0*/  FMUL.FTZ R205, R205, R5 ;  /* 0x00000005cdcd7220 */ /* 0x000fe20000410000 */
[----:B------:R-:W-:Y:S01]  /*6fc0*/  FSETP.GE.FTZ.AND P0, PT, R199, RZ, PT ;  /* 0x000000ffc700720b */ /* 0x000fe20003f16000 */
[----:B------:R-:W-:Y:S01]  /*6fd0*/  FMUL.FTZ R203, R203, R2 ;  /* 0x00000002cbcb7220 */ /* 0x000fe20000410000 */
[----:B------:R-:W-:Y:S01]  /*6fe0*/  FSETP.GE.FTZ.AND P3, PT, R210, RZ, PT ;  /* 0x000000ffd200720b */ /* 0x000fe20003f76000 */
[----:B------:R-:W-:Y:S01]  /*6ff0*/  FMUL.FTZ R204, R204, R4 ;  /* 0x00000004cccc7220 */ /* 0x000fe20000410000 */
[----:B------:R-:W-:Y:S01]  /*7000*/  FSETP.GE.FTZ.AND P2, PT, R202, RZ, PT ;  /* 0x000000ffca00720b */ /* 0x000fe20003f56000 */
[----:B------:R3:W4:Y:S04]  /*7010*/  LDG.E R2, [R148.64+0x100] ;  /* 0x0001000894027981 */ /* 0x000728000c1e1900 */
[----:B-1----:R3:W4:Y:S01]  /*7020*/  LDG.E R0, [R148.64+0x120] ;  /* 0x0001200894007981 */ /* 0x002722000c1e1900 */
[C---:B--2---:R-:W-:Y:S01]  /*7030*/  HMMA.16816.F32.BF16 R8, R140.reuse, R136, R8 ;  /* 0x000000888c08723c */ /* 0x044fe20000041808 */
[----:B---3--:R-:W-:Y:S07]  /*7040*/  IMAD.MOV.U32 R148, RZ, RZ, R227 ;  /* 0x000000ffff947224 */ /* 0x008fee00078e00e3 */
[-C--:B------:R-:W-:Y:S01]  /*7050*/  HMMA.16816.F32.BF16 R12, R140, R138.reuse, R12 ;  /* 0x0000008a8c0c723c */ /* 0x080fe2000004180c */
[----:B------:R-:W-:Y:S07]  /*7060*/  IMAD.MOV.U32 R149, RZ, RZ, R226 ;  /* 0x000000ffff957224 */ /* 0x000fee00078e00e2 */
[C---:B------:R-:W-:Y:S01]  /*7070*/  HMMA.16816.F32.BF16 R16, R132.reuse, R138, R16 ;  /* 0x0000008a8410723c */ /* 0x040fe20000041810 */
[----:B------:R-:W1:Y:S11]  /*7080*/  LDSM.16.M88.4 R136, [R172+0x10800] ;  /* 0x01080000ac88783b */ /* 0x000e760000000200 */
[----:B------:R-:W-:Y:S11]  /*7090*/  @!UPT UIADD3 URZ, URZ, URZ, URZ ;  /* 0x0000003f3f3ff290 */ /* 0x000ff6000fffe03f */
[----:B------:R-:W-:Y:S01]  /*70a0*/  @!UPT UIADD3 URZ, URZ, URZ, URZ ;  /* 0x0000003f3f3ff290 */ /* 0x000fe2000fffe03f */
[C---:B------:R-:W-:Y:S02]  /*70b0*/  FADD.FTZ R16, -R146.reuse, R16 ;  /* 0x0000001092107221 */ /* 0x040fe40000010100 */
[----:B------:R-:W-:Y:S02]  /*70c0*/  FADD.FTZ R17, -R146, R17 ;  /* 0x0000001192117221 */ /* 0x000fe40000010100 */
[----:B------:R-:W-:Y:S01]  /*70d0*/  FADD.FTZ R19, -R144, R19 ;  /* 0x0000001390137221 */ /* 0x000fe20000010100 */
[-C--:B------:R-:W-:Y:S01]  /*70e0*/  FSEL R16, R16, R146.reuse, P4 ;  /* 0x0000009210107208 */ /* 0x080fe20002000000 */
[----:B------:R-:W-:Y:S01]  /*70f0*/  FADD.FTZ R18, -R144, R18 ;  /* 0x0000001290127221 */ /* 0x000fe20000010100 */
[----:B------:R-:W-:Y:S02]  /*7100*/  FSEL R17, R17, R146, P3 ;  /* 0x0000009211117208 */ /* 0x000fe40001800000 */
[----:B------:R-:W-:Y:S01]  /*7110*/  FSETP.GE.FTZ.AND P3, PT, R183, RZ, PT ;  /* 0x000000ffb700720b */ /* 0x000fe20003f76000 */
[----:B------:R-:W-:Y:S01]  /*7120*/  FMUL.FTZ R211, R211, R16 ;  /* 0x00000010d3d37220 */ /* 0x000fe20000410000 */
[----:B------:R-:W-:Y:S01]  /*7130*/  FSETP.GE.FTZ.AND P4, PT, R185, RZ, PT ;  /* 0x000000ffb900720b */ /* 0x000fe20003f96000 */
[----:B------:R-:W-:Y:S01]  /*7140*/  FMUL.FTZ R210, R210, R17 ;  /* 0x00000011d2d27220 */ /* 0x000fe20000410000 */
[-C--:B-1----:R-:W-:Y:S08]  /*7150*/  HMMA.16816.F32.BF16 R20, R132, R136.reuse, R20 ;  /* 0x000000888414723c */ /* 0x082ff00000041814 */
[C---:B------:R-:W-:Y:S08]  /*7160*/  HMMA.16816.F32.BF16 R24, R140.reuse, R136, R24 ;  /* 0x000000888c18723c */ /* 0x040ff00000041818 */
[-C--:B------:R-:W-:Y:S08]  /*7170*/  HMMA.16816.F32.BF16 R28, R140, R138.reuse, R28 ;  /* 0x0000008a8c1c723c */ /* 0x080ff0000004181c */
[C---:B------:R-:W-:Y:S01]  /*7180*/  FADD.FTZ R21, -R146.reuse, R21 ;  /* 0x0000001592157221 */ /* 0x040fe20000010100 */
[C---:B------:R-:W-:Y:S01]  /*7190*/  HMMA.16816.F32.BF16 R32, R132.reuse, R138, R32 ;  /* 0x0000008a8420723c */ /* 0x040fe20000041820 */
[----:B------:R-:W1:Y:S02]  /*71a0*/  LDSM.16.M88.4 R136, [R172+0x11000] ;  /* 0x01100000ac88783b */ /* 0x000e640000000200 */
[----:B------:R-:W-:Y:S01]  /*71b0*/  FADD.FTZ R20, -R146, R20 ;  /* 0x0000001492147221 */ /* 0x000fe20000010100 */
[-C--:B------:R-:W-:Y:S01]  /*71c0*/  FSEL R21, R21, R146.reuse, P0 ;  /* 0x0000009215157208 */ /* 0x080fe20000000000 */
[C---:B------:R-:W-:Y:S01]  /*71d0*/  FADD.FTZ R23, -R144.reuse, R23 ;  /* 0x0000001790177221 */ /* 0x040fe20000010100 */
[----:B------:R-:W-:Y:S01]  /*71e0*/  FSETP.GE.FTZ.AND P0, PT, R161, RZ, PT ;  /* 0x000000ffa100720b */ /* 0x000fe20003f16000 */
[----:B------:R-:W-:Y:S01]  /*71f0*/  FADD.FTZ R22, -R144, R22 ;  /* 0x0000001690167221 */ /* 0x000fe20000010100 */
[----:B------:R-:W-:Y:S01]  /*7200*/  FSEL R20, R20, R146, P2 ;  /* 0x0000009214147208 */ /* 0x000fe20001000000 */
[----:B------:R-:W-:Y:S01]  /*7210*/  FMUL.FTZ R199, R199, R21 ;  /* 0x00000015c7c77220 */ /* 0x000fe20000410000 */
[----:B------:R-:W-:Y:S03]  /*7220*/  FSETP.GE.FTZ.AND P2, PT, R182, RZ, PT ;  /* 0x000000ffb600720b */ /* 0x000fe60003f56000 */
[----:B------:R-:W-:Y:S11]  /*7230*/  FMUL.FTZ R202, R202, R20 ;  /* 0x00000014caca7220 */ /* 0x000ff60000410000 */
[C---:B------:R-:W-:Y:S02]  /*7240*/  FADD.FTZ R16, -R146.reuse, R33 ;  /* 0x0000002192107221 */ /* 0x040fe40000010100 */
[----:B------:R-:W-:Y:S02]  /*7250*/  FADD.FTZ R17, -R146, R32 ;  /* 0x0000002092117221 */ /* 0x000fe40000010100 */
[----:B------:R-:W-:Y:S01]  /*7260*/  FADD.FTZ R35, -R144, R35 ;  /* 0x0000002390237221 */ /* 0x000fe20000010100 */
[-C--:B------:R-:W-:Y:S01]  /*7270*/  FSEL R16, R16, R146.reuse, P4 ;  /* 0x0000009210107208 */ /* 0x080fe20002000000 */
[----:B------:R-:W-:Y:S01]  /*7280*/  FADD.FTZ R34, -R144, R34 ;  /* 0x0000002290227221 */ /* 0x000fe20000010100 */
[----:B------:R-:W-:Y:S02]  /*7290*/  FSETP.GE.FTZ.AND P4, PT, R160, RZ, PT ;  /* 0x000000ffa000720b */ /* 0x000fe40003f96000 */
[----:B------:R-:W-:Y:S01]  /*72a0*/  FSEL R17, R17, R146, P5 ;  /* 0x0000009211117208 */ /* 0x000fe20002800000 */
[----:B------:R-:W-:Y:S01]  /*72b0*/  FMUL.FTZ R185, R185, R16 ;  /* 0x00000010b9b97220 */ /* 0x000fe20000410000 */
[----:B------:R-:W-:Y:S03]  /*72c0*/  FSETP.GE.FTZ.AND P5, PT, R162, RZ, PT ;  /* 0x000000ffa200720b */ /* 0x000fe60003fb6000 */
        /* <DEDUP_REMOVED lines=29> */
[----:B------:R-:W-:Y:S01]  /*74a0*/  HMMA.16816.F32.BF16 R64, R132, R138, R64 ;  /* 0x0000008a8440723c */ /* 0x000fe20000041840 */
[C---:B------:R-:W-:Y:S03]  /*74b0*/  FADD.FTZ R52, -R146.reuse, R52 ;  /* 0x0000003492347221 */ /* 0x040fe60000010100 */
[----:B------:R-:W-:Y:S02]  /*74c0*/  FADD.FTZ R53, -R146, R53 ;  /* 0x0000003592357221 */ /* 0x000fe40000010100 */
[-C--:B------:R-:W-:Y:S01]  /*74d0*/  FSEL R52, R52, R146.reuse, P3 ;  /* 0x0000009234347208 */ /* 0x080fe20001800000 */
[----:B------:R-:W-:Y:S01]  /*74e0*/  FADD.FTZ R6, -R144, R55 ;  /* 0x0000003790067221 */ /* 0x000fe20000010100 */
[----:B------:R-:W-:Y:S04]  /*74f0*/  FSETP.GE.FTZ.AND P3, PT, R153, RZ, PT ;  /* 0x000000ff9900720b */ /* 0x000fe80003f76000 */
[----:B------:R-:W-:Y:S01]  /*7500*/  FSEL R53, R53, R146, P2 ;  /* 0x0000009235357208 */ /* 0x000fe20001000000 */
[----:B------:R-:W-:Y:S01]  /*7510*/  FMUL.FTZ R157, R157, R52 ;  /* 0x000000349d9d7220 */ /* 0x000fe20000410000 */
[----:B------:R-:W-:Y:S02]  /*7520*/  FSETP.GE.FTZ.AND P2, PT, R217, RZ, PT ;  /* 0x000000ffd900720b */ /* 0x000fe40003f56000 */
[-C--:B------:R-:W-:Y:S01]  /*7530*/  FSEL R6, R6, R144.reuse, P4 ;  /* 0x0000009006067208 */ /* 0x080fe20002000000 */
[----:B------:R-:W-:Y:S01]  /*7540*/  FMUL.FTZ R156, R156, R53 ;  /* 0x000000359c9c7220 */ /* 0x000fe20000410000 */
[----:B------:R-:W-:Y:S02]  /*7550*/  FSEL R7, R7, R144, P2 ;  /* 0x0000009007077208 */ /* 0x000fe40001000000 */
[----:B------:R-:W-:Y:S01]  /*7560*/  FSETP.GE.FTZ.AND P2, PT, R214, RZ, PT ;  /* 0x000000ffd600720b */ /* 0x000fe20003f56000 */
[----:B------:R-:W-:Y:S01]  /*7570*/  FMUL.FTZ R159, R159, R6 ;  /* 0x000000069f9f7220 */ /* 0x000fe20000410000 */
[----:B------:R-:W-:Y:S02]  /*7580*/  FSETP.GE.FTZ.AND P4, PT, R219, RZ, PT ;  /* 0x000000ffdb00720b */ /* 0x000fe40003f96000 */
[----:B------:R-:W-:Y:S01]  /*7590*/  FSEL R18, R18, R144, P2 ;  /* 0x0000009012127208 */ /* 0x000fe20001000000 */
[----:B------:R-:W-:Y:S01]  /*75a0*/  FADD.FTZ R64, -R146, R64 ;  /* 0x0000004092407221 */ /* 0x000fe20000010100 */
[----:B------:R-:W-:Y:S01]  /*75b0*/  FSETP.GE.FTZ.AND P2, PT, R206, RZ, PT ;  /* 0x000000ffce00720b */ /* 0x000fe20003f56000 */
[----:B------:R-:W-:Y:S03]  /*75c0*/  FADD.FTZ R5, -R144, R66 ;  /* 0x0000004290057221 */ /* 0x000fe60000010100 */
[----:B------:R-:W-:Y:S01]  /*75d0*/  FSEL R64, R64, R146, P3 ;  /* 0x0000009240407208 */ /* 0x000fe20001800000 */
[----:B------:R-:W-:Y:S01]  /*75e0*/  @P0 FADD.FTZ R146, -R146, R65 ;  /* 0x0000004192920221 */ /* 0x000fe20000010100 */
        /* <DEDUP_REMOVED lines=16> */
[----:B------:R-:W-:Y:S02]  /*76f0*/  FSEL R35, R35, R144, P0 ;  /* 0x0000009023237208 */ /* 0x000fe40000000000 */
[----:B------:R-:W-:Y:S01]  /*7700*/  FSETP.GE.FTZ.AND P0, PT, R184, RZ, PT ;  /* 0x000000ffb800720b */ /* 0x000fe20003f16000 */
[----:B------:R-:W-:Y:S01]  /*7710*/  FMUL.FTZ R191, R191, R34 ;  /* 0x00000022bfbf7220 */ /* 0x000fe20000410000 */
[----:B------:R-:W-:Y:S01]  /*7720*/  FSETP.GE.FTZ.AND P2, PT, R188, RZ, PT ;  /* 0x000000ffbc00720b */ /* 0x000fe20003f56000 */
[----:B------:R-:W-:Y:S01]  /*7730*/  FMUL.FTZ R189, R189, R35 ;  /* 0x00000023bdbd7220 */ /* 0x000fe20000410000 */
[-C--:B------:R-:W-:Y:S01]  /*7740*/  FSEL R39, R39, R144.reuse, P0 ;  /* 0x0000009027277208 */ /* 0x080fe20000000000 */
[----:B----4-:R-:W-:Y:S01]  /*7750*/  FADD.FTZ R4, -R2, R8 ;  /* 0x0000000802047221 */ /* 0x010fe20000010100 */
[----:B------:R-:W-:Y:S01]  /*7760*/  FSETP.GE.FTZ.AND P0, PT, R164, RZ, PT ;  /* 0x000000ffa400720b */ /* 0x000fe20003f16000 */
[----:B------:R-:W-:Y:S01]  /*7770*/  FADD.FTZ R6, -R2, R13 ;  /* 0x0000000d02067221 */ /* 0x000fe20000010100 */
[-C--:B------:R-:W-:Y:S01]  /*7780*/  FSEL R38, R38, R144.reuse, P2 ;  /* 0x0000009026267208 */ /* 0x080fe20001000000 */
[C---:B------:R-:W-:Y:S01]  /*7790*/  FADD.FTZ R8, -R2.reuse, R9 ;  /* 0x0000000902087221 */ /* 0x040fe20000010100 */
[----:B------:R-:W-:Y:S01]  /*77a0*/  FSETP.GE.FTZ.AND P2, PT, R165, RZ, PT ;  /* 0x000000ffa500720b */ /* 0x000fe20003f56000 */
[C---:B------:R-:W-:Y:S01]  /*77b0*/  FADD.FTZ R56, -R2.reuse, R56 ;  /* 0x0000003802387221 */ /* 0x040fe20000010100 */
[-C--:B------:R-:W-:Y:S01]  /*77c0*/  FSEL R51, R51, R144.reuse, P0 ;  /* 0x0000009033337208 */ /* 0x080fe20000000000 */
        /* <DEDUP_REMOVED lines=8> */
[C---:B------:R-:W-:Y:S01]  /*7850*/  FADD.FTZ R26, -R0.reuse, R26 ;  /* 0x0000001a001a7221 */ /* 0x040fe20000010100 */
[----:B------:R-:W-:Y:S01]  /*7860*/  FSETP.GE.FTZ.AND P3, PT, R151, RZ, PT ;  /* 0x000000ff9700720b */ /* 0x000fe20003f76000 */
[----:B------:R-:W-:Y:S01]  /*7870*/  FADD.FTZ R42, -R0, R42 ;  /* 0x0000002a002a7221 */ /* 0x000fe20000010100 */
        /* <DEDUP_REMOVED lines=8> */
[-C--:B------:R-:W-:Y:S01]  /*7900*/  FSEL R4, R4, R2.reuse, P0 ;  /* 0x0000000204047208 */ /* 0x080fe20000000000 */
[----:B------:R-:W-:Y:S01]  /*7910*/  FADD.FTZ R5, -R2, R24 ;  /* 0x0000001802057221 */ /* 0x000fe20000010100 */
[-C--:B------:R-:W-:Y:S01]  /*7920*/  FSEL R6, R6, R2.reuse, P3 ;  /* 0x0000000206067208 */ /* 0x080fe20001800000 */
[----:B------:R-:W-:Y:S01]  /*7930*/  @P2 FADD.FTZ R144, -R144, R67 ;  /* 0x0000004390902221 */ /* 0x000fe20000010100 */
[----:B------:R-:W-:Y:S01]  /*7940*/  FSETP.GE.FTZ.AND P2, PT, R212, RZ, PT ;  /* 0x000000ffd400720b */ /* 0x000fe20003f56000 */
[----:B------:R-:W-:Y:S01]  /*7950*/  FMUL.FTZ R162, R162, R7 ;  /* 0x00000007a2a27220 */ /* 0x000fe20000410000 */
[----:B------:R-:W-:Y:S01]  /*7960*/  FSETP.GE.FTZ.AND P0, PT, R186, RZ, PT ;  /* 0x000000ffba00720b */ /* 0x000fe20003f16000 */
[C---:B------:R-:W-:Y:S01]  /*7970*/  FADD.FTZ R7, -R2.reuse, R12 ;  /* 0x0000000c02077221 */ /* 0x040fe20000010100 */
        /* <DEDUP_REMOVED lines=8> */
[-C--:B------:R-:W-:Y:S01]  /*7a00*/  FSEL R4, R4, R2.reuse, P0 ;  /* 0x0000000204047208 */ /* 0x080fe20000000000 */
[----:B------:R-:W-:Y:S01]  /*7a10*/  FMUL.FTZ R49, R212, R5 ;  /* 0x00000005d4317220 */ /* 0x000fe20000410000 */
        /* <DEDUP_REMOVED lines=64> */
[----:B------:R-:W-:Y:S01]  /*7e20*/  FSEL R5, R5, R0, P0 ;  /* 0x0000000005057208 */ /* 0x000fe20000000000 */
[----:B------:R-:W-:Y:S01]  /*7e30*/  FADD.FTZ R4, -R0, R43 ;  /* 0x0000002b00047221 */ /* 0x000fe20000010100 */
        /* <DEDUP_REMOVED lines=8> */
[----:B------:R-:W-:Y:S02]  /*7ec0*/  FSETP.GE.FTZ.AND P0, PT, R195, RZ, PT ;  /* 0x000000ffc300720b */ /* 0x000fe40003f16000 */
[----:B------:R-:W-:Y:S01]  /*7ed0*/  FSEL R4, R4, R0, P2 ;  /* 0x0000000004047208 */ /* 0x000fe20001000000 */
[----:B------:R-:W-:Y:S01]  /*7ee0*/  FMUL.FTZ R35, R194, R2 ;  /* 0x00000002c2237220 */ /* 0x000fe20000410000 */
[----:B------:R-:W-:Y:S01]  /*7ef0*/  FSETP.GE.FTZ.AND P2, PT, R158, RZ, PT ;  /* 0x000000ff9e00720b */ /* 0x000fe20003f56000 */
[----:B------:R-:W-:Y:S01]  /*7f00*/  FADD.FTZ R2, -R0, R62 ;  /* 0x0000003e00027221 */ /* 0x000fe20000010100 */
[----:B------:R-:W-:Y:S01]  /*7f10*/  FSEL R5, R42, R0, P3 ;  /* 0x000000002a057208 */ /* 0x000fe20001800000 */
[----:B------:R-:W-:Y:S01]  /*7f20*/  FMUL.FTZ R31, R196, R4 ;  /* 0x00000004c41f7220 */ /* 0x000fe20000410000 */
[----:B------:R-:W-:Y:S01]  /*7f30*/  FSEL R6, R6, R0, P0 ;  /* 0x0000000006067208 */ /* 0x000fe20000000000 */
[C---:B------:R-:W-:Y:S01]  /*7f40*/  FADD.FTZ R4, -R0.reuse, R59 ;  /* 0x0000003b00047221 */ /* 0x040fe20000010100 */
[----:B------:R-:W-:Y:S01]  /*7f50*/  PLOP3.LUT P0, PT, PT, PT, UP5, 0x80, 0x0 ;  /* 0x000000000000781c */ /* 0x000fe20003f0f058 */
[----:B------:R-:W-:Y:S01]  /*7f60*/  FMUL.FTZ R36, R197, R5 ;  /* 0x00000005c5247220 */ /* 0x000fe20000410000 */
[----:B------:R-:W-:Y:S01]  /*7f70*/  FSETP.GE.FTZ.AND P5, PT, R181, RZ, PT ;  /* 0x000000ffb500720b */ /* 0x000fe20003fb6000 */
[----:B------:R-:W-:Y:S01]  /*7f80*/  FADD.FTZ R5, -R0, R58 ;  /* 0x0000003a00057221 */ /* 0x000fe20000010100 */
[----:B------:R-:W-:Y:S01]  /*7f90*/  FSETP.GE.FTZ.AND P4, PT, R180, RZ, PT ;  /* 0x000000ffb400720b */ /* 0x000fe20003f96000 */
[----:B------:R-:W-:Y:S01]  /*7fa0*/  FMUL.FTZ R29, R195, R6 ;  /* 0x00000006c31d7220 */ /* 0x000fe20000410000 */
[----:B------:R-:W-:Y:S02]  /*7fb0*/  FSETP.GE.FTZ.AND P3, PT, R163, RZ, PT ;  /* 0x000000ffa300720b */ /* 0x000fe40003f76000 */
        /* <DEDUP_REMOVED lines=21> */
[----:B------:R-:W-:Y:S02]  /*8110*/  IADD3 R6, P2, R8, R10, RZ ;  /* 0x0000000a08067210 */ /* 0x000fe40007f5e0ff */
[----:B------:R-:W-:Y:S01]  /*8120*/  SHF.L.U64.HI R0, R2, R4, c[0x0][0x194] ;  /* 0x0000650002007619 */ /* 0x000fe20000010204 */
        /* <DEDUP_REMOVED lines=16> */
.L_x_1612:
        /* <DEDUP_REMOVED lines=192> */
.L_x_1613:
[----:B------:R-:W-:Y:S01]  /*8e30*/  LDSM.16.M88.4 R32, [R174+0x14000] ;  /* 0x01400000ae20783b */ /* 0x000fe20000000200 */
[----:B------:R-:W-:Y:S01]  /*8e40*/  IMAD.IADD R144, R169, 0x1, R175 ;  /* 0x00000001a9907824 */ /* 0x000fe200078e02af */
[----:B------:R-:W-:Y:S01]  /*8e50*/  ULOP3.LUT UR4, UR10, 0x1, URZ, 0xc0, !UPT ;  /* 0x000000010a047892 */ /* 0x000fe2000f8ec03f */
[----:B------:R-:W-:Y:S01]  /*8e60*/  IMAD.MOV.U32 R150, RZ, RZ, 0x4 ;  /* 0x00000004ff967424 */ /* 0x000fe200078e00ff */
[----:B------:R-:W-:Y:S01]  /*8e70*/  @UP5 UIADD3 UR5, UP4, UR14, -0x200, URZ ;  /* 0xfffffe000e055890 */ /* 0x000fe2000ff9e03f */
[----:B------:R-:W2:Y:S01]  /*8e80*/  LDSM.16.MT88.4 R16, [R0+0xc000] ;  /* 0x00c000000010783b */ /* 0x000ea20000004200 */
[----:B------:R-:W-:Y:S01]  /*8e90*/  IMAD.MOV.U32 R151, RZ, RZ, c[0x0][0x22c] ;  /* 0x00008b00ff977624 */ /* 0x000fe200078e00ff */
[----:B------:R-:W-:Y:S01]  /*8ea0*/  UISETP.NE.U32.AND UP1, UPT, UR4, 0x1, UPT ;  /* 0x000000010400788c */ /* 0x000fe2000bf25070 */
[----:B------:R-:W-:Y:S01]  /*8eb0*/  IMAD.MOV.U32 R153, RZ, RZ, c[0x0][0x22c] ;  /* 0x00008b00ff997624 */ /* 0x000fe200078e00ff */
[----:B------:R-:W-:Y:S01]  /*8ec0*/  UIADD3 UR6, UR10, -0x1, URZ ;  /* 0xffffffff0a067890 */ /* 0x000fe2000fffe03f */
[----:B------:R-:W3:Y:S01]  /*8ed0*/  LDSM.16.M88.4 R28, [R174+0x16000] ;  /* 0x01600000ae1c783b */ /* 0x000ee20000000200 */
[----:B------:R-:W-:Y:S01]  /*8ee0*/  IMAD R151, R151, c[0x0][0x1c0], RZ ;  /* 0x0000700097977a24 */ /* 0x000fe200078e02ff */
[----:B------:R-:W-:Y:S01]  /*8ef0*/  @UP5 UIADD3.X UR4, UR15, -0x1, URZ, UP4, !UPT ;  /* 0xffffffff0f045890 */ /* 0x000fe2000a7fe43f */
[----:B------:R-:W-:Y:S02]  /*8f00*/  IMAD R153, R153, c[0x0][0x1c0], RZ ;  /* 0x0000700099997a24 */ /* 0x000fe400078e02ff */
[----:B------:R-:W4:Y:S01]  /*8f10*/  LDSM.16.MT88.4 R36, [R2+0xc000] ;  /* 0x00c000000224783b */ /* 0x000f220000004200 */
[----:B------:R-:W-:Y:S02]  /*8f20*/  IMAD.SHL.U32 R151, R151, 0x10, RZ ;  /* 0x0000001097977824 */ /* 0x000fe400078e00ff */
[----:B------:R-:W-:Y:S02]  /*8f30*/  IMAD R153, R153, 0x18, RZ ;  /* 0x0000001899997824 */ /* 0x000fe400078e02ff */
[----:B------:R-:W-:Y:S01]  /*8f40*/  LDSM.16.M88.4 R40, [R175+0x14000] ;  /* 0x01400000af28783b */ /* 0x000fe20000000200 */
[----:B------:R-:W-:Y:S02]  /*8f50*/  IMAD.MOV.U32 R152, RZ, RZ, c[0x0][0x22c] ;  /* 0x00008b00ff987624 */ /* 0x000fe400078e00ff */
[----:B------:R-:W-:Y:S02]  /*8f60*/  IMAD.MOV.U32 R147, RZ, RZ, c[0x0][0x22c] ;  /* 0x00008b00ff937624 */ /* 0x000fe400078e00ff */
[----:B------:R-:W1:Y:S01]  /*8f70*/  LDSM.16.MT88.4 R44, [R0+0xc800] ;  /* 0x00c80000002c783b */ /* 0x000e620000004200 */
[----:B------:R-:W-:Y:S02]  /*8f80*/  IMAD R152, R152, c[0x0][0x1c0], RZ ;  /* 0x0000700098987a24 */ /* 0x000fe400078e02ff */
[----:B------:R-:W-:Y:S02]  /*8f90*/  IMAD R147, R147, c[0x0][0x1c0], RZ ;  /* 0x0000700093937a24 */ /* 0x000fe400078e02ff */
[----:B------:R-:W1:Y:S01]  /*8fa0*/  LDSM.16.M88.4 R48, [R175+0x16000] ;  /* 0x01600000af30783b */ /* 0x000e620000000200 */
[----:B------:R-:W-:Y:S02]  /*8fb0*/  IMAD.SHL.U32 R152, R152, 0x20, RZ ;  /* 0x0000002098987824 */ /* 0x000fe400078e00ff */
[----:B------:R-:W-:Y:S02]  /*8fc0*/  IMAD.U32 R147, R147, -0x80, RZ ;  /* 0xffffff8093937824 */ /* 0x000fe400078e00ff */
[----:B------:R-:W1:Y:S03]  /*8fd0*/  LDSM.16.MT88.4 R52, [R2+0xc800] ;  /* 0x00c800000234783b */ /* 0x000e660000004200 */
[C---:B------:R-:W-:Y:S02]  /*8fe0*/  LEA R227, P2, R147.reuse, R148, 0x2 ;  /* 0x0000009493e37211 */ /* 0x040fe400078410ff */
[----:B------:R-:W-:Y:S02]  /*8ff0*/  LDSM.16.M88.4 R56, [R145+0x14000] ;  /* 0x014000009138783b */ /* 0x000fe40000000200 */
[----:B------:R-:W-:Y:S01]  /*9000*/  LEA.HI.X.SX32 R226, R147, R149, 0x2, P2 ;  /* 0x0000009593e27211 */ /* 0x000fe200010f16ff */
[----:B------:R-:W-:Y:S01]  /*9010*/  IMAD.MOV.U32 R147, RZ, RZ, c[0x0][0x22c] ;  /* 0x00008b00ff937624 */ /* 0x000fe200078e00ff */
[-C--:B-12---:R-:W-:Y:S01]  /*9020*/  HMMA.16816.F32.BF16 R4, R32, R16.reuse, RZ ;  /* 0x000000102004723c */ /* 0x086fe200000418ff */
[----:B------:R-:W1:Y:S02]  /*9030*/  LDSM.16.MT88.4 R60, [R0+0xd000] ;  /* 0x00d00000003c783b */ /* 0x000e640000004200 */
[----:B------:R-:W-:Y:S03]  /*9040*/  IMAD R147, R147, c[0x0][0x1c0], RZ ;  /* 0x0000700093937a24 */ /* 0x000fe600078e02ff */
[----:B------:R-:W2:Y:S01]  /*9050*/  LDSM.16.M88.4 R64, [R145+0x16000] ;  /* 0x016000009140783b */ /* 0x000ea20000000200 */
[----:B------:R-:W-:Y:S01]  /*9060*/  IMAD.SHL.U32 R147, R147, 0x8, RZ ;  /* 0x0000000893937824 */ /* 0x000fe200078e00ff */
[C---:B---3--:R-:W-:Y:S03]  /*9070*/  HMMA.16816.F32.BF16 R8, R28.reuse, R16, RZ ;  /* 0x000000101c08723c */ /* 0x048fe600000418ff */
[----:B------:R-:W3:Y:S05]  /*9080*/  LDSM.16.MT88.4 R132, [R2+0xd000] ;  /* 0x00d000000284783b */ /* 0x000eea0000004200 */
        /* <DEDUP_REMOVED lines=71> */
[----:B------:R-:W-:Y:S07]  /*9500*/  HMMA.16816.F32.BF16 R32, R44, R134, R32 ;  /* 0x000000862c20723c */ /* 0x000fee0000041820 */
[----:B------:R-:W-:Y:S01]  /*9510*/  IMAD.MOV.U32 R47, RZ, RZ, c[0x0][0x22c] ;  /* 0x00008b00ff2f7624 */ /* 0x000fe200078e00ff */
[-C--:B------:R-:W-:Y:S01]  /*9520*/  HMMA.16816.F32.BF16 R4, R36, R48.reuse, R4 ;  /* 0x000000302404723c */ /* 0x080fe20000041804 */
[----:B------:R-:W-:Y:S04]  /*9530*/  IMAD.MOV.U32 R46, RZ, RZ, c[0x0][0x22c] ;  /* 0x00008b00ff2e7624 */ /* 0x000fe800078e00ff */
[----:B------:R-:W-:Y:S02]  /*9540*/  IMAD R47, R47, c[0x0][0x1c0], RZ ;  /* 0x000070002f2f7a24 */ /* 0x000fe400078e02ff */
[----:B------:R-:W-:Y:S01]  /*9550*/  IMAD R46, R46, c[0x0][0x1c0], RZ ;  /* 0x000070002e2e7a24 */ /* 0x000fe200078e02ff */
        /* <DEDUP_REMOVED lines=9> */
[C---:B------:R-:W-:Y:S08]  /*95f0*/  HMMA.16816.F32.BF16 R24, R136.reuse, R140, R24 ;  /* 0x0000008c8818723c */ /* 0x040ff00000041818 */
[-C--:B------:R-:W-:Y:S08]  /*9600*/  HMMA.16816.F32.BF16 R28, R136, R142.reuse, R28 ;  /* 0x0000008e881c723c */ /* 0x080ff0000004181c */
[----:B------:R-:W-:Y:S07]  /*9610*/  HMMA.16816.F32.BF16 R32, R36, R142, R32 ;  /* 0x0000008e2420723c */ /* 0x000fee0000041820 */
[----:B------:R-:W-:Y:S01]  /*9620*/  IMAD.MOV.U32 R36, RZ, RZ, R227 ;  /* 0x000000ffff247224 */ /* 0x000fe200078e00e3 */
[-C--:B----4-:R-:W-:Y:S05]  /*9630*/  HMMA.16816.F32.BF16 R4, R40, R52.reuse, R4 ;  /* 0x000000342804723c */ /* 0x090fea0000041804 */
[----:B------:R-:W-:Y:S01]  /*9640*/  IMAD.MOV.U32 R37, RZ, RZ, R226 ;  /* 0x000000ffff257224 */ /* 0x000fe200078e00e2 */
[----:B------:R-:W-:Y:S02]  /*9650*/  LEA R44, P2, R147, R36, 0x2 ;  /* 0x00000024932c7211 */ /* 0x000fe400078410ff */
[C---:B-1----:R-:W-:Y:S01]  /*9660*/  HMMA.16816.F32.BF16 R8, R56.reuse, R52, R8 ;  /* 0x000000343808723c */ /* 0x042fe20000041808 */
[----:B------:R-:W2:Y:S03]  /*9670*/  LDL R53, [R1+0xc] ;  /* 0x00000c0001357983 */ /* 0x000ea60000100800 */
[----:B------:R-:W-:Y:S02]  /*9680*/  @P0 IADD3 R38, R245, -0x80, RZ ;  /* 0xffffff80f5260810 */ /* 0x000fe40007ffe0ff */
[----:B------:R-:W3:Y:S01]  /*9690*/  LDL R52, [R1+0x4] ;  /* 0x0000040001347983 */ /* 0x000ee20000100800 */
[-C--:B------:R-:W-:Y:S01]  /*96a0*/  LEA.HI.X.SX32 R45, R147, R37.reuse, 0x2, P2 ;  /* 0x00000025932d7211 */ /* 0x080fe200010f16ff */
[-C--:B------:R-:W-:Y:S04]  /*96b0*/  HMMA.16816.F32.BF16 R12, R56, R54.reuse, R12 ;  /* 0x00000036380c723c */ /* 0x080fe8000004180c */
[----:B------:R-:W-:Y:S01]  /*96c0*/  @P0 IMAD.WIDE R38, R38, R150, UR14 ;  /* 0x0000000e26260e25 */ /* 0x000fe2000f8e0296 */
[----:B------:R-:W-:Y:S02]  /*96d0*/  @UP5 UMOV UR14, UR5 ;  /* 0x00000005000e5c82 */ /* 0x000fe40008000000 */
[----:B------:R-:W-:Y:S01]  /*96e0*/  @UP5 UMOV UR15, UR4 ;  /* 0x00000004000f5c82 */ /* 0x000fe20008000000 */
[C---:B------:R-:W-:Y:S01]  /*96f0*/  HMMA.16816.F32.BF16 R16, R40.reuse, R54, R16 ;  /* 0x000000362810723c */ /* 0x040fe20000041810 */
[----:B------:R1:W5:Y:S03]  /*9700*/  @P0 LDG.E R243, [R38.64] ;  /* 0x0000000826f30981 */ /* 0x000366000c1e1900 */
[----:B------:R-:W-:Y:S02]  /*9710*/  IMAD.MOV.U32 R150, RZ, RZ, c[0x0][0x22c] ;  /* 0x00008b00ff967624 */ /* 0x000fe400078e00ff */
[----:B------:R1:W5:Y:S01]  /*9720*/  @P0 LDG.E R244, [R38.64+0x20] ;  /* 0x0000200826f40981 */ /* 0x000362000c1e1900 */
[C---:B------:R-:W-:Y:S01]  /*9730*/  IADD3 R55, R151.reuse, 0x20, RZ ;  /* 0x0000002097377810 */ /* 0x040fe20007ffe0ff */
[-C--:B------:R-:W-:Y:S03]  /*9740*/  HMMA.16816.F32.BF16 R20, R40, R60.reuse, R20 ;  /* 0x0000003c2814723c */ /* 0x080fe60000041814 */
[----:B------:R1:W5:Y:S01]  /*9750*/  @P0 LDG.E R241, [R38.64+0x100] ;  /* 0x0001000826f10981 */ /* 0x000362000c1e1900 */
[----:B------:R-:W-:Y:S01]  /*9760*/  IMAD R150, R150, c[0x0][0x1c0], RZ ;  /* 0x0000700096967a24 */ /* 0x000fe200078e02ff */
[C---:B------:R-:W-:Y:S03]  /*9770*/  IADD3 R54, R151.reuse, 0x20, RZ ;  /* 0x0000002097367810 */ /* 0x040fe60007ffe0ff */
[C---:B------:R-:W-:Y:S01]  /*9780*/  HMMA.16816.F32.BF16 R24, R56.reuse, R60, R24 ;  /* 0x0000003c3818723c */ /* 0x040fe20000041818 */
[----:B------:R1:W5:Y:S03]  /*9790*/  @P0 LDG.E R242, [R38.64+0x120] ;  /* 0x0001200826f20981 */ /* 0x000366000c1e1900 */
[----:B------:R-:W-:Y:S02]  /*97a0*/  IMAD R150, R150, 0x28, RZ ;  /* 0x0000002896967824 */ /* 0x000fe400078e02ff */
[----:B------:R4:W-:Y:S02]  /*97b0*/  RED.E.ADD.F32.FTZ.RN.STRONG.GPU [R36.64], R4 ;  /* 0x000000042400798e */ /* 0x0009e4000c10e788 */
[-C--:B------:R-:W-:Y:S03]  /*97c0*/  HMMA.16816.F32.BF16 R28, R56, R62.reuse, R28 ;  /* 0x0000003e381c723c */ /* 0x080fe6000004181c */
[----:B------:R4:W-:Y:S04]  /*97d0*/  RED.E.ADD.F32.FTZ.RN.STRONG.GPU [R44.64], R5 ;  /* 0x000000052c00798e */ /* 0x0009e8000c10e788 */
[C---:B------:R-:W-:Y:S01]  /*97e0*/  IADD3 R57, R151.reuse, 0x20, RZ ;  /* 0x0000002097397810 */ /* 0x040fe20007ffe0ff */
[----:B------:R-:W-:Y:S04]  /*97f0*/  HMMA.16816.F32.BF16 R32, R40, R62, R32 ;  /* 0x0000003e2820723c */ /* 0x000fe80000041820 */
[----:B------:R-:W-:Y:S03]  /*9800*/  IADD3 R56, R151, 0x20, RZ ;  /* 0x0000002097387810 */ /* 0x000fe60007ffe0ff */
[-C--:B------:R-:W-:Y:S01]  /*9810*/  LEA R40, P2, R153, R36.reuse, 0x2 ;  /* 0x0000002499287211 */ /* 0x080fe200078410ff */
[----:B------:R-:W-:Y:S01]  /*9820*/  IMAD.MOV.U32 R43, RZ, RZ, c[0x0][0x22c] ;  /* 0x00008b00ff2b7624 */ /* 0x000fe200078e00ff */
[-C--:B-1----:R-:W-:Y:S03]  /*9830*/  LEA R38, P0, R151, R36.reuse, 0x2 ;  /* 0x0000002497267211 */ /* 0x082fe600078010ff */
[----:B------:R-:W-:Y:S01]  /*9840*/  IMAD R43, R43, c[0x0][0x1c0], RZ ;  /* 0x000070002b2b7a24 */ /* 0x000fe200078e02ff */
[-C--:B------:R-:W-:Y:S01]  /*9850*/  LEA.HI.X.SX32 R41, R153, R37.reuse, 0x2, P2 ;  /* 0x0000002599297211 */ /* 0x080fe200010f16ff */
[----:B------:R-:W-:Y:S01]  /*9860*/  IMAD.MOV.U32 R42, RZ, RZ, c[0x0][0x22c] ;  /* 0x00008b00ff2a7624 */ /* 0x000fe200078e00ff */
[-C--:B------:R-:W-:Y:S01]  /*9870*/  LEA.HI.X.SX32 R39, R151, R37.reuse, 0x2, P0 ;  /* 0x0000002597277211 */ /* 0x080fe200000f16ff */
[----:B------:R-:W-:Y:S01]  /*9880*/  IMAD R43, R43, 0x70, RZ ;  /* 0x000000702b2b7824 */ /* 0x000fe200078e02ff */
[-C--:B----4-:R-:W-:Y:S01]  /*9890*/  LEA R4, P0, R152, R36.reuse, 0x2 ;  /* 0x0000002498047211 */ /* 0x090fe200078010ff */
[----:B------:R-:W-:Y:S02]  /*98a0*/  IMAD R42, R42, c[0x0][0x1c0], RZ ;  /* 0x000070002a2a7a24 */ /* 0x000fe400078e02ff */
[----:B------:R1:W-:Y:S01]  /*98b0*/  RED.E.ADD.F32.FTZ.RN.STRONG.GPU [R38.64], R6 ;  /* 0x000000062600798e */ /* 0x0003e2000c10e788 */
[-C--:B------:R-:W-:Y:S01]  /*98c0*/  LEA.HI.X.SX32 R5, R152, R37.reuse, 0x2, P0 ;  /* 0x0000002598057211 */ /* 0x080fe200000f16ff */
[----:B------:R-:W-:Y:S03]  /*98d0*/  IMAD R42, R42, 0x78, RZ ;  /* 0x000000782a2a7824 */ /* 0x000fe600078e02ff */
[----:B------:R4:W-:Y:S05]  /*98e0*/  RED.E.ADD.F32.FTZ.RN.STRONG.GPU [R40.64], R7 ;  /* 0x000000072800798e */ /* 0x0009ea000c10e788 */
[----:B------:R4:W-:Y:S01]  /*98f0*/  RED.E.ADD.F32.FTZ.RN.STRONG.GPU [R4.64], R8 ;  /* 0x000000080400798e */ /* 0x0009e2000c10e788 */
[-C--:B-1----:R-:W-:Y:S02]  /*9900*/  LEA R38, P2, R150, R36.reuse, 0x2 ;  /* 0x0000002496267211 */ /* 0x082fe400078410ff */
[-C--:B------:R-:W-:Y:S02]  /*9910*/  LEA R6, P0, R0, R36.reuse, 0x2 ;  /* 0x0000002400067211 */ /* 0x080fe400078010ff */
[-C--:B------:R-:W-:Y:S01]  /*9920*/  LEA.HI.X.SX32 R39, R150, R37.reuse, 0x2, P2 ;  /* 0x0000002596277211 */ /* 0x080fe200010f16ff */
[----:B------:R-:W-:Y:S01]  /*9930*/  IMAD.MOV.U32 R150, RZ, RZ, c[0x0][0x22c] ;  /* 0x00008b00ff967624 */ /* 0x000fe200078e00ff */
[-C--:B----4-:R-:W-:Y:S01]  /*9940*/  LEA.HI.X.SX32 R7, R0, R37.reuse, 0x2, P0 ;  /* 0x0000002500077211 */ /* 0x090fe200000f16ff */
[----:B------:R-:W-:Y:S02]  /*9950*/  IMAD.MOV.U32 R0, RZ, RZ, c[0x0][0x22c] ;  /* 0x00008b00ff007624 */ /* 0x000fe400078e00ff */
[----:B------:R1:W-:Y:S01]  /*9960*/  RED.E.ADD.F32.FTZ.RN.STRONG.GPU [R38.64], R9 ;  /* 0x000000092600798e */ /* 0x0003e2000c10e788 */
[-C--:B------:R-:W-:Y:S01]  /*9970*/  LEA R4, P2, R2, R36.reuse, 0x2 ;  /* 0x0000002402047211 */ /* 0x080fe200078410ff */
[----:B------:R-:W-:Y:S02]  /*9980*/  IMAD R0, R0, c[0x0][0x1c0], RZ ;  /* 0x0000700000007a24 */ /* 0x000fe400078e02ff */
[----:B------:R-:W-:Y:S01]  /*9990*/  IMAD R150, R150, c[0x0][0x1c0], RZ ;  /* 0x0000700096967a24 */ /* 0x000fe200078e02ff */
[-C--:B------:R-:W-:Y:S01]  /*99a0*/  LEA.HI.X.SX32 R5, R2, R37.reuse, 0x2, P2 ;  /* 0x0000002502057211 */ /* 0x080fe200010f16ff */
[----:B------:R-:W-:Y:S01]  /*99b0*/  IMAD.SHL.U32 R0, R0, 0x40, RZ ;  /* 0x0000004000007824 */ /* 0x000fe200078e00ff */
[----:B------:R-:W4:Y:S01]  /*99c0*/  LDL R2, [R1] ;  /* 0x0000000001027983 */ /* 0x000f220000100800 */
[----:B------:R-:W-:Y:S03]  /*99d0*/  IMAD.SHL.U32 R150, R150, 0x8, RZ ;  /* 0x0000000896967824 */ /* 0x000fe600078e00ff */
[-C--:B------:R-:W-:Y:S01]  /*99e0*/  LEA R8, P0, R0, R36.reuse, 0x2 ;  /* 0x0000002400087211 */ /* 0x080fe200078010ff */
[----:B------:R1:W-:Y:S01]  /*99f0*/  RED.E.ADD.F32.FTZ.RN.STRONG.GPU [R6.64], R10 ;  /* 0x0000000a0600798e */ /* 0x0003e2000c10e788 */
[C---:B------:R-:W-:Y:S02]  /*9a00*/  IMAD.IADD R56, R150.reuse, 0x1, R56 ;  /* 0x0000000196387824 */ /* 0x040fe400078e0238 */
[C---:B------:R-:W-:Y:S02]  /*9a10*/  IMAD.IADD R55, R150.reuse, 0x1, R55 ;  /* 0x0000000196377824 */ /* 0x040fe400078e0237 */
[----:B------:R1:W-:Y:S01]  /*9a20*/  RED.E.ADD.F32.FTZ.RN.STRONG.GPU [R4.64], R11 ;  /* 0x0000000b0400798e */ /* 0x0003e2000c10e788 */
[C---:B------:R-:W-:Y:S02]  /*9a30*/  IMAD.IADD R54, R150.reuse, 0x1, R54 ;  /* 0x0000000196367824 */ /* 0x040fe400078e0236 */
[C---:B------:R-:W-:Y:S02]  /*9a40*/  IMAD.IADD R55, R150.reuse, 0x1, R55 ;  /* 0x0000000196377824 */ /* 0x040fe400078e0237 */
[C---:B------:R-:W-:Y:S04]  /*9a50*/  IMAD.IADD R54, R150.reuse, 0x1, R54 ;  /* 0x0000000196367824 */ /* 0x040fe800078e0236 */
[----:B------:R-:W-:Y:S01]  /*9a60*/  IMAD.IADD R54, R150, 0x1, R54 ;  /* 0x0000000196367824 */ /* 0x000fe200078e0236 */
[-C--:B-1----:R-:W-:Y:S02]  /*9a70*/  LEA.HI.X.SX32 R9, R0, R37.reuse, 0x2, P0 ;  /* 0x0000002500097211 */ /* 0x082fe400000f16ff */
[----:B------:R-:W4:Y:S05]  /*9a80*/  LDL R0, [R1+0x8] ;  /* 0x0000080001007983 */ /* 0x000f2a0000100800 */
[----:B------:R1:W-:Y:S01]  /*9a90*/  RED.E.ADD.F32.FTZ.RN.STRONG.GPU [R8.64], R16 ;  /* 0x000000100800798e */ /* 0x0003e2000c10e788 */
[CC--:B------:R-:W-:Y:S04]  /*9aa0*/  LEA R6, P2, R47.reuse, R36.reuse, 0x2 ;  /* 0x000000242f067211 */ /* 0x0c0fe800078410ff */
[-C--:B------:R-:W-:Y:S01]  /*9ab0*/  LEA.HI.X.SX32 R7, R47, R37.reuse, 0x2, P2 ;  /* 0x000000252f077211 */ /* 0x080fe200010f16ff */
[----:B------:R-:W-:Y:S01]  /*9ac0*/  IMAD.MOV.U32 R47, RZ, RZ, c[0x0][0x22c] ;  /* 0x00008b00ff2f7624 */ /* 0x000fe200078e00ff */
[CC--:B------:R-:W-:Y:S03]  /*9ad0*/  LEA R4, P0, R46.reuse, R36.reuse, 0x2 ;  /* 0x000000242e047211 */ /* 0x0c0fe600078010ff */
[----:B------:R1:W-:Y:S01]  /*9ae0*/  RED.E.ADD.F32.FTZ.RN.STRONG.GPU [R6.64], R17 ;  /* 0x000000110600798e */ /* 0x0003e2000c10e788 */
[-C--:B------:R-:W-:Y:S01]  /*9af0*/  LEA.HI.X.SX32 R5, R46, R37.reuse, 0x2, P0 ;  /* 0x000000252e057211 */ /* 0x080fe200000f16ff */
[----:B------:R-:W-:Y:S02]  /*9b00*/  IMAD R47, R47, c[0x0][0x1c0], RZ ;  /* 0x000070002f2f7a24 */ /* 0x000fe400078e02ff */
[----:B------:R-:W-:Y:S02]  /*9b10*/  IMAD.MOV.U32 R46, RZ, RZ, c[0x0][0x22c] ;  /* 0x00008b00ff2e7624 */ /* 0x000fe400078e00ff */
[----:B------:R1:W-:Y:S01]  /*9b20*/  RED.E.ADD.F32.FTZ.RN.STRONG.GPU [R4.64], R18 ;  /* 0x000000120400798e */ /* 0x0003e2000c10e788 */
[----:B------:R-:W-:Y:S02]  /*9b30*/  IMAD R47, R47, 0x60, RZ ;  /* 0x000000602f2f7824 */ /* 0x000fe400078e02ff */
[----:B------:R-:W-:Y:S03]  /*9b40*/  IMAD R46, R46, c[0x0][0x1c0], RZ ;  /* 0x000070002e2e7a24 */ /* 0x000fe600078e02ff */
[CC--:B------:R-:W-:Y:S01]  /*9b50*/  LEA R10, P0, R47.reuse, R36.reuse, 0x2 ;  /* 0x000000242f0a7211 */ /* 0x0c0fe200078010ff */
[----:B------:R-:W-:Y:S01]  /*9b60*/  IMAD R46, R46, 0x68, RZ ;  /* 0x000000682e2e7824 */ /* 0x000fe200078e02ff */
[-C--:B-1----:R-:W-:Y:S02]  /*9b70*/  LEA R16, P2, R48, R36.reuse, 0x2 ;  /* 0x0000002430107211 */ /* 0x082fe400078410ff */
[-C--:B------:R-:W-:Y:S02]  /*9b80*/  LEA.HI.X.SX32 R11, R47, R37.reuse, 0x2, P0 ;  /* 0x000000252f0b7211 */ /* 0x080fe400000f16ff */
[CC--:B------:R-:W-:Y:S04]  /*9b90*/  LEA R8, P3, R46.reuse, R36.reuse, 0x2 ;  /* 0x000000242e087211 */ /* 0x0c0fe800078610ff */
[-C--:B------:R-:W-:Y:S02]  /*9ba0*/  LEA.HI.X.SX32 R9, R46, R37.reuse, 0x2, P3 ;  /* 0x000000252e097211 */ /* 0x080fe400018f16ff */
[-C--:B------:R-:W-:Y:S02]  /*9bb0*/  LEA R46, P6, R55, R36.reuse, 0x2 ;  /* 0x00000024372e7211 */ /* 0x080fe400078c10ff */
[-C--:B------:R-:W-:Y:S02]  /*9bc0*/  LEA.HI.X.SX32 R17, R48, R37.reuse, 0x2, P2 ;  /* 0x0000002530117211 */ /* 0x080fe400010f16ff */
[-C--:B------:R-:W-:Y:S02]  /*9bd0*/  LEA R6, P2, R43, R36.reuse, 0x2 ;  /* 0x000000242b067211 */ /* 0x080fe400078410ff */
[-C--:B------:R-:W-:Y:S01]  /*9be0*/  LEA.HI.X.SX32 R47, R55, R37.reuse, 0x2, P6 ;  /* 0x00000025372f7211 */ /* 0x080fe200030f16ff */
[----:B------:R-:W-:Y:S01]  /*9bf0*/  RED.E.ADD.F32.FTZ.RN.STRONG.GPU [R16.64], R19 ;  /* 0x000000131000798e */ /* 0x000fe2000c10e788 */
[-C--:B------:R-:W-:Y:S02]  /*9c00*/  LEA.HI.X.SX32 R7, R43, R37.reuse, 0x2, P2 ;  /* 0x000000252b077211 */ /* 0x080fe400010f16ff */
[CC--:B------:R-:W-:Y:S02]  /*9c10*/  LEA R4, P0, R42.reuse, R36.reuse, 0x2 ;  /* 0x000000242a047211 */ /* 0x0c0fe400078010ff */
[----:B------:R1:W-:Y:S01]  /*9c20*/  RED.E.ADD.F32.FTZ.RN.STRONG.GPU [R10.64], R12 ;  /* 0x0000000c0a00798e */ /* 0x0003e2000c10e788 */
[CC--:B------:R-:W-:Y:S02]  /*9c30*/  LEA R50, P2, R57.reuse, R36.reuse, 0x2 ;  /* 0x0000002439327211 */ /* 0x0c0fe400078410ff */
[-C--:B------:R-:W-:Y:S02]  /*9c40*/  LEA.HI.X.SX32 R5, R42, R37.reuse, 0x2, P0 ;  /* 0x000000252a057211 */ /* 0x080fe400000f16ff */
[----:B------:R1:W-:Y:S01]  /*9c50*/  RED.E.ADD.F32.FTZ.RN.STRONG.GPU [R8.64], R13 ;  /* 0x0000000d0800798e */ /* 0x0003e2000c10e788 */
[-C--:B------:R-:W-:Y:S02]  /*9c60*/  LEA.HI.X.SX32 R51, R57, R37.reuse, 0x2, P2 ;  /* 0x0000002539337211 */ /* 0x080fe400010f16ff */
[-C--:B------:R-:W-:Y:S02]  /*9c70*/  LEA R48, P0, R56, R36.reuse, 0x2 ;  /* 0x0000002438307211 */ /* 0x080fe400078010ff */
[----:B------:R1:W-:Y:S01]  /*9c80*/  RED.E.ADD.F32.FTZ.RN.STRONG.GPU [R6.64], R14 ;  /* 0x0000000e0600798e */ /* 0x0003e2000c10e788 */
[-C--:B------:R-:W-:Y:S02]  /*9c90*/  LEA R42, P5, R54, R36.reuse, 0x2 ;  /* 0x00000024362a7211 */ /* 0x080fe400078a10ff */
[-C--:B------:R-:W-:Y:S02]  /*9ca0*/  LEA.HI.X.SX32 R49, R56, R37.reuse, 0x2, P0 ;  /* 0x0000002538317211 */ /* 0x080fe400000f16ff */
[----:B------:R1:W-:Y:S01]  /*9cb0*/  RED.E.ADD.F32.FTZ.RN.STRONG.GPU [R4.64], R15 ;  /* 0x0000000f0400798e */ /* 0x0003e2000c10e788 */
[-C--:B------:R-:W-:Y:S04]  /*9cc0*/  LEA.HI.X.SX32 R43, R54, R37.reuse, 0x2, P5 ;  /* 0x00000025362b7211 */ /* 0x080fe800028f16ff */
[----:B------:R-:W-:Y:S05]  /*9cd0*/  RED.E.ADD.F32.FTZ.RN.STRONG.GPU [R36.64+0x80], R20 ;  /* 0x000080142400798e */ /* 0x000fea000c10e788 */
[----:B------:R-:W-:Y:S01]  /*9ce0*/  RED.E.ADD.F32.FTZ.RN.STRONG.GPU [R44.64+0x80], R21 ;  /* 0x000080152c00798e */ /* 0x000fe2000c10e788 */
[CC--:B-1----:R-:W-:Y:S04]  /*9cf0*/  LEA R12, P5, R251.reuse, R36.reuse, 0x2 ;  /* 0x00000024fb0c7211 */ /* 0x0c2fe800078a10ff */
[----:B------:R-:W-:Y:S01]  /*9d00*/  RED.E.ADD.F32.FTZ.RN.STRONG.GPU [R50.64], R22 ;  /* 0x000000163200798e */ /* 0x000fe2000c10e788 */
[-C--:B------:R-:W-:Y:S04]  /*9d10*/  LEA.HI.X.SX32 R13, R251, R37.reuse, 0x2, P5 ;  /* 0x00000025fb0d7211 */ /* 0x080fe800028f16ff */
        /* <DEDUP_REMOVED lines=8> */
[-C--:B---3--:R-:W-:Y:S02]  /*9da0*/  LEA R18, P2, R52, R36.reuse, 0x2 ;  /* 0x0000002434127211 */ /* 0x088fe400078410ff */
        /* <DEDUP_REMOVED lines=8> */
[CC--:B----4-:R-:W-:Y:S04]  /*9e30*/  LEA R16, P0, R2.reuse, R36.reuse, 0x2 ;  /* 0x0000002402107211 */ /* 0x0d0fe800078010ff */
[-C--:B------:R-:W-:Y:S02]  /*9e40*/  LEA.HI.X.SX32 R17, R2, R37.reuse, 0x2, P0 ;  /* 0x0000002502117211 */ /* 0x080fe400000f16ff */
[CC--:B------:R-:W-:Y:S04]  /*9e50*/  LEA R38, P3, R0.reuse, R36.reuse, 0x2 ;  /* 0x0000002400267211 */ /* 0x0c0fe800078610ff */
[-C--:B------:R-:W-:Y:S01]  /*9e60*/  LEA.HI.X.SX32 R39, R0, R37.reuse, 0x2, P3 ;  /* 0x0000002500277211 */ /* 0x080fe200018f16ff */
[----:B------:R-:W-:Y:S01]  /*9e70*/  IMAD.IADD R0, R147, 0x1, R248 ;  /* 0x0000000193007824 */ /* 0x000fe200078e02f8 */
[CC--:B------:R-:W-:Y:S03]  /*9e80*/  LEA R8, P3, R249.reuse, R36.reuse, 0x2 ;  /* 0x00000024f9087211 */ /* 0x0c0fe600078610ff */
[----:B------:R-:W-:Y:S01]  /*9e90*/  RED.E.ADD.F32.FTZ.RN.STRONG.GPU [R38.64], R27 ;  /* 0x0000001b2600798e */ /* 0x000fe2000c10e788 */
[-C--:B------:R-:W-:Y:S02]  /*9ea0*/  LEA.HI.X.SX32 R9, R249, R37.reuse, 0x2, P3 ;  /* 0x00000025f9097211 */ /* 0x080fe400018f16ff */
[C---:B------:R-:W-:Y:S02]  /*9eb0*/  LEA R4, P0, R0.reuse, R36, 0x2 ;  /* 0x0000002400047211 */ /* 0x040fe400078010ff */
[----:B------:R-:W-:Y:S02]  /*9ec0*/  RED.E.ADD.F32.FTZ.RN.STRONG.GPU [R18.64], R32 ;  /* 0x000000201200798e */ /* 0x000fe4000c10e788 */
[----:B------:R-:W-:Y:S01]  /*9ed0*/  LEA.HI.X.SX32 R5, R0, R37, 0x2, P0 ;  /* 0x0000002500057211 */ /* 0x000fe200000f16ff */
        /* <DEDUP_REMOVED lines=112> */
[----:B------:R-:W2:Y:S01]  /*a5e0*/  LDL R147, [R1+0x18] ;  /* 0x0000180001937983 */ /* 0x000ea20000100800 */
[----:B------:R-:W-:-:S02]  /*a5f0*/  FMUL.FTZ R100, R100, c[0x0][0x2e0] ;  /* 0x0000b80064647a20 */ /* 0x000fc40000410000 */
[----:B------:R-:W-:Y:S01]  /*a600*/  FMUL.FTZ R28, R101, c[0x0][0x2e0] ;  /* 0x0000b800651c7a20 */ /* 0x000fe20000410000 */
[----:B------:R-:W3:Y:S01]  /*a610*/  LDL R42, [R1+0x48] ;  /* 0x00004800012a7983 */ /* 0x000ee20000100800 */
[----:B------:R-:W-:Y:S02]  /*a620*/  FMUL.FTZ R102, R102, c[0x0][0x2e0] ;  /* 0x0000b80066667a20 */ /* 0x000fe40000410000 */
[----:B------:R-:W-:Y:S01]  /*a630*/  FMUL.FTZ R27, R103, c[0x0][0x2e0] ;  /* 0x0000b800671b7a20 */ /* 0x000fe20000410000 */
[----:B------:R-:W4:Y:S01]  /*a640*/  LDL R41, [R1+0x34] ;  /* 0x0000340001297983 */ /* 0x000f220000100800 */
[----:B------:R-:W-:Y:S01]  /*a650*/  FMUL.FTZ R112, R112, c[0x0][0x2e0] ;  /* 0x0000b80070707a20 */ /* 0x000fe20000410000 */
[----:B------:R-:W-:Y:S01]  /*a660*/  F2FP.BF16.PACK_AB R28, R28, R100 ;  /* 0x000000641c1c723e */ /* 0x000fe200000010ff */
[----:B------:R-:W-:Y:S01]  /*a670*/  FMUL.FTZ R24, R113, c[0x0][0x2e0] ;  /* 0x0000b80071187a20 */ /* 0x000fe20000410000 */
[----:B------:R-:W3:Y:S01]  /*a680*/  LDL R40, [R1+0x1c] ;  /* 0x00001c0001287983 */ /* 0x000ee20000100800 */
        /* <DEDUP_REMOVED lines=11> */
[----:B------:R-:W4:Y:S01]  /*a740*/  LDL R37, [R1+0x20] ;  /* 0x0000200001257983 */ /* 0x000f220000100800 */
        /* <DEDUP_REMOVED lines=27> */
[----:B------:R-:W1:Y:S01]  /*a900*/  S2R R29, SR_TID.X ;  /* 0x00000000001d7919 */ /* 0x000e620000002100 */
        /* <DEDUP_REMOVED lines=20> */
[----:B-1----:R-:W-:Y:S01]  /*aa50*/  SHF.R.S32.HI R30, RZ, 0x1f, R29 ;  /* 0x0000001fff1e7819 */ /* 0x002fe2000001141d */
[----:B------:R-:W-:Y:S01]  /*aa60*/  FMUL.FTZ R82, R82, c[0x0][0x2dc] ;  /* 0x0000b70052527a20 */ /* 0x000fe20000410000 */
[----:B------:R-:W-:Y:S01]  /*aa70*/  F2FP.BF16.PACK_AB R17, R17, R70 ;  /* 0x000000461111723e */ /* 0x000fe200000010ff */
[----:B------:R-:W-:Y:S01]  /*aa80*/  FMUL.FTZ R13, R83, c[0x0][0x2dc] ;  /* 0x0000b700530d7a20 */ /* 0x000fe20000410000 */
[----:B------:R-:W-:Y:S01]  /*aa90*/  LEA.HI R2, R30, R29, RZ, 0x2 ;  /* 0x0000001d1e027211 */ /* 0x000fe200078f10ff */
[----:B------:R-:W-:Y:S01]  /*aaa0*/  FMUL.FTZ R72, R72, c[0x0][0x2dc] ;  /* 0x0000b70048487a20 */ /* 0x000fe20000410000 */
[----:B------:R-:W-:Y:S01]  /*aab0*/  SHF.R.S32.HI R150, RZ, 0x1f, R150 ;  /* 0x0000001fff967819 */ /* 0x000fe20000011496 */
[----:B------:R-:W-:Y:S01]  /*aac0*/  FMUL.FTZ R16, R73, c[0x0][0x2dc] ;  /* 0x0000b70049107a20 */ /* 0x000fe20000410000 */
[--C-:B------:R-:W-:Y:S01]  /*aad0*/  SHF.R.S32.HI R4, RZ, 0x2, R2.reuse ;  /* 0x00000002ff047819 */ /* 0x100fe20000011402 */
[----:B------:R-:W-:Y:S01]  /*aae0*/  FMUL.FTZ R74, R74, c[0x0][0x2dc] ;  /* 0x0000b7004a4a7a20 */ /* 0x000fe20000410000 */
[----:B------:R-:W-:Y:S01]  /*aaf0*/  SHF.R.S32.HI R0, RZ, 0x1f, R2 ;  /* 0x0000001fff007819 */ /* 0x000fe20000011402 */
[----:B------:R-:W-:Y:S01]  /*ab00*/  FMUL.FTZ R15, R75, c[0x0][0x2dc] ;  /* 0x0000b7004b0f7a20 */ /* 0x000fe20000410000 */
[----:B------:R-:W-:Y:S01]  /*ab10*/  LEA.HI R150, R150, R151, RZ, 0x7 ;  /* 0x0000009796967211 */ /* 0x000fe200078f38ff */
[----:B------:R-:W-:Y:S01]  /*ab20*/  FMUL.FTZ R76, R76, c[0x0][0x2dc] ;  /* 0x0000b7004c4c7a20 */ /* 0x000fe20000410000 */
[----:B------:R-:W-:Y:S01]  /*ab30*/  LEA.HI R0, R0, R4, RZ, 0x3 ;  /* 0x0000000400007211 */ /* 0x000fe200078f18ff */
[----:B------:R-:W-:Y:S01]  /*ab40*/  FMUL.FTZ R12, R77, c[0x0][0x2dc] ;  /* 0x0000b7004d0c7a20 */ /* 0x000fe20000410000 */
[----:B------:R-:W-:Y:S01]  /*ab50*/  SHF.R.S32.HI R150, RZ, 0x7, R150 ;  /* 0x00000007ff967819 */ /* 0x000fe20000011496 */
[----:B------:R-:W-:Y:S01]  /*ab60*/  FMUL.FTZ R78, R78, c[0x0][0x2dc] ;  /* 0x0000b7004e4e7a20 */ /* 0x000fe20000410000 */
[----:B------:R-:W-:Y:S01]  /*ab70*/  LOP3.LUT R0, R0, 0xfffffff8, RZ, 0xc0, !PT ;  /* 0xfffffff800007812 */ /* 0x000fe200078ec0ff */
[----:B------:R-:W-:Y:S01]  /*ab80*/  FMUL.FTZ R11, R79, c[0x0][0x2dc] ;  /* 0x0000b7004f0b7a20 */ /* 0x000fe20000410000 */
[----:B------:R-:W-:Y:S01]  /*ab90*/  LOP3.LUT R2, R2, 0x7ffffffc, RZ, 0xc0, !PT ;  /* 0x7ffffffc02027812 */ /* 0x000fe200078ec0ff */
[----:B------:R-:W-:Y:S01]  /*aba0*/  FMUL.FTZ R84, R84, c[0x0][0x2dc] ;  /* 0x0000b70054547a20 */ /* 0x000fe20000410000 */
[----:B------:R-:W-:Y:S01]  /*abb0*/  IADD3 R0, R4, -R0, RZ ;  /* 0x8000000004007210 */ /* 0x000fe20007ffe0ff */
[----:B------:R-:W-:Y:S01]  /*abc0*/  FMUL.FTZ R10, R85, c[0x0][0x2dc] ;  /* 0x0000b700550a7a20 */ /* 0x000fe20000410000 */
[----:B------:R-:W-:Y:S01]  /*abd0*/  SHF.L.U32 R4, R150, 0x3, RZ ;  /* 0x0000000396047819 */ /* 0x000fe200000006ff */
[----:B------:R-:W-:Y:S01]  /*abe0*/  FMUL.FTZ R86, R86, c[0x0][0x2dc] ;  /* 0x0000b70056567a20 */ /* 0x000fe20000410000 */
[----:B------:R-:W-:Y:S01]  /*abf0*/  SHF.L.U32 R0, R0, 0x6, RZ ;  /* 0x0000000600007819 */ /* 0x000fe200000006ff */
[----:B------:R-:W-:Y:S01]  /*ac00*/  FMUL.FTZ R9, R87, c[0x0][0x2dc] ;  /* 0x0000b70057097a20 */ /* 0x000fe20000410000 */
[----:B------:R-:W-:Y:S01]  /*ac10*/  IADD3 R2, -R2, R29, RZ ;  /* 0x0000001d02027210 */ /* 0x000fe20007ffe1ff */
[----:B------:R-:W-:Y:S01]  /*ac20*/  FMUL.FTZ R96, R96, c[0x0][0x2dc] ;  /* 0x0000b70060607a20 */ /* 0x000fe20000410000 */
[----:B------:R-:W-:Y:S01]  /*ac30*/  LOP3.LUT R0, R0, 0x1c0, RZ, 0xc0, !PT ;  /* 0x000001c000007812 */ /* 0x000fe200078ec0ff */
[----:B------:R-:W-:Y:S01]  /*ac40*/  FMUL.FTZ R6, R97, c[0x0][0x2dc] ;  /* 0x0000b70061067a20 */ /* 0x000fe20000410000 */
[----:B------:R-:W-:Y:S01]  /*ac50*/  LOP3.LUT R4, R4, 0x8, RZ, 0xc0, !PT ;  /* 0x0000000804047812 */ /* 0x000fe200078ec0ff */
[----:B------:R-:W-:Y:S01]  /*ac60*/  FMUL.FTZ R98, R98, c[0x0][0x2dc] ;  /* 0x0000b70062627a20 */ /* 0x000fe20000410000 */
[----:B------:R-:W-:Y:S01]  /*ac70*/  SHF.R.U32.HI R5, RZ, 0x3, R0 ;  /* 0x00000003ff057819 */ /* 0x000fe20000011600 */
[----:B------:R-:W-:Y:S01]  /*ac80*/  FMUL.FTZ R99, R99, c[0x0][0x2dc] ;  /* 0x0000b70063637a20 */ /* 0x000fe20000410000 */
[----:B------:R-:W-:Y:S01]  /*ac90*/  SHF.L.U32 R2, R2, 0x1, RZ ;  /* 0x0000000102027819 */ /* 0x000fe200000006ff */
[----:B------:R-:W-:Y:S01]  /*aca0*/  FMUL.FTZ R88, R88, c[0x0][0x2dc] ;  /* 0x0000b70058587a20 */ /* 0x000fe20000410000 */
[----:B------:R-:W-:Y:S01]  /*acb0*/  LOP3.LUT R4, R5, R0, R4, 0x1e, !PT ;  /* 0x0000000005047212 */ /* 0x000fe200078e1e04 */
        /* <DEDUP_REMOVED lines=19> */
[----:B------:R-:W-:Y:S02]  /*adf0*/  F2FP.BF16.PACK_AB R8, R8, R88 ;  /* 0x000000580808723e */ /* 0x000fe400000010ff */
[----:B------:R-:W-:Y:S01]  /*ae00*/  F2FP.BF16.PACK_AB R7, R7, R90 ;  /* 0x0000005a0707723e */ /* 0x000fe200000010ff */
[----:B------:R-:W-:Y:S01]  /*ae10*/  BAR.SYNC.DEFER_BLOCKING 0x0 ;  /* 0x0000000000007b1d */ /* 0x000fe20000010000 */
[----:B------:R-:W-:Y:S01]  /*ae20*/  PLOP3.LUT P0, PT, PT, PT, UP0, 0x80, 0x0 ;  /* 0x000000000000781c */ /* 0x000fe20003f0f008 */
[----:B------:R-:W-:-:S04]  /*ae30*/  @UP0 UIADD3 UR6, UR18, UR22, URZ ;  /* 0x0000001612060290 */ /* 0x000fc8000fffe03f */
[----:B------:R-:W-:-:S04]  /*ae40*/  @UP0 UIMAD.WIDE.U32 UR4, UR6, UR10, URZ ;  /* 0x0000000a060402a5 */ /* 0x000fc8000f8e003f */
[----:B------:R-:W-:-:S03]  /*ae50*/  @UP0 UIMAD UR16, UR6, UR11, UR5 ;  /* 0x0000000b061002a4 */ /* 0x000fc6000f8e0205 */
[----:B------:R-:W-:Y:S01]  /*ae60*/  @UP0 UMOV UR15, UR4 ;  /* 0x00000004000f0c82 */ /* 0x000fe20008000000 */
[----:B--2---:R-:W-:-:S04]  /*ae70*/  LEA R0, R147, R2, 0xa ;  /* 0x0000000293007211 */ /* 0x004fc800078e50ff */
[----:B------:R-:W-:-:S04]  /*ae80*/  IADD3 R0, R0, R4, RZ ;  /* 0x0000000400007210 */ /* 0x000fc80007ffe0ff */
[----:B------:R-:W-:-:S05]  /*ae90*/  LEA R0, R0, 0xc000, 0x1 ;  /* 0x0000c00000007811 */ /* 0x000fca00078e08ff */
[----:B------:R1:W-:Y:S04]  /*aea0*/  STS [R0], R28 ;  /* 0x0000001c00007388 */ /* 0x0003e80000000800 */
        /* <DEDUP_REMOVED lines=20> */
[----:B------:R1:W-:Y:S01]  /*aff0*/  STS [R0+0x6400], R15 ;  /* 0x0064000f00007388 */ /* 0x0003e20000000800 */
[----:B------:R-:W-:-:S03]  /*b000*/  F2FP.BF16.PACK_AB R4, R93, R92 ;  /* 0x0000005c5d04723e */ /* 0x000fc600000010ff */
[----:B------:R1:W-:Y:S01]  /*b010*/  STS [R40+0x4000], R12 ;  /* 0x0040000c28007388 */ /* 0x0003e20000000800 */
[----:B------:R-:W-:-:S03]  /*b020*/  F2FP.BF16.PACK_AB R2, R95, R94 ;  /* 0x0000005e5f02723e */ /* 0x000fc600000010ff */
        /* <DEDUP_REMOVED lines=15> */
[----:B------:R-:W-:Y:S02]  /*b120*/  ULDC.64 UR12, c[0x0][0x388] ;  /* 0x0000e200000c7ab9 */ /* 0x000fe40000000a00 */
[----:B------:R-:W-:Y:S02]  /*b130*/  UIADD3 UR5, UR5, UR11, URZ ;  /* 0x0000000b05057290 */ /* 0x000fe4000fffe03f */
[----:B------:R-:W-:-:S02]  /*b140*/  UIMAD UR6, UR60, UR12, URZ ;  /* 0x0000000c3c0672a4 */ /* 0x000fc4000f8e023f */
[----:B------:R-:W-:Y:S02]  /*b150*/  UIMAD.WIDE.U32 UR4, UR29, UR12, UR4 ;  /* 0x0000000c1d0472a5 */ /* 0x000fe4000f8e0004 */
[----:B------:R-:W-:-:S04]  /*b160*/  UIMAD UR6, UR29, UR13, UR6 ;  /* 0x0000000d1d0672a4 */ /* 0x000fc8000f8e0206 */
[----:B------:R-:W-:Y:S02]  /*b170*/  UIADD3 UR16, UR5, UR6, URZ ;  /* 0x0000000605107290 */ /* 0x000fe4000fffe03f */
[----:B------:R-:W-:Y:S02]  /*b180*/  UMOV UR15, UR4 ;  /* 0x00000004000f7c82 */ /* 0x000fe40008000000 */
.L_x_1615:
        /* <DEDUP_REMOVED lines=18> */
.L_x_1616:
[----:B------:R-:W-:Y:S01]  /*b2b0*/  BAR.SYNC.DEFER_BLOCKING 0x0 ;  /* 0x0000000000007b1d */ /* 0x000fe20000010000 */
[----:B-1----:R-:W-:Y:S01]  /*b2c0*/  LEA.HI R2, R30, R29, RZ, 0x3 ;  /* 0x0000001d1e027211 */ /* 0x002fe200078f18ff */
[----:B------:R-:W-:Y:S02]  /*b2d0*/  USHF.L.U32 UR4, UR17, 0x7, URZ ;  /* 0x0000000711047899 */ /* 0x000fe4000800063f */
[----:B------:R-:W-:Y:S01]  /*b2e0*/  UIMAD UR7, UR17, -0x80, UR7 ;  /* 0xffffff80110778a4 */ /* 0x000fe2000f8e0207 */
[----:B------:R-:W-:Y:S01]  /*b2f0*/  LOP3.LUT R0, R2, 0xfffffff8, RZ, 0xc0, !PT ;  /* 0xfffffff802007812 */ /* 0x000fe200078ec0ff */
[----:B------:R-:W-:Y:S01]  /*b300*/  USHF.R.S32.HI UR12, URZ, 0x1f, UR4 ;  /* 0x0000001f3f0c7899 */ /* 0x000fe20008011404 */
[----:B------:R-:W-:Y:S01]  /*b310*/  BSSY B0, `(.L_x_1617) ;  /* 0x0000027000007945 */ /* 0x000fe20003800000 */
[----:B------:R-:W-:Y:S01]  /*b320*/  ULDC.64 UR10, c[0x0][0x3a0] ;  /* 0x0000e800000a7ab9 */ /* 0x000fe20000000a00 */
[----:B------:R-:W-:Y:S01]  /*b330*/  IMAD.U32 R13, RZ, RZ, UR4 ;  /* 0x00000004ff0d7e24 */ /* 0x000fe2000f8e00ff */
[----:B------:R-:W-:Y:S01]  /*b340*/  UIMAD UR5, UR12, UR10, URZ ;  /* 0x0000000a0c0572a4 */ /* 0x000fe2000f8e023f */
[----:B------:R-:W-:-:S03]  /*b350*/  IMAD.IADD R0, R29, 0x1, -R0 ;  /* 0x000000011d007824 */ /* 0x000fc600078e0a00 */
[----:B------:R-:W-:Y:S01]  /*b360*/  UIMAD UR5, UR4, UR11, UR5 ;  /* 0x0000000b040572a4 */ /* 0x000fe2000f8e0205 */
[----:B------:R-:W-:Y:S02]  /*b370*/  IMAD.SHL.U32 R6, R0, 0x8, RZ ;  /* 0x0000000800067824 */ /* 0x000fe400078e00ff */
[----:B------:R-:W-:-:S03]  /*b380*/  ULDC.64 UR10, c[0x0][0x3b8] ;  /* 0x0000ee00000a7ab9 */ /* 0x000fc60000000a00 */
[--C-:B------:R-:W-:Y:S01]  /*b390*/  SHF.R.S32.HI R7, RZ, 0x1f, R6.reuse ;  /* 0x0000001fff077819 */ /* 0x100fe20000011406 */
[----:B------:R-:W-:Y:S01]  /*b3a0*/  IMAD.U32 R0, RZ, RZ, UR5 ;  /* 0x00000005ff007e24 */ /* 0x000fe2000f8e00ff */
[----:B------:R-:W-:Y:S01]  /*b3b0*/  UIMAD UR5, UR59, UR10, URZ ;  /* 0x0000000a3b0572a4 */ /* 0x000fe2000f8e023f */
[----:B------:R1:W2:Y:S02]  /*b3c0*/  LDS.128 R20, [R146+0xd000] ;  /* 0x00d0000092147984 */ /* 0x0002a40000000c00 */
[----:B------:R-:W-:Y:S01]  /*b3d0*/  IMAD.WIDE.U32 R4, R13, c[0x0][0x3a0], R6 ;  /* 0x0000e8000d047a25 */ /* 0x000fe200078e0006 */
[----:B------:R-:W-:Y:S01]  /*b3e0*/  UIMAD UR5, UR36, UR11, UR5 ;  /* 0x0000000b240572a4 */ /* 0x000fe2000f8e0205 */
[----:B------:R1:W3:Y:S03]  /*b3f0*/  LDS.128 R24, [R146+0xe000] ;  /* 0x00e0000092187984 */ /* 0x0002e60000000c00 */
[----:B------:R-:W-:Y:S01]  /*b400*/  IADD3 R4, P0, R4, UR15, RZ ;  /* 0x0000000f04047c10 */ /* 0x000fe2000ff1e0ff */
[----:B------:R1:W4:Y:S03]  /*b410*/  LDS.128 R28, [R146+0xf000] ;  /* 0x00f00000921c7984 */ /* 0x0003260000000c00 */
[----:B------:R-:W-:Y:S01]  /*b420*/  IADD3.X R5, R5, UR16, R0, P0, !PT ;  /* 0x0000001005057c10 */ /* 0x000fe200087fe400 */
[----:B------:R1:W1:Y:S01]  /*b430*/  LDS.128 R32, [R146+0x10000] ;  /* 0x0100000092207984 */ /* 0x0002620000000c00 */
[----:B------:R-:W-:Y:S01]  /*b440*/  SHF.R.S32.HI R0, RZ, 0x3, R2 ;  /* 0x00000003ff007819 */ /* 0x000fe20000011402 */
[----:B------:R-:W-:-:S02]  /*b450*/  IMAD.U32 R2, RZ, RZ, UR36 ;  /* 0x00000024ff027e24 */ /* 0x000fc4000f8e00ff */
[----:B------:R1:W1:Y:S01]  /*b460*/  LDS.128 R36, [R146+0x11000] ;  /* 0x0110000092247984 */ /* 0x0002620000000c00 */
[----:B------:R-:W-:Y:S01]  /*b470*/  ISETP.GE.AND P4, PT, R0, UR7, PT ;  /* 0x0000000700007c0c */ /* 0x000fe2000bf86270 */
[----:B------:R-:W-:Y:S01]  /*b480*/  IMAD.WIDE.U32 R4, R2, c[0x0][0x3b8], R4 ;  /* 0x0000ee0002047a25 */ /* 0x000fe200078e0004 */
[----:B------:R-:W-:Y:S01]  /*b490*/  SHF.R.S32.HI R14, RZ, 0x1f, R0 ;  /* 0x0000001fff0e7819 */ /* 0x000fe20000011400 */
[----:B------:R1:W1:Y:S03]  /*b4a0*/  LDS.128 R40, [R146+0x12000] ;  /* 0x0120000092287984 */ /* 0x0002660000000c00 */
[----:B------:R-:W-:Y:S01]  /*b4b0*/  IADD3 R12, R5, UR5, RZ ;  /* 0x00000005050c7c10 */ /* 0x000fe2000fffe0ff */
[----:B------:R1:W1:Y:S06]  /*b4c0*/  LDS.128 R44, [R146+0x13000] ;  /* 0x01300000922c7984 */ /* 0x00026c0000000c00 */
        /* <DEDUP_REMOVED lines=11> */
.L_x_1618:
[----:B------:R-:W-:Y:S05]  /*b580*/  BSYNC B0 ;  /* 0x0000000000007941 */ /* 0x000fea0003800000 */
.L_x_1617:
        /* <DEDUP_REMOVED lines=15> */
.L_x_1620:
[----:B------:R-:W-:Y:S05]  /*b680*/  BSYNC B0 ;  /* 0x0000000000007941 */ /* 0x000fea0003800000 */
.L_x_1619:
        /* <DEDUP_REMOVED lines=15> */
.L_x_1622:
[----:B------:R-:W-:Y:S05]  /*b780*/  BSYNC B0 ;  /* 0x0000000000007941 */ /* 0x000fea0003800000 */
.L_x_1621:
        /* <DEDUP_REMOVED lines=8> */
[----:B--2-4-:R-:W-:-:S04]  /*b810*/  IMAD.WIDE.U32 R10, R2, c[0x0][0x3a0], R4 ;  /* 0x0000e800020a7a25 */ /* 0x014fc800078e0004 */
[----:B------:R-:W-:Y:S01]  /*b820*/  IMAD R2, R2, c[0x0][0x3a4], R8 ;  /* 0x0000e90002027a24 */ /* 0x000fe200078e0208 */
[----:B------:R-:W-:-:S04]  /*b830*/  LEA R4, P0, R10, c[0x0][0x340], 0x1 ;  /* 0x0000d0000a047a11 */ /* 0x000fc800078008ff */
[----:B------:R-:W-:-:S04]  /*b840*/  IADD3 R2, R11, R2, RZ ;  /* 0x000000020b027210 */ /* 0x000fc80007ffe0ff */
[----:B------:R-:W-:-:S05]  /*b850*/  LEA.HI.X R5, R10, c[0x0][0x344], R2, 0x1, P0 ;  /* 0x0000d1000a057a11 */ /* 0x000fca00000f0c02 */
[----:B------:R2:W-:Y:S02]  /*b860*/  STG.E.128 [R4.64], R28 ;  /* 0x0000001c04007986 */ /* 0x0005e4000c101d08 */
.L_x_1624:
[----:B------:R-:W-:Y:S05]  /*b870*/  BSYNC B0 ;  /* 0x0000000000007941 */ /* 0x000fea0003800000 */
.L_x_1623:
[----:B------:R-:W-:Y:S01]  /*b880*/  ULDC.64 UR6, c[0x0][0x3a8] ;  /* 0x0000ea0000067ab9 */ /* 0x000fe20000000a00 */
[----:B------:R-:W-:Y:S01]  /*b890*/  IMAD.WIDE.U32 R6, R13, c[0x0][0x3a8], R6 ;  /* 0x0000ea000d067a25 */ /* 0x000fe200078e0006 */
[----:B------:R-:W-:Y:S01]  /*b8a0*/  UIMAD UR5, UR12, UR6, URZ ;  /* 0x000000060c0572a4 */ /* 0x000fe2000f8e023f */
[----:B------:R-:W-:Y:S03]  /*b8b0*/  BSSY B0, `(.L_x_1625) ;  /* 0x0000015000007945 */ /* 0x000fe60003800000 */
        /* <DEDUP_REMOVED lines=20> */
.L_x_1626:
[----:B------:R-:W-:Y:S05]  /*ba00*/  BSYNC B0 ;  /* 0x0000000000007941 */ /* 0x000fea0003800000 */
.L_x_1625:
        /* <DEDUP_REMOVED lines=13> */
.L_x_1628:
[----:B------:R-:W-:Y:S05]  /*bae0*/  BSYNC B0 ;  /* 0x0000000000007941 */ /* 0x000fea0003800000 */
.L_x_1627:
        /* <DEDUP_REMOVED lines=13> */
.L_x_1630:
[----:B------:R-:W-:Y:S05]  /*bbc0*/  BSYNC B0 ;  /* 0x0000000000007941 */ /* 0x000fea0003800000 */
.L_x_1629:
        /* <DEDUP_REMOVED lines=12> */
.L_x_1611:
        /* <DEDUP_REMOVED lines=20> */
.L_x_1632:
        /* <DEDUP_REMOVED lines=18> */
.L_x_1633:
        /* <DEDUP_REMOVED lines=10> */
[----:B------:R-:W-:Y:S01]  /*bf90*/  IADD3 R6, P0, R6, UR15, RZ ;  /* 0x0000000f06067c10 */ /* 0x000fe2000ff1e0ff */
[----:B------:R-:W-:-:S03]  /*bfa0*/  ULDC.64 UR10, c[0x0][0x3b8] ;  /* 0x0000ee00000a7ab9 */ /* 0x000fc60000000a00 */
[----:B------:R-:W-:Y:S01]  /*bfb0*/  IMAD.U32 R2, RZ, RZ, UR5 ;  /* 0x00000005ff027e24 */ /* 0x000fe2000f8e00ff */
[----:B------:R-:W-:Y:S01]  /*bfc0*/  UIMAD UR5, UR57, UR10, URZ ;  /* 0x0000000a390572a4 */ /* 0x000fe2000f8e023f */
[----:B-1----:R-:W-:-:S03]  /*bfd0*/  SHF.R.S32.HI R0, RZ, 0x1f, R8 ;  /* 0x0000001fff007819 */ /* 0x002fc60000011408 */
[----:B------:R-:W-:Y:S01]  /*bfe0*/  UIMAD UR5, UR36, UR11, UR5 ;  /* 0x0000000b240572a4 */ /* 0x000fe2000f8e0205 */
[----:B------:R-:W-:Y:S01]  /*bff0*/  IADD3.X R7, R7, UR16, R2, P0, !PT ;  /* 0x0000001007077c10 */ /* 0x000fe200087fe402 */
[----:B------:R-:W-:Y:S01]  /*c000*/  IMAD.U32 R2, RZ, RZ, UR36 ;  /* 0x00000024ff027e24 */ /* 0x000fe2000f8e00ff */
[----:B------:R-:W-:-:S03]  /*c010*/  LEA.HI R0, R0, R8, RZ, 0x3 ;  /* 0x0000000800007211 */ /* 0x000fc600078f18ff */
        /* <DEDUP_REMOVED lines=15> */
.L_x_1635:
[----:B------:R-:W-:Y:S05]  /*c110*/  BSYNC B0 ;  /* 0x0000000000007941 */ /* 0x000fea0003800000 */
.L_x_1634:
        /* <DEDUP_REMOVED lines=15> */
.L_x_1637:
[----:B------:R-:W-:Y:S05]  /*c210*/  BSYNC B0 ;  /* 0x0000000000007941 */ /* 0x000fea0003800000 */
.L_x_1636:
        /* <DEDUP_REMOVED lines=15> */
.L_x_1639:
[----:B------:R-:W-:Y:S05]  /*c310*/  BSYNC B0 ;  /* 0x0000000000007941 */ /* 0x000fea0003800000 */
.L_x_1638:
        /* <DEDUP_REMOVED lines=14> */
.L_x_1641:
[----:B------:R-:W-:Y:S05]  /*c400*/  BSYNC B0 ;  /* 0x0000000000007941 */ /* 0x000fea0003800000 */
.L_x_1640:
        /* <DEDUP_REMOVED lines=24> */
.L_x_1643:
[----:B------:R-:W-:Y:S05]  /*c590*/  BSYNC B0 ;  /* 0x0000000000007941 */ /* 0x000fea0003800000 */
.L_x_1642:
        /* <DEDUP_REMOVED lines=13> */
.L_x_1645:
[----:B------:R-:W-:Y:S05]  /*c670*/  BSYNC B0 ;  /* 0x0000000000007941 */ /* 0x000fea0003800000 */
.L_x_1644:
        /* <DEDUP_REMOVED lines=13> */
.L_x_1647:
[----:B------:R-:W-:Y:S05]  /*c750*/  BSYNC B0 ;  /* 0x0000000000007941 */ /* 0x000fea0003800000 */
.L_x_1646:
        /* <DEDUP_REMOVED lines=11> */
.L_x_1631:
[----:B------:R-:W-:Y:S05]  /*c810*/  BSYNC B1 ;  /* 0x0000000000017941 */ /* 0x000fea0003800000 */
.L_x_1606:
        /* <DEDUP_REMOVED lines=11> */
.L_x_1648:
[----:B------:R-:W-:Y:S05]  /*c8d0*/  EXIT ;  /* 0x000000000000794d */ /* 0x000fea0003800000 */
.L_x_1650:
        /* <DEDUP_REMOVED lines=10> */
.L_x_2483:


//--------------------- .text._ZN5flash44flash_bwd_dq_dk_dv_loop_seqk_parallel_kernelI23Flash_bwd_kernel_traitsILi64ELi128ELi128ELi8ELi4ELi4ELi4ELb0ELb0EN7cutlass10bfloat16_tE19Flash_kernel_traitsILi64ELi128ELi128ELi8ES3_EELb0ELb0ELb0ELb0ELb0ELb1ELb1EEEvNS_16Flash_bwd_paramsE --------------------------
	.section	.text._ZN5flash44flash_bwd_dq_dk_dv_loop_seqk_parallel_kernelI23Flash_bwd_kernel_traitsILi64ELi128ELi128ELi8ELi4ELi4ELi4ELb0ELb0EN7cutlass10bfloat16_tE19Flash_kernel_traitsILi64ELi128ELi128ELi8ES3_EELb0ELb0ELb0ELb0ELb0ELb1ELb1EEEvNS_16Flash_bwd_paramsE,"ax",@progbits
	.sectioninfo	@"SHI_REGISTERS=255"
	.align	128
        .global         _ZN5flash44flash_bwd_dq_dk_dv_loop_seqk_parallel_kernelI23Flash_bwd_kernel_traitsILi64ELi128ELi128ELi8ELi4ELi4ELi4ELb0ELb0EN7cutlass10bfloat16_tE19Flash_kernel_traitsILi64ELi128ELi128ELi8ES3_EELb0ELb0ELb0ELb0ELb0ELb1ELb1EEEvNS_16Flash_bwd_paramsE
        .type           _ZN5flash44flash_bwd_dq_dk_dv_loop_seqk_parallel_kernelI23Flash_bwd_kernel_traitsILi64ELi128ELi128ELi8ELi4ELi4ELi4ELb0ELb0EN7cutlass10bfloat16_tE19Flash_kernel_traitsILi64ELi128ELi128ELi8ES3_EELb0ELb0ELb0ELb0ELb0ELb1ELb1EEEvNS_16Flash_bwd_paramsE,@function
        .size           _ZN5flash44flash_bwd_dq_dk_dv_loop_seqk_parallel_kernelI23Flash_bwd_kernel_traitsILi64ELi128ELi128ELi8ELi4ELi4ELi4ELb0ELb0EN7cutlass10bfloat16_tE19Flash_kernel_traitsILi64ELi128ELi128ELi8ES3_EELb0ELb0ELb0ELb0ELb0ELb1ELb1EEEvNS_16Flash_bwd_paramsE,(.L_x_2484 - _ZN5flash44flash_bwd_dq_dk_dv_loop_seqk_parallel_kernelI23Flash_bwd_kernel_traitsILi64ELi128ELi128ELi8ELi4ELi4ELi4ELb0ELb0EN7cutlass10bfloat16_tE19Flash_kernel_traitsILi64ELi128ELi128ELi8ES3_EELb0ELb0ELb0ELb0ELb0ELb1ELb1EEEvNS_16Flash_bwd_paramsE)
        .other          _ZN5flash44flash_bwd_dq_dk_dv_loop_seqk_parallel_kernelI23Flash_bwd_kernel_traitsILi64ELi128ELi128ELi8ELi4ELi4ELi4ELb0ELb0EN7cutlass10bfloat16_tE19Flash_kernel_traitsILi64ELi128ELi128ELi8ES3_EELb0ELb0ELb0ELb0ELb0ELb1ELb1EEEvNS_16Flash_bwd_paramsE,@"STO_CUDA_ENTRY STV_DEFAULT"
_ZN5flash44flash_bwd_dq_dk_dv_loop_seqk_parallel_kernelI23Flash_bwd_kernel_traitsILi64ELi128ELi128ELi8ELi4ELi4ELi4ELb0ELb0EN7cutlass10bfloat16_tE19Flash_kernel_traitsILi64ELi128ELi128ELi8ES3_EELb0ELb0ELb0ELb0ELb0ELb1ELb1EEEvNS_16Flash_bwd_paramsE:
.text._ZN5flash44flash_bwd_dq_dk_dv_loop_seqk_parallel_kernelI23Flash_bwd_kernel_traitsILi64ELi128ELi128ELi8ELi4ELi4ELi4ELb0ELb0EN7cutlass10bfloat16_tE19Flash_kernel_traitsILi64ELi128ELi128ELi8ES3_EELb0ELb0ELb0ELb0ELb0ELb1ELb1EEEvNS_16Flash_bwd_paramsE:
        /* <DEDUP_REMOVED lines=18> */
[----:B------:R-:W-:Y:S01]  /*0120*/  ULDC UR47, c[0x0][0x22c] ;  /* 0x00008b00002f7ab9 */ /* 0x000fe20000000800 */
[----:B------:R-:W3:Y:S01]  /*0130*/  S2UR UR32, SR_CTAID.Y ;  /* 0x00000000002079c3 */ /* 0x000ee20000002600 */
[----:B------:R-:W-:-:S02]  /*0140*/  ULDC UR38, c[0x0][0x1c0] ;  /* 0x0000700000267ab9 */ /* 0x000fc40000000800 */
[----:B------:R-:W-:Y:S02]  /*0150*/  ULDC UR12, c[0x0][0x1c0] ;  /* 0x00007000000c7ab9 */ /* 0x000fe40000000800 */
[----:B------:R-:W-:Y:S02]  /*0160*/  UIMAD.WIDE UR38, UR47, UR38, URZ ;  /* 0x000000262f2672a5 */ /* 0x000fe4000f8e023f */
[----:B------:R-:W-:Y:S02]  /*0170*/  UMOV UR8, 0x80 ;  /* 0x0000008000087882 */ /* 0x000fe40000000000 */
[----:B------:R-:W-:Y:S02]  /*0180*/  ULDC UR6, c[0x0][0x210] ;  /* 0x0000840000067ab9 */ /* 0x000fe40000000800 */
[----:B------:R-:W-:Y:S02]  /*0190*/  ULDC UR56, c[0x0][0x234] ;  /* 0x00008d0000387ab9 */ /* 0x000fe40000000800 */
[----:B------:R-:W-:Y:S01]  /*01a0*/  ULDC UR13, c[0x0][0x1c0] ;  /* 0x00007000000d7ab9 */ /* 0x000fe20000000800 */
[----:B-1----:R-:W-:Y:S01]  /*01b0*/  SHF.R.S32.HI R11, RZ, 0x1f, R13 ;  /* 0x0000001fff0b7819 */ /* 0x002fe2000001140d */
[----:B--2---:R-:W-:-:S02]  /*01c0*/  USHF.R.S32.HI UR7, URZ, 0x1f, UR37 ;  /* 0x0000001f3f077899 */ /* 0x004fc40008011425 */
[----:B------:R-:W-:Y:S01]  /*01d0*/  UIMAD UR48, UR37, UR47, URZ ;  /* 0x0000002f253072a4 */ /* 0x000fe2000f8e023f */
[CC--:B------:R-:W-:Y:S01]  /*01e0*/  LEA.HI R10, R11.reuse, R13.reuse, RZ, 0x4 ;  /* 0x0000000d0b0a7211 */ /* 0x0c0fe200078f20ff */
[----:B------:R-:W-:Y:S01]  /*01f0*/  UIMAD UR47, UR47, UR12, URZ ;  /* 0x0000000c2f2f72a4 */ /* 0x000fe2000f8e023f */
[CC--:B------:R-:W-:Y:S01]  /*0200*/  LEA.HI R4, R11.reuse, R13.reuse, RZ, 0x5 ;  /* 0x0000000d0b047211 */ /* 0x0c0fe200078f28ff */
[----:B------:R-:W-:Y:S01]  /*0210*/  ULDC UR11, c[0x0][0x1c0] ;  /* 0x00007000000b7ab9 */ /* 0x000fe20000000800 */
[----:B------:R-:W-:Y:S01]  /*0220*/  SHF.R.S32.HI R2, RZ, 0x4, R10 ;  /* 0x00000004ff027819 */ /* 0x000fe2000001140a */
[----:B---3--:R-:W-:Y:S01]  /*0230*/  UIMAD.WIDE.U32 UR44, UR32, UR14, URZ ;  /* 0x0000000e202c72a5 */ /* 0x008fe2000f8e003f */
[CC--:B------:R-:W-:Y:S01]  /*0240*/  LEA.HI R15, R11.reuse, R13.reuse, RZ, 0x2 ;  /* 0x0000000d0b0f7211 */ /* 0x0c0fe200078f10ff */
[----:B------:R-:W-:Y:S01]  /*0250*/  UIMAD UR56, UR8, UR6, UR56 ;  /* 0x00000006083872a4 */ /* 0x000fe2000f8e0238 */
[----:B------:R-:W-:Y:S01]  /*0260*/  LEA.HI R0, R10, R2, RZ, 0x1 ;  /* 0x000000020a007211 */ /* 0x000fe200078f08ff */
[----:B------:R-:W-:Y:S01]  /*0270*/  UIMAD UR6, UR32, UR11, UR37 ;  /* 0x0000000b200672a4 */ /* 0x000fe2000f8e0225 */
[----:B------:R-:W-:Y:S01]  /*0280*/  SHF.R.S32.HI R6, RZ, 0x5, R4 ;  /* 0x00000005ff067819 */ /* 0x000fe20000011404 */
[----:B------:R-:W-:Y:S01]  /*0290*/  USHF.L.U32 UR46, UR47, 0x7, URZ ;  /* 0x000000072f2e7899 */ /* 0x000fe2000800063f */
[----:B------:R-:W-:Y:S01]  /*02a0*/  LOP3.LUT R0, R0, 0xfffffffe, RZ, 0xc0, !PT ;  /* 0xfffffffe00007812 */ /* 0x000fe200078ec0ff */
[----:B------:R-:W-:Y:S01]  /*02b0*/  ULDC UR50, c[0x0][0x214] ;  /* 0x0000850000327ab9 */ /* 0x000fe20000000800 */
[--C-:B------:R-:W-:Y:S01]  /*02c0*/  SHF.R.S32.HI R5, RZ, 0x2, R15.reuse ;  /* 0x00000002ff057819 */ /* 0x100fe2000001140f */
[----:B------:R-:W-:Y:S01]  /*02d0*/  ULDC UR57, c[0x0][0x1c8] ;  /* 0x0000720000397ab9 */ /* 0x000fe20000000800 */
[----:B------:R-:W-:Y:S01]  /*02e0*/  SHF.R.S32.HI R3, RZ, 0x1f, R15 ;  /* 0x0000001fff037819 */ /* 0x000fe2000001140f */
[----:B------:R-:W-:Y:S01]  /*02f0*/  IMAD.IADD R193, R2, 0x1, -R0 ;  /* 0x0000000102c17824 */ /* 0x000fe200078e0a00 */
[----:B------:R-:W-:Y:S01]  /*0300*/  SHF.R.S32.HI R0, RZ, 0x1f, R4 ;  /* 0x0000001fff007819 */ /* 0x000fe20000011404 */
[----:B------:R-:W-:Y:S01]  /*0310*/  ULDC.U8 UR10, c[0x0][0x3d0] ;  /* 0x0000f400000a7ab9 */ /* 0x000fe20000000000 */
[----:B------:R-:W-:Y:S01]  /*0320*/  LEA.HI R14, R11, R13, RZ, 0x3 ;  /* 0x0000000d0b0e7211 */ /* 0x000fe200078f18ff */
[----:B------:R-:W-:Y:S01]  /*0330*/  ULDC UR51, c[0x0][0x224] ;  /* 0x0000890000337ab9 */ /* 0x000fe20000000800 */
[----:B------:R-:W-:Y:S01]  /*0340*/  LEA.HI R2, R0, R6, RZ, 0x2 ;  /* 0x0000000600027211 */ /* 0x000fe200078f10ff */
[----:B------:R-:W-:Y:S01]  /*0350*/  @UP2 UIMAD UR55, UR32, UR50, URZ ;  /* 0x00000032203722a4 */ /* 0x000fe2000f8e023f */
[----:B------:R-:W-:Y:S01]  /*0360*/  LEA.HI R0, R3, R5, RZ, 0x3 ;  /* 0x0000000503007211 */ /* 0x000fe200078f18ff */
[----:B------:R-:W-:Y:S01]  /*0370*/  ULDC.64 UR4, c[0x0][0x118] ;  /* 0x0000460000047ab9 */ /* 0x000fe20000000a00 */
[----:B------:R-:W-:Y:S01]  /*0380*/  LOP3.LUT R2, R2, 0xfffffffc, RZ, 0xc0, !PT ;  /* 0xfffffffc02027812 */ /* 0x000fe200078ec0ff */
[----:B------:R-:W-:Y:S01]  /*0390*/  ULOP3.LUT UR57, UR37, UR57, URZ, 0x3c, !UPT ;  /* 0x0000003925397292 */ /* 0x000fe2000f8e3c3f */
[----:B------:R-:W-:Y:S01]  /*03a0*/  LOP3.LUT R0, R0, 0xfffffff8, RZ, 0xc0, !PT ;  /* 0xfffffff800007812 */ /* 0x000fe200078ec0ff */
[----:B------:R-:W-:Y:S01]  /*03b0*/  UISETP.NE.AND UP3, UPT, UR10, URZ, UPT ;  /* 0x0000003f0a00728c */ /* 0x000fe2000bf65270 */
        /* <DEDUP_REMOVED lines=8> */
[----:B------:R-:W-:Y:S01]  /*0440*/  USHF.R.S32.HI UR61, URZ, 0x1f, UR32 ;  /* 0x0000001f3f3d7899 */ /* 0x000fe20008011420 */
[----:B------:R-:W-:Y:S01]  /*0450*/  IMAD.IADD R0, R13, 0x1, -R0 ;  /* 0x000000010d007824 */ /* 0x000fe200078e0a00 */
[----:B------:R-:W-:Y:S01]  /*0460*/  SHF.R.S32.HI R6, RZ, 0x7, R6 ;  /* 0x00000007ff067819 */ /* 0x000fe20000011406 */
[C---:B------:R-:W-:Y:S01]  /*0470*/  IMAD.SHL.U32 R5, R3.reuse, 0x8, RZ ;  /* 0x0000000803057824 */ /* 0x040fe200078e00ff */
[----:B------:R-:W-:Y:S01]  /*0480*/  LOP3.LUT R2, R2, 0x1c0, RZ, 0xc0, !PT ;  /* 0x000001c002027812 */ /* 0x000fe200078ec0ff */
[----:B------:R-:W-:Y:S01]  /*0490*/  USHF.R.S32.HI UR60, URZ, 0x1f, UR37 ;  /* 0x0000001f3f3c7899 */ /* 0x000fe20008011425 */
[----:B------:R-:W-:Y:S01]  /*04a0*/  SHF.R.S32.HI R4, RZ, 0x1f, R0 ;  /* 0x0000001fff047819 */ /* 0x000fe20000011400 */
[----:B------:R-:W-:Y:S01]  /*04b0*/  USHF.R.S32.HI UR59, URZ, 0x1f, UR32 ;  /* 0x0000001f3f3b7899 */ /* 0x000fe20008011420 */
[----:B------:R-:W-:Y:S01]  /*04c0*/  LOP3.LUT R5, R2, 0x38, R5, 0xf8, !PT ;  /* 0x0000003802057812 */ /* 0x000fe200078ef805 */
[----:B------:R-:W-:Y:S01]  /*04d0*/  USHF.R.S32.HI UR58, URZ, 0x1f, UR37 ;  /* 0x0000001f3f3a7899 */ /* 0x000fe20008011425 */
[----:B------:R-:W-:Y:S01]  /*04e0*/  LEA.HI R8, R4, R0, RZ, 0x2 ;  /* 0x0000000004087211 */ /* 0x000fe200078f10ff */
[----:B------:R-:W-:Y:S01]  /*04f0*/  UIMAD.WIDE.U32 UR42, UR38, UR44, URZ ;  /* 0x0000002c262a72a5 */ /* 0x000fe2000f8e003f */
[----:B------:R-:W-:Y:S01]  /*0500*/  LOP3.LUT R0, R10, 0xfffffff0, RZ, 0xc0, !PT ;  /* 0xfffffff00a007812 */ /* 0x000fe200078ec0ff */
[----:B------:R-:W-:Y:S01]  /*0510*/  UIMAD UR52, UR39, UR44, URZ ;  /* 0x0000002c273472a4 */ /* 0x000fe2000f8e023f */
[----:B------:R-:W-:Y:S01]  /*0520*/  SHF.R.U32.HI R4, RZ, 0x3, R2 ;  /* 0x00000003ff047819 */ /* 0x000fe20000011602 */
[----:B------:R-:W-:Y:S01]  /*0530*/  USHF.R.S32.HI UR54, URZ, 0x1f, UR48 ;  /* 0x0000001f3f367899 */ /* 0x000fe20008011430 */
[----:B------:R-:W-:Y:S01]  /*0540*/  LOP3.LUT P4, RZ, R3, 0x2, RZ, 0xc0, !PT ;  /* 0x0000000203ff7812 */ /* 0x000fe2000788c0ff */
[----:B------:R-:W-:Y:S01]  /*0550*/  IMAD.IADD R0, R13, 0x1, -R0 ;  /* 0x000000010d007824 */ /* 0x000fe200078e0a00 */
[----:B------:R-:W-:Y:S01]  /*0560*/  LOP3.LUT R4, R5, R4, RZ, 0x3c, !PT ;  /* 0x0000000405047212 */ /* 0x000fe200078e3cff */
[----:B------:R-:W-:Y:S01]  /*0570*/  UIMAD UR51, UR6, UR51, URZ ;  /* 0x00000033063372a4 */ /* 0x000fe2000f8e023f */
[----:B------:R-:W-:Y:S01]  /*0580*/  LEA.HI R5, R11, R13, RZ, 0x6 ;  /* 0x0000000d0b057211 */ /* 0x000fe200078f30ff */
[----:B------:R-:W-:Y:S01]  /*0590*/  USHF.R.S32.HI UR49, URZ, 0x1f, UR46 ;  /* 0x0000001f3f317899 */ /* 0x000fe2000801142e */
[----:B------:R-:W-:Y:S01]  /*05a0*/  SHF.R.S32.HI R2, RZ, 0x1f, R0 ;  /* 0x0000001fff027819 */ /* 0x000fe20000011400 */
[----:B------:R-:W-:Y:S01]  /*05b0*/  UMOV UR41, 0xffffc000 ;  /* 0xffffc00000297882 */ /* 0x000fe20000000000 */
[----:B------:R-:W-:Y:S01]  /*05c0*/  LOP3.LUT P3, RZ, R3, 0x4, RZ, 0xc0, !PT ;  /* 0x0000000403ff7812 */ /* 0x000fe2000786c0ff */
[----:B------:R-:W-:Y:S01]  /*05d0*/  IMAD.SHL.U32 R5, R5, 0x8, RZ ;  /* 0x0000000805057824 */ /* 0x000fe200078e00ff */
[----:B------:R-:W-:-:S02]  /*05e0*/  LEA.HI R10, R2, R0, RZ, 0x3 ;  /* 0x00000000020a7211 */ /* 0x000fc400078f18ff */
[----:B------:R-:W-:Y:S02]  /*05f0*/  SEL R184, R201, 0xffffffe0, !P4 ;  /* 0xffffffe0c9b87807 */ /* 0x000fe40006000000 */
        /* <DEDUP_REMOVED lines=38> */
[C---:B------:R-:W-:Y:S01]  /*0860*/  IMAD.SHL.U32 R7, R193.reuse, 0x10, RZ ;  /* 0x00000010c1077824 */ /* 0x040fe200078e00ff */
        /* <DEDUP_REMOVED lines=14> */
[----:B------:R-:W-:Y:S02]  /*0950*/  IMAD.SHL.U32 R2, R12, 0x40, RZ ;  /* 0x000000400c027824 */ /* 0x000fe400078e00ff */
[----:B------:R-:W-:Y:S01]  /*0960*/  IMAD.IADD R8, R0, 0x1, R6 ;  /* 0x0000000100087824 */ /* 0x000fe200078e0206 */
[----:B------:R-:W-:Y:S01]  /*0970*/  SHF.R.S32.HI R6, RZ, 0x1f, R5 ;  /* 0x0000001fff067819 */ /* 0x000fe20000011405 */
[----:B------:R-:W-:Y:S01]  /*0980*/  IMAD.SHL.U32 R0, R10, 0x40, RZ ;  /* 0x000000400a007824 */ /* 0x000fe200078e00ff */
[----:B------:R-:W-:Y:S01]  /*0990*/  LOP3.LUT R2, R2, 0x1c0, RZ, 0xc0, !PT ;  /* 0x000001c002027812 */ /* 0x000fe200078ec0ff */
[----:B------:R-:W-:Y:S01]  /*09a0*/  IMAD.SHL.U32 R197, R197, 0x2, RZ ;  /* 0x00000002c5c57824 */ /* 0x000fe200078e00ff */
[----:B------:R-:W-:Y:S01]  /*09b0*/  SHF.L.U64.HI R6, R5, 0x2, R6 ;  /* 0x0000000205067819 */ /* 0x000fe20000010206 */
[----:B------:R-:W-:Y:S01]  /*09c0*/  IMAD.IADD R185, R182, 0x1, R184 ;  /* 0x00000001b6b97824 */ /* 0x000fe200078e02b8 */
[--C-:B------:R-:W-:Y:S01]  /*09d0*/  SHF.R.U32.HI R4, RZ, 0x3, R2.reuse ;  /* 0x00000003ff047819 */ /* 0x100fe20000011602 */
[C---:B------:R-:W-:Y:S01]  /*09e0*/  IMAD.IADD R200, R197.reuse, 0x1, R199 ;  /* 0x00000001c5c87824 */ /* 0x040fe200078e02c7 */
[----:B------:R-:W-:Y:S01]  /*09f0*/  LOP3.LUT R0, R0, 0xfffffe00, RZ, 0xc0, !PT ;  /* 0xfffffe0000007812 */ /* 0x000fe200078ec0ff */
[----:B------:R2:W-:Y:S01]  /*0a00*/  STL [R1+0x58], R6 ;  /* 0x0000580601007387 */ /* 0x0005e20000100800 */
[----:B------:R-:W-:Y:S01]  /*0a10*/  LOP3.LUT R193, R2, 0x8, R193, 0xf8, !PT ;  /* 0x0000000802c17812 */ /* 0x000fe200078ef8c1 */
[--C-:B------:R-:W-:Y:S01]  /*0a20*/  IMAD.IADD R204, R197, 0x1, R201.reuse ;  /* 0x00000001c5cc7824 */ /* 0x100fe200078e02c9 */
        /* <DEDUP_REMOVED lines=27> */
[C---:B------:R-:W-:Y:S01]  /*0be0*/  @P1 IADD3 R12, R8.reuse, 0x23e0, RZ ;  /* 0x000023e0080c1810 */ /* 0x040fe20007ffe0ff */
[----:B------:R-:W-:Y:S01]  /*0bf0*/  IMAD.IADD R202, R201, 0x1, R198 ;  /* 0x00000001c9ca7824 */ /* 0x000fe200078e02c6 */
[----:B------:R-:W-:Y:S01]  /*0c00*/  @P2 IADD3 R6, R8, 0x1fc0, RZ ;  /* 0x00001fc008062810 */ /* 0x000fe20007ffe0ff */
[----:B------:R-:W-:Y:S01]  /*0c10*/  STL [R1+0x74], R4 ;  /* 0x0000740401007387 */ /* 0x000fe20000100800 */
[----:B------:R-:W-:-:S02]  /*0c20*/  IMAD.SHL.U32 R3, R3, 0x2, RZ ;  /* 0x0000000203037824 */ /* 0x000fc400078e00ff */
[----:B------:R-:W-:Y:S01]  /*0c30*/  IMAD.IADD R184, R184, 0x1, R183 ;  /* 0x00000001b8b87824 */ /* 0x000fe200078e02b7 */
        /* <DEDUP_REMOVED lines=16> */
.L_x_1695:
[----:B------:R-:W-:Y:S02]  /*0d40*/  ULDC.64 UR6, c[0x0][0x240] ;  /* 0x0000900000067ab9 */ /* 0x000fe40000000a00 */
[----:B------:R-:W-:Y:S02]  /*0d50*/  UISETP.NE.U32.AND UP6, UPT, URZ, UR6, UPT ;  /* 0x000000063f00728c */ /* 0x000fe4000bfc5070 */
[----:B------:R-:W-:Y:S02]  /*0d60*/  USHF.L.U32 UR13, UR32, 0x2, URZ ;  /* 0x00000002200d7899 */ /* 0x000fe4000800063f */
[----:B------:R-:W-:-:S02]  /*0d70*/  USHF.R.S32.HI UR23, URZ, 0x1f, UR32 ;  /* 0x0000001f3f177899 */ /* 0x000fc40008011420 */
        /* <DEDUP_REMOVED lines=9> */
[----:B------:R-:W-:Y:S01]  /*0e10*/  ULDC.U8 UR14, c[0x0][0x312] ;  /* 0x0000c480000e7ab9 */ /* 0x000fe20000000000 */
[----:B------:R-:W-:Y:S01]  /*0e20*/  PLOP3.LUT P0, PT, PT, PT, UP4, 0x80, 0x0 ;  /* 0x000000000000781c */ /* 0x000fe20003f0f048 */
[----:B------:R-:W-:Y:S01]  /*0e30*/  ULDC.64 UR8, c[0x0][0x248] ;  /* 0x0000920000087ab9 */ /* 0x000fe20000000a00 */
[----:B------:R-:W-:Y:S01]  /*0e40*/  IMAD.U32 R5, RZ, RZ, UR7 ;  /* 0x00000007ff057e24 */ /* 0x000fe2000f8e00ff */
[----:B------:R-:W-:Y:S02]  /*0e50*/  UISETP.NE.AND UP5, UPT, UR14, URZ, UPT ;  /* 0x0000003f0e00728c */ /* 0x000fe4000bfa5270 */
[----:B------:R-:W-:Y:S02]  /*0e60*/  @UP4 UIADD3 UR6, UP0, UR13, UR10, URZ ;  /* 0x0000000a0d064290 */ /* 0x000fe4000ff1e03f */
[----:B------:R1:W2:Y:S01]  /*0e70*/  @P2 LDG.E R8, [R4.64] ;  /* 0x0000000404082981 */ /* 0x0002a2000c1e1900 */
[----:B------:R-:W-:-:S02]  /*0e80*/  UISETP.EQ.U32.AND UP1, UPT, URZ, UR8, UPT ;  /* 0x000000083f00728c */ /* 0x000fc4000bf22070 */
[----:B------:R-:W-:Y:S01]  /*0e90*/  @UP4 UIADD3.X UR7, UR12, UR11, URZ, UP0, !UPT ;  /* 0x0000000b0c074290 */ /* 0x000fe200087fe43f */
[----:B------:R1:W3:Y:S01]  /*0ea0*/  @P2 LDG.E R2, [R4.64+0x4] ;  /* 0x0000040404022981 */ /* 0x0002e2000c1e1900 */
        /* <DEDUP_REMOVED lines=30> */
.L_x_1651:
        /* <DEDUP_REMOVED lines=24> */
[----:B------:R-:W-:Y:S02]  /*1210*/  UIMAD UR13, UR32, UR11, UR7 ;  /* 0x0000000b200d72a4 */ /* 0x000fe4000f8e0207 */
[----:B------:R-:W-:Y:S02]  /*1220*/  UIADD3 UR7, UR28, 0x7f, URZ ;  /* 0x0000007f1c077890 */ /* 0x000fe4000fffe03f */
[----:B------:R-:W-:Y:S01]  /*1230*/  ULDC.64 UR14, c[0x0][0x190] ;  /* 0x00006400000e7ab9 */ /* 0x000fe20000000a00 */
[----:B------:R-:W-:Y:S01]  /*1240*/  PLOP3.LUT P0, PT, PT, PT, UP0, 0x80, 0x0 ;  /* 0x000000000000781c */ /* 0x000fe20003f0f008 */
[----:B------:R-:W-:-:S02]  /*1250*/  USHF.R.S32.HI UR12, URZ, 0x1f, UR7 ;  /* 0x0000001f3f0c7899 */ /* 0x000fc40008011407 */
[----:B------:R-:W-:Y:S02]  /*1260*/  UIMAD.WIDE.U32 UR8, UR32, UR10, URZ ;  /* 0x0000000a200872a5 */ /* 0x000fe4000f8e003f */
[----:B------:R-:W-:Y:S02]  /*1270*/  UISETP.NE.AND UP1, UPT, UR17, -0x1, UPT ;  /* 0xffffffff1100788c */ /* 0x000fe4000bf25270 */
[----:B------:R-:W-:Y:S02]  /*1280*/  UIMAD.WIDE.U32 UR10, UR17, UR14, URZ ;  /* 0x0000000e110a72a5 */ /* 0x000fe4000f8e003f */
[----:B------:R-:W-:Y:S02]  /*1290*/  ULEA.HI UR33, UR12, UR7, URZ, 0x7 ;  /* 0x000000070c217291 */ /* 0x000fe4000f8f383f */
[----:B------:R-:W-:Y:S02]  /*12a0*/  @UP0 UIADD3 UR7, UR16, UR19, URZ ;  /* 0x0000001310070290 */ /* 0x000fe4000fffe03f */
[----:B------:R-:W-:-:S02]  /*12b0*/  ULDC.64 UR20, c[0x0][0x198] ;  /* 0x0000660000147ab9 */ /* 0x000fc40000000a00 */
[----:B------:R-:W-:Y:S02]  /*12c0*/  USEL UR40, UR8, UR10, !UP1 ;  /* 0x0000000a08287287 */ /* 0x000fe4000c800000 */
[----:B------:R-:W-:Y:S02]  /*12d0*/  UIADD3 UR35, UR9, UR13, URZ ;  /* 0x0000000d09237290 */ /* 0x000fe4000fffe03f */
[----:B------:R-:W-:Y:S02]  /*12e0*/  ULOP3.LUT UR12, UR33, 0xffffff80, URZ, 0xc0, !UPT ;  /* 0xffffff80210c7892 */ /* 0x000fe4000f8ec03f */
[----:B------:R-:W-:Y:S02]  /*12f0*/  @UP0 UIMAD.WIDE.U32 UR8, UR7, UR20, URZ ;  /* 0x00000014070802a5 */ /* 0x000fe4000f8e003f */
[----:B------:R-:W-:Y:S02]  /*1300*/  UIMAD UR10, UR17, UR15, URZ ;  /* 0x0000000f110a72a4 */ /* 0x000fe4000f8e023f */
[----:B------:R-:W-:-:S02]  /*1310*/  UIADD3 UR14, UR12, -0x80, URZ ;  /* 0xffffff800c0e7890 */ /* 0x000fc4000fffe03f */
[----:B------:R-:W-:Y:S02]  /*1320*/  @UP0 UIMAD UR36, UR7, UR21, UR9 ;  /* 0x00000015072402a4 */ /* 0x000fe4000f8e0209 */
[----:B------:R-:W-:Y:S02]  /*1330*/  @UP1 UIADD3 UR35, UR11, UR10, URZ ;  /* 0x0000000a0b231290 */ /* 0x000fe4000fffe03f */
[----:B------:R-:W-:Y:S02]  /*1340*/  USHF.R.S32.HI UR29, URZ, 0x1f, UR14 ;  /* 0x0000001f3f1d7899 */ /* 0x000fe4000801140e */
[----:B------:R-:W-:Y:S01]  /*1350*/  @UP0 UMOV UR34, UR8 ;  /* 0x0000000800220c82 */ /* 0x000fe20008000000 */
[----:B------:R-:W-:Y:S05]  /*1360*/  @P0 BRA `(.L_x_1653) ;  /* 0x000000c000000947 */ /* 0x000fea0003800000 */
[----:B------:R-:W-:Y:S02]  /*1370*/  USHF.R.S32.HI UR7, URZ, 0x1f, UR16 ;  /* 0x0000001f3f077899 */ /* 0x000fe40008011410 */
[----:B------:R-:W-:Y:S02]  /*1380*/  ULDC.64 UR10, c[0x0][0x198] ;  /* 0x00006600000a7ab9 */ /* 0x000fe40000000a00 */
[----:B------:R-:W-:-:S02]  /*1390*/  UIMAD UR7, UR7, UR10, URZ ;  /* 0x0000000a070772a4 */ /* 0x000fc4000f8e023f */
[----:B------:R-:W-:Y:S02]  /*13a0*/  UIMAD.WIDE.U32 UR8, UR16, UR10, URZ ;  /* 0x0000000a100872a5 */ /* 0x000fe4000f8e003f */
[----:B------:R-:W-:Y:S02]  /*13b0*/  UIMAD UR11, UR16, UR11, UR7 ;  /* 0x0000000b100b72a4 */ /* 0x000fe4000f8e0207 */
[----:B------:R-:W-:Y:S02]  /*13c0*/  ULDC.64 UR12, c[0x0][0x180] ;  /* 0x00006000000c7ab9 */ /* 0x000fe40000000a00 */
[----:B------:R-:W-:Y:S02]  /*13d0*/  UIADD3 UR9, UR9, UR11, URZ ;  /* 0x0000000b09097290 */ /* 0x000fe4000fffe03f */
[----:B------:R-:W-:Y:S02]  /*13e0*/  UIMAD UR7, UR23, UR12, URZ ;  /* 0x0000000c170772a4 */ /* 0x000fe4000f8e023f */
[----:B------:R-:W-:-:S02]  /*13f0*/  UIMAD.WIDE.U32 UR8, UR32, UR12, UR8 ;  /* 0x0000000c200872a5 */ /* 0x000fc4000f8e0008 */
[----:B------:R-:W-:-:S04]  /*1400*/  UIMAD UR7, UR32, UR13, UR7 ;  /* 0x0000000d200772a4 */ /* 0x000fc8000f8e0207 */
[----:B------:R-:W-:Y:S02]  /*1410*/  UIADD3 UR36, UR9, UR7, URZ ;  /* 0x0000000709247290 */ /* 0x000fe4000fffe03f */
[----:B------:R-:W-:Y:S02]  /*1420*/  UMOV UR34, UR8 ;  /* 0x0000000800227c82 */ /* 0x000fe40008000000 */
.L_x_1653:
        /* <DEDUP_REMOVED lines=18> */
.L_x_1654:
        /* <DEDUP_REMOVED lines=71> */
.L_x_1655:
[----:B------:R-:W-:Y:S02]  /*19c0*/  UMOV UR11, UR51 ;  /* 0x00000033000b7c82 */ /* 0x000fe40008000000 */
.L_x_1656:
[----:B------:R-:W1:Y:S01]  /*19d0*/  S2R R23, SR_TID.X ;  /* 0x0000000000177919 */ /* 0x000e620000002100 */
[----:B------:R-:W-:Y:S01]  /*19e0*/  UIADD3 UR8, UP5, UP4, UR8, UR46, UR48 ;  /* 0x0000002e08087290 */ /* 0x000fe2000fcbe030 */
[----:B------:R-:W-:Y:S01]  /*19f0*/  IMAD.U32 R11, RZ, RZ, UR37 ;  /* 0x00000025ff0b7e24 */ /* 0x000fe2000f8e00ff */
[----:B------:R-:W-:Y:S01]  /*1a00*/  USHF.R.S32.HI UR10, URZ, 0x1f, UR37 ;  /* 0x0000001f3f0a7899 */ /* 0x000fe20008011425 */
[----:B------:R-:W-:Y:S01]  /*1a10*/  BSSY B1, `(.L_x_1652) ;  /* 0x0000ad2000017945 */ /* 0x000fe20003800000 */
[----:B------:R-:W-:Y:S02]  /*1a20*/  UIADD3 UR20, UP1, UP0, UR13, UR8, UR15 ;  /* 0x000000080d147290 */ /* 0x000fe4000f83e00f */
[----:B------:R-:W-:Y:S02]  /*1a30*/  UIADD3 UR11, UR14, UR11, URZ ;  /* 0x0000000b0e0b7290 */ /* 0x000fe4000fffe03f */
[----:B------:R-:W-:-:S02]  /*1a40*/  ULDC.64 UR8, c[0x0][0x1a8] ;  /* 0x00006a0000087ab9 */ /* 0x000fc40000000a00 */
[----:B------:R-:W-:Y:S02]  /*1a50*/  UIMAD UR7, UR10, UR8, URZ ;  /* 0x000000080a0772a4 */ /* 0x000fe4000f8e023f */
[----:B------:R-:W-:Y:S02]  /*1a60*/  UMOV UR15, 0x4 ;  /* 0x00000004000f7882 */ /* 0x000fe40000000000 */
[----:B------:R-:W-:-:S03]  /*1a70*/  UIMAD UR17, UR37, UR9, UR7 ;  /* 0x00000009251172a4 */ /* 0x000fc6000f8e0207 */
[----:B------:R-:W-:Y:S02]  /*1a80*/  ULDC.64 UR8, c[0x0][0x378] ;  /* 0x0000de0000087ab9 */ /* 0x000fe40000000a00 */
[----:B------:R-:W-:Y:S01]  /*1a90*/  UIMAD UR7, UR10, UR8, URZ ;  /* 0x000000080a0772a4 */ /* 0x000fe2000f8e023f */
[----:B-1----:R-:W-:-:S03]  /*1aa0*/  SHF.R.S32.HI R28, RZ, 0x1f, R23 ;  /* 0x0000001fff1c7819 */ /* 0x002fc60000011417 */
[----:B------:R-:W-:Y:S01]  /*1ab0*/  UIMAD UR10, UR37, UR9, UR7 ;  /* 0x00000009250a72a4 */ /* 0x000fe2000f8e0207 */
[----:B------:R-:W-:Y:S02]  /*1ac0*/  LEA.HI R4, R28, R23, RZ, 0x3 ;  /* 0x000000171c047211 */ /* 0x000fe400078f18ff */
[----:B------:R-:W-:Y:S02]  /*1ad0*/  ULDC.64 UR8, c[0x0][0x370] ;  /* 0x0000dc0000087ab9 */ /* 0x000fe40000000a00 */
[----:B------:R-:W-:Y:S01]  /*1ae0*/  UIMAD UR7, UR29, UR8, URZ ;  /* 0x000000081d0772a4 */ /* 0x000fe2000f8e023f */
[----:B------:R-:W-:Y:S01]  /*1af0*/  SHF.R.S32.HI R2, RZ, 0x3, R4 ;  /* 0x00000003ff027819 */ /* 0x000fe20000011404 */
[----:B------:R-:W-:Y:S01]  /*1b00*/  ULEA.HI.SX32 UR8, UR33, 0xffffffff, 0x19 ;  /* 0xffffffff21087891 */ /* 0x000fe2000f8fca3f */
[----:B------:R-:W-:Y:S01]  /*1b10*/  LOP3.LUT R4, R4, 0xfffffff8, RZ, 0xc0, !PT ;  /* 0xfffffff804047812 */ /* 0x000fe200078ec0ff */
[----:B------:R-:W-:Y:S01]  /*1b20*/  UIMAD UR7, UR14, UR9, UR7 ;  /* 0x000000090e0772a4 */ /* 0x000fe2000f8e0207 */
[----:B------:R-:W-:Y:S01]  /*1b30*/  SHF.R.S32.HI R22, RZ, 0x1f, R2 ;  /* 0x0000001fff167819 */ /* 0x000fe20000011402 */
[----:B------:R-:W-:Y:S01]  /*1b40*/  UIADD3 UR9, UR14, UR12, URZ ;  /* 0x0000000c0e097290 */ /* 0x000fe2000fffe03f */
[----:B------:R-:W-:Y:S01]  /*1b50*/  IADD3 R0, P0, R2, UR14, RZ ;  /* 0x0000000e02007c10 */ /* 0x000fe2000ff1e0ff */
[----:B------:R-:W-:Y:S01]  /*1b60*/  IMAD.IADD R4, R23, 0x1, -R4 ;  /* 0x0000000117047824 */ /* 0x000fe200078e0a04 */
[----:B------:R-:W-:-:S02]  /*1b70*/  ULDC.64 UR12, c[0x0][0x200] ;  /* 0x00008000000c7ab9 */ /* 0x000fc40000000a00 */
[----:B------:R-:W-:Y:S01]  /*1b80*/  IADD3.X R7, R22, UR29, RZ, P0, !PT ;  /* 0x0000001d16077c10 */ /* 0x000fe200087fe4ff */
[----:B------:R-:W-:Y:S01]  /*1b90*/  IMAD.SHL.U32 R4, R4, 0x8, RZ ;  /* 0x0000000804047824 */ /* 0x000fe200078e00ff */
[----:B------:R-:W-:-:S03]  /*1ba0*/  UIMAD.WIDE UR12, UR9, UR15, UR12 ;  /* 0x0000000f090c72a5 */ /* 0x000fc6000f8e020c */
[----:B------:R-:W-:Y:S01]  /*1bb0*/  IMAD R7, R7, c[0x0][0x190], RZ ;  /* 0x0000640007077a24 */ /* 0x000fe200078e02ff */
[----:B------:R-:W-:Y:S02]  /*1bc0*/  SHF.R.S32.HI R5, RZ, 0x1f, R4 ;  /* 0x0000001fff057819 */ /* 0x000fe40000011404 */
[----:B------:R-:W-:-:S03]  /*1bd0*/  IADD3 R6, P0, R4, UR25, RZ ;  /* 0x0000001904067c10 */ /* 0x000fc6000ff1e0ff */
[----:B------:R-:W-:-:S04]  /*1be0*/  IMAD.WIDE.U32 R8, R0, c[0x0][0x190], R4 ;  /* 0x0000640000087a25 */ /* 0x000fc800078e0004 */
[----:B------:R-:W-:Y:S01]  /*1bf0*/  IMAD R0, R0, c[0x0][0x194], R7 ;  /* 0x0000650000007a24 */ /* 0x000fe200078e0207 */
[----:B------:R-:W-:Y:S02]  /*1c00*/  IADD3 R8, P1, R8, UR40, RZ ;  /* 0x0000002808087c10 */ /* 0x000fe4000ff3e0ff */
[----:B------:R-:W-:Y:S02]  /*1c10*/  IADD3.X R7, R5, UR27, RZ, P0, !PT ;  /* 0x0000001b05077c10 */ /* 0x000fe400087fe4ff */
[----:B------:R-:W-:Y:S01]  /*1c20*/  IADD3.X R9, R9, UR35, R0, P1, !PT ;  /* 0x0000002309097c10 */ /* 0x000fe20008ffe400 */
[----:B------:R-:W-:-:S04]  /*1c30*/  IMAD.U32 R0, RZ, RZ, UR14 ;  /* 0x0000000eff007e24 */ /* 0x000fc8000f8e00ff */
[----:B------:R-:W-:-:S04]  /*1c40*/  IMAD.WIDE.U32 R6, R0, c[0x0][0x370], R6 ;  /* 0x0000dc0000067a25 */ /* 0x000fc800078e0006 */
[----:B------:R-:W-:Y:S01]  /*1c50*/  IMAD.U32 R0, RZ, RZ, UR37 ;  /* 0x00000025ff007e24 */ /* 0x000fe2000f8e00ff */
[----:B------:R-:W-:Y:S01]  /*1c60*/  IADD3 R7, R7, UR7, RZ ;  /* 0x0000000707077c10 */ /* 0x000fe2000fffe0ff */
[----:B------:R-:W-:Y:S01]  /*1c70*/  UIADD3.X UR7, UR21, UR49, UR54, UP5, UP4 ;  /* 0x0000003115077290 */ /* 0x000fe2000afe8436 */
[----:B------:R-:W-:Y:S01]  /*1c80*/  IMAD.WIDE.U32 R8, R11, c[0x0][0x1a8], R8 ;  /* 0x00006a000b087a25 */ /* 0x000fe200078e0008 */
[----:B------:R-:W-:Y:S02]  /*1c90*/  UISETP.GE.AND UP4, UPT, UR28, 0x1, UPT ;  /* 0x000000011c00788c */ /* 0x000fe4000bf86270 */
[----:B------:R-:W-:Y:S01]  /*1ca0*/  UIADD3.X UR7, UR26, UR7, UR22, UP1, UP0 ;  /* 0x000000071a077290 */ /* 0x000fe20008fe0416 */
[----:B------:R-:W-:Y:S01]  /*1cb0*/  IMAD.WIDE.U32 R6, R0, c[0x0][0x378], R6 ;  /* 0x0000de0000067a25 */ /* 0x000fe200078e0006 */
[----:B------:R-:W-:Y:S01]  /*1cc0*/  LEA.HI R0, R28, R23, RZ, 0x5 ;  /* 0x000000171c007211 */ /* 0x000fe200078f28ff */
[----:B------:R-:W-:Y:S01]  /*1cd0*/  ULDC.64 UR26, c[0x0][0x3c8] ;  /* 0x0000f200001a7ab9 */ /* 0x000fe20000000a00 */
[----:B------:R-:W-:Y:S01]  /*1ce0*/  PLOP3.LUT P0, PT, PT, PT, UP4, 0x80, 0x0 ;  /* 0x000000000000781c */ /* 0x000fe20003f0f048 */
[----:B------:R-:W-:Y:S01]  /*1cf0*/  IMAD R11, R22, c[0x0][0x370], RZ ;  /* 0x0000dc00160b7a24 */ /* 0x000fe200078e02ff */
[----:B------:R-:W-:Y:S01]  /*1d00*/  LOP3.LUT R10, R0, 0xffffffe0, RZ, 0xc0, !PT ;  /* 0xffffffe0000a7812 */ /* 0x000fe200078ec0ff */
[----:B------:R-:W-:Y:S01]  /*1d10*/  UIMAD.WIDE UR14, UR11, UR15, UR26 ;  /* 0x0000000f0b0e72a5 */ /* 0x000fe2000f8e021a */
[----:B------:R-:W-:Y:S01]  /*1d20*/  SHF.R.S32.HI R0, RZ, 0x5, R0 ;  /* 0x00000005ff007819 */ /* 0x000fe20000011400 */
[----:B------:R-:W-:Y:S01]  /*1d30*/  IMAD R11, R2, c[0x0][0x374], R11 ;  /* 0x0000dd00020b7a24 */ /* 0x000fe200078e020b */
[----:B------:R-:W-:Y:S01]  /*1d40*/  IADD3 R7, R7, UR10, RZ ;  /* 0x0000000a07077c10 */ /* 0x000fe2000fffe0ff */
[----:B------:R-:W-:Y:S01]  /*1d50*/  IMAD.IADD R10, R23, 0x1, -R10 ;  /* 0x00000001170a7824 */ /* 0x000fe200078e0a0a */
[----:B------:R-:W-:-:S02]  /*1d60*/  LEA R17, P3, R8, c[0x0][0x160], 0x1 ;  /* 0x0000580008117a11 */ /* 0x000fc400078608ff */
[----:B------:R-:W-:Y:S01]  /*1d70*/  IADD3 R9, R9, UR17, RZ ;  /* 0x0000001109097c10 */ /* 0x000fe2000fffe0ff */
[----:B------:R-:W-:Y:S02]  /*1d80*/  IMAD R10, R0, UR47, R10 ;  /* 0x0000002f000a7c24 */ /* 0x000fe4000f8e020a */
[----:B------:R-:W-:Y:S01]  /*1d90*/  IMAD.WIDE.U32 R6, R2, c[0x0][0x370], R6 ;  /* 0x0000dc0002067a25 */ /* 0x000fe200078e0006 */
[----:B------:R-:W-:Y:S02]  /*1da0*/  LEA.HI.X R16, R8, c[0x0][0x164], R9, 0x1, P3 ;  /* 0x0000590008107a11 */ /* 0x000fe400018f0c09 */
[----:B------:R-:W-:Y:S01]  /*1db0*/  IADD3 R0, P1, R10, UR20, RZ ;  /* 0x000000140a007c10 */ /* 0x000fe2000ff3e0ff */
[----:B------:R-:W-:Y:S01]  /*1dc0*/  IMAD.IADD R7, R7, 0x1, R11 ;  /* 0x0000000107077824 */ /* 0x000fe200078e020b */
[----:B------:R-:W-:Y:S02]  /*1dd0*/  LEA R12, P2, R6, c[0x0][0x330], 0x1 ;  /* 0x0000cc00060c7a11 */ /* 0x000fe400078408ff */
[----:B------:R-:W-:-:S02]  /*1de0*/  LEA.HI.X.SX32 R10, R10, UR7, 0x1, P1 ;  /* 0x000000070a0a7c11 */ /* 0x000fc400088f0eff */
[----:B------:R-:W-:Y:S02]  /*1df0*/  LEA R195, P1, R0, c[0x0][0x350], 0x2 ;  /* 0x0000d40000c37a11 */ /* 0x000fe400078210ff */
[----:B------:R-:W-:Y:S02]  /*1e00*/  LEA.HI.X R6, R6, c[0x0][0x334], R7, 0x1, P2 ;  /* 0x0000cd0006067a11 */ /* 0x000fe400010f0c07 */
[----:B------:R-:W-:Y:S01]  /*1e10*/  LEA.HI.X R194, R0, c[0x0][0x354], R10, 0x2, P1 ;  /* 0x0000d50000c27a11 */ /* 0x000fe200008f140a */
[----:B------:R-:W-:Y:S05]  /*1e20*/  @!P0 BRA `(.L_x_1657) ;  /* 0x00009d8000008947 */ /* 0x000fea0003800000 */
[----:B------:R-:W2:Y:S01]  /*1e30*/  LDL R26, [R1+0x54] ;  /* 0x00005400011a7983 */ /* 0x000ea20000100800 */
[----:B------:R-:W-:Y:S01]  /*1e40*/  PLOP3.LUT P2, PT, PT, PT, UP3, 0x80, 0x0 ;  /* 0x000000000000781c */ /* 0x000fe20003f4f038 */
[----:B------:R-:W-:Y:S01]  /*1e50*/  UMOV UR7, UR8 ;  /* 0x0000000800077c82 */ /* 0x000fe20008000000 */
[C---:B------:R-:W-:Y:S01]  /*1e60*/  IADD3 R0, R2.reuse, 0x20, RZ ;  /* 0x0000002002007810 */ /* 0x040fe20007ffe0ff */
[----:B------:R-:W-:Y:S01]  /*1e70*/  UIMAD UR8, UR7, -0x80, UR28 ;  /* 0xffffff80070878a4 */ /* 0x000fe2000f8e021c */
[C---:B------:R-:W-:Y:S01]  /*1e80*/  IADD3 R18, R2.reuse, 0x40, RZ ;  /* 0x0000004002127810 */ /* 0x040fe20007ffe0ff */
[----:B------:R-:W-:Y:S01]  /*1e90*/  IMAD.MOV.U32 R7, RZ, RZ, R12 ;  /* 0x000000ffff077224 */ /* 0x000fe200078e000c */
[----:B------:R-:W-:Y:S01]  /*1ea0*/  IADD3 R20, R2, 0x60, RZ ;  /* 0x0000006002147810 */ /* 0x000fe20007ffe0ff */
[----:B------:R-:W-:Y:S01]  /*1eb0*/  UIMAD UR9, UR18, -0x80, UR6 ;  /* 0xffffff80120978a4 */ /* 0x000fe2000f8e0206 */
[----:B------:R-:W-:Y:S01]  /*1ec0*/  MOV R21, c[0x0][0x370] ;  /* 0x0000dc0000157a02 */ /* 0x000fe20000000f00 */
[----:B------:R-:W-:Y:S01]  /*1ed0*/  IMAD.MOV.U32 R27, RZ, RZ, R6 ;  /* 0x000000ffff1b7224 */ /* 0x000fe200078e0006 */
[----:B------:R-:W-:Y:S01]  /*1ee0*/  ISETP.GE.AND P0, PT, R0, UR8, PT ;  /* 0x0000000800007c0c */ /* 0x000fe2000bf06270 */
[----:B------:R-:W-:Y:S01]  /*1ef0*/  IMAD.MOV.U32 R24, RZ, RZ, 0x5 ;  /* 0x00000005ff187424 */ /* 0x000fe200078e00ff */
[----:B------:R-:W-:Y:S01]  /*1f00*/  ISETP.GE.AND P3, PT, R2, UR8, PT ;  /* 0x0000000802007c0c */ /* 0x000fe2000bf66270 */
[C---:B------:R-:W-:Y:S01]  /*1f10*/  IMAD.SHL.U32 R25, R21.reuse, 0x20, RZ ;  /* 0x0000002015197824 */ /* 0x040fe200078e00ff */
[----:B------:R-:W-:Y:S01]  /*1f20*/  ISETP.GE.AND P1, PT, R18, UR8, PT ;  /* 0x0000000812007c0c */ /* 0x000fe2000bf26270 */
[----:B------:R-:W-:Y:S01]  /*1f30*/  @P2 BAR.SYNC.DEFER_BLOCKING 0x0 ;  /* 0x0000000000002b1d */ /* 0x000fe20000010000 */
[----:B------:R-:W-:Y:S01]  /*1f40*/  ISETP.GE.AND P6, PT, R20, UR8, PT ;  /* 0x0000000814007c0c */ /* 0x000fe2000bfc6270 */
[----:B------:R-:W-:Y:S01]  /*1f50*/  ULEA.HI UR10, UR7, UR7, URZ, 0x1 ;  /* 0x00000007070a7291 */ /* 0x000fe2000f8f083f */
[----:B------:R-:W-:Y:S01]  /*1f60*/  ISETP.GE.AND P4, PT, R0, UR9, PT ;  /* 0x0000000900007c0c */ /* 0x000fe2000bf86270 */
[----:B------:R-:W-:Y:S01]  /*1f70*/  IMAD.MOV.U32 R29, RZ, RZ, c[0x0][0x190] ;  /* 0x00006400ff1d7624 */ /* 0x000fe200078e00ff */
[----:B------:R-:W-:Y:S01]  /*1f80*/  SHF.L.U64.HI R11, R21, R24, c[0x0][0x374] ;  /* 0x0000dd00150b7619 */ /* 0x000fe20000010218 */
[----:B------:R1:W-:Y:S01]  /*1f90*/  STL [R1+0xc], R7 ;  /* 0x00000c0701007387 */ /* 0x0003e20000100800 */
[----:B------:R-:W-:Y:S01]  /*1fa0*/  ULOP3.LUT UR10, UR10, 0xfffffffe, URZ, 0xc0, !UPT ;  /* 0xfffffffe0a0a7892 */ /* 0x000fe2000f8ec03f */
[-C--:B------:R-:W-:Y:S01]  /*1fb0*/  @!P0 LEA R10, P5, R25, R7.reuse, 0x1 ;  /* 0x00000007190a8211 */ /* 0x080fe200078a08ff */
[----:B------:R-:W-:Y:S01]  /*1fc0*/  IMAD.MOV.U32 R30, RZ, RZ, R17 ;  /* 0x000000ffff1e7224 */ /* 0x000fe200078e0011 */
[----:B------:R-:W-:Y:S01]  /*1fd0*/  MOV R17, UR24 ;  /* 0x0000001800117c02 */ /* 0x000fe20008000f00 */
[--C-:B------:R-:W-:Y:S01]  /*1fe0*/  @!P3 IMAD.MOV.U32 R12, RZ, RZ, R7.reuse ;  /* 0x000000ffff0cb224 */ /* 0x100fe200078e0007 */
[----:B------:R-:W-:Y:S01]  /*1ff0*/  @!P1 LEA R8, P2, R21, R7, 0x7 ;  /* 0x0000000715089211 */ /* 0x000fe200078438ff */
[----:B------:R-:W-:Y:S01]  /*2000*/  @!P1 IMAD.MOV.U32 R9, RZ, RZ, c[0x0][0x374] ;  /* 0x0000dd00ff099624 */ /* 0x000fe200078e00ff */
[----:B------:R-:W-:Y:S01]  /*2010*/  @!P6 MOV R14, c[0x0][0x374] ;  /* 0x0000dd00000eea02 */ /* 0x000fe20000000f00 */
[----:B------:R-:W-:Y:S01]  /*2020*/  @!P6 IMAD.MOV.U32 R6, RZ, RZ, R7 ;  /* 0x000000ffff06e224 */ /* 0x000fe200078e0007 */
[-C--:B------:R-:W-:Y:S01]  /*2030*/  @!P0 LEA.HI.X R11, R25, R27.reuse, R11, 0x1, P5 ;  /* 0x0000001b190b8211 */ /* 0x080fe200028f0c0b */
[----:B------:R-:W-:Y:S01]  /*2040*/  @!P3 IMAD.MOV.U32 R13, RZ, RZ, R27 ;  /* 0x000000ffff0db224 */ /* 0x000fe200078e001b */
[----:B------:R-:W-:Y:S01]  /*2050*/  UIADD3 UR10, UR7, -UR10, URZ ;  /* 0x8000000a070a7290 */ /* 0x000fe2000fffe03f */
[----:B------:R-:W-:Y:S01]  /*2060*/  @!P6 IMAD R14, R14, 0xc0, RZ ;  /* 0x000000c00e0ee824 */ /* 0x000fe200078e02ff */
[----:B------:R-:W-:Y:S01]  /*2070*/  @!P1 LEA.HI.X R9, R21, R27, R9, 0x7, P2 ;  /* 0x0000001b15099211 */ /* 0x000fe200010f3c09 */
[----:B------:R-:W-:Y:S01]  /*2080*/  IMAD.MOV.U32 R31, RZ, RZ, R16 ;  /* 0x000000ffff1f7224 */ /* 0x000fe200078e0010 */
[----:B------:R-:W-:Y:S01]  /*2090*/  UISETP.NE.AND UP0, UPT, UR10, 0x1, UPT ;  /* 0x000000010a00788c */ /* 0x000fe2000bf05270 */
[----:B------:R3:W-:Y:S02]  /*20a0*/  STL [R1+0x8], R27 ;  /* 0x0000081b01007387 */ /* 0x0007e40000100800 */
[----:B------:R-:W-:-:S02]  /*20b0*/  ULDC.64 UR10, c[0x0][0x198] ;  /* 0x00006600000a7ab9 */ /* 0x000fc40000000a00 */
[----:B------:R-:W-:Y:S01]  /*20c0*/  UIMAD UR10, UR23, UR10, URZ ;  /* 0x0000000a170a72a4 */ /* 0x000fe2000f8e023f */
[----:B------:R-:W-:Y:S01]  /*20d0*/  PLOP3.LUT P2, PT, PT, PT, UP0, 0x80, 0x0 ;  /* 0x000000000000781c */ /* 0x000fe20003f4f008 */
[----:B------:R4:W-:Y:S01]  /*20e0*/  STL [R1+0x4], R30 ;  /* 0x0000041e01007387 */ /* 0x0009e20000100800 */
[----:B-1----:R-:W-:Y:S01]  /*20f0*/  @!P6 MOV R7, R27 ;  /* 0x0000001b0007e202 */ /* 0x002fe20000000f00 */
[----:B------:R-:W-:Y:S02]  /*2100*/  UIMAD UR10, UR24, UR11, UR10 ;  /* 0x0000000b180a72a4 */ /* 0x000fe4000f8e020a */
[----:B------:R1:W-:Y:S02]  /*2110*/  STL [R1], R31 ;  /* 0x0000001f01007387 */ /* 0x0003e40000100800 */
[----:B------:R-:W-:-:S04]  /*2120*/  @!P6 IMAD.WIDE.U32 R6, R21, 0xc0, R6 ;  /* 0x000000c01506e825 */ /* 0x000fc800078e0006 */
[----:B------:R-:W-:Y:S02]  /*2130*/  @!P6 IMAD.IADD R7, R7, 0x1, R14 ;  /* 0x000000010707e824 */ /* 0x000fe400078e020e */
        /* <DEDUP_REMOVED lines=21> */
[C---:B--2---:R-:W-:Y:S01]  /*2290*/  IMAD.SHL.U32 R12, R29.reuse, 0x20, RZ ;  /* 0x000000201d0c7824 */ /* 0x044fe200078e00ff */
[----:B-----5:R-:W-:Y:S01]  /*22a0*/  @!P3 MOV R10, R30 ;  /* 0x0000001e000ab202 */ /* 0x020fe20000000f00 */
[----:B------:R-:W-:Y:S01]  /*22b0*/  @!P3 IMAD.MOV.U32 R11, RZ, RZ, R31 ;  /* 0x000000ffff0bb224 */ /* 0x000fe200078e001f */
[----:B-1----:R-:W-:-:S02]  /*22c0*/  SHF.L.U64.HI R9, R29, R24, c[0x0][0x194] ;  /* 0x000065001d097619 */ /* 0x002fc40000010218 */
[----:B------:R-:W-:-:S04]  /*22d0*/  @!P0 LEA R8, P5, R12, R30, 0x1 ;  /* 0x0000001e0c088211 */ /* 0x000fc800078a08ff */
[----:B------:R-:W-:Y:S02]  /*22e0*/  @!P0 LEA.HI.X R9, R12, R31, R9, 0x1, P5 ;  /* 0x0000001f0c098211 */ /* 0x000fe400028f0c09 */
[----:B---3--:R-:W-:Y:S02]  /*22f0*/  IADD3 R6, R26, 0x2000, RZ ;  /* 0x000020001a067810 */ /* 0x008fe40007ffe0ff */
[----:B------:R-:W-:Y:S02]  /*2300*/  ISETP.GE.AND P5, PT, R2, UR9, PT ;  /* 0x0000000902007c0c */ /* 0x000fe4000bfa6270 */
[----:B------:R-:W-:-:S05]  /*2310*/  SEL R6, R6, R26, !P2 ;  /* 0x0000001a06067207 */ /* 0x000fca0005000000 */
[----:B------:R-:W-:Y:S02]  /*2320*/  IMAD.SHL.U32 R196, R6, 0x2, RZ ;  /* 0x0000000206c47824 */ /* 0x000fe400078e00ff */
[----:B------:R-:W-:-:S03]  /*2330*/  IMAD.WIDE.U32 R6, R17, c[0x0][0x198], R4 ;  /* 0x0000660011067a25 */ /* 0x000fc600078e0004 */
        /* <DEDUP_REMOVED lines=20> */
[----:B-1----:R-:W-:Y:S01]  /*2480*/  IMAD.U32 R10, RZ, RZ, UR10 ;  /* 0x0000000aff0a7e24 */ /* 0x002fe2000f8e00ff */
[----:B------:R-:W-:Y:S02]  /*2490*/  @!P1 MOV R11, c[0x0][0x194] ;  /* 0x00006500000b9a02 */ /* 0x000fe40000000f00 */
[----:B------:R-:W-:Y:S01]  /*24a0*/  @P1 STS [R196+0x2004], RZ ;  /* 0x002004ffc4001388 */ /* 0x000fe20000000800 */
[----:B------:R-:W-:Y:S01]  /*24b0*/  ULDC.64 UR10, c[0x0][0x1a0] ;  /* 0x00006800000a7ab9 */ /* 0x000fe20000000a00 */
[----:B------:R-:W-:Y:S01]  /*24c0*/  IADD3.X R7, R7, UR36, R10, P3, !PT ;  /* 0x0000002407077c10 */ /* 0x000fe20009ffe40a */
[----:B------:R-:W-:Y:S01]  /*24d0*/  IMAD R10, R19, c[0x0][0x1b0], RZ ;  /* 0x00006c00130a7a24 */ /* 0x000fe200078e02ff */
[----:B------:R-:W-:Y:S01]  /*24e0*/  @!P4 IADD3 R14, P3, R2, 0x20, RZ ;  /* 0x00000020020ec810 */ /* 0x000fe20007f7e0ff */
[----:B------:R-:W-:Y:S01]  /*24f0*/  @P1 STS [R196+0x2008], RZ ;  /* 0x002008ffc4001388 */ /* 0x000fe20000000800 */
[----:B------:R-:W-:Y:S01]  /*2500*/  @!P1 LEA.HI.X R13, R29, R31, R11, 0x7, P0 ;  /* 0x0000001f1d0d9211 */ /* 0x000fe200000f3c0b */
[----:B------:R-:W-:-:S02]  /*2510*/  IMAD R10, R15, c[0x0][0x1b4], R10 ;  /* 0x00006d000f0a7a24 */ /* 0x000fc400078e020a */
[----:B------:R-:W-:Y:S01]  /*2520*/  IMAD.WIDE.U32 R6, R15, c[0x0][0x1b0], R6 ;  /* 0x00006c000f067a25 */ /* 0x000fe200078e0006 */
[----:B------:R-:W-:Y:S03]  /*2530*/  @P1 STS [R196+0x200c], RZ ;  /* 0x00200cffc4001388 */ /* 0x000fe60000000800 */
[----:B------:R-:W-:Y:S01]  /*2540*/  IMAD.IADD R7, R7, 0x1, R10 ;  /* 0x0000000107077824 */ /* 0x000fe200078e020a */
[----:B------:R-:W-:Y:S01]  /*2550*/  @!PT LDS RZ, [RZ] ;  /* 0x00000000fffff984 */ /* 0x000fe20000000800 */
[----:B------:R-:W-:Y:S01]  /*2560*/  @!PT LDS RZ, [RZ] ;  /* 0x00000000fffff984 */ /* 0x000fe20000000800 */
[----:B------:R-:W-:Y:S01]  /*2570*/  @!PT LDS RZ, [RZ] ;  /* 0x00000000fffff984 */ /* 0x000fe20000000800 */
[----:B------:R1:W-:Y:S01]  /*2580*/  @!P1 LDGSTS.E.BYPASS.LTC128B.128 [R196+0x2000], [R12.64] ;  /* 0x020000000cc49fae */ /* 0x0003e2000b901d44 */
[----:B------:R-:W-:Y:S01]  /*2590*/  ISETP.GE.AND P1, PT, R20, UR9, PT ;  /* 0x0000000914007c0c */ /* 0x000fe2000bf26270 */
[----:B--2---:R-:W-:Y:S02]  /*25a0*/  @!P5 IMAD R8, R22, c[0x0][0x198], RZ ;  /* 0x000066001608da24 */ /* 0x004fe400078e02ff */
[----:B------:R-:W-:Y:S01]  /*25b0*/  @!P4 IMAD.X R9, RZ, RZ, R22, P3 ;  /* 0x000000ffff09c224 */ /* 0x000fe200018e0616 */
[----:B------:R-:W-:Y:S01]  /*25c0*/  ISETP.GE.AND P3, PT, R18, UR9, PT ;  /* 0x0000000912007c0c */ /* 0x000fe2000bf66270 */
[----:B------:R-:W-:Y:S01]  /*25d0*/  @!P5 IMAD R18, R2, c[0x0][0x19c], R8 ;  /* 0x000067000212da24 */ /* 0x000fe200078e0208 */
[----:B------:R-:W-:Y:S01]  /*25e0*/  UIMAD UR9, UR23, UR10, URZ ;  /* 0x0000000a170972a4 */ /* 0x000fe2000f8e023f */
[----:B------:R-:W-:-:S02]  /*25f0*/  @!P4 IMAD R8, R9, c[0x0][0x198], RZ ;  /* 0x000066000908ca24 */ /* 0x000fc400078e02ff */
[----:B------:R-:W-:Y:S01]  /*2600*/  @!P5 IMAD.WIDE.U32 R10, R2, c[0x0][0x198], R6 ;  /* 0x00006600020ada25 */ /* 0x000fe200078e0006 */
[----:B------:R-:W-:-:S03]  /*2610*/  UIMAD UR9, UR24, UR11, UR9 ;  /* 0x0000000b180972a4 */ /* 0x000fc6000f8e0209 */
[----:B------:R-:W-:Y:S01]  /*2620*/  @!P4 IMAD R16, R14, c[0x0][0x19c], R8 ;  /* 0x000067000e10ca24 */ /* 0x000fe200078e0208 */
[----:B------:R-:W-:Y:S01]  /*2630*/  @!P5 IADD3 R11, R11, R18, RZ ;  /* 0x000000120b0bd210 */ /* 0x000fe20007ffe0ff */
[----:B------:R-:W-:Y:S01]  /*2640*/  @!P4 IMAD.MOV.U32 R8, RZ, RZ, R6 ;  /* 0x000000ffff08c224 */ /* 0x000fe200078e0006 */
[----:B------:R-:W-:Y:S01]  /*2650*/  @!P5 LEA R26, P0, R10, c[0x0][0x168], 0x1 ;  /* 0x00005a000a1ada11 */ /* 0x000fe200078008ff */
[----:B------:R-:W-:-:S03]  /*2660*/  @!P4 IMAD.MOV.U32 R9, RZ, RZ, R7 ;  /* 0x000000ffff09c224 */ /* 0x000fc600078e0007 */
[----:B------:R-:W-:Y:S01]  /*2670*/  @!P5 LEA.HI.X R27, R10, c[0x0][0x16c], R11, 0x1, P0 ;  /* 0x00005b000a1bda11 */ /* 0x000fe200000f0c0b */
[----:B------:R-:W-:Y:S01]  /*2680*/  @!P4 IMAD.WIDE.U32 R8, R14, c[0x0][0x198], R8 ;  /* 0x000066000e08ca25 */ /* 0x000fe200078e0008 */
[----:B------:R-:W-:-:S03]  /*2690*/  MOV R10, UR9 ;  /* 0x00000009000a7c02 */ /* 0x000fc60008000f00 */
[----:B------:R-:W-:Y:S01]  /*26a0*/  @!P4 IMAD.IADD R9, R9, 0x1, R16 ;  /* 0x000000010909c824 */ /* 0x000fe200078e0210 */
[C---:B------:R-:W-:Y:S01]  /*26b0*/  @!P4 LEA R24, P0, R8.reuse, c[0x0][0x168], 0x1 ;  /* 0x00005a000818ca11 */ /* 0x040fe200078008ff */
[----:B-1----:R-:W-:Y:S02]  /*26c0*/  IMAD R12, R19, c[0x0][0x1b8], RZ ;  /* 0x00006e00130c7a24 */ /* 0x002fe400078e02ff */
[----:B------:R-:W-:Y:S01]  /*26d0*/  @!P3 IMAD.MOV.U32 R11, RZ, RZ, R7 ;  /* 0x000000ffff0bb224 */ /* 0x000fe200078e0007 */
        /* <DEDUP_REMOVED lines=14> */
[----:B------:R-:W-:-:S03]  /*27c0*/  @!P3 LEA R20, P0, R10, c[0x0][0x168], 0x1 ;  /* 0x00005a000a14ba11 */ /* 0x000fc600078008ff */
[----:B------:R-:W-:Y:S01]  /*27d0*/  @!P1 IMAD R8, R16, c[0x0][0x198], RZ ;  /* 0x0000660010089a24 */ /* 0x000fe200078e02ff */
[----:B------:R-:W-:Y:S01]  /*27e0*/  IADD3 R5, R5, R9, RZ ;  /* 0x0000000905057210 */ /* 0x000fe20007ffe0ff */
[----:B------:R-:W-:Y:S02]  /*27f0*/  @!P3 IMAD.IADD R11, R11, 0x1, R14 ;  /* 0x000000010b0bb824 */ /* 0x000fe400078e020e */
[C---:B------:R-:W-:Y:S02]  /*2800*/  @!P1 IMAD R14, R13.reuse, c[0x0][0x19c], R8 ;  /* 0x000067000d0e9a24 */ /* 0x040fe400078e0208 */
[----:B------:R-:W-:Y:S01]  /*2810*/  @!P1 IMAD.WIDE.U32 R8, R13, c[0x0][0x198], R6 ;  /* 0x000066000d089a25 */ /* 0x000fe200078e0006 */
[----:B------:R-:W-:-:S03]  /*2820*/  @!P3 LEA.HI.X R21, R10, c[0x0][0x16c], R11, 0x1, P0 ;  /* 0x00005b000a15ba11 */ /* 0x000fc600000f0c0b */
[----:B------:R-:W-:Y:S01]  /*2830*/  @!P1 IMAD.IADD R9, R9, 0x1, R14 ;  /* 0x0000000109099824 */ /* 0x000fe200078e020e */
[----:B------:R-:W-:Y:S01]  /*2840*/  @!P1 LEA R16, P0, R8, c[0x0][0x168], 0x1 ;  /* 0x00005a0008109a11 */ /* 0x000fe200078008ff */
[C---:B------:R-:W-:Y:S02]  /*2850*/  @!P5 IMAD R10, R2.reuse, c[0x0][0x1a4], R12 ;  /* 0x00006900020ada24 */ /* 0x040fe400078e020c */
[----:B------:R-:W-:Y:S01]  /*2860*/  @!P5 IMAD.WIDE.U32 R6, R2, c[0x0][0x1a0], R4 ;  /* 0x000068000206da25 */ /* 0x000fe200078e0004 */
[----:B------:R-:W-:-:S03]  /*2870*/  @!P1 LEA.HI.X R17, R8, c[0x0][0x16c], R9, 0x1, P0 ;  /* 0x00005b0008119a11 */ /* 0x000fc600000f0c09 */
[----:B------:R-:W-:Y:S01]  /*2880*/  @!P5 IMAD.IADD R10, R7, 0x1, R10 ;  /* 0x00000001070ad824 */ /* 0x000fe200078e020a */
[C---:B------:R-:W-:Y:S01]  /*2890*/  @!P5 LEA R14, P0, R6.reuse, c[0x0][0x170], 0x1 ;  /* 0x00005c00060eda11 */ /* 0x040fe200078008ff */
[----:B------:R-:W-:Y:S02]  /*28a0*/  @!P6 IMAD.MOV.U32 R7, RZ, RZ, R31 ;  /* 0x000000ffff07e224 */ /* 0x000fe400078e001f */
[----:B------:R-:W-:Y:S01]  /*28b0*/  @!P6 IMAD.MOV.U32 R8, RZ, RZ, c[0x0][0x194] ;  /* 0x00006500ff08e624 */ /* 0x000fe200078e00ff */
[----:B------:R-:W-:Y:S02]  /*28c0*/  @!P5 LEA.HI.X R15, R6, c[0x0][0x174], R10, 0x1, P0 ;  /* 0x00005d00060fda11 */ /* 0x000fe400000f0c0a */
[----:B------:R-:W-:Y:S02]  /*28d0*/  @!P6 MOV R6, R30 ;  /* 0x0000001e0006e202 */ /* 0x000fe40000000f00 */
[----:B----4-:R-:W2:Y:S01]  /*28e0*/  LDL R30, [R1+0x60] ;  /* 0x00006000011e7983 */ /* 0x010ea20000100800 */
[----:B------:R-:W-:-:S02]  /*28f0*/  @!P4 IADD3 R12, P0, R2, 0x20, RZ ;  /* 0x00000020020cc810 */ /* 0x000fc40007f1e0ff */
[----:B------:R-:W-:-:S04]  /*2900*/  @!P6 IMAD.WIDE.U32 R10, R29, 0xc0, R6 ;  /* 0x000000c01d0ae825 */ /* 0x000fc800078e0006 */
[----:B------:R-:W-:Y:S01]  /*2910*/  @!P4 IMAD.X R7, RZ, RZ, R22, P0 ;  /* 0x000000ffff07c224 */ /* 0x000fe200000e0616 */
[----:B------:R-:W-:Y:S01]  /*2920*/  @!P3 IADD3 R13, P0, R2, 0x40, RZ ;  /* 0x00000040020db810 */ /* 0x000fe20007f1e0ff */
[----:B------:R-:W-:-:S03]  /*2930*/  @!P6 IMAD R6, R8, 0xc0, RZ ;  /* 0x000000c00806e824 */ /* 0x000fc600078e02ff */
[----:B------:R-:W-:Y:S01]  /*2940*/  @!P3 IADD3.X R18, RZ, R22, RZ, P0, !PT ;  /* 0x00000016ff12b210 */ /* 0x000fe200007fe4ff */
[----:B------:R-:W-:Y:S01]  /*2950*/  @!P6 IMAD.IADD R11, R11, 0x1, R6 ;  /* 0x000000010b0be824 */ /* 0x000fe200078e0206 */
[----:B------:R-:W-:Y:S01]  /*2960*/  @!P1 IADD3 R2, P0, R2, 0x60, RZ ;  /* 0x0000006002029810 */ /* 0x000fe20007f1e0ff */
[----:B------:R-:W-:Y:S02]  /*2970*/  @!P4 IMAD R6, R7, c[0x0][0x1a0], RZ ;  /* 0x000068000706ca24 */ /* 0x000fe400078e02ff */
[----:B------:R-:W-:Y:S02]  /*2980*/  @!P4 IMAD.MOV.U32 R8, RZ, RZ, R4 ;  /* 0x000000ffff08c224 */ /* 0x000fe400078e0004 */
[----:B------:R-:W-:Y:S01]  /*2990*/  @!P4 IMAD.MOV.U32 R9, RZ, RZ, R5 ;  /* 0x000000ffff09c224 */ /* 0x000fe200078e0005 */
[----:B------:R-:W-:Y:S01]  /*29a0*/  @P6 STS [R196+0x3000], RZ ;  /* 0x003000ffc4006388 */ /* 0x000fe20000000800 */
[----:B------:R-:W-:Y:S02]  /*29b0*/  @!P1 IMAD.X R19, RZ, RZ, R22, P0 ;  /* 0x000000ffff139224 */ /* 0x000fe400000e0616 */
[C---:B------:R-:W-:Y:S01]  /*29c0*/  @!P4 IMAD R22, R12.reuse, c[0x0][0x1a4], R6 ;  /* 0x000069000c16ca24 */ /* 0x040fe200078e0206 */
[----:B------:R-:W-:Y:S01]  /*29d0*/  @P6 STS [R196+0x3004], RZ ;  /* 0x003004ffc4006388 */ /* 0x000fe20000000800 */
[----:B------:R-:W-:Y:S01]  /*29e0*/  @!P4 IMAD.WIDE.U32 R8, R12, c[0x0][0x1a0], R8 ;  /* 0x000068000c08ca25 */ /* 0x000fe200078e0008 */
[----:B------:R-:W-:-:S02]  /*29f0*/  @!P3 MOV R6, R4 ;  /* 0x000000040006b202 */ /* 0x000fc40000000f00 */
[----:B------:R-:W-:Y:S01]  /*2a00*/  @P6 STS [R196+0x3008], RZ ;  /* 0x003008ffc4006388 */ /* 0x000fe20000000800 */
[----:B------:R-:W-:-:S03]  /*2a10*/  @!P3 IMAD R12, R18, c[0x0][0x1a0], RZ ;  /* 0x00006800120cba24 */ /* 0x000fc600078e02ff */
[----:B------:R-:W-:Y:S01]  /*2a20*/  @P6 STS [R196+0x300c], RZ ;  /* 0x00300cffc4006388 */ /* 0x000fe20000000800 */
[----:B------:R-:W-:-:S03]  /*2a30*/  @!P3 IMAD.MOV.U32 R7, RZ, RZ, R5 ;  /* 0x000000ffff07b224 */ /* 0x000fc600078e0005 */
[----:B------:R-:W-:Y:S01]  /*2a40*/  @!PT LDS RZ, [RZ] ;  /* 0x00000000fffff984 */ /* 0x000fe20000000800 */
[----:B------:R-:W-:Y:S01]  /*2a50*/  @!PT LDS RZ, [RZ] ;  /* 0x00000000fffff984 */ /* 0x000fe20000000800 */
[----:B------:R-:W-:Y:S01]  /*2a60*/  @!PT LDS RZ, [RZ] ;  /* 0x00000000fffff984 */ /* 0x000fe20000000800 */
[----:B------:R1:W-:Y:S04]  /*2a70*/  @!P6 LDGSTS.E.BYPASS.LTC128B.128 [R196+0x3000], [R10.64] ;  /* 0x030000000ac4efae */ /* 0x0003e8000b901d44 */
[----:B------:R-:W-:Y:S01]  /*2a80*/  @P5 STS.128 [R0+0xc000], RZ ;  /* 0x00c000ff00005388 */ /* 0x000fe20000000c00 */
[----:B------:R-:W-:-:S03]  /*2a90*/  @!P1 IMAD R18, R19, c[0x0][0x1a0], RZ ;  /* 0x0000680013129a24 */ /* 0x000fc600078e02ff */
[----:B------:R-:W-:Y:S01]  /*2aa0*/  @!PT LDS RZ, [RZ] ;  /* 0x00000000fffff984 */ /* 0x000fe20000000800 */
[----:B------:R-:W-:Y:S01]  /*2ab0*/  @!PT LDS RZ, [RZ] ;  /* 0x00000000fffff984 */ /* 0x000fe20000000800 */
[----:B------:R-:W-:Y:S01]  /*2ac0*/  @!PT LDS RZ, [RZ] ;  /* 0x00000000fffff984 */ /* 0x000fe20000000800 */
[----:B------:R3:W-:Y:S01]  /*2ad0*/  @!P5 LDGSTS.E.BYPASS.LTC128B.128 [R0+0xc000], [R26.64] ;  /* 0x0c0000001a00dfae */ /* 0x0007e2000b901d44 */
[----:B------:R-:W-:-:S03]  /*2ae0*/  @!P3 IMAD R19, R13, c[0x0][0x1a4], R12 ;  /* 0x000069000d13ba24 */ /* 0x000fc600078e020c */
[----:B------:R-:W-:Y:S01]  /*2af0*/  @P4 STS.128 [R0+0xd000], RZ ;  /* 0x00d000ff00004388 */ /* 0x000fe20000000c00 */
[----:B------:R-:W-:-:S03]  /*2b00*/  @!P3 IMAD.WIDE.U32 R6, R13, c[0x0][0x1a0], R6 ;  /* 0x000068000d06ba25 */ /* 0x000fc600078e0006 */
[----:B------:R-:W-:Y:S01]  /*2b10*/  @!PT LDS RZ, [RZ] ;  /* 0x00000000fffff984 */ /* 0x000fe20000000800 */
[----:B------:R-:W-:Y:S01]  /*2b20*/  @!PT LDS RZ, [RZ] ;  /* 0x00000000fffff984 */ /* 0x000fe20000000800 */
[----:B------:R-:W-:Y:S01]  /*2b30*/  @!PT LDS RZ, [RZ] ;  /* 0x00000000fffff984 */ /* 0x000fe20000000800 */
[----:B------:R3:W-:Y:S04]  /*2b40*/  @!P4 LDGSTS.E.BYPASS.LTC128B.128 [R0+0xd000], [R24.64] ;  /* 0x0d0000001800cfae */ /* 0x0007e8000b901d44 */
[----:B------:R-:W-:Y:S01]  /*2b50*/  @P3 STS.128 [R0+0xe000], RZ ;  /* 0x00e000ff00003388 */ /* 0x000fe20000000c00 */
[----:B------:R-:W-:-:S03]  /*2b60*/  @!P4 IMAD.IADD R9, R9, 0x1, R22 ;  /* 0x000000010909c824 */ /* 0x000fc600078e0216 */
[----:B------:R-:W-:Y:S01]  /*2b70*/  @!PT LDS RZ, [RZ] ;  /* 0x00000000fffff984 */ /* 0x000fe20000000800 */
[----:B------:R-:W-:Y:S01]  /*2b80*/  @!PT LDS RZ, [RZ] ;  /* 0x00000000fffff984 */ /* 0x000fe20000000800 */
[----:B------:R-:W-:Y:S01]  /*2b90*/  @!PT LDS RZ, [RZ] ;  /* 0x00000000fffff984 */ /* 0x000fe20000000800 */
[----:B------:R3:W-:Y:S01]  /*2ba0*/  @!P3 LDGSTS.E.BYPASS.LTC128B.128 [R0+0xe000], [R20.64] ;  /* 0x0e0000001400bfae */ /* 0x0007e2000b901d44 */
[----:B------:R-:W-:-:S03]  /*2bb0*/  @!P4 LEA R12, P0, R8, c[0x0][0x170], 0x1 ;  /* 0x00005c00080cca11 */ /* 0x000fc600078008ff */
[----:B------:R-:W-:Y:S01]  /*2bc0*/  @P1 STS.128 [R0+0xf000], RZ ;  /* 0x00f000ff00001388 */ /* 0x000fe20000000c00 */
[----:B------:R-:W-:-:S03]  /*2bd0*/  @!P3 IMAD.IADD R7, R7, 0x1, R19 ;  /* 0x000000010707b824 */ /* 0x000fc600078e0213 */
        /* <DEDUP_REMOVED lines=10> */
[----:B------:R3:W-:Y:S01]  /*2c80*/  @!P5 LDGSTS.E.BYPASS.LTC128B.128 [R0+0x10000], [R14.64] ;  /* 0x100000000e00dfae */ /* 0x0007e2000b901d44 */
[----:B-1----:R-:W-:Y:S02]  /*2c90*/  @!P3 LEA R10, P5, R6, c[0x0][0x170], 0x1 ;  /* 0x00005c00060aba11 */ /* 0x002fe400078a08ff */
[----:B------:R-:W-:Y:S02]  /*2ca0*/  @!P4 LEA.HI.X R13, R8, c[0x0][0x174], R9, 0x1, P0 ;  /* 0x00005d00080dca11 */ /* 0x000fe400000f0c09 */
[----:B------:R-:W-:Y:S02]  /*2cb0*/  @!P3 LEA.HI.X R11, R6, c[0x0][0x174], R7, 0x1, P5 ;  /* 0x00005d00060bba11 */ /* 0x000fe400028f0c07 */
[----:B------:R-:W-:Y:S02]  /*2cc0*/  @!P1 IADD3 R5, R5, R18, RZ ;  /* 0x0000001205059210 */ /* 0x000fe40007ffe0ff */
[----:B------:R-:W-:Y:S01]  /*2cd0*/  @!P1 LEA R8, P0, R4, c[0x0][0x170], 0x1 ;  /* 0x00005c0004089a11 */ /* 0x000fe200078008ff */
        /* <DEDUP_REMOVED lines=10> */
[----:B------:R3:W-:Y:S01]  /*2d80*/  @P1 STS.128 [R0+0x13000], RZ ;  /* 0x013000ff00001388 */ /* 0x0007e20000000c00 */
[----:B------:R-:W-:Y:S01]  /*2d90*/  UMOV UR9, UR12 ;  /* 0x0000000c00097c82 */ /* 0x000fe20008000000 */
[----:B------:R-:W-:Y:S01]  /*2da0*/  IMAD.MOV.U32 R34, RZ, RZ, 0x7f800000 ;  /* 0x7f800000ff227424 */ /* 0x000fe200078e00ff */
[----:B------:R-:W-:Y:S01]  /*2db0*/  MOV R32, 0x7f800000 ;  /* 0x7f80000000207802 */ /* 0x000fe20000000f00 */
[----:B------:R-:W-:-:S02]  /*2dc0*/  IMAD.MOV.U32 R33, RZ, RZ, 0x7f800000 ;  /* 0x7f800000ff217424 */ /* 0x000fc400078e00ff */
[----:B------:R-:W-:Y:S01]  /*2dd0*/  IMAD.MOV.U32 R31, RZ, RZ, 0x7f800000 ;  /* 0x7f800000ff1f7424 */ /* 0x000fe200078e00ff */
[C---:B--2---:R-:W-:Y:S02]  /*2de0*/  IADD3 R2, R30.reuse, 0x40, RZ ;  /* 0x000000401e027810 */ /* 0x044fe40007ffe0ff */
[----:B------:R-:W-:Y:S02]  /*2df0*/  IADD3 R9, R30, 0x8, RZ ;  /* 0x000000081e097810 */ /* 0x000fe40007ffe0ff */
[----:B------:R-:W-:Y:S02]  /*2e00*/  ISETP.GE.AND P5, PT, R2, UR8, PT ;  /* 0x0000000802007c0c */ /* 0x000fe4000bfa6270 */
[----:B------:R-:W-:Y:S02]  /*2e10*/  IADD3 R2, R30, 0x48, RZ ;  /* 0x000000481e027810 */ /* 0x000fe40007ffe0ff */
[----:B------:R-:W-:Y:S02]  /*2e20*/  ISETP.GE.AND P6, PT, R9, UR8, PT ;  /* 0x0000000809007c0c */ /* 0x000fe4000bfc6270 */
[----:B------:R-:W-:-:S02]  /*2e30*/  @!P1 LEA.HI.X R9, R4, c[0x0][0x174], R5, 0x1, P0 ;  /* 0x00005d0004099a11 */ /* 0x000fc400000f0c05 */
[----:B------:R-:W-:Y:S01]  /*2e40*/  ISETP.GE.AND P0, PT, R2, UR8, PT ;  /* 0x0000000802007c0c */ /* 0x000fe2000bf06270 */
[C---:B------:R-:W-:Y:S01]  /*2e50*/  IMAD.SHL.U32 R4, R30.reuse, 0x4, RZ ;  /* 0x000000041e047824 */ /* 0x040fe200078e00ff */
[----:B------:R-:W-:Y:S01]  /*2e60*/  ISETP.GE.AND P4, PT, R30, UR8, PT ;  /* 0x000000081e007c0c */ /* 0x000fe2000bf86270 */
[----:B------:R-:W-:Y:S01]  /*2e70*/  @!PT LDS RZ, [RZ] ;  /* 0x00000000fffff984 */ /* 0x000fe20000000800 */
[----:B------:R-:W-:Y:S01]  /*2e80*/  @!PT LDS RZ, [RZ] ;  /* 0x00000000fffff984 */ /* 0x000fe20000000800 */
[----:B------:R-:W-:Y:S01]  /*2e90*/  @!PT LDS RZ, [RZ] ;  /* 0x00000000fffff984 */ /* 0x000fe20000000800 */
[----:B------:R1:W-:Y:S01]  /*2ea0*/  @!P1 LDGSTS.E.BYPASS.LTC128B.128 [R0+0x13000], [R8.64] ;  /* 0x1300000008009fae */ /* 0x0003e2000b901d44 */
[----:B------:R-:W-:Y:S02]  /*2eb0*/  UMOV UR8, UR13 ;  /* 0x0000000d00087c82 */ /* 0x000fe40008000000 */
[----:B------:R-:W-:Y:S01]  /*2ec0*/  IADD3 R4, P3, R4, UR9, RZ ;  /* 0x0000000904047c10 */ /* 0x000fe2000ff7e0ff */
[----:B------:R-:W0:Y:S06]  /*2ed0*/  LDGDEPBAR ;  /* 0x00000000000079af */ /* 0x000e2c0000000000 */
[----:B------:R-:W-:-:S02]  /*2ee0*/  @!P0 LEA R6, P1, R2, UR9, 0x2 ;  /* 0x0000000902068c11 */ /* 0x000fc4000f8210ff */
[----:B-1----:R-:W-:-:S04]  /*2ef0*/  SHF.R.S32.HI R8, RZ, 0x1f, R30 ;  /* 0x0000001fff087819 */ /* 0x002fc8000001141e */
[----:B------:R-:W-:Y:S02]  /*2f00*/  SHF.L.U64.HI R5, R30, 0x2, R8 ;  /* 0x000000021e057819 */ /* 0x000fe40000010208 */
[----:B---3--:R-:W-:Y:S02]  /*2f10*/  SHF.R.S32.HI R0, RZ, 0x1f, R2 ;  /* 0x0000001fff007819 */ /* 0x008fe40000011402 */
[----:B------:R-:W-:Y:S02]  /*2f20*/  IADD3.X R5, R5, UR8, RZ, P3, !PT ;  /* 0x0000000805057c10 */ /* 0x000fe40009ffe4ff */
[----:B------:R-:W-:-:S03]  /*2f30*/  @!P0 LEA.HI.X R7, R2, UR8, R0, 0x2, P1 ;  /* 0x0000000802078c11 */ /* 0x000fc600088f1400 */
[----:B------:R1:W2:Y:S04]  /*2f40*/  @!P4 LDG.E R34, [R4.64] ;  /* 0x000000040422c981 */ /* 0x0002a8000c1e1900 */
[----:B------:R1:W3:Y:S04]  /*2f50*/  @!P6 LDG.E R33, [R4.64+0x20] ;  /* 0x000020040421e981 */ /* 0x0002e8000c1e1900 */
[----:B------:R1:W4:Y:S04]  /*2f60*/  @!P5 LDG.E R32, [R4.64+0x100] ;  /* 0x000100040420d981 */ /* 0x000328000c1e1900 */
[----:B------:R-:W5:Y:S01]  /*2f70*/  @!P0 LDG.E R31, [R6.64] ;  /* 0x00000004061f8981 */ /* 0x000f62000c1e1900 */
        /* <DEDUP_REMOVED lines=15> */
[----:B-1----:R-:W-:Y:S01]  /*3070*/  IMAD.SHL.U32 R5, R2, 0x10, RZ ;  /* 0x0000001002057824 */ /* 0x002fe200078e00ff */
[----:B------:R-:W-:Y:S01]  /*3080*/  SEL R0, R0, R191, !P2 ;  /* 0x000000bf00007207 */ /* 0x000fe20005000000 */
[----:B------:R-:W-:-:S04]  /*3090*/  IMAD.SHL.U32 R4, R2, 0x8, RZ ;  /* 0x0000000802047824 */ /* 0x000fc800078e00ff */
[----:B------:R-:W-:Y:S01]  /*30a0*/  IMAD.SHL.U32 R180, R0, 0x2, RZ ;  /* 0x0000000200b47824 */ /* 0x000fe200078e00ff */
[----:B------:R-:W-:-:S05]  /*30b0*/  IADD3 R0, R5, 0x20, RZ ;  /* 0x0000002005007810 */ /* 0x000fca0007ffe0ff */
[----:B------:R-:W-:-:S05]  /*30c0*/  IMAD.IADD R0, R4, 0x1, R0 ;  /* 0x0000000104007824 */ /* 0x000fca00078e0200 */
[----:B------:R-:W-:-:S05]  /*30d0*/  IADD3 R0, R4, R0, RZ ;  /* 0x0000000004007210 */ /* 0x000fca0007ffe0ff */
[----:B------:R-:W-:-:S04]  /*30e0*/  IMAD.IADD R0, R4, 0x1, R0 ;  /* 0x0000000104007824 */ /* 0x000fc800078e0200 */
[----:B------:R-:W-:Y:S01]  /*30f0*/  IMAD.IADD R0, R4, 0x1, R0 ;  /* 0x0000000104007824 */ /* 0x000fe200078e0200 */
[----:B------:R-:W-:-:S03]  /*3100*/  SHF.L.U64.HI R5, R30, 0x2, R8 ;  /* 0x000000021e057819 */ /* 0x000fc60000010208 */
[----:B------:R-:W-:Y:S01]  /*3110*/  IMAD.IADD R2, R4, 0x1, R0 ;  /* 0x0000000104027824 */ /* 0x000fe200078e0200 */
[----:B------:R-:W-:Y:S01]  /*3120*/  MOV R189, 0x20 ;  /* 0x0000002000bd7802 */ /* 0x000fe20000000f00 */
[----:B------:R-:W-:Y:S01]  /*3130*/  IMAD.MOV.U32 R181, RZ, RZ, 0x40 ;  /* 0x00000040ffb57424 */ /* 0x000fe200078e00ff */
[----:B------:R-:W-:Y:S01]  /*3140*/  UIADD3 UR10, UR24, 0x80, URZ ;  /* 0x00000080180a7890 */ /* 0x000fe2000fffe03f */
        /* <DEDUP_REMOVED lines=35> */
[C---:B------:R-:W-:Y:S01]  /*3380*/  IMAD.SHL.U32 R188, R193.reuse, 0x2, RZ ;  /* 0x00000002c1bc7824 */ /* 0x040fe200078e00ff */
[----:B------:R-:W-:Y:S01]  /*3390*/  SHF.L.U32 R190, R193, 0x1, RZ ;  /* 0x00000001c1be7819 */ /* 0x000fe200000006ff */
[----:B------:R-:W-:Y:S01]  /*33a0*/  IMAD.IADD R186, R189, 0x1, R192 ;  /* 0x00000001bdba7824 */ /* 0x000fe200078e02c0 */
[----:B------:R-:W-:-:S02]  /*33b0*/  UISETP.GE.AND UP0, UPT, UR10, UR6, UPT ;  /* 0x000000060a00728c */ /* 0x000fc4000bf06270 */
[----:B------:R-:W-:Y:S02]  /*33c0*/  UMOV UR11, UR14 ;  /* 0x0000000e000b7c82 */ /* 0x000fe40008000000 */
[----:B------:R-:W-:Y:S01]  /*33d0*/  UMOV UR10, UR15 ;  /* 0x0000000f000a7c82 */ /* 0x000fe20008000000 */
[----:B--2---:R-:W-:Y:S04]  /*33e0*/  STL [R1+0x18], R34 ;  /* 0x0000182201007387 */ /* 0x004fe80000100800 */
[----:B---3--:R-:W-:Y:S04]  /*33f0*/  STL [R1+0x1c], R33 ;  /* 0x00001c2101007387 */ /* 0x008fe80000100800 */
[----:B----4-:R-:W-:Y:S04]  /*3400*/  STL [R1+0x10], R32 ;  /* 0x0000102001007387 */ /* 0x010fe80000100800 */
[----:B-----5:R-:W-:Y:S04]  /*3410*/  STL [R1+0x14], R31 ;  /* 0x0000141f01007387 */ /* 0x020fe80000100800 */
[----:B------:R-:W-:Y:S04]  /*3420*/  STL [R1+0x40], R0 ;  /* 0x0000400001007387 */ /* 0x000fe80000100800 */
[----:B------:R1:W-:Y:S04]  /*3430*/  STL [R1+0x3c], R2 ;  /* 0x00003c0201007387 */ /* 0x0003e80000100800 */
[----:B------:R2:W-:Y:S01]  /*3440*/  STL [R1+0x4c], R5 ;  /* 0x00004c0501007387 */ /* 0x0005e20000100800 */
[----:B-1----:R-:W-:Y:S01]  /*3450*/  IADD3 R2, R4, R2, RZ ;  /* 0x0000000204027210 */ /* 0x002fe20007ffe0ff */
[C---:B--2---:R-:W-:Y:S01]  /*3460*/  IMAD.SHL.U32 R5, R30.reuse, 0x4, RZ ;  /* 0x000000041e057824 */ /* 0x044fe200078e00ff */
[----:B------:R-:W-:-:S04]  /*3470*/  IADD3 R0, R30, -0x80, RZ ;  /* 0xffffff801e007810 */ /* 0x000fc80007ffe0ff */
[----:B------:R-:W-:Y:S04]  /*3480*/  STL [R1+0x50], R5 ;  /* 0x0000500501007387 */ /* 0x000fe80000100800 */
[----:B------:R1:W-:Y:S01]  /*3490*/  STL [R1+0x38], R2 ;  /* 0x0000380201007387 */ /* 0x0003e20000100800 */
[----:B------:R-:W-:Y:S01]  /*34a0*/  SHF.L.U32 R0, R0, 0x2, RZ ;  /* 0x0000000200007819 */ /* 0x000fe200000006ff */
[----:B-1----:R-:W-:-:S04]  /*34b0*/  IMAD.IADD R2, R4, 0x1, R2 ;  /* 0x0000000104027824 */ /* 0x002fc800078e0202 */
[C---:B------:R-:W-:Y:S01]  /*34c0*/  IMAD.IADD R5, R4.reuse, 0x1, R2 ;  /* 0x0000000104057824 */ /* 0x040fe200078e0202 */
[----:B------:R-:W-:Y:S04]  /*34d0*/  STL [R1+0x34], R2 ;  /* 0x0000340201007387 */ /* 0x000fe80000100800 */
[----:B------:R1:W-:Y:S04]  /*34e0*/  STL [R1+0x48], R0 ;  /* 0x0000480001007387 */ /* 0x0003e80000100800 */
[----:B------:R-:W-:Y:S01]  /*34f0*/  STL [R1+0x30], R5 ;  /* 0x0000300501007387 */ /* 0x000fe20000100800 */
[----:B-1----:R-:W-:-:S05]  /*3500*/  IADD3 R0, R4, R5, RZ ;  /* 0x0000000504007210 */ /* 0x002fca0007ffe0ff */
[----:B------:R1:W-:Y:S02]  /*3510*/  STL [R1+0x2c], R0 ;  /* 0x00002c0001007387 */ /* 0x0003e40000100800 */
[----:B-1----:R-:W-:-:S05]  /*3520*/  IMAD.IADD R0, R4, 0x1, R0 ;  /* 0x0000000104007824 */ /* 0x002fca00078e0200 */
[----:B------:R1:W-:Y:S02]  /*3530*/  STL [R1+0x28], R0 ;  /* 0x0000280001007387 */ /* 0x0003e40000100800 */
[----:B-1----:R-:W-:-:S05]  /*3540*/  IMAD.IADD R0, R4, 0x1, R0 ;  /* 0x0000000104007824 */ /* 0x002fca00078e0200 */
[----:B------:R1:W-:Y:S02]  /*3550*/  STL [R1+0x24], R0 ;  /* 0x0000240001007387 */ /* 0x0003e40000100800 */
[----:B-1----:R-:W-:-:S05]  /*3560*/  IADD3 R0, R4, R0, RZ ;  /* 0x0000000004007210 */ /* 0x002fca0007ffe0ff */
[----:B------:R1:W-:Y:S02]  /*3570*/  STL [R1+0x20], R0 ;  /* 0x0000200001007387 */ /* 0x0003e40000100800 */
[----:B-1----:R-:W-:-:S05]  /*3580*/  IMAD.IADD R0, R4, 0x1, R0 ;  /* 0x0000000104007824 */ /* 0x002fca00078e0200 */
[----:B------:R1:W-:Y:S02]  /*3590*/  STL [R1+0x44], R0 ;  /* 0x0000440001007387 */ /* 0x0003e40000100800 */
.L_x_1660:
[----:B------:R-:W0:Y:S01]  /*35a0*/  LDGDEPBAR ;  /* 0x00000000000079af */ /* 0x000e220000000000 */
[C---:B-1----:R-:W-:Y:S01]  /*35b0*/  IADD3 R0, R187.reuse, R189, RZ ;  /* 0x000000bdbb007210 */ /* 0x042fe20007ffe0ff */
[----:B------:R-:W-:Y:S01]  /*35c0*/  UISETP.GE.AND UP5, UPT, UR7, 0x1, UPT ;  /* 0x000000010700788c */ /* 0x000fe2000bfa6270 */
[-C--:B------:R-:W-:Y:S02]  /*35d0*/  IADD3 R164, R187, R181.reuse, RZ ;  /* 0x000000b5bba47210 */ /* 0x080fe40007ffe0ff */
[----:B------:R-:W-:Y:S02]  /*35e0*/  PLOP3.LUT P2, PT, PT, PT, UP0, 0x80, 0x0 ;  /* 0x000000000000781c */ /* 0x000fe40003f4f008 */
[----:B------:R-:W-:Y:S01]  /*35f0*/  PLOP3.LUT P4, PT, PT, PT, UP0, 0x80, 0x0 ;  /* 0x000000000000781c */ /* 0x000fe20003f8f008 */
[----:B------:R-:W2:Y:S01]  /*3600*/  LDL R206, [R1+0x5c] ;  /* 0x00005c0001ce7983 */ /* 0x000ea20000100800 */
[----:B------:R-:W-:Y:S02]  /*3610*/  PLOP3.LUT P0, PT, PT, PT, UP0, 0x80, 0x0 ;  /* 0x000000000000781c */ /* 0x000fe40003f0f008 */
[----:B------:R-:W-:Y:S01]  /*3620*/  PLOP3.LUT P5, PT, PT, PT, UP0, 0x80, 0x0 ;  /* 0x000000000000781c */ /* 0x000fe20003faf008 */
[----:B------:R-:W3:Y:S01]  /*3630*/  LDL R2, [R1+0x18] ;  /* 0x0000180001027983 */ /* 0x000ee20000100800 */
[----:B------:R-:W-:Y:S03]  /*3640*/  PLOP3.LUT P6, PT, PT, PT, UP0, 0x80, 0x0 ;  /* 0x000000000000781c */ /* 0x000fe60003fcf008 */
[----:B------:R-:W4:Y:S04]  /*3650*/  LDL R205, [R1+0x1c] ;  /* 0x00001c0001cd7983 */ /* 0x000f280000100800 */
[----:B------:R-:W-:Y:S04]  /*3660*/  STL [R1+0x15c], R116 ;  /* 0x00015c7401007387 */ /* 0x000fe80000100800 */
        /* <DEDUP_REMOVED lines=48> */
[----:B------:R-:W-:Y:S01]  /*3970*/  STL [R1+0x98], R3 ;  /* 0x0000980301007387 */ /* 0x000fe20000100800 */
[----:B------:R-:W-:Y:S04]  /*3980*/  DEPBAR.LE SB0, 0x0 ;  /* 0x000080000000791a */ /* 0x000fe80000000000 */
[----:B------:R-:W-:Y:S08]  /*3990*/  BAR.SYNC.DEFER_BLOCKING 0x0 ;  /* 0x0000000000007b1d */ /* 0x000ff00000010000 */
[----:B------:R-:W-:Y:S08]  /*39a0*/  LDSM.16.M88.4 R64, [R187] ;  /* 0x00000000bb40783b */ /* 0x000ff00000000200 */
[----:B------:R-:W1:Y:S08]  /*39b0*/  LDSM.16.M88.4 R16, [R182+0xc000] ;  /* 0x00c00000b610783b */ /* 0x000e700000000200 */
[----:B------:R-:W2:Y:S08]  /*39c0*/  LDSM.16.M88.4 R60, [R187+0x2000] ;  /* 0x00200000bb3c783b */ /* 0x000eb00000000200 */
[----:B------:R-:W3:Y:S08]  /*39d0*/  LDSM.16.M88.4 R32, [R182+0xc800] ;  /* 0x00c80000b620783b */ /* 0x000ef00000000200 */
[----:B------:R-:W4:Y:S08]  /*39e0*/  LDSM.16.M88.4 R48, [R182+0xd000] ;  /* 0x00d00000b630783b */ /* 0x000f300000000200 */
[----:B------:R-:W4:Y:S01]  /*39f0*/  LDSM.16.M88.4 R132, [R182+0xd800] ;  /* 0x00d80000b684783b */ /* 0x000f220000000200 */
[-C--:B-1----:R-:W-:Y:S07]  /*3a00*/  HMMA.16816.F32.BF16 R4, R64, R16.reuse, RZ ;  /* 0x000000104004723c */ /* 0x082fee00000418ff */
[----:B------:R-:W-:Y:S01]  /*3a10*/  LDSM.16.M88.4 R136, [R0] ;  /* 0x000000000088783b */ /* 0x000fe20000000200 */
[C---:B--2---:R-:W-:Y:S07]  /*3a20*/  HMMA.16816.F32.BF16 R8, R60.reuse, R16, RZ ;  /* 0x000000103c08723c */ /* 0x044fee00000418ff */
[----:B------:R-:W1:Y:S01]  /*3a30*/  LDSM.16.M88.4 R140, [R185+0xc000] ;  /* 0x00c00000b98c783b */ /* 0x000e620000000200 */
[-C--:B------:R-:W-:Y:S07]  /*3a40*/  HMMA.16816.F32.BF16 R12, R60, R18.reuse, RZ ;  /* 0x000000123c0c723c */ /* 0x080fee00000418ff */
[----:B------:R2:W1:Y:S01]  /*3a50*/  LDSM.16.M88.4 R144, [R0+0x2000] ;  /* 0x002000000090783b */ /* 0x0004620000000200 */
[----:B---3--:R-:W-:Y:S01]  /*3a60*/  FSETP.NEU.FTZ.AND P3, PT, R2, -INF , PT ;  /* 0xff8000000200780b */ /* 0x008fe20003f7d000 */
[C---:B------:R-:W-:Y:S06]  /*3a70*/  HMMA.16816.F32.BF16 R16, R64.reuse, R18, RZ ;  /* 0x000000124010723c */ /* 0x040fec00000418ff */
[----:B------:R-:W3:Y:S02]  /*3a80*/  LDSM.16.M88.4 R148, [R185+0xc800] ;  /* 0x00c80000b994783b */ /* 0x000ee40000000200 */
[-C--:B------:R-:W-:Y:S06]  /*3a90*/  HMMA.16816.F32.BF16 R20, R64, R32.reuse, RZ ;  /* 0x000000204014723c */ /* 0x080fec00000418ff */
[----:B------:R-:W-:Y:S02]  /*3aa0*/  LDSM.16.M88.4 R152, [R185+0xd800] ;  /* 0x00d80000b998783b */ /* 0x000fe40000000200 */
[C---:B------:R-:W-:Y:S06]  /*3ab0*/  HMMA.16816.F32.BF16 R24, R60.reuse, R32, RZ ;  /* 0x000000203c18723c */ /* 0x040fec00000418ff */
[----:B------:R-:W-:Y:S01]  /*3ac0*/  LDSM.16.M88.4 R156, [R164] ;  /* 0x00000000a49c783b */ /* 0x000fe20000000200 */
[----:B--2---:R-:W-:Y:S01]  /*3ad0*/  IADD3 R0, R0, R181, RZ ;  /* 0x000000b500007210 */ /* 0x004fe20007ffe0ff */
[-C--:B------:R-:W-:Y:S06]  /*3ae0*/  HMMA.16816.F32.BF16 R28, R60, R34.reuse, RZ ;  /* 0x000000223c1c723c */ /* 0x080fec00000418ff */
[----:B------:R-:W-:Y:S02]  /*3af0*/  LDSM.16.M88.4 R160, [R183+0xc000] ;  /* 0x00c00000b7a0783b */ /* 0x000fe40000000200 */
[C---:B------:R-:W-:Y:S06]  /*3b00*/  HMMA.16816.F32.BF16 R32, R64.reuse, R34, RZ ;  /* 0x000000224020723c */ /* 0x040fec00000418ff */
[----:B------:R-:W-:Y:S02]  /*3b10*/  LDSM.16.M88.4 R164, [R164+0x2000] ;  /* 0x00200000a4a4783b */ /* 0x000fe40000000200 */
[-C--:B----4-:R-:W-:Y:S06]  /*3b20*/  HMMA.16816.F32.BF16 R36, R64, R48.reuse, RZ ;  /* 0x000000304024723c */ /* 0x090fec00000418ff */
[----:B------:R-:W-:Y:S02]  /*3b30*/  LDSM.16.M88.4 R168, [R183+0xd000] ;  /* 0x00d00000b7a8783b */ /* 0x000fe40000000200 */
[C---:B------:R-:W-:Y:S06]  /*3b40*/  HMMA.16816.F32.BF16 R40, R60.reuse, R48, RZ ;  /* 0x000000303c28723c */ /* 0x040fec00000418ff */
[----:B------:R-:W-:Y:S02]  /*3b50*/  LDSM.16.M88.4 R172, [R183+0xd800] ;  /* 0x00d80000b7ac783b */ /* 0x000fe40000000200 */
[-C--:B------:R-:W-:Y:S06]  /*3b60*/  HMMA.16816.F32.BF16 R44, R60, R50.reuse, RZ ;  /* 0x000000323c2c723c */ /* 0x080fec00000418ff */
[----:B------:R-:W-:Y:S02]  /*3b70*/  LDSM.16.M88.4 R176, [R184+0xc000] ;  /* 0x00c00000b8b0783b */ /* 0x000fe40000000200 */
[C---:B------:R-:W-:Y:S08]  /*3b80*/  HMMA.16816.F32.BF16 R48, R64.reuse, R50, RZ ;  /* 0x000000324030723c */ /* 0x040ff000000418ff */
[-C--:B------:R-:W-:Y:S08]  /*3b90*/  HMMA.16816.F32.BF16 R52, R64, R132.reuse, RZ ;  /* 0x000000844034723c */ /* 0x080ff000000418ff */
[C---:B------:R-:W-:Y:S08]  /*3ba0*/  HMMA.16816.F32.BF16 R56, R60.reuse, R132, RZ ;  /* 0x000000843c38723c */ /* 0x040ff000000418ff */
[-C--:B------:R-:W-:Y:S08]  /*3bb0*/  HMMA.16816.F32.BF16 R60, R60, R134.reuse, RZ ;  /* 0x000000863c3c723c */ /* 0x080ff000000418ff */
[----:B------:R-:W-:Y:S01]  /*3bc0*/  HMMA.16816.F32.BF16 R64, R64, R134, RZ ;  /* 0x000000864040723c */ /* 0x000fe200000418ff */
[----:B------:R-:W2:Y:S07]  /*3bd0*/  LDSM.16.M88.4 R132, [R185+0xd000] ;  /* 0x00d00000b984783b */ /* 0x000eae0000000200 */
[-C--:B-1----:R-:W-:Y:S08]  /*3be0*/  HMMA.16816.F32.BF16 R4, R136, R140.reuse, R4 ;  /* 0x0000008c8804723c */ /* 0x082ff00000041804 */
        /* <DEDUP_REMOVED lines=8> */
[----:B------:R-:W3:Y:S07]  /*3c70*/  LDSM.16.M88.4 R148, [R0] ;  /* 0x000000000094783b */ /* 0x000eee0000000200 */
[-C--:B--2---:R-:W-:Y:S08]  /*3c80*/  HMMA.16816.F32.BF16 R36, R136, R132.reuse, R36 ;  /* 0x000000848824723c */ /* 0x084ff00000041824 */
[C---:B------:R-:W-:Y:S08]  /*3c90*/  HMMA.16816.F32.BF16 R40, R144.reuse, R132, R40 ;  /* 0x000000849028723c */ /* 0x040ff00000041828 */
[-C--:B------:R-:W-:Y:S08]  /*3ca0*/  HMMA.16816.F32.BF16 R44, R144, R134.reuse, R44 ;  /* 0x00000086902c723c */ /* 0x080ff0000004182c */
[C---:B------:R-:W-:Y:S01]  /*3cb0*/  HMMA.16816.F32.BF16 R48, R136.reuse, R134, R48 ;  /* 0x000000868830723c */ /* 0x040fe20000041830 */
[----:B------:R-:W2:Y:S07]  /*3cc0*/  LDSM.16.M88.4 R132, [R0+0x2000] ;  /* 0x002000000084783b */ /* 0x000eae0000000200 */
[-C--:B------:R-:W-:Y:S08]  /*3cd0*/  HMMA.16816.F32.BF16 R52, R136, R152.reuse, R52 ;  /* 0x000000988834723c */ /* 0x080ff00000041834 */
[C---:B------:R-:W-:Y:S08]  /*3ce0*/  HMMA.16816.F32.BF16 R56, R144.reuse, R152, R56 ;  /* 0x000000989038723c */ /* 0x040ff00000041838 */
[-C--:B------:R-:W-:Y:S08]  /*3cf0*/  HMMA.16816.F32.BF16 R60, R144, R154.reuse, R60 ;  /* 0x0000009a903c723c */ /* 0x080ff0000004183c */
[----:B------:R-:W-:Y:S08]  /*3d00*/  HMMA.16816.F32.BF16 R64, R136, R154, R64 ;  /* 0x0000009a8840723c */ /* 0x000ff00000041840 */
[-C--:B------:R-:W-:Y:S08]  /*3d10*/  HMMA.16816.F32.BF16 R4, R156, R160.reuse, R4 ;  /* 0x000000a09c04723c */ /* 0x080ff00000041804 */
[C---:B------:R-:W-:Y:S08]  /*3d20*/  HMMA.16816.F32.BF16 R8, R164.reuse, R160, R8 ;  /* 0x000000a0a408723c */ /* 0x040ff00000041808 */
[-C--:B------:R-:W-:Y:S08]  /*3d30*/  HMMA.16816.F32.BF16 R12, R164, R162.reuse, R12 ;  /* 0x000000a2a40c723c */ /* 0x080ff0000004180c */
[C---:B------:R-:W-:Y:S08]  /*3d40*/  HMMA.16816.F32.BF16 R16, R156.reuse, R162, R16 ;  /* 0x000000a29c10723c */ /* 0x040ff00000041810 */
[-C--:B-1----:R-:W-:Y:S08]  /*3d50*/  HMMA.16816.F32.BF16 R20, R156, R140.reuse, R20 ;  /* 0x0000008c9c14723c */ /* 0x082ff00000041814 */
        /* <DEDUP_REMOVED lines=33> */
[----:B------:R-:W2:Y:S01]  /*3f70*/  MUFU.TANH R242, R6 ;  /* 0x0000000600f27308 */ /* 0x000ea20000002400 */
[----:B------:R-:W-:Y:S09]  /*3f80*/  FMUL.FTZ R15, R15, c[0x0][0x2ec] ;  /* 0x0000bb000f0f7a20 */ /* 0x000ff20000410000 */
[----:B------:R-:W-:Y:S01]  /*3f90*/  MUFU.TANH R105, R13 ;  /* 0x0000000d00697308 */ /* 0x000fe20000002400 */
[----:B---3--:R-:W-:Y:S09]  /*3fa0*/  FMUL.FTZ R8, R205, 1.4426950216293334961 ;  /* 0x3fb8aa3bcd087820 */ /* 0x008ff20000410000 */
[----:B------:R3:W1:Y:S10]  /*3fb0*/  MUFU.TANH R241, R7 ;  /* 0x0000000700f17308 */ /* 0x0006740000002400 */
[----:B------:R-:W-:Y:S10]  /*3fc0*/  MUFU.TANH R86, R14 ;  /* 0x0000000e00567308 */ /* 0x000ff40000002400 */
[----:B------:R1:W-:Y:S01]  /*3fd0*/  MUFU.TANH R87, R11 ;  /* 0x0000000b00577308 */ /* 0x0003e20000002400 */
[----:B---3--:R-:W3:Y:S09]  /*3fe0*/  LDSM.16.M88.4 R4, [R184+0xc800] ;  /* 0x00c80000b804783b */ /* 0x008ef20000000200 */
[----:B------:R-:W-:Y:S10]  /*3ff0*/  MUFU.TANH R85, R15 ;  /* 0x0000000f00557308 */ /* 0x000ff40000002400 */
[----:B------:R2:W-:Y:S01]  /*4000*/  MUFU.TANH R88, R10 ;  /* 0x0000000a00587308 */ /* 0x0005e20000002400 */
[----:B-1----:R-:W4:Y:S09]  /*4010*/  LDL R11, [R1+0x10] ;  /* 0x00001000010b7983 */ /* 0x002f320000100800 */
[----:B------:R1:W1:Y:S10]  /*4020*/  MUFU.TANH R107, R9 ;  /* 0x00000009006b7308 */ /* 0x0002740000002400 */
[----:B------:R-:W-:Y:S01]  /*4030*/  MUFU.TANH R106, R12 ;  /* 0x0000000c006a7308 */ /* 0x000fe20000002400 */
[-C--:B---3--:R-:W-:Y:S01]  /*4040*/  HMMA.16816.F32.BF16 R20, R148, R4.reuse, R20 ;  /* 0x000000049414723c */ /* 0x088fe20000041814 */
[----:B--2---:R-:W-:Y:S04]  /*4050*/  MOV R10, UR18 ;  /* 0x00000012000a7c02 */ /* 0x004fe80008000f00 */
[----:B------:R-:W-:Y:S04]  /*4060*/  @P2 LEA R10, R10, R206, 0x7 ;  /* 0x000000ce0a0a2211 */ /* 0x000fe800078e38ff */
[----:B------:R-:W2:Y:S01]  /*4070*/  MUFU.TANH R213, R16 ;  /* 0x0000001000d57308 */ /* 0x000ea20000002400 */
[----:B------:R-:W-:Y:S01]  /*4080*/  PLOP3.LUT P2, PT, PT, PT, UP0, 0x80, 0x0 ;  /* 0x000000000000781c */ /* 0x000fe20003f4f008 */
[C---:B------:R-:W-:Y:S01]  /*4090*/  HMMA.16816.F32.BF16 R24, R132.reuse, R4, R24 ;  /* 0x000000048418723c */ /* 0x040fe20000041818 */
[----:B------:R-:W3:Y:S01]  /*40a0*/  LDL R5, [R1+0x14] ;  /* 0x0000140001057983 */ /* 0x000ee20000100800 */
[C---:B------:R-:W-:Y:S02]  /*40b0*/  @P4 ISETP.GE.AND P4, PT, R10.reuse, UR6, PT ;  /* 0x000000060a004c0c */ /* 0x040fe4000bf86270 */
[----:B------:R-:W-:Y:S01]  /*40c0*/  @P0 IADD3 R0, R10, 0x1, RZ ;  /* 0x000000010a000810 */ /* 0x000fe20007ffe0ff */
[----:B-1----:R-:W-:Y:S01]  /*40d0*/  FMUL.FTZ R9, R2, 1.4426950216293334961 ;  /* 0x3fb8aa3b02097820 */ /* 0x002fe20000410000 */
[----:B------:R-:W-:Y:S02]  /*40e0*/  PLOP3.LUT P0, PT, PT, PT, UP0, 0x80, 0x0 ;  /* 0x000000000000781c */ /* 0x000fe40003f0f008 */
[----:B------:R-:W1:Y:S01]  /*40f0*/  MUFU.TANH R155, R17 ;  /* 0x00000011009b7308 */ /* 0x000e620000002400 */
[----:B------:R-:W-:Y:S01]  /*4100*/  @P5 ISETP.GE.AND P5, PT, R0, UR6, PT ;  /* 0x0000000600005c0c */ /* 0x000fe2000bfa6270 */
[-C--:B------:R-:W-:Y:S02]  /*4110*/  HMMA.16816.F32.BF16 R28, R132, R6.reuse, R28 ;  /* 0x00000006841c723c */ /* 0x080fe4000004181c */
[----:B------:R-:W-:Y:S02]  /*4120*/  MOV R0, R152 ;  /* 0x0000009800007202 */ /* 0x000fe40000000f00 */
[----:B------:R-:W-:Y:S02]  /*4130*/  FSEL R9, R9, RZ, P3 ;  /* 0x000000ff09097208 */ /* 0x000fe40001800000 */
[----:B------:R-:W-:Y:S01]  /*4140*/  @P2 FSEL R0, R152, -INF , !P4 ;  /* 0xff80000098002808 */ /* 0x000fe20006000000 */
[----:B------:R-:W-:Y:S01]  /*4150*/  FMUL.FTZ R20, R20, c[0x0][0x2ec] ;  /* 0x0000bb0014147a20 */ /* 0x000fe20000410000 */
[----:B------:R-:W-:Y:S01]  /*4160*/  MUFU.TANH R233, R19 ;  /* 0x0000001300e97308 */ /* 0x000fe20000002400 */
[----:B------:R-:W-:Y:S01]  /*4170*/  PLOP3.LUT P2, PT, PT, PT, UP0, 0x80, 0x0 ;  /* 0x000000000000781c */ /* 0x000fe20003f4f008 */
[C---:B------:R-:W-:Y:S01]  /*4180*/  HMMA.16816.F32.BF16 R32, R148.reuse, R6, R32 ;  /* 0x000000069420723c */ /* 0x040fe20000041820 */
[----:B------:R-:W-:Y:S01]  /*4190*/  FSETP.NEU.FTZ.AND P3, PT, R205, -INF , PT ;  /* 0xff800000cd00780b */ /* 0x000fe20003f7d000 */
[--C-:B------:R-:W-:Y:S01]  /*41a0*/  FFMA.FTZ R2, R0, c[0x0][0x23c], -R9.reuse ;  /* 0x00008f0000027a23 */ /* 0x100fe20000010809 */
[----:B------:R-:W-:Y:S01]  /*41b0*/  MOV R0, R156 ;  /* 0x0000009c00007202 */ /* 0x000fe20000000f00 */
[----:B------:R-:W-:Y:S01]  /*41c0*/  FMUL.FTZ R24, R24, c[0x0][0x2ec] ;  /* 0x0000bb0018187a20 */ /* 0x000fe20000410000 */
[----:B------:R-:W-:Y:S01]  /*41d0*/  FSEL R8, R8, RZ, P3 ;  /* 0x000000ff08087208 */ /* 0x000fe20001800000 */
[----:B------:R-:W-:Y:S01]  /*41e0*/  FMUL.FTZ R25, R25, c[0x0][0x2ec] ;  /* 0x0000bb0019197a20 */ /* 0x000fe20000410000 */
[----:B------:R-:W-:Y:S01]  /*41f0*/  @P0 FSEL R0, R156, -INF , !P5 ;  /* 0xff8000009c000808 */ /* 0x000fe20006800000 */
[----:B------:R1:W-:Y:S01]  /*4200*/  MUFU.EX2 R237, R2 ;  /* 0x0000000200ed7308 */ /* 0x0003e20000000800 */
[----:B------:R-:W-:Y:S03]  /*4210*/  PLOP3.LUT P0, PT, PT, PT, UP0, 0x80, 0x0 ;  /* 0x000000000000781c */ /* 0x000fe60003f0f008 */
[----:B------:R-:W-:Y:S02]  /*4220*/  FMUL.FTZ R27, R27, c[0x0][0x2ec] ;  /* 0x0000bb001b1b7a20 */ /* 0x000fe40000410000 */
[----:B------:R-:W-:Y:S02]  /*4230*/  FMUL.FTZ R26, R26, c[0x0][0x2ec] ;  /* 0x0000bb001a1a7a20 */ /* 0x000fe40000410000 */
[----:B------:R-:W-:Y:S02]  /*4240*/  FMUL.FTZ R30, R30, c[0x0][0x2ec] ;  /* 0x0000bb001e1e7a20 */ /* 0x000fe40000410000 */
[----:B------:R-:W2:Y:S01]  /*4250*/  MUFU.TANH R235, R18 ;  /* 0x0000001200eb7308 */ /* 0x000ea20000002400 */
[----:B------:R-:W-:Y:S02]  /*4260*/  FMUL.FTZ R31, R31, c[0x0][0x2ec] ;  /* 0x0000bb001f1f7a20 */ /* 0x000fe40000410000 */
[----:B------:R-:W-:Y:S02]  /*4270*/  FMUL.FTZ R21, R21, c[0x0][0x2ec] ;  /* 0x0000bb0015157a20 */ /* 0x000fe40000410000 */
[----:B------:R-:W-:Y:S02]  /*4280*/  FMUL.FTZ R28, R28, c[0x0][0x2ec] ;  /* 0x0000bb001c1c7a20 */ /* 0x000fe40000410000 */
[----:B------:R-:W-:Y:S02]  /*4290*/  FMUL.FTZ R32, R32, c[0x0][0x2ec] ;  /* 0x0000bb0020207a20 */ /* 0x000fe40000410000 */
[----:B------:R-:W-:Y:S01]  /*42a0*/  FMUL.FTZ R33, R33, c[0x0][0x2ec] ;  /* 0x0000bb0021217a20 */ /* 0x000fe20000410000 */
[----:B------:R-:W-:Y:S01]  /*42b0*/  MUFU.TANH R100, R24 ;  /* 0x0000001800647308 */ /* 0x000fe20000002400 */
[----:B------:R-:W-:Y:S02]  /*42c0*/  FMUL.FTZ R35, R35, c[0x0][0x2ec] ;  /* 0x0000bb0023237a20 */ /* 0x000fe40000410000 */
[----:B------:R-:W-:Y:S02]  /*42d0*/  FMUL.FTZ R34, R34, c[0x0][0x2ec] ;  /* 0x0000bb0022227a20 */ /* 0x000fe40000410000 */
[--C-:B-1----:R-:W-:Y:S01]  /*42e0*/  FFMA.FTZ R2, R0, c[0x0][0x23c], -R9.reuse ;  /* 0x00008f0000027a23 */ /* 0x102fe20000010809 */
[----:B------:R-:W-:Y:S01]  /*42f0*/  MOV R0, R242 ;  /* 0x000000f200007202 */ /* 0x000fe20000000f00 */
[----:B------:R-:W-:Y:S01]  /*4300*/  FMUL.FTZ R22, R22, c[0x0][0x2ec] ;  /* 0x0000bb0016167a20 */ /* 0x000fe20000410000 */
[----:B------:R-:W-:Y:S01]  /*4310*/  @P2 FSEL R0, R242, -INF , !P4 ;  /* 0xff800000f2002808 */ /* 0x000fe20006000000 */
[----:B------:R-:W-:Y:S01]  /*4320*/  FMUL.FTZ R29, R29, c[0x0][0x2ec] ;  /* 0x0000bb001d1d7a20 */ /* 0x000fe20000410000 */
[----:B------:R-:W1:Y:S01]  /*4330*/  MUFU.TANH R154, R20 ;  /* 0x00000014009a7308 */ /* 0x000e620000002400 */
[----:B------:R-:W-:Y:S01]  /*4340*/  PLOP3.LUT P2, PT, PT, PT, UP0, 0x80, 0x0 ;  /* 0x000000000000781c */ /* 0x000fe20003f4f008 */
[----:B------:R-:W-:Y:S08]  /*4350*/  FMUL.FTZ R23, R23, c[0x0][0x2ec] ;  /* 0x0000bb0017177a20 */ /* 0x000ff00000410000 */
[----:B------:R1:W-:Y:S10]  /*4360*/  MUFU.EX2 R157, R2 ;  /* 0x00000002009d7308 */ /* 0x0003f40000000800 */
[----:B------:R-:W-:Y:S10]  /*4370*/  MUFU.TANH R153, R21 ;  /* 0x0000001500997308 */ /* 0x000ff40000002400 */
[----:B------:R-:W-:Y:S01]  /*4380*/  MUFU.TANH R99, R25 ;  /* 0x0000001900637308 */ /* 0x000fe20000002400 */
[--C-:B-1----:R-:W-:Y:S01]  /*4390*/  FFMA.FTZ R2, R0, c[0x0][0x23c], -R8.reuse ;  /* 0x00008f0000027a23 */ /* 0x102fe20000010808 */
[----:B------:R-:W-:Y:S02]  /*43a0*/  MOV R0, R241 ;  /* 0x000000f100007202 */ /* 0x000fe40000000f00 */
[----:B------:R-:W-:Y:S02]  /*43b0*/  @P0 FSEL R0, R241, -INF , !P5 ;  /* 0xff800000f1000808 */ /* 0x000fe40006800000 */
[----:B------:R-:W-:Y:S04]  /*43c0*/  PLOP3.LUT P0, PT, PT, PT, UP0, 0x80, 0x0 ;  /* 0x000000000000781c */ /* 0x000fe80003f0f008 */
[----:B------:R-:W1:Y:S01]  /*43d0*/  MUFU.TANH R231, R22 ;  /* 0x0000001600e77308 */ /* 0x000e620000002400 */
[----:B------:R-:W-:Y:S09]  /*43e0*/  FFMA.FTZ R0, R0, c[0x0][0x23c], -R8 ;  /* 0x00008f0000007a23 */ /* 0x000ff20000010808 */
[----:B------:R-:W-:Y:S10]  /*43f0*/  MUFU.EX2 R13, R2 ;  /* 0x00000002000d7308 */ /* 0x000ff40000000800 */
[----:B------:R1:W-:Y:S10]  /*4400*/  MUFU.EX2 R3, R0 ;  /* 0x0000000000037308 */ /* 0x0003f40000000800 */
[----:B------:R-:W-:Y:S10]  /*4410*/  MUFU.TANH R79, R27 ;  /* 0x0000001b004f7308 */ /* 0x000ff40000002400 */
[----:B------:R-:W-:Y:S01]  /*4420*/  MUFU.TANH R230, R23 ;  /* 0x0000001700e67308 */ /* 0x000fe20000002400 */
[----:B-1----:R-:W-:Y:S02]  /*4430*/  MOV R0, R108 ;  /* 0x0000006c00007202 */ /* 0x002fe40000000f00 */
[----:B------:R-:W-:Y:S02]  /*4440*/  @P2 FSEL R0, R108, -INF , !P4 ;  /* 0xff8000006c002808 */ /* 0x000fe40006000000 */
[----:B------:R-:W-:Y:S05]  /*4450*/  PLOP3.LUT P2, PT, PT, PT, UP0, 0x80, 0x0 ;  /* 0x000000000000781c */ /* 0x000fea0003f4f008 */
[----:B------:R-:W-:Y:S10]  /*4460*/  MUFU.TANH R80, R26 ;  /* 0x0000001a00507308 */ /* 0x000ff40000002400 */
[----:B------:R-:W1:Y:S10]  /*4470*/  MUFU.TANH R177, R32 ;  /* 0x0000002000b17308 */ /* 0x000e740000002400 */
[----:B------:R-:W1:Y:S10]  /*4480*/  MUFU.TANH R247, R28 ;  /* 0x0000001c00f77308 */ /* 0x000e740000002400 */
[----:B------:R-:W-:Y:S10]  /*4490*/  MUFU.TANH R176, R33 ;  /* 0x0000002100b07308 */ /* 0x000ff40000002400 */
[----:B------:R-:W1:Y:S10]  /*44a0*/  MUFU.TANH R245, R29 ;  /* 0x0000001d00f57308 */ /* 0x000e740000002400 */
[----:B------:R-:W-:Y:S10]  /*44b0*/  MUFU.TANH R216, R35 ;  /* 0x0000002300d87308 */ /* 0x000ff40000002400 */
[----:B------:R-:W1:Y:S10]  /*44c0*/  MUFU.TANH R78, R30 ;  /* 0x0000001e004e7308 */ /* 0x000e740000002400 */
[----:B------:R-:W-:Y:S10]  /*44d0*/  MUFU.TANH R217, R34 ;  /* 0x0000002200d97308 */ /* 0x000ff40000002400 */
[----:B------:R-:W1:Y:S01]  /*44e0*/  MUFU.TANH R77, R31 ;  /* 0x0000001f004d7308 */ /* 0x000e620000002400 */
[C---:B----4-:R-:W-:Y:S01]  /*44f0*/  FMUL.FTZ R2, R11.reuse, 1.4426950216293334961 ;  /* 0x3fb8aa3b0b027820 */ /* 0x050fe20000410000 */
[----:B------:R-:W-:Y:S04]  /*4500*/  FSETP.NEU.FTZ.AND P3, PT, R11, -INF , PT ;  /* 0xff8000000b00780b */ /* 0x000fe80003f7d000 */
[----:B------:R-:W-:Y:S05]  /*4510*/  FSEL R2, R2, RZ, P3 ;  /* 0x000000ff02027208 */ /* 0x000fea0001800000 */
[--C-:B------:R-:W-:Y:S01]  /*4520*/  FFMA.FTZ R4, R0, c[0x0][0x23c], -R2.reuse ;  /* 0x00008f0000047a23 */ /* 0x100fe20000010802 */
[----:B------:R-:W-:Y:S02]  /*4530*/  MOV R0, R107 ;  /* 0x0000006b00007202 */ /* 0x000fe40000000f00 */
[----:B------:R-:W-:Y:S01]  /*4540*/  @P0 FSEL R0, R107, -INF , !P5 ;  /* 0xff8000006b000808 */ /* 0x000fe20006800000 */
[----:B------:R4:W-:Y:S01]  /*4550*/  MUFU.EX2 R112, R4 ;  /* 0x0000000400707308 */ /* 0x0009e20000000800 */
[----:B------:R-:W-:Y:S03]  /*4560*/  PLOP3.LUT P0, PT, PT, PT, UP0, 0x80, 0x0 ;  /* 0x000000000000781c */ /* 0x000fe60003f0f008 */
[----:B------:R-:W-:Y:S06]  /*4570*/  FFMA.FTZ R11, R0, c[0x0][0x23c], -R2 ;  /* 0x00008f00000b7a23 */ /* 0x000fec0000010802 */
[----:B------:R2:W-:Y:S01]  /*4580*/  MUFU.EX2 R111, R11 ;  /* 0x0000000b006f7308 */ /* 0x0005e20000000800 */
[C---:B---3--:R-:W-:Y:S01]  /*4590*/  FSETP.NEU.FTZ.AND P3, PT, R5.reuse, -INF , PT ;  /* 0xff8000000500780b */ /* 0x048fe20003f7d000 */
[----:B------:R-:W-:Y:S05]  /*45a0*/  FMUL.FTZ R5, R5, 1.4426950216293334961 ;  /* 0x3fb8aa3b05057820 */ /* 0x000fea0000410000 */
[----:B------:R-:W-:Y:S02]  /*45b0*/  FSEL R0, R5, RZ, P3 ;  /* 0x000000ff05007208 */ /* 0x000fe40001800000 */
[----:B------:R-:W-:Y:S02]  /*45c0*/  PLOP3.LUT P3, PT, PT, PT, UP0, 0x80, 0x0 ;  /* 0x000000000000781c */ /* 0x000fe40003f6f008 */
[----:B----4-:R-:W-:Y:S02]  /*45d0*/  MOV R4, R88 ;  /* 0x0000005800047202 */ /* 0x010fe40000000f00 */
[----:B------:R-:W-:Y:S02]  /*45e0*/  @P2 FSEL R4, R88, -INF , !P4 ;  /* 0xff80000058042808 */ /* 0x000fe40006000000 */
[----:B------:R-:W-:Y:S02]  /*45f0*/  PLOP3.LUT P2, PT, PT, PT, UP0, 0x80, 0x0 ;  /* 0x000000000000781c */ /* 0x000fe40003f4f008 */
[----:B------:R-:W-:Y:S01]  /*4600*/  PLOP3.LUT P4, PT, PT, PT, UP0, 0x80, 0x0 ;  /* 0x000000000000781c */ /* 0x000fe20003f8f008 */
[--C-:B------:R-:W-:Y:S01]  /*4610*/  FFMA.FTZ R5, R4, c[0x0][0x23c], -R0.reuse ;  /* 0x00008f0004057a23 */ /* 0x100fe20000010800 */
[----:B------:R-:W-:Y:S02]  /*4620*/  MOV R4, R87 ;  /* 0x0000005700047202 */ /* 0x000fe40000000f00 */
[----:B------:R-:W-:Y:S01]  /*4630*/  @P0 FSEL R4, R87, -INF , !P5 ;  /* 0xff80000057040808 */ /* 0x000fe20006800000 */
[----:B------:R-:W-:Y:S01]  /*4640*/  MUFU.EX2 R92, R5 ;  /* 0x00000005005c7308 */ /* 0x000fe20000000800 */
[----:B------:R-:W-:Y:S02]  /*4650*/  PLOP3.LUT P0, PT, PT, PT, UP0, 0x80, 0x0 ;  /* 0x000000000000781c */ /* 0x000fe40003f0f008 */
[----:B--2---:R-:W-:Y:S01]  /*4660*/  MOV R11, R213 ;  /* 0x000000d5000b7202 */ /* 0x004fe20000000f00 */
[----:B------:R-:W-:Y:S01]  /*4670*/  FFMA.FTZ R4, R4, c[0x0][0x23c], -R0 ;  /* 0x00008f0004047a23 */ /* 0x000fe20000010800 */
[----:B------:R-:W-:Y:S05]  /*4680*/  PLOP3.LUT P5, PT, PT, PT, UP0, 0x80, 0x0 ;  /* 0x000000000000781c */ /* 0x000fea0003faf008 */
[----:B------:R2:W-:Y:S02]  /*4690*/  MUFU.EX2 R91, R4 ;  /* 0x00000004005b7308 */ /* 0x0005e40000000800 */
[----:B--2---:R-:W-:Y:S02]  /*46a0*/  @P2 IADD3 R4, R10, 0x8, RZ ;  /* 0x000000080a042810 */ /* 0x004fe40007ffe0ff */
[----:B------:R-:W-:Y:S02]  /*46b0*/  PLOP3.LUT P2, PT, PT, PT, UP0, 0x80, 0x0 ;  /* 0x000000000000781c */ /* 0x000fe40003f4f008 */
[----:B------:R-:W-:Y:S02]  /*46c0*/  @P3 ISETP.GE.AND P3, PT, R4, UR6, PT ;  /* 0x0000000604003c0c */ /* 0x000fe4000bf66270 */
[----:B------:R-:W-:Y:S02]  /*46d0*/  @P0 IADD3 R4, R10, 0x9, RZ ;  /* 0x000000090a040810 */ /* 0x000fe40007ffe0ff */
[----:B------:R-:W-:Y:S02]  /*46e0*/  PLOP3.LUT P0, PT, PT, PT, UP0, 0x80, 0x0 ;  /* 0x000000000000781c */ /* 0x000fe40003f0f008 */
[----:B------:R-:W-:Y:S02]  /*46f0*/  @P4 ISETP.GE.AND P4, PT, R4, UR6, PT ;  /* 0x0000000604004c0c */ /* 0x000fe4000bf86270 */
[----:B------:R-:W-:Y:S05]  /*4700*/  MOV R4, R106 ;  /* 0x0000006a00047202 */ /* 0x000fea0000000f00 */
[----:B------:R-:W-:Y:S02]  /*4710*/  @P2 FSEL R4, R106, -INF , !P3 ;  /* 0xff8000006a042808 */ /* 0x000fe40005800000 */
[----:B------:R-:W-:Y:S03]  /*4720*/  PLOP3.LUT P2, PT, PT, PT, UP0, 0x80, 0x0 ;  /* 0x000000000000781c */ /* 0x000fe60003f4f008 */
[--C-:B------:R-:W-:Y:S01]  /*4730*/  FFMA.FTZ R5, R4, c[0x0][0x23c], -R2.reuse ;  /* 0x00008f0004057a23 */ /* 0x100fe20000010802 */
[----:B------:R-:W-:Y:S02]  /*4740*/  MOV R4, R105 ;  /* 0x0000006900047202 */ /* 0x000fe40000000f00 */
[----:B------:R-:W-:Y:S01]  /*4750*/  @P0 FSEL R4, R105, -INF , !P4 ;  /* 0xff80000069040808 */ /* 0x000fe20006000000 */
[----:B------:R2:W-:Y:S01]  /*4760*/  MUFU.EX2 R110, R5 ;  /* 0x00000005006e7308 */ /* 0x0005e20000000800 */
[----:B------:R-:W-:Y:S03]  /*4770*/  PLOP3.LUT P0, PT, PT, PT, UP0, 0x80, 0x0 ;  /* 0x000000000000781c */ /* 0x000fe60003f0f008 */
[----:B--2---:R-:W-:Y:S01]  /*4780*/  FFMA.FTZ R5, R4, c[0x0][0x23c], -R2 ;  /* 0x00008f0004057a23 */ /* 0x004fe20000010802 */
[----:B------:R-:W-:Y:S02]  /*4790*/  MOV R4, R86 ;  /* 0x0000005600047202 */ /* 0x000fe40000000f00 */
[----:B------:R-:W-:Y:S03]  /*47a0*/  @P2 FSEL R4, R86, -INF , !P3 ;  /* 0xff80000056042808 */ /* 0x000fe60005800000 */
[----:B------:R2:W-:Y:S01]  /*47b0*/  MUFU.EX2 R109, R5 ;  /* 0x00000005006d7308 */ /* 0x0005e20000000800 */
[----:B------:R-:W-:Y:S11]  /*47c0*/  PLOP3.LUT P2, PT, PT, PT, UP0, 0x80, 0x0 ;  /* 0x000000000000781c */ /* 0x000ff60003f4f008 */
[----:B------:R-:W-:Y:S02]  /*47d0*/  @!UPT UIADD3 URZ, URZ, URZ, URZ ;  /* 0x0000003f3f3ff290 */ /* 0x000fe4000fffe03f */
[----:B------:R-:W-:Y:S02]  /*47e0*/  @P2 FSEL R11, R213, -INF , !P3 ;  /* 0xff800000d50b2808 */ /* 0x000fe40005800000 */
[----:B------:R-:W-:Y:S03]  /*47f0*/  PLOP3.LUT P2, PT, PT, PT, UP0, 0x80, 0x0 ;  /* 0x000000000000781c */ /* 0x000fe60003f4f008 */
[--C-:B------:R-:W-:Y:S01]  /*4800*/  FFMA.FTZ R12, R11, c[0x0][0x23c], -R9.reuse ;  /* 0x00008f000b0c7a23 */ /* 0x100fe20000010809 */
[----:B------:R-:W-:Y:S03]  /*4810*/  MOV R11, R155 ;  /* 0x0000009b000b7202 */ /* 0x000fe60000000f00 */
[----:B------:R3:W-:Y:S01]  /*4820*/  MUFU.EX2 R246, R12 ;  /* 0x0000000c00f67308 */ /* 0x0007e20000000800 */
[--C-:B--2---:R-:W-:Y:S01]  /*4830*/  FFMA.FTZ R5, R4, c[0x0][0x23c], -R0.reuse ;  /* 0x00008f0004057a23 */ /* 0x104fe20000010800 */
[----:B------:R-:W-:Y:S02]  /*4840*/  MOV R4, R85 ;  /* 0x0000005500047202 */ /* 0x000fe40000000f00 */
[----:B------:R-:W-:Y:S02]  /*4850*/  @P0 FSEL R4, R85, -INF , !P4 ;  /* 0xff80000055040808 */ /* 0x000fe40006000000 */
[----:B------:R-:W-:Y:S03]  /*4860*/  PLOP3.LUT P0, PT, PT, PT, UP0, 0x80, 0x0 ;  /* 0x000000000000781c */ /* 0x000fe60003f0f008 */
[----:B------:R-:W-:Y:S01]  /*4870*/  FFMA.FTZ R4, R4, c[0x0][0x23c], -R0 ;  /* 0x00008f0004047a23 */ /* 0x000fe20000010800 */
[----:B------:R-:W-:Y:S09]  /*4880*/  MUFU.EX2 R90, R5 ;  /* 0x00000005005a7308 */ /* 0x000ff20000000800 */
[----:B------:R-:W-:Y:S01]  /*4890*/  @P0 FSEL R11, R155, -INF , !P4 ;  /* 0xff8000009b0b0808 */ /* 0x000fe20006000000 */
[----:B------:R2:W-:Y:S01]  /*48a0*/  MUFU.EX2 R89, R4 ;  /* 0x0000000400597308 */ /* 0x0005e20000000800 */
[----:B------:R-:W-:Y:S03]  /*48b0*/  PLOP3.LUT P0, PT, PT, PT, UP0, 0x80, 0x0 ;  /* 0x000000000000781c */ /* 0x000fe60003f0f008 */
[--C-:B------:R-:W-:Y:S01]  /*48c0*/  FFMA.FTZ R11, R11, c[0x0][0x23c], -R9.reuse ;  /* 0x00008f000b0b7a23 */ /* 0x100fe20000010809 */
[----:B---3--:R-:W-:Y:S02]  /*48d0*/  MOV R12, R235 ;  /* 0x000000eb000c7202 */ /* 0x008fe40000000f00 */
[----:B------:R-:W-:Y:S02]  /*48e0*/  @P2 FSEL R12, R235, -INF , !P3 ;  /* 0xff800000eb0c2808 */ /* 0x000fe40005800000 */
[----:B------:R-:W-:Y:S01]  /*48f0*/  PLOP3.LUT P3, PT, PT, PT, UP0, 0x80, 0x0 ;  /* 0x000000000000781c */ /* 0x000fe20003f6f008 */
[----:B------:R3:W-:Y:S01]  /*4900*/  MUFU.EX2 R243, R11 ;  /* 0x0000000b00f37308 */ /* 0x0007e20000000800 */
[----:B------:R-:W-:Y:S01]  /*4910*/  PLOP3.LUT P2, PT, PT, PT, UP0, 0x80, 0x0 ;  /* 0x000000000000781c */ /* 0x000fe20003f4f008 */
[--C-:B------:R-:W-:Y:S08]  /*4920*/  FFMA.FTZ R12, R12, c[0x0][0x23c], -R8.reuse ;  /* 0x00008f000c0c7a23 */ /* 0x100ff00000010808 */
[----:B------:R-:W-:Y:S01]  /*4930*/  MUFU.EX2 R116, R12 ;  /* 0x0000000c00747308 */ /* 0x000fe20000000800 */
[----:B--2---:R-:W2:Y:S01]  /*4940*/  LDSM.16.M88.4 R4, [R184+0xd000] ;  /* 0x00d00000b804783b */ /* 0x004ea20000000200 */
[----:B---3--:R-:W-:Y:S02]  /*4950*/  MOV R11, R233 ;  /* 0x000000e9000b7202 */ /* 0x008fe40000000f00 */
[----:B------:R-:W-:Y:S02]  /*4960*/  @P0 FSEL R11, R233, -INF , !P4 ;  /* 0xff800000e90b0808 */ /* 0x000fe40006000000 */
[----:B------:R-:W-:Y:S02]  /*4970*/  PLOP3.LUT P0, PT, PT, PT, UP0, 0x80, 0x0 ;  /* 0x000000000000781c */ /* 0x000fe40003f0f008 */
[----:B------:R-:W-:Y:S01]  /*4980*/  PLOP3.LUT P4, PT, PT, PT, UP0, 0x80, 0x0 ;  /* 0x000000000000781c */ /* 0x000fe20003f8f008 */
[--C-:B------:R-:W-:Y:S04]  /*4990*/  FFMA.FTZ R11, R11, c[0x0][0x23c], -R8.reuse ;  /* 0x00008f000b0b7a23 */ /* 0x100fe80000010808 */
[----:B------:R3:W-:Y:S01]  /*49a0*/  MUFU.EX2 R115, R11 ;  /* 0x0000000b00737308 */ /* 0x0007e20000000800 */
[-C--:B--2---:R-:W-:Y:S01]  /*49b0*/  HMMA.16816.F32.BF16 R36, R148, R4.reuse, R36 ;  /* 0x000000049424723c */ /* 0x084fe20000041824 */
[C---:B---3--:R-:W-:Y:S02]  /*49c0*/  @P2 IADD3 R11, R10.reuse, 0x10, RZ ;  /* 0x000000100a0b2810 */ /* 0x048fe40007ffe0ff */
[----:B------:R-:W-:Y:S05]  /*49d0*/  PLOP3.LUT P2, PT, PT, PT, UP0, 0x80, 0x0 ;  /* 0x000000000000781c */ /* 0x000fea0003f4f008 */
[C---:B------:R-:W-:Y:S01]  /*49e0*/  HMMA.16816.F32.BF16 R40, R132.reuse, R4, R40 ;  /* 0x000000048428723c */ /* 0x040fe20000041828 */
[----:B------:R-:W-:Y:S03]  /*49f0*/  @P3 ISETP.GE.AND P3, PT, R11, UR6, PT ;  /* 0x000000060b003c0c */ /* 0x000fe6000bf66270 */
[----:B------:R-:W-:Y:S02]  /*4a00*/  @P0 IADD3 R11, R10, 0x11, RZ ;  /* 0x000000110a0b0810 */ /* 0x000fe40007ffe0ff */
[----:B------:R-:W-:Y:S02]  /*4a10*/  PLOP3.LUT P0, PT, PT, PT, UP0, 0x80, 0x0 ;  /* 0x000000000000781c */ /* 0x000fe40003f0f008 */
[----:B------:R-:W-:Y:S01]  /*4a20*/  @P4 ISETP.GE.AND P4, PT, R11, UR6, PT ;  /* 0x000000060b004c0c */ /* 0x000fe2000bf86270 */
[-C--:B------:R-:W-:Y:S03]  /*4a30*/  HMMA.16816.F32.BF16 R44, R132, R6.reuse, R44 ;  /* 0x00000006842c723c */ /* 0x080fe6000004182c */
[----:B------:R-:W-:Y:S02]  /*4a40*/  MOV R11, R154 ;  /* 0x0000009a000b7202 */ /* 0x000fe40000000f00 */
[----:B------:R-:W-:Y:S02]  /*4a50*/  @P2 FSEL R11, R154, -INF , !P3 ;  /* 0xff8000009a0b2808 */ /* 0x000fe40005800000 */
[----:B------:R-:W-:Y:S01]  /*4a60*/  PLOP3.LUT P2, PT, PT, PT, UP0, 0x80, 0x0 ;  /* 0x000000000000781c */ /* 0x000fe20003f4f008 */
[C---:B------:R-:W-:Y:S01]  /*4a70*/  HMMA.16816.F32.BF16 R48, R148.reuse, R6, R48 ;  /* 0x000000069430723c */ /* 0x040fe20000041830 */
[----:B------:R-:W-:Y:S03]  /*4a80*/  MOV R4, R231 ;  /* 0x000000e700047202 */ /* 0x000fe60000000f00 */
[--C-:B------:R-:W-:Y:S01]  /*4a90*/  FFMA.FTZ R12, R11, c[0x0][0x23c], -R9.reuse ;  /* 0x00008f000b0c7a23 */ /* 0x100fe20000010809 */
[----:B------:R-:W-:Y:S01]  /*4aa0*/  MOV R11, R153 ;  /* 0x00000099000b7202 */ /* 0x000fe20000000f00 */
[----:B------:R-:W-:Y:S01]  /*4ab0*/  FMUL.FTZ R36, R36, c[0x0][0x2ec] ;  /* 0x0000bb0024247a20 */ /* 0x000fe20000410000 */
[----:B------:R-:W-:Y:S01]  /*4ac0*/  @P0 FSEL R11, R153, -INF , !P4 ;  /* 0xff800000990b0808 */ /* 0x000fe20006000000 */
[----:B------:R-:W-:Y:S01]  /*4ad0*/  MUFU.EX2 R238, R12 ;  /* 0x0000000c00ee7308 */ /* 0x000fe20000000800 */
[----:B------:R-:W-:Y:S01]  /*4ae0*/  FMUL.FTZ R40, R40, c[0x0][0x2ec] ;  /* 0x0000bb0028287a20 */ /* 0x000fe20000410000 */
[----:B------:R-:W-:Y:S02]  /*4af0*/  PLOP3.LUT P0, PT, PT, PT, UP0, 0x80, 0x0 ;  /* 0x000000000000781c */ /* 0x000fe40003f0f008 */
[--C-:B------:R-:W-:Y:S01]  /*4b00*/  FFMA.FTZ R5, R11, c[0x0][0x23c], -R9.reuse ;  /* 0x00008f000b057a23 */ /* 0x100fe20000010809 */
[----:B------:R-:W-:Y:S01]  /*4b10*/  @P2 FSEL R4, R231, -INF , !P3 ;  /* 0xff800000e7042808 */ /* 0x000fe20005800000 */
[----:B------:R-:W-:Y:S01]  /*4b20*/  FMUL.FTZ R41, R41, c[0x0][0x2ec] ;  /* 0x0000bb0029297a20 */ /* 0x000fe20000410000 */
[----:B------:R-:W-:Y:S01]  /*4b30*/  PLOP3.LUT P2, PT, PT, PT, UP0, 0x80, 0x0 ;  /* 0x000000000000781c */ /* 0x000fe20003f4f008 */
[----:B------:R-:W-:Y:S01]  /*4b40*/  FMUL.FTZ R42, R42, c[0x0][0x2ec] ;  /* 0x0000bb002a2a7a20 */ /* 0x000fe20000410000 */
[----:B-1----:R-:W-:Y:S01]  /*4b50*/  MOV R11, R177 ;  /* 0x000000b1000b7202 */ /* 0x002fe20000000f00 */
[----:B------:R-:W-:Y:S01]  /*4b60*/  MUFU.TANH R229, R40 ;  /* 0x0000002800e57308 */ /* 0x000fe20000002400 */
[----:B------:R-:W-:Y:S02]  /*4b70*/  FMUL.FTZ R37, R37, c[0x0][0x2ec] ;  /* 0x0000bb0025257a20 */ /* 0x000fe40000410000 */
        /* <DEDUP_REMOVED lines=10> */
[----:B------:R-:W-:Y:S01]  /*4c20*/  MUFU.TANH R228, R41 ;  /* 0x0000002900e47308 */ /* 0x000fe20000002400 */
[----:B------:R-:W-:Y:S02]  /*4c30*/  FMUL.FTZ R47, R47, c[0x0][0x2ec] ;  /* 0x0000bb002f2f7a20 */ /* 0x000fe40000410000 */
[----:B------:R-:W-:Y:S07]  /*4c40*/  FMUL.FTZ R51, R51, c[0x0][0x2ec] ;  /* 0x0000bb0033337a20 */ /* 0x000fee0000410000 */
[----:B------:R-:W-:Y:S01]  /*4c50*/  MUFU.TANH R165, R48 ;  /* 0x0000003000a57308 */ /* 0x000fe20000002400 */
[--C-:B-1----:R-:W-:Y:S01]  /*4c60*/  FFMA.FTZ R5, R4, c[0x0][0x23c], -R8.reuse ;  /* 0x00008f0004057a23 */ /* 0x102fe20000010808 */
[----:B------:R-:W-:Y:S02]  /*4c70*/  MOV R4, R230 ;  /* 0x000000e600047202 */ /* 0x000fe40000000f00 */
[----:B------:R-:W-:Y:S02]  /*4c80*/  @P0 FSEL R4, R230, -INF , !P4 ;  /* 0xff800000e6040808 */ /* 0x000fe40006000000 */
[----:B------:R-:W-:Y:S04]  /*4c90*/  PLOP3.LUT P0, PT, PT, PT, UP0, 0x80, 0x0 ;  /* 0x000000000000781c */ /* 0x000fe80003f0f008 */
[----:B------:R-:W-:Y:S01]  /*4ca0*/  MUFU.TANH R72, R42 ;  /* 0x0000002a00487308 */ /* 0x000fe20000002400 */
[----:B------:R-:W-:Y:S09]  /*4cb0*/  FFMA.FTZ R4, R4, c[0x0][0x23c], -R8 ;  /* 0x00008f0004047a23 */ /* 0x000ff20000010808 */
[----:B------:R1:W-:Y:S10]  /*4cc0*/  MUFU.EX2 R113, R4 ;  /* 0x0000000400717308 */ /* 0x0003f40000000800 */
[----:B------:R2:W-:Y:S10]  /*4cd0*/  MUFU.EX2 R114, R5 ;  /* 0x0000000500727308 */ /* 0x0005f40000000800 */
[----:B------:R-:W3:Y:S01]  /*4ce0*/  MUFU.TANH R173, R36 ;  /* 0x0000002400ad7308 */ /* 0x000ee20000002400 */
[----:B-1----:R-:W-:Y:S02]  /*4cf0*/  MOV R4, R100 ;  /* 0x0000006400047202 */ /* 0x002fe40000000f00 */
[----:B------:R-:W-:Y:S02]  /*4d00*/  @P2 FSEL R4, R100, -INF , !P3 ;  /* 0xff80000064042808 */ /* 0x000fe40005800000 */
[----:B------:R-:W-:Y:S05]  /*4d10*/  PLOP3.LUT P2, PT, PT, PT, UP0, 0x80, 0x0 ;  /* 0x000000000000781c */ /* 0x000fea0003f4f008 */
[----:B------:R-:W-:Y:S01]  /*4d20*/  MUFU.TANH R71, R43 ;  /* 0x0000002b00477308 */ /* 0x000fe20000002400 */
[--C-:B--2---:R-:W-:Y:S01]  /*4d30*/  FFMA.FTZ R5, R4, c[0x0][0x23c], -R2.reuse ;  /* 0x00008f0004057a23 */ /* 0x104fe20000010802 */
[----:B------:R-:W-:Y:S02]  /*4d40*/  MOV R4, R99 ;  /* 0x0000006300047202 */ /* 0x000fe40000000f00 */
[----:B------:R-:W-:Y:S02]  /*4d50*/  @P0 FSEL R4, R99, -INF , !P4 ;  /* 0xff80000063040808 */ /* 0x000fe40006000000 */
[----:B------:R-:W-:Y:S04]  /*4d60*/  PLOP3.LUT P0, PT, PT, PT, UP0, 0x80, 0x0 ;  /* 0x000000000000781c */ /* 0x000fe80003f0f008 */
[----:B------:R1:W-:Y:S01]  /*4d70*/  MUFU.EX2 R104, R5 ;  /* 0x0000000500687308 */ /* 0x0003e20000000800 */
[----:B------:R-:W-:Y:S09]  /*4d80*/  FFMA.FTZ R4, R4, c[0x0][0x23c], -R2 ;  /* 0x00008f0004047a23 */ /* 0x000ff20000010802 */
[----:B------:R2:W-:Y:S10]  /*4d90*/  MUFU.EX2 R103, R4 ;  /* 0x0000000400677308 */ /* 0x0005f40000000800 */
[----:B------:R-:W-:Y:S01]  /*4da0*/  MUFU.TANH R172, R37 ;  /* 0x0000002500ac7308 */ /* 0x000fe20000002400 */
[----:B-1----:R-:W-:Y:S02]  /*4db0*/  MOV R5, R80 ;  /* 0x0000005000057202 */ /* 0x002fe40000000f00 */
[----:B------:R-:W-:Y:S02]  /*4dc0*/  @P2 FSEL R5, R80, -INF , !P3 ;  /* 0xff80000050052808 */ /* 0x000fe40005800000 */
[----:B------:R-:W-:Y:S02]  /*4dd0*/  PLOP3.LUT P2, PT, PT, PT, UP0, 0x80, 0x0 ;  /* 0x000000000000781c */ /* 0x000fe40003f4f008 */
[----:B------:R-:W-:Y:S01]  /*4de0*/  PLOP3.LUT P3, PT, PT, PT, UP0, 0x80, 0x0 ;  /* 0x000000000000781c */ /* 0x000fe20003f6f008 */
[--C-:B------:R-:W-:Y:S02]  /*4df0*/  FFMA.FTZ R5, R5, c[0x0][0x23c], -R0.reuse ;  /* 0x00008f0005057a23 */ /* 0x100fe40000010800 */
[----:B------:R-:W1:Y:S01]  /*4e00*/  MUFU.TANH R214, R38 ;  /* 0x0000002600d67308 */ /* 0x000e620000002400 */
[----:B--2---:R-:W-:Y:S02]  /*4e10*/  MOV R4, R79 ;  /* 0x0000004f00047202 */ /* 0x004fe40000000f00 */
[----:B------:R-:W-:Y:S02]  /*4e20*/  @P0 FSEL R4, R79, -INF , !P4 ;  /* 0xff8000004f040808 */ /* 0x000fe40006000000 */
[----:B------:R-:W-:Y:S02]  /*4e30*/  PLOP3.LUT P4, PT, PT, PT, UP0, 0x80, 0x0 ;  /* 0x000000000000781c */ /* 0x000fe40003f8f008 */
[----:B------:R-:W-:Y:S01]  /*4e40*/  PLOP3.LUT P0, PT, PT, PT, UP0, 0x80, 0x0 ;  /* 0x000000000000781c */ /* 0x000fe20003f0f008 */
[----:B------:R-:W-:Y:S02]  /*4e50*/  FFMA.FTZ R4, R4, c[0x0][0x23c], -R0 ;  /* 0x00008f0004047a23 */ /* 0x000fe40000010800 */
[----:B------:R-:W-:Y:S10]  /*4e60*/  MUFU.EX2 R84, R5 ;  /* 0x0000000500547308 */ /* 0x000ff40000000800 */
[----:B------:R2:W-:Y:S10]  /*4e70*/  MUFU.EX2 R83, R4 ;  /* 0x0000000400537308 */ /* 0x0005f40000000800 */
[----:B------:R-:W4:Y:S10]  /*4e80*/  MUFU.TANH R211, R39 ;  /* 0x0000002700d37308 */ /* 0x000f340000002400 */
[----:B------:R-:W1:Y:S01]  /*4e90*/  MUFU.TANH R225, R44 ;  /* 0x0000002c00e17308 */ /* 0x000e620000002400 */
[----:B--2---:R-:W-:Y:S02]  /*4ea0*/  @P2 IADD3 R4, R10, 0x18, RZ ;  /* 0x000000180a042810 */ /* 0x004fe40007ffe0ff */
[----:B------:R-:W-:Y:S02]  /*4eb0*/  PLOP3.LUT P2, PT, PT, PT, UP0, 0x80, 0x0 ;  /* 0x000000000000781c */ /* 0x000fe40003f4f008 */
[----:B------:R-:W-:Y:S02]  /*4ec0*/  @P3 ISETP.GE.AND P3, PT, R4, UR6, PT ;  /* 0x0000000604003c0c */ /* 0x000fe4000bf66270 */
[----:B------:R-:W-:Y:S03]  /*4ed0*/  @P0 IADD3 R4, R10, 0x19, RZ ;  /* 0x000000190a040810 */ /* 0x000fe60007ffe0ff */
[----:B------:R-:W2:Y:S01]  /*4ee0*/  MUFU.TANH R224, R45 ;  /* 0x0000002d00e07308 */ /* 0x000ea20000002400 */
[----:B------:R-:W-:Y:S02]  /*4ef0*/  PLOP3.LUT P0, PT, PT, PT, UP0, 0x80, 0x0 ;  /* 0x000000000000781c */ /* 0x000fe40003f0f008 */
[----:B------:R-:W-:Y:S02]  /*4f00*/  @P4 ISETP.GE.AND P4, PT, R4, UR6, PT ;  /* 0x0000000604004c0c */ /* 0x000fe4000bf86270 */
[----:B------:R-:W-:Y:S03]  /*4f10*/  MOV R4, R247 ;  /* 0x000000f700047202 */ /* 0x000fe60000000f00 */
[----:B------:R-:W-:Y:S02]  /*4f20*/  @P2 FSEL R4, R247, -INF , !P3 ;  /* 0xff800000f7042808 */ /* 0x000fe40005800000 */
[----:B------:R-:W-:Y:S01]  /*4f30*/  MUFU.TANH R164, R49 ;  /* 0x0000003100a47308 */ /* 0x000fe20000002400 */
[----:B------:R-:W-:Y:S02]  /*4f40*/  PLOP3.LUT P2, PT, PT, PT, UP0, 0x80, 0x0 ;  /* 0x000000000000781c */ /* 0x000fe40003f4f008 */
[--C-:B------:R-:W-:Y:S01]  /*4f50*/  FFMA.FTZ R5, R4, c[0x0][0x23c], -R2.reuse ;  /* 0x00008f0004057a23 */ /* 0x100fe20000010802 */
[----:B------:R-:W-:Y:S02]  /*4f60*/  MOV R4, R245 ;  /* 0x000000f500047202 */ /* 0x000fe40000000f00 */
[----:B------:R-:W-:Y:S02]  /*4f70*/  @P0 FSEL R4, R245, -INF , !P4 ;  /* 0xff800000f5040808 */ /* 0x000fe40006000000 */
[----:B------:R-:W-:Y:S02]  /*4f80*/  PLOP3.LUT P0, PT, PT, PT, UP0, 0x80, 0x0 ;  /* 0x000000000000781c */ /* 0x000fe40003f0f008 */
[----:B------:R1:W-:Y:S10]  /*4f90*/  MUFU.EX2 R102, R5 ;  /* 0x0000000500667308 */ /* 0x0003f40000000800 */
[----:B------:R-:W-:Y:S10]  /*4fa0*/  MUFU.TANH R179, R50 ;  /* 0x0000003200b37308 */ /* 0x000ff40000002400 */
[----:B------:R-:W-:Y:S01]  /*4fb0*/  MUFU.TANH R178, R51 ;  /* 0x0000003300b27308 */ /* 0x000fe20000002400 */
[----:B-1----:R-:W-:Y:S01]  /*4fc0*/  FFMA.FTZ R5, R4, c[0x0][0x23c], -R2 ;  /* 0x00008f0004057a23 */ /* 0x002fe20000010802 */
[----:B------:R-:W-:Y:S02]  /*4fd0*/  MOV R4, R78 ;  /* 0x0000004e00047202 */ /* 0x000fe40000000f00 */
[----:B------:R-:W-:Y:S02]  /*4fe0*/  @P2 FSEL R4, R78, -INF , !P3 ;  /* 0xff8000004e042808 */ /* 0x000fe40005800000 */
[----:B------:R-:W-:Y:S04]  /*4ff0*/  PLOP3.LUT P2, PT, PT, PT, UP0, 0x80, 0x0 ;  /* 0x000000000000781c */ /* 0x000fe80003f4f008 */
[----:B------:R1:W-:Y:S10]  /*5000*/  MUFU.EX2 R101, R5 ;  /* 0x0000000500657308 */ /* 0x0003f40000000800 */
[----:B------:R-:W2:Y:S01]  /*5010*/  MUFU.TANH R252, R46 ;  /* 0x0000002e00fc7308 */ /* 0x000ea20000002400 */
[----:B------:R-:W-:Y:S02]  /*5020*/  @P2 FSEL R11, R177, -INF , !P3 ;  /* 0xff800000b10b2808 */ /* 0x000fe40005800000 */
[----:B------:R-:W-:Y:S03]  /*5030*/  PLOP3.LUT P2, PT, PT, PT, UP0, 0x80, 0x0 ;  /* 0x000000000000781c */ /* 0x000fe60003f4f008 */
[--C-:B------:R-:W-:Y:S01]  /*5040*/  FFMA.FTZ R12, R11, c[0x0][0x23c], -R9.reuse ;  /* 0x00008f000b0c7a23 */ /* 0x100fe20000010809 */
[----:B------:R-:W-:Y:S03]  /*5050*/  MOV R11, R176 ;  /* 0x000000b0000b7202 */ /* 0x000fe60000000f00 */
[----:B------:R-:W2:Y:S01]  /*5060*/  MUFU.TANH R250, R47 ;  /* 0x0000002f00fa7308 */ /* 0x000ea20000002400 */
[--C-:B-1----:R-:W-:Y:S01]  /*5070*/  FFMA.FTZ R5, R4, c[0x0][0x23c], -R0.reuse ;  /* 0x00008f0004057a23 */ /* 0x102fe20000010800 */
[----:B------:R-:W-:Y:S02]  /*5080*/  MOV R4, R77 ;  /* 0x0000004d00047202 */ /* 0x000fe40000000f00 */
[----:B------:R-:W-:Y:S02]  /*5090*/  @P0 FSEL R4, R77, -INF , !P4 ;  /* 0xff8000004d040808 */ /* 0x000fe40006000000 */
[----:B------:R-:W-:Y:S04]  /*50a0*/  PLOP3.LUT P0, PT, PT, PT, UP0, 0x80, 0x0 ;  /* 0x000000000000781c */ /* 0x000fe80003f0f008 */
[----:B------:R-:W-:Y:S01]  /*50b0*/  MUFU.EX2 R82, R5 ;  /* 0x0000000500527308 */ /* 0x000fe20000000800 */
[----:B------:R-:W-:Y:S09]  /*50c0*/  FFMA.FTZ R4, R4, c[0x0][0x23c], -R0 ;  /* 0x00008f0004047a23 */ /* 0x000ff20000010800 */
[----:B------:R1:W-:Y:S01]  /*50d0*/  MUFU.EX2 R81, R4 ;  /* 0x0000000400517308 */ /* 0x0003e20000000800 */
[----:B------:R-:W-:Y:S02]  /*50e0*/  @P0 FSEL R11, R176, -INF , !P4 ;  /* 0xff800000b00b0808 */ /* 0x000fe40006000000 */
[----:B------:R-:W-:Y:S03]  /*50f0*/  PLOP3.LUT P0, PT, PT, PT, UP0, 0x80, 0x0 ;  /* 0x000000000000781c */ /* 0x000fe60003f0f008 */
[--C-:B------:R-:W-:Y:S04]  /*5100*/  FFMA.FTZ R11, R11, c[0x0][0x23c], -R9.reuse ;  /* 0x00008f000b0b7a23 */ /* 0x100fe80000010809 */
[----:B------:R2:W-:Y:S10]  /*5110*/  MUFU.EX2 R223, R12 ;  /* 0x0000000c00df7308 */ /* 0x0005f40000000800 */
[----:B------:R3:W-:Y:S01]  /*5120*/  MUFU.EX2 R219, R11 ;  /* 0x0000000b00db7308 */ /* 0x0007e20000000800 */
[----:B-1----:R-:W1:Y:S01]  /*5130*/  LDSM.16.M88.4 R4, [R184+0xd800] ;  /* 0x00d80000b804783b */ /* 0x002e620000000200 */
[----:B--2---:R-:W-:Y:S02]  /*5140*/  MOV R12, R217 ;  /* 0x000000d9000c7202 */ /* 0x004fe40000000f00 */
[----:B------:R-:W-:Y:S02]  /*5150*/  @P2 FSEL R12, R217, -INF , !P3 ;  /* 0xff800000d90c2808 */ /* 0x000fe40005800000 */
[----:B------:R-:W-:Y:S02]  /*5160*/  PLOP3.LUT P2, PT, PT, PT, UP0, 0x80, 0x0 ;  /* 0x000000000000781c */ /* 0x000fe40003f4f008 */
[----:B------:R-:W-:Y:S01]  /*5170*/  PLOP3.LUT P3, PT, PT, PT, UP0, 0x80, 0x0 ;  /* 0x000000000000781c */ /* 0x000fe20003f6f008 */
[--C-:B------:R-:W-:Y:S01]  /*5180*/  FFMA.FTZ R12, R12, c[0x0][0x23c], -R8.reuse ;  /* 0x00008f000c0c7a23 */ /* 0x100fe20000010808 */
[----:B---3--:R-:W-:Y:S03]  /*5190*/  MOV R11, R216 ;  /* 0x000000d8000b7202 */ /* 0x008fe60000000f00 */
[----:B------:R-:W-:Y:S01]  /*51a0*/  MUFU.EX2 R251, R12 ;  /* 0x0000000c00fb7308 */ /* 0x000fe20000000800 */
[----:B------:R-:W-:Y:S02]  /*51b0*/  @P0 FSEL R11, R216, -INF , !P4 ;  /* 0xff800000d80b0808 */ /* 0x000fe40006000000 */
[----:B------:R-:W-:Y:S02]  /*51c0*/  PLOP3.LUT P4, PT, PT, PT, UP0, 0x80, 0x0 ;  /* 0x000000000000781c */ /* 0x000fe40003f8f008 */
[----:B------:R-:W-:Y:S01]  /*51d0*/  PLOP3.LUT P0, PT, PT, PT, UP0, 0x80, 0x0 ;  /* 0x000000000000781c */ /* 0x000fe20003f0f008 */
[--C-:B------:R-:W-:Y:S04]  /*51e0*/  FFMA.FTZ R11, R11, c[0x0][0x23c], -R8.reuse ;  /* 0x00008f000b0b7a23 */ /* 0x100fe80000010808 */
[----:B------:R2:W-:Y:S01]  /*51f0*/  MUFU.EX2 R249, R11 ;  /* 0x0000000b00f97308 */ /* 0x0005e20000000800 */
[-C--:B-1----:R-:W-:Y:S08]  /*5200*/  HMMA.16816.F32.BF16 R52, R148, R4.reuse, R52 ;  /* 0x000000049434723c */ /* 0x082ff00000041834 */
[C---:B------:R-:W-:Y:S01]  /*5210*/  HMMA.16816.F32.BF16 R56, R132.reuse, R4, R56 ;  /* 0x000000048438723c */ /* 0x040fe20000041838 */
[C---:B--2---:R-:W-:Y:S07]  /*5220*/  @P2 IADD3 R11, R10.reuse, 0x20, RZ ;  /* 0x000000200a0b2810 */ /* 0x044fee0007ffe0ff */
[-C--:B------:R-:W-:Y:S01]  /*5230*/  HMMA.16816.F32.BF16 R60, R132, R6.reuse, R60 ;  /* 0x00000006843c723c */ /* 0x080fe2000004183c */
[----:B------:R-:W-:Y:S02]  /*5240*/  PLOP3.LUT P2, PT, PT, PT, UP0, 0x80, 0x0 ;  /* 0x000000000000781c */ /* 0x000fe40003f4f008 */
[----:B------:R-:W-:Y:S02]  /*5250*/  @P3 ISETP.GE.AND P3, PT, R11, UR6, PT ;  /* 0x000000060b003c0c */ /* 0x000fe4000bf66270 */
[----:B------:R-:W-:Y:S02]  /*5260*/  @P0 IADD3 R11, R10, 0x21, RZ ;  /* 0x000000210a0b0810 */ /* 0x000fe40007ffe0ff */
[----:B------:R-:W-:Y:S01]  /*5270*/  PLOP3.LUT P0, PT, PT, PT, UP0, 0x80, 0x0 ;  /* 0x000000000000781c */ /* 0x000fe20003f0f008 */
[----:B------:R-:W-:Y:S01]  /*5280*/  FMUL.FTZ R52, R52, c[0x0][0x2ec] ;  /* 0x0000bb0034347a20 */ /* 0x000fe20000410000 */
[----:B------:R-:W-:Y:S01]  /*5290*/  @P4 ISETP.GE.AND P4, PT, R11, UR6, PT ;  /* 0x000000060b004c0c */ /* 0x000fe2000bf86270 */
[----:B------:R-:W-:Y:S01]  /*52a0*/  HMMA.16816.F32.BF16 R64, R148, R6, R64 ;  /* 0x000000069440723c */ /* 0x000fe20000041840 */
[----:B------:R-:W2:Y:S01]  /*52b0*/  LDL R149, [R1+0x50] ;  /* 0x0000500001957983 */ /* 0x000ea20000100800 */
[----:B------:R-:W-:Y:S01]  /*52c0*/  FMUL.FTZ R53, R53, c[0x0][0x2ec] ;  /* 0x0000bb0035357a20 */ /* 0x000fe20000410000 */
[----:B------:R-:W-:Y:S01]  /*52d0*/  MOV R11, R173 ;  /* 0x000000ad000b7202 */ /* 0x000fe20000000f00 */
[----:B------:R-:W-:Y:S01]  /*52e0*/  FMUL.FTZ R54, R54, c[0x0][0x2ec] ;  /* 0x0000bb0036367a20 */ /* 0x000fe20000410000 */
[----:B------:R-:W-:Y:S01]  /*52f0*/  MOV R4, R214 ;  /* 0x000000d600047202 */ /* 0x000fe20000000f00 */
[----:B------:R-:W-:Y:S01]  /*5300*/  FMUL.FTZ R55, R55, c[0x0][0x2ec] ;  /* 0x0000bb0037377a20 */ /* 0x000fe20000410000 */
[----:B------:R-:W-:Y:S01]  /*5310*/  @P2 FSEL R11, R173, -INF , !P3 ;  /* 0xff800000ad0b2808 */ /* 0x000fe20005800000 */
[----:B------:R-:W-:Y:S01]  /*5320*/  FMUL.FTZ R56, R56, c[0x0][0x2ec] ;  /* 0x0000bb0038387a20 */ /* 0x000fe20000410000 */
[----:B------:R-:W3:Y:S01]  /*5330*/  LDL R148, [R1+0x4c] ;  /* 0x00004c0001947983 */ /* 0x000ee20000100800 */
[----:B------:R-:W1:Y:S01]  /*5340*/  MUFU.TANH R161, R52 ;  /* 0x0000003400a17308 */ /* 0x000e620000002400 */
[----:B------:R-:W-:Y:S01]  /*5350*/  PLOP3.LUT P2, PT, PT, PT, UP0, 0x80, 0x0 ;  /* 0x000000000000781c */ /* 0x000fe20003f4f008 */
[--C-:B------:R-:W-:Y:S01]  /*5360*/  FFMA.FTZ R12, R11, c[0x0][0x23c], -R9.reuse ;  /* 0x00008f000b0c7a23 */ /* 0x100fe20000010809 */
[----:B------:R-:W-:Y:S01]  /*5370*/  MOV R11, R172 ;  /* 0x000000ac000b7202 */ /* 0x000fe20000000f00 */
[----:B------:R-:W-:Y:S01]  /*5380*/  FMUL.FTZ R57, R57, c[0x0][0x2ec] ;  /* 0x0000bb0039397a20 */ /* 0x000fe20000410000 */
[----:B------:R-:W-:Y:S01]  /*5390*/  @P0 FSEL R11, R172, -INF , !P4 ;  /* 0xff800000ac0b0808 */ /* 0x000fe20006000000 */
[----:B------:R-:W-:Y:S01]  /*53a0*/  FMUL.FTZ R58, R58, c[0x0][0x2ec] ;  /* 0x0000bb003a3a7a20 */ /* 0x000fe20000410000 */
[----:B------:R-:W-:Y:S01]  /*53b0*/  MOV R150, R3 ;  /* 0x0000000300967202 */ /* 0x000fe20000000f00 */
[----:B------:R-:W-:Y:S01]  /*53c0*/  FMUL.FTZ R59, R59, c[0x0][0x2ec] ;  /* 0x0000bb003b3b7a20 */ /* 0x000fe20000410000 */
[----:B------:R-:W-:Y:S01]  /*53d0*/  MOV R151, R13 ;  /* 0x0000000d00977202 */ /* 0x000fe20000000f00 */
[--C-:B------:R-:W-:Y:S01]  /*53e0*/  FFMA.FTZ R5, R11, c[0x0][0x23c], -R9.reuse ;  /* 0x00008f000b057a23 */ /* 0x100fe20000010809 */
[----:B------:R-:W-:Y:S01]  /*53f0*/  PLOP3.LUT P0, PT, PT, PT, UP0, 0x80, 0x0 ;  /* 0x000000000000781c */ /* 0x000fe20003f0f008 */
[----:B------:R-:W-:Y:S01]  /*5400*/  FMUL.FTZ R60, R60, c[0x0][0x2ec] ;  /* 0x0000bb003c3c7a20 */ /* 0x000fe20000410000 */
[----:B------:R-:W1:Y:S01]  /*5410*/  MUFU.TANH R160, R53 ;  /* 0x0000003500a07308 */ /* 0x000e620000002400 */
[----:B------:R-:W-:Y:S01]  /*5420*/  FMUL.FTZ R61, R61, c[0x0][0x2ec] ;  /* 0x0000bb003d3d7a20 */ /* 0x000fe20000410000 */
[----:B------:R-:W-:Y:S01]  /*5430*/  @P2 FSEL R4, R214, -INF , !P3 ;  /* 0xff800000d6042808 */ /* 0x000fe20005800000 */
[----:B------:R-:W-:Y:S01]  /*5440*/  FMUL.FTZ R62, R62, c[0x0][0x2ec] ;  /* 0x0000bb003e3e7a20 */ /* 0x000fe20000410000 */
[----:B------:R-:W-:Y:S01]  /*5450*/  PLOP3.LUT P2, PT, PT, PT, UP0, 0x80, 0x0 ;  /* 0x000000000000781c */ /* 0x000fe20003f4f008 */
[----:B------:R-:W-:Y:S02]  /*5460*/  FMUL.FTZ R64, R64, c[0x0][0x2ec] ;  /* 0x0000bb0040407a20 */ /* 0x000fe40000410000 */
[----:B------:R-:W-:Y:S02]  /*5470*/  FMUL.FTZ R65, R65, c[0x0][0x2ec] ;  /* 0x0000bb0041417a20 */ /* 0x000fe40000410000 */
[----:B------:R-:W-:Y:S01]  /*5480*/  FMUL.FTZ R66, R66, c[0x0][0x2ec] ;  /* 0x0000bb0042427a20 */ /* 0x000fe20000410000 */
[----:B------:R1:W-:Y:S01]  /*5490*/  MUFU.EX2 R209, R5 ;  /* 0x0000000500d17308 */ /* 0x0003e20000000800 */
[----:B------:R-:W-:Y:S02]  /*54a0*/  FMUL.FTZ R67, R67, c[0x0][0x2ec] ;  /* 0x0000bb0043437a20 */ /* 0x000fe40000410000 */
[----:B------:R-:W-:Y:S07]  /*54b0*/  FMUL.FTZ R63, R63, c[0x0][0x2ec] ;  /* 0x0000bb003f3f7a20 */ /* 0x000fee0000410000 */
[----:B------:R-:W-:Y:S10]  /*54c0*/  MUFU.TANH R207, R60 ;  /* 0x0000003c00cf7308 */ /* 0x000ff40000002400 */
[----:B------:R-:W-:Y:S01]  /*54d0*/  MUFU.TANH R206, R61 ;  /* 0x0000003d00ce7308 */ /* 0x000fe20000002400 */
[--C-:B-1----:R-:W-:Y:S01]  /*54e0*/  FFMA.FTZ R5, R4, c[0x0][0x23c], -R8.reuse ;  /* 0x00008f0004057a23 */ /* 0x102fe20000010808 */
[----:B----4-:R-:W-:Y:S02]  /*54f0*/  MOV R4, R211 ;  /* 0x000000d300047202 */ /* 0x010fe40000000f00 */
[----:B------:R-:W-:Y:S02]  /*5500*/  @P0 FSEL R4, R211, -INF , !P4 ;  /* 0xff800000d3040808 */ /* 0x000fe40006000000 */
[----:B------:R-:W-:Y:S04]  /*5510*/  PLOP3.LUT P0, PT, PT, PT, UP0, 0x80, 0x0 ;  /* 0x000000000000781c */ /* 0x000fe80003f0f008 */
[----:B------:R-:W-:Y:S01]  /*5520*/  MUFU.TANH R227, R62 ;  /* 0x0000003e00e37308 */ /* 0x000fe20000002400 */
[----:B------:R-:W-:Y:S09]  /*5530*/  FFMA.FTZ R4, R4, c[0x0][0x23c], -R8 ;  /* 0x00008f0004047a23 */ /* 0x000ff20000010808 */
[----:B------:R1:W-:Y:S10]  /*5540*/  MUFU.EX2 R239, R4 ;  /* 0x0000000400ef7308 */ /* 0x0003f40000000800 */
[----:B------:R4:W-:Y:S10]  /*5550*/  MUFU.EX2 R240, R5 ;  /* 0x0000000500f07308 */ /* 0x0009f40000000800 */
[----:B------:R-:W2:Y:S01]  /*5560*/  MUFU.TANH R175, R54 ;  /* 0x0000003600af7308 */ /* 0x000ea20000002400 */
[----:B-1----:R-:W-:Y:S02]  /*5570*/  MOV R4, R229 ;  /* 0x000000e500047202 */ /* 0x002fe40000000f00 */
[----:B------:R-:W-:Y:S02]  /*5580*/  @P2 FSEL R4, R229, -INF , !P3 ;  /* 0xff800000e5042808 */ /* 0x000fe40005800000 */
[----:B------:R-:W-:Y:S05]  /*5590*/  PLOP3.LUT P2, PT, PT, PT, UP0, 0x80, 0x0 ;  /* 0x000000000000781c */ /* 0x000fea0003f4f008 */
[----:B------:R-:W-:Y:S01]  /*55a0*/  MUFU.TANH R159, R64 ;  /* 0x00000040009f7308 */ /* 0x000fe20000002400 */
[--C-:B----4-:R-:W-:Y:S01]  /*55b0*/  FFMA.FTZ R5, R4, c[0x0][0x23c], -R2.reuse ;  /* 0x00008f0004057a23 */ /* 0x110fe20000010802 */
[----:B------:R-:W-:Y:S02]  /*55c0*/  MOV R4, R228 ;  /* 0x000000e400047202 */ /* 0x000fe40000000f00 */
[----:B------:R-:W-:Y:S02]  /*55d0*/  @P0 FSEL R4, R228, -INF , !P4 ;  /* 0xff800000e4040808 */ /* 0x000fe40006000000 */
[----:B------:R-:W-:Y:S04]  /*55e0*/  PLOP3.LUT P0, PT, PT, PT, UP0, 0x80, 0x0 ;  /* 0x000000000000781c */ /* 0x000fe80003f0f008 */
[----:B------:R1:W-:Y:S10]  /*55f0*/  MUFU.EX2 R98, R5 ;  /* 0x0000000500627308 */ /* 0x0003f40000000800 */
[----:B------:R-:W-:Y:S10]  /*5600*/  MUFU.TANH R158, R65 ;  /* 0x00000041009e7308 */ /* 0x000ff40000002400 */
[----:B------:R-:W-:Y:S01]  /*5610*/  MUFU.TANH R163, R66 ;  /* 0x0000004200a37308 */ /* 0x000fe20000002400 */
[----:B-1----:R-:W-:Y:S01]  /*5620*/  FFMA.FTZ R5, R4, c[0x0][0x23c], -R2 ;  /* 0x00008f0004057a23 */ /* 0x002fe20000010802 */
[----:B------:R-:W-:Y:S02]  /*5630*/  MOV R4, R72 ;  /* 0x0000004800047202 */ /* 0x000fe40000000f00 */
[----:B------:R-:W-:Y:S02]  /*5640*/  @P2 FSEL R4, R72, -INF , !P3 ;  /* 0xff80000048042808 */ /* 0x000fe40005800000 */
[----:B------:R-:W-:Y:S04]  /*5650*/  PLOP3.LUT P2, PT, PT, PT, UP0, 0x80, 0x0 ;  /* 0x000000000000781c */ /* 0x000fe80003f4f008 */
[----:B------:R1:W-:Y:S01]  /*5660*/  MUFU.EX2 R97, R5 ;  /* 0x0000000500617308 */ /* 0x0003e20000000800 */
[----:B------:R-:W-:Y:S09]  /*5670*/  PLOP3.LUT P3, PT, PT, PT, UP0, 0x80, 0x0 ;  /* 0x000000000000781c */ /* 0x000ff20003f6f008 */
[----:B------:R-:W-:Y:S10]  /*5680*/  MUFU.TANH R162, R67 ;  /* 0x0000004300a27308 */ /* 0x000ff40000002400 */
[----:B------:R-:W-:Y:S01]  /*5690*/  MUFU.TANH R226, R63 ;  /* 0x0000003f00e27308 */ /* 0x000fe20000002400 */
[--C-:B-1----:R-:W-:Y:S01]  /*56a0*/  FFMA.FTZ R5, R4, c[0x0][0x23c], -R0.reuse ;  /* 0x00008f0004057a23 */ /* 0x102fe20000010800 */
[----:B------:R-:W-:Y:S02]  /*56b0*/  MOV R4, R71 ;  /* 0x0000004700047202 */ /* 0x000fe40000000f00 */
[----:B------:R-:W-:Y:S02]  /*56c0*/  @P0 FSEL R4, R71, -INF , !P4 ;  /* 0xff80000047040808 */ /* 0x000fe40006000000 */
[----:B------:R-:W-:Y:S04]  /*56d0*/  PLOP3.LUT P0, PT, PT, PT, UP0, 0x80, 0x0 ;  /* 0x000000000000781c */ /* 0x000fe80003f0f008 */
[----:B------:R-:W-:Y:S01]  /*56e0*/  MUFU.EX2 R76, R5 ;  /* 0x00000005004c7308 */ /* 0x000fe20000000800 */
[----:B------:R-:W-:Y:S01]  /*56f0*/  PLOP3.LUT P4, PT, PT, PT, UP0, 0x80, 0x0 ;  /* 0x000000000000781c */ /* 0x000fe20003f8f008 */
[----:B------:R-:W-:Y:S08]  /*5700*/  FFMA.FTZ R4, R4, c[0x0][0x23c], -R0 ;  /* 0x00008f0004047a23 */ /* 0x000ff00000010800 */
[----:B------:R1:W-:Y:S10]  /*5710*/  MUFU.EX2 R75, R4 ;  /* 0x00000004004b7308 */ /* 0x0003f40000000800 */
[----:B------:R-:W4:Y:S10]  /*5720*/  MUFU.TANH R174, R55 ;  /* 0x0000003700ae7308 */ /* 0x000f340000002400 */
        /* <DEDUP_REMOVED lines=10> */
[----:B------:R-:W-:Y:S01]  /*57d0*/  MUFU.EX2 R215, R12 ;  /* 0x0000000c00d77308 */ /* 0x000fe20000000800 */
[----:B------:R-:W-:Y:S02]  /*57e0*/  PLOP3.LUT P2, PT, PT, PT, UP0, 0x80, 0x0 ;  /* 0x000000000000781c */ /* 0x000fe40003f4f008 */
[--C-:B------:R-:W-:Y:S01]  /*57f0*/  FFMA.FTZ R5, R4, c[0x0][0x23c], -R2.reuse ;  /* 0x00008f0004057a23 */ /* 0x100fe20000010802 */
[----:B------:R-:W-:Y:S02]  /*5800*/  MOV R4, R224 ;  /* 0x000000e000047202 */ /* 0x000fe40000000f00 */
[----:B------:R-:W-:Y:S02]  /*5810*/  @P0 FSEL R4, R224, -INF , !P6 ;  /* 0xff800000e0040808 */ /* 0x000fe40007000000 */
[----:B------:R-:W-:Y:S02]  /*5820*/  PLOP3.LUT P0, PT, PT, PT, UP0, 0x80, 0x0 ;  /* 0x000000000000781c */ /* 0x000fe40003f0f008 */
[----:B------:R1:W-:Y:S10]  /*5830*/  MUFU.EX2 R96, R5 ;  /* 0x0000000500607308 */ /* 0x0003f40000000800 */
[----:B------:R-:W2:Y:S10]  /*5840*/  MUFU.TANH R234, R58 ;  /* 0x0000003a00ea7308 */ /* 0x000eb40000002400 */
[----:B------:R-:W2:Y:S01]  /*5850*/  MUFU.TANH R232, R59 ;  /* 0x0000003b00e87308 */ /* 0x000ea20000002400 */
[----:B-1----:R-:W-:Y:S01]  /*5860*/  FFMA.FTZ R5, R4, c[0x0][0x23c], -R2 ;  /* 0x00008f0004057a23 */ /* 0x002fe20000010802 */
[----:B------:R-:W-:Y:S02]  /*5870*/  MOV R4, R252 ;  /* 0x000000fc00047202 */ /* 0x000fe40000000f00 */
[----:B------:R-:W-:Y:S02]  /*5880*/  @P2 FSEL R4, R252, -INF , !P5 ;  /* 0xff800000fc042808 */ /* 0x000fe40006800000 */
[----:B------:R-:W-:Y:S04]  /*5890*/  PLOP3.LUT P2, PT, PT, PT, UP0, 0x80, 0x0 ;  /* 0x000000000000781c */ /* 0x000fe80003f4f008 */
[----:B------:R1:W-:Y:S02]  /*58a0*/  MUFU.EX2 R95, R5 ;  /* 0x00000005005f7308 */ /* 0x0003e40000000800 */
[--C-:B-1----:R-:W-:Y:S01]  /*58b0*/  FFMA.FTZ R5, R4, c[0x0][0x23c], -R0.reuse ;  /* 0x00008f0004057a23 */ /* 0x102fe20000010800 */
[----:B------:R-:W-:Y:S02]  /*58c0*/  MOV R4, R250 ;  /* 0x000000fa00047202 */ /* 0x000fe40000000f00 */
[----:B------:R-:W-:Y:S05]  /*58d0*/  @P0 FSEL R4, R250, -INF , !P6 ;  /* 0xff800000fa040808 */ /* 0x000fea0007000000 */
[----:B------:R-:W-:Y:S01]  /*58e0*/  MUFU.EX2 R74, R5 ;  /* 0x00000005004a7308 */ /* 0x000fe20000000800 */
[----:B------:R-:W-:Y:S01]  /*58f0*/  PLOP3.LUT P0, PT, PT, PT, UP0, 0x80, 0x0 ;  /* 0x000000000000781c */ /* 0x000fe20003f0f008 */
[----:B------:R-:W-:Y:S08]  /*5900*/  FFMA.FTZ R4, R4, c[0x0][0x23c], -R0 ;  /* 0x00008f0004047a23 */ /* 0x000ff00000010800 */
[----:B------:R1:W-:Y:S02]  /*5910*/  MUFU.EX2 R73, R4 ;  /* 0x0000000400497308 */ /* 0x0003e40000000800 */
[----:B-1----:R-:W-:Y:S02]  /*5920*/  MOV R4, R165 ;  /* 0x000000a500047202 */ /* 0x002fe40000000f00 */
[----:B------:R-:W-:Y:S02]  /*5930*/  @P0 FSEL R4, R165, -INF , !P5 ;  /* 0xff800000a5040808 */ /* 0x000fe40006800000 */
[----:B------:R-:W-:Y:S03]  /*5940*/  PLOP3.LUT P0, PT, PT, PT, UP0, 0x80, 0x0 ;  /* 0x000000000000781c */ /* 0x000fe60003f0f008 */
[--C-:B------:R-:W-:Y:S01]  /*5950*/  FFMA.FTZ R5, R4, c[0x0][0x23c], -R9.reuse ;  /* 0x00008f0004057a23 */ /* 0x100fe20000010809 */
[----:B------:R-:W-:Y:S02]  /*5960*/  MOV R4, R164 ;  /* 0x000000a400047202 */ /* 0x000fe40000000f00 */
[----:B------:R-:W-:Y:S01]  /*5970*/  @P3 FSEL R4, R164, -INF , !P6 ;  /* 0xff800000a4043808 */ /* 0x000fe20007000000 */
[----:B------:R1:W-:Y:S01]  /*5980*/  MUFU.EX2 R171, R5 ;  /* 0x0000000500ab7308 */ /* 0x0003e20000000800 */
[----:B------:R-:W-:Y:S05]  /*5990*/  PLOP3.LUT P3, PT, PT, PT, UP0, 0x80, 0x0 ;  /* 0x000000000000781c */ /* 0x000fea0003f6f008 */
[----:B------:R-:W-:Y:S02]  /*59a0*/  @P0 IADD3 R6, R10, 0x30, RZ ;  /* 0x000000300a060810 */ /* 0x000fe40007ffe0ff */
[----:B------:R-:W-:Y:S01]  /*59b0*/  PLOP3.LUT P0, PT, PT, PT, UP0, 0x80, 0x0 ;  /* 0x000000000000781c */ /* 0x000fe20003f0f008 */
[--C-:B-1----:R-:W-:Y:S01]  /*59c0*/  FFMA.FTZ R5, R4, c[0x0][0x23c], -R9.reuse ;  /* 0x00008f0004057a23 */ /* 0x102fe20000010809 */
[----:B------:R-:W-:Y:S02]  /*59d0*/  MOV R4, R179 ;  /* 0x000000b300047202 */ /* 0x000fe40000000f00 */
[----:B------:R-:W-:Y:S01]  /*59e0*/  @P2 FSEL R4, R179, -INF , !P5 ;  /* 0xff800000b3042808 */ /* 0x000fe20006800000 */
[----:B------:R1:W-:Y:S01]  /*59f0*/  MUFU.EX2 R170, R5 ;  /* 0x0000000500aa7308 */ /* 0x0003e20000000800 */
[----:B------:R-:W-:Y:S02]  /*5a00*/  @P3 ISETP.GE.AND P5, PT, R6, UR6, PT ;  /* 0x0000000606003c0c */ /* 0x000fe4000bfa6270 */
[----:B------:R-:W-:Y:S02]  /*5a10*/  @P4 IADD3 R6, R10, 0x31, RZ ;  /* 0x000000310a064810 */ /* 0x000fe40007ffe0ff */
[----:B------:R-:W-:Y:S02]  /*5a20*/  PLOP3.LUT P4, PT, PT, PT, UP0, 0x80, 0x0 ;  /* 0x000000000000781c */ /* 0x000fe40003f8f008 */
[----:B------:R-:W-:Y:S02]  /*5a30*/  PLOP3.LUT P3, PT, PT, PT, UP0, 0x80, 0x0 ;  /* 0x000000000000781c */ /* 0x000fe40003f6f008 */
[----:B------:R-:W-:Y:S11]  /*5a40*/  PLOP3.LUT P2, PT, PT, PT, UP0, 0x80, 0x0 ;  /* 0x000000000000781c */ /* 0x000ff60003f4f008 */
[----:B------:R-:W-:Y:S02]  /*5a50*/  @!UPT UIADD3 URZ, URZ, URZ, URZ ;  /* 0x0000003f3f3ff290 */ /* 0x000fe4000fffe03f */
[----:B------:R-:W-:Y:S01]  /*5a60*/  @P2 ISETP.GE.AND P2, PT, R6, UR6, PT ;  /* 0x0000000606002c0c */ /* 0x000fe2000bf46270 */
[--C-:B-1----:R-:W-:Y:S01]  /*5a70*/  FFMA.FTZ R5, R4, c[0x0][0x23c], -R8.reuse ;  /* 0x00008f0004057a23 */ /* 0x102fe20000010808 */
[----:B------:R-:W-:Y:S02]  /*5a80*/  MOV R4, R178 ;  /* 0x000000b200047202 */ /* 0x000fe40000000f00 */
[----:B------:R-:W-:Y:S01]  /*5a90*/  @P0 FSEL R4, R178, -INF , !P6 ;  /* 0xff800000b2040808 */ /* 0x000fe20007000000 */
[----:B------:R1:W-:Y:S01]  /*5aa0*/  MUFU.EX2 R222, R5 ;  /* 0x0000000500de7308 */ /* 0x0003e20000000800 */
[----:B------:R-:W-:Y:S02]  /*5ab0*/  PLOP3.LUT P6, PT, PT, PT, UP0, 0x80, 0x0 ;  /* 0x000000000000781c */ /* 0x000fe40003fcf008 */
[----:B------:R-:W-:Y:S01]  /*5ac0*/  PLOP3.LUT P0, PT, PT, PT, UP0, 0x80, 0x0 ;  /* 0x000000000000781c */ /* 0x000fe20003f0f008 */
[--C-:B-1----:R-:W-:Y:S01]  /*5ad0*/  FFMA.FTZ R5, R4, c[0x0][0x23c], -R8.reuse ;  /* 0x00008f0004057a23 */ /* 0x102fe20000010808 */
[----:B------:R-:W-:Y:S02]  /*5ae0*/  MOV R4, R161 ;  /* 0x000000a100047202 */ /* 0x000fe40000000f00 */
[----:B------:R-:W-:Y:S03]  /*5af0*/  @P3 FSEL R4, R161, -INF , !P5 ;  /* 0xff800000a1043808 */ /* 0x000fe60006800000 */
[----:B------:R1:W1:Y:S01]  /*5b00*/  MUFU.EX2 R221, R5 ;  /* 0x0000000500dd7308 */ /* 0x0002620000000800 */
[----:B------:R-:W-:Y:S01]  /*5b10*/  PLOP3.LUT P3, PT, PT, PT, UP0, 0x80, 0x0 ;  /* 0x000000000000781c */ /* 0x000fe20003f6f008 */
[--C-:B-1----:R-:W-:Y:S01]  /*5b20*/  FFMA.FTZ R5, R4, c[0x0][0x23c], -R9.reuse ;  /* 0x00008f0004057a23 */ /* 0x102fe20000010809 */
[----:B------:R-:W-:Y:S03]  /*5b30*/  MOV R4, R160 ;  /* 0x000000a000047202 */ /* 0x000fe60000000f00 */
[----:B------:R-:W-:Y:S04]  /*5b40*/  @P0 FSEL R4, R160, -INF , !P2 ;  /* 0xff800000a0040808 */ /* 0x000fe80005000000 */
[----:B------:R1:W-:Y:S01]  /*5b50*/  MUFU.EX2 R169, R5 ;  /* 0x0000000500a97308 */ /* 0x0003e20000000800 */
[----:B------:R-:W-:Y:S01]  /*5b60*/  PLOP3.LUT P0, PT, PT, PT, UP0, 0x80, 0x0 ;  /* 0x000000000000781c */ /* 0x000fe20003f0f008 */
[--C-:B-1----:R-:W-:Y:S01]  /*5b70*/  FFMA.FTZ R5, R4, c[0x0][0x23c], -R9.reuse ;  /* 0x00008f0004057a23 */ /* 0x102fe20000010809 */
[----:B--2---:R-:W-:Y:S02]  /*5b80*/  MOV R4, R175 ;  /* 0x000000af00047202 */ /* 0x004fe40000000f00 */
[----:B------:R-:W-:Y:S05]  /*5b90*/  @P3 FSEL R4, R175, -INF , !P5 ;  /* 0xff800000af043808 */ /* 0x000fea0006800000 */
[----:B------:R1:W-:Y:S01]  /*5ba0*/  MUFU.EX2 R168, R5 ;  /* 0x0000000500a87308 */ /* 0x0003e20000000800 */
[----:B------:R-:W-:Y:S01]  /*5bb0*/  PLOP3.LUT P3, PT, PT, PT, UP0, 0x80, 0x0 ;  /* 0x000000000000781c */ /* 0x000fe20003f6f008 */
[--C-:B-1----:R-:W-:Y:S01]  /*5bc0*/  FFMA.FTZ R5, R4, c[0x0][0x23c], -R8.reuse ;  /* 0x00008f0004057a23 */ /* 0x102fe20000010808 */
[----:B----4-:R-:W-:Y:S02]  /*5bd0*/  MOV R4, R174 ;  /* 0x000000ae00047202 */ /* 0x010fe40000000f00 */
[----:B------:R-:W-:Y:S05]  /*5be0*/  @P0 FSEL R4, R174, -INF , !P2 ;  /* 0xff800000ae040808 */ /* 0x000fea0005000000 */
[----:B------:R1:W-:Y:S01]  /*5bf0*/  MUFU.EX2 R220, R5 ;  /* 0x0000000500dc7308 */ /* 0x0003e20000000800 */
[----:B------:R-:W-:Y:S11]  /*5c00*/  PLOP3.LUT P0, PT, PT, PT, UP0, 0x80, 0x0 ;  /* 0x000000000000781c */ /* 0x000ff60003f0f008 */
[----:B------:R-:W-:Y:S02]  /*5c10*/  @!UPT UIADD3 URZ, URZ, URZ, URZ ;  /* 0x0000003f3f3ff290 */ /* 0x000fe4000fffe03f */
[C---:B------:R-:W-:Y:S02]  /*5c20*/  @P0 IADD3 R6, R10.reuse, 0x38, RZ ;  /* 0x000000380a060810 */ /* 0x040fe40007ffe0ff */
[----:B------:R-:W-:Y:S02]  /*5c30*/  @P6 IADD3 R10, R10, 0x39, RZ ;  /* 0x000000390a0a6810 */ /* 0x000fe40007ffe0ff */
[----:B------:R-:W-:Y:S01]  /*5c40*/  PLOP3.LUT P0, PT, PT, PT, UP0, 0x80, 0x0 ;  /* 0x000000000000781c */ /* 0x000fe20003f0f008 */
[----:B-1----:R-:W-:Y:S01]  /*5c50*/  FFMA.FTZ R5, R4, c[0x0][0x23c], -R8 ;  /* 0x00008f0004057a23 */ /* 0x002fe20000010808 */
[----:B------:R-:W-:Y:S02]  /*5c60*/  MOV R4, R212 ;  /* 0x000000d400047202 */ /* 0x000fe40000000f00 */
[----:B------:R-:W-:Y:S01]  /*5c70*/  @P3 FSEL R4, R212, -INF , !P5 ;  /* 0xff800000d4043808 */ /* 0x000fe20006800000 */
[----:B------:R1:W-:Y:S01]  /*5c80*/  MUFU.EX2 R218, R5 ;  /* 0x0000000500da7308 */ /* 0x0003e20000000800 */
[----:B------:R-:W-:Y:S03]  /*5c90*/  PLOP3.LUT P3, PT, PT, PT, UP0, 0x80, 0x0 ;  /* 0x000000000000781c */ /* 0x000fe60003f6f008 */
[--C-:B-1----:R-:W-:Y:S01]  /*5ca0*/  FFMA.FTZ R5, R4, c[0x0][0x23c], -R2.reuse ;  /* 0x00008f0004057a23 */ /* 0x102fe20000010802 */
[----:B------:R-:W-:Y:S02]  /*5cb0*/  MOV R4, R210 ;  /* 0x000000d200047202 */ /* 0x000fe40000000f00 */
        /* <DEDUP_REMOVED lines=8> */
[----:B------:R-:W-:Y:S02]  /*5d40*/  MOV R6, R227 ;  /* 0x000000e300067202 */ /* 0x000fe40000000f00 */
        /* <DEDUP_REMOVED lines=9> */
[----:B------:R-:W-:Y:S11]  /*5de0*/  PLOP3.LUT P2, PT, PT, PT, UP0, 0x80, 0x0 ;  /* 0x000000000000781c */ /* 0x000ff60003f4f008 */
[----:B------:R-:W-:Y:S02]  /*5df0*/  @!UPT UIADD3 URZ, URZ, URZ, URZ ;  /* 0x0000003f3f3ff290 */ /* 0x000fe4000fffe03f */
[----:B------:R-:W-:Y:S02]  /*5e00*/  @P2 FSEL R6, R227, -INF , !P5 ;  /* 0xff800000e3062808 */ /* 0x000fe40006800000 */
[----:B------:R-:W-:Y:S03]  /*5e10*/  PLOP3.LUT P2, PT, PT, PT, UP0, 0x80, 0x0 ;  /* 0x000000000000781c */ /* 0x000fe60003f4f008 */
[--C-:B------:R-:W-:Y:S01]  /*5e20*/  FFMA.FTZ R7, R6, c[0x0][0x23c], -R0.reuse ;  /* 0x00008f0006077a23 */ /* 0x100fe20000010800 */
[----:B------:R-:W-:Y:S01]  /*5e30*/  MOV R6, R159 ;  /* 0x0000009f00067202 */ /* 0x000fe20000000f00 */
[----:B-1----:R-:W-:Y:S01]  /*5e40*/  FFMA.FTZ R5, R4, c[0x0][0x23c], -R0 ;  /* 0x00008f0004057a23 */ /* 0x002fe20000010800 */
[----:B------:R-:W-:Y:S01]  /*5e50*/  MOV R4, R207 ;  /* 0x000000cf00047202 */ /* 0x000fe20000000f00 */
[----:B------:R1:W-:Y:S01]  /*5e60*/  MUFU.EX2 R68, R7 ;  /* 0x0000000700447308 */ /* 0x0003e20000000800 */
[----:B------:R-:W-:Y:S05]  /*5e70*/  @P4 FSEL R4, R207, -INF , !P5 ;  /* 0xff800000cf044808 */ /* 0x000fea0006800000 */
[--C-:B------:R-:W-:Y:S04]  /*5e80*/  FFMA.FTZ R4, R4, c[0x0][0x23c], -R2.reuse ;  /* 0x00008f0004047a23 */ /* 0x100fe80000010802 */
[----:B------:R2:W-:Y:S10]  /*5e90*/  MUFU.EX2 R69, R5 ;  /* 0x0000000500457308 */ /* 0x0005f40000000800 */
[----:B------:R4:W-:Y:S01]  /*5ea0*/  MUFU.EX2 R248, R4 ;  /* 0x0000000400f87308 */ /* 0x0009e20000000800 */
[----:B-1----:R-:W-:Y:S02]  /*5eb0*/  MOV R7, R158 ;  /* 0x0000009e00077202 */ /* 0x002fe40000000f00 */
[----:B------:R-:W-:Y:S02]  /*5ec0*/  @P2 FSEL R7, R158, -INF , !P3 ;  /* 0xff8000009e072808 */ /* 0x000fe40005800000 */
[----:B------:R-:W-:Y:S02]  /*5ed0*/  PLOP3.LUT P2, PT, PT, PT, UP0, 0x80, 0x0 ;  /* 0x000000000000781c */ /* 0x000fe40003f4f008 */
[----:B--2---:R-:W-:Y:S02]  /*5ee0*/  MOV R5, R206 ;  /* 0x000000ce00057202 */ /* 0x004fe40000000f00 */
[----:B------:R-:W-:Y:S02]  /*5ef0*/  @P0 FSEL R5, R206, -INF , !P3 ;  /* 0xff800000ce050808 */ /* 0x000fe40005800000 */
[----:B------:R-:W-:Y:S03]  /*5f00*/  PLOP3.LUT P0, PT, PT, PT, UP0, 0x80, 0x0 ;  /* 0x000000000000781c */ /* 0x000fe60003f0f008 */
[----:B------:R-:W-:Y:S01]  /*5f10*/  FFMA.FTZ R2, R5, c[0x0][0x23c], -R2 ;  /* 0x00008f0005027a23 */ /* 0x000fe20000010802 */
[----:B------:R-:W-:Y:S02]  /*5f20*/  F2FP.BF16.PACK_AB R5, R150, R151 ;  /* 0x000000979605723e */ /* 0x000fe400000010ff */
[----:B----4-:R-:W-:Y:S01]  /*5f30*/  F2FP.BF16.PACK_AB R4, R157, R237 ;  /* 0x000000ed9d04723e */ /* 0x010fe200000010ff */
[----:B------:R1:W-:Y:S02]  /*5f40*/  MUFU.EX2 R244, R2 ;  /* 0x0000000200f47308 */ /* 0x0003e40000000800 */
[----:B------:R2:W-:Y:S04]  /*5f50*/  STS [R197+0x1c400], R5 ;  /* 0x01c40005c5007388 */ /* 0x0005e80000000800 */
[----:B------:R4:W-:Y:S01]  /*5f60*/  STS [R197+0x1c000], R4 ;  /* 0x01c00004c5007388 */ /* 0x0009e20000000800 */
[----:B------:R-:W-:Y:S02]  /*5f70*/  @P0 FSEL R6, R159, -INF , !P5 ;  /* 0xff8000009f060808 */ /* 0x000fe40006800000 */
[----:B------:R-:W-:Y:S03]  /*5f80*/  PLOP3.LUT P0, PT, PT, PT, UP0, 0x80, 0x0 ;  /* 0x000000000000781c */ /* 0x000fe60003f0f008 */
[--C-:B------:R-:W-:Y:S02]  /*5f90*/  FFMA.FTZ R6, R6, c[0x0][0x23c], -R9.reuse ;  /* 0x00008f0006067a23 */ /* 0x100fe40000010809 */
[----:B------:R-:W-:Y:S01]  /*5fa0*/  FFMA.FTZ R9, R7, c[0x0][0x23c], -R9 ;  /* 0x00008f0007097a23 */ /* 0x000fe20000010809 */
[----:B------:R-:W-:Y:S01]  /*5fb0*/  F2FP.BF16.PACK_AB R7, R113, R114 ;  /* 0x000000727107723e */ /* 0x000fe200000010ff */
[----:B------:R3:W-:Y:S01]  /*5fc0*/  MUFU.EX2 R167, R6 ;  /* 0x0000000600a77308 */ /* 0x0007e20000000800 */
[----:B-1----:R-:W-:Y:S09]  /*5fd0*/  F2FP.BF16.PACK_AB R2, R115, R116 ;  /* 0x000000747302723e */ /* 0x002ff200000010ff */
[----:B------:R1:W1:Y:S01]  /*5fe0*/  MUFU.EX2 R166, R9 ;  /* 0x0000000900a67308 */ /* 0x0002620000000800 */
[----:B--2---:R-:W-:Y:S01]  /*5ff0*/  F2FP.BF16.PACK_AB R5, R111, R112 ;  /* 0x000000706f05723e */ /* 0x004fe200000010ff */
[----:B------:R2:W-:Y:S01]  /*6000*/  STS [R200+0x1c400], R2 ;  /* 0x01c40002c8007388 */ /* 0x0005e20000000800 */
[----:B----4-:R-:W-:Y:S05]  /*6010*/  F2FP.BF16.PACK_AB R4, R243, R246 ;  /* 0x000000f6f304723e */ /* 0x010fea00000010ff */
[----:B------:R4:W-:Y:S04]  /*6020*/  STS [R200+0x1c000], R4 ;  /* 0x01c00004c8007388 */ /* 0x0009e80000000800 */
[----:B------:R1:W-:Y:S01]  /*6030*/  STS [R197+0x1e000], R5 ;  /* 0x01e00005c5007388 */ /* 0x0003e20000000800 */
[----:B---3--:R-:W-:Y:S02]  /*6040*/  F2FP.BF16.PACK_AB R6, R103, R104 ;  /* 0x000000686706723e */ /* 0x008fe400000010ff */
[----:B--2---:R-:W-:Y:S02]  /*6050*/  F2FP.BF16.PACK_AB R2, R109, R110 ;  /* 0x0000006e6d02723e */ /* 0x004fe400000010ff */
[----:B----4-:R-:W-:Y:S02]  /*6060*/  F2FP.BF16.PACK_AB R4, R91, R92 ;  /* 0x0000005c5b04723e */ /* 0x010fe400000010ff */
[----:B-1----:R-:W-:Y:S03]  /*6070*/  F2FP.BF16.PACK_AB R5, R89, R90 ;  /* 0x0000005a5905723e */ /* 0x002fe600000010ff */
[----:B------:R1:W-:Y:S04]  /*6080*/  STS [R197+0x1e400], R4 ;  /* 0x01e40004c5007388 */ /* 0x0003e80000000800 */
[----:B------:R2:W-:Y:S04]  /*6090*/  STS [R200+0x1e000], R2 ;  /* 0x01e00002c8007388 */ /* 0x0005e80000000800 */
[----:B------:R3:W-:Y:S04]  /*60a0*/  STS [R200+0x1e400], R5 ;  /* 0x01e40005c8007388 */ /* 0x0007e80000000800 */
[----:B------:R4:W-:Y:S01]  /*60b0*/  STS [R204+0x1c400], R7 ;  /* 0x01c40007cc007388 */ /* 0x0009e20000000800 */
[----:B-1----:R-:W-:Y:S02]  /*60c0*/  MOV R4, R163 ;  /* 0x000000a300047202 */ /* 0x002fe40000000f00 */
[----:B------:R-:W-:Y:S02]  /*60d0*/  @P0 FSEL R4, R163, -INF , !P5 ;  /* 0xff800000a3040808 */ /* 0x000fe40006800000 */
[----:B--2---:R-:W-:Y:S02]  /*60e0*/  F2FP.BF16.PACK_AB R2, R236, R238 ;  /* 0x000000eeec02723e */ /* 0x004fe400000010ff */
[----:B------:R-:W-:Y:S01]  /*60f0*/  PLOP3.LUT P0, PT, PT, PT, UP0, 0x80, 0x0 ;  /* 0x000000000000781c */ /* 0x000fe20003f0f008 */
[--C-:B------:R-:W-:Y:S01]  /*6100*/  FFMA.FTZ R9, R4, c[0x0][0x23c], -R8.reuse ;  /* 0x00008f0004097a23 */ /* 0x100fe20000010808 */
[----:B------:R-:W-:Y:S01]  /*6110*/  F2FP.BF16.PACK_AB R4, R219, R223 ;  /* 0x000000dfdb04723e */ /* 0x000fe200000010ff */
[----:B------:R1:W-:Y:S01]  /*6120*/  STS [R204+0x1c000], R2 ;  /* 0x01c00002cc007388 */ /* 0x0003e20000000800 */
[----:B---3--:R-:W-:Y:S01]  /*6130*/  MOV R5, R162 ;  /* 0x000000a200057202 */ /* 0x008fe20000000f00 */
[----:B------:R-:W-:Y:S01]  /*6140*/  MUFU.EX2 R208, R9 ;  /* 0x0000000900d07308 */ /* 0x000fe20000000800 */
[----:B------:R-:W-:Y:S01]  /*6150*/  @P2 FSEL R5, R162, -INF , !P3 ;  /* 0xff800000a2052808 */ /* 0x000fe20005800000 */
[----:B------:R2:W-:Y:S01]  /*6160*/  STS [R203+0x1c000], R4 ;  /* 0x01c00004cb007388 */ /* 0x0005e20000000800 */
[----:B----4-:R-:W-:Y:S03]  /*6170*/  MOV R7, R226 ;  /* 0x000000e200077202 */ /* 0x010fe60000000f00 */
[----:B------:R-:W-:Y:S01]  /*6180*/  FFMA.FTZ R8, R5, c[0x0][0x23c], -R8 ;  /* 0x00008f0005087a23 */ /* 0x000fe20000010808 */
[----:B------:R-:W-:Y:S02]  /*6190*/  F2FP.BF16.PACK_AB R5, R101, R102 ;  /* 0x000000666505723e */ /* 0x000fe400000010ff */
[----:B------:R-:W-:Y:S01]  /*61a0*/  @P0 FSEL R7, R226, -INF , !P3 ;  /* 0xff800000e2070808 */ /* 0x000fe20005800000 */
[----:B------:R-:W3:Y:S04]  /*61b0*/  MUFU.EX2 R205, R8 ;  /* 0x0000000800cd7308 */ /* 0x000ee80000000800 */
[----:B------:R-:W-:Y:S06]  /*61c0*/  FFMA.FTZ R0, R7, c[0x0][0x23c], -R0 ;  /* 0x00008f0007007a23 */ /* 0x000fec0000010800 */
[----:B------:R4:W3:Y:S01]  /*61d0*/  MUFU.EX2 R3, R0 ;  /* 0x0000000000037308 */ /* 0x0008e20000000800 */
[----:B-1----:R-:W-:Y:S02]  /*61e0*/  F2FP.BF16.PACK_AB R2, R249, R251 ;  /* 0x000000fbf902723e */ /* 0x002fe400000010ff */
[----:B--2---:R-:W-:Y:S03]  /*61f0*/  F2FP.BF16.PACK_AB R4, R81, R82 ;  /* 0x000000525104723e */ /* 0x004fe600000010ff */
[----:B------:R1:W-:Y:S04]  /*6200*/  STS [R203+0x1c400], R2 ;  /* 0x01c40002cb007388 */ /* 0x0003e80000000800 */
[----:B------:R2:W-:Y:S01]  /*6210*/  STS [R204+0x1e000], R6 ;  /* 0x01e00006cc007388 */ /* 0x0005e20000000800 */
[----:B----4-:R-:W-:Y:S02]  /*6220*/  F2FP.BF16.PACK_AB R0, R221, R222 ;  /* 0x000000dedd00723e */ /* 0x010fe400000010ff */
[----:B-1----:R-:W-:Y:S02]  /*6230*/  F2FP.BF16.PACK_AB R2, R209, R215 ;  /* 0x000000d7d102723e */ /* 0x002fe400000010ff */
[----:B--2---:R-:W-:Y:S05]  /*6240*/  F2FP.BF16.PACK_AB R6, R83, R84 ;  /* 0x000000545306723e */ /* 0x004fea00000010ff */
[----:B------:R1:W-:Y:S04]  /*6250*/  STS [R204+0x1e400], R6 ;  /* 0x01e40006cc007388 */ /* 0x0003e80000000800 */
[----:B------:R2:W-:Y:S04]  /*6260*/  STS [R203+0x1e000], R5 ;  /* 0x01e00005cb007388 */ /* 0x0005e80000000800 */
[----:B------:R4:W-:Y:S04]  /*6270*/  STS [R203+0x1e400], R4 ;  /* 0x01e40004cb007388 */ /* 0x0009e80000000800 */
[----:B------:R3:W-:Y:S01]  /*6280*/  STS [R198+0x1c000], R2 ;  /* 0x01c00002c6007388 */ /* 0x0007e20000000800 */
[----:B-1----:R-:W-:Y:S02]  /*6290*/  F2FP.BF16.PACK_AB R6, R239, R240 ;  /* 0x000000f0ef06723e */ /* 0x002fe400000010ff */
[----:B--2---:R-:W-:Y:S03]  /*62a0*/  F2FP.BF16.PACK_AB R5, R97, R98 ;  /* 0x000000626105723e */ /* 0x004fe600000010ff */
[----:B------:R1:W-:Y:S01]  /*62b0*/  STS [R198+0x1c400], R6 ;  /* 0x01c40006c6007388 */ /* 0x0003e20000000800 */
[----:B----4-:R-:W-:Y:S03]  /*62c0*/  F2FP.BF16.PACK_AB R4, R75, R76 ;  /* 0x0000004c4b04723e */ /* 0x010fe600000010ff */
[----:B------:R2:W-:Y:S01]  /*62d0*/  STS [R199+0x1c400], R0 ;  /* 0x01c40000c7007388 */ /* 0x0005e20000000800 */
[----:B---3--:R-:W-:Y:S05]  /*62e0*/  F2FP.BF16.PACK_AB R2, R170, R171 ;  /* 0x000000abaa02723e */ /* 0x008fea00000010ff */
[----:B------:R3:W-:Y:S04]  /*62f0*/  STS [R199+0x1c000], R2 ;  /* 0x01c00002c7007388 */ /* 0x0007e80000000800 */
[----:B------:R4:W-:Y:S04]  /*6300*/  STS [R198+0x1e000], R5 ;  /* 0x01e00005c6007388 */ /* 0x0009e80000000800 */
[----:B------:R4:W-:Y:S01]  /*6310*/  STS [R198+0x1e400], R4 ;  /* 0x01e40004c6007388 */ /* 0x0009e20000000800 */
[----:B-1----:R-:W-:Y:S02]  /*6320*/  F2FP.BF16.PACK_AB R6, R95, R96 ;  /* 0x000000605f06723e */ /* 0x002fe400000010ff */
[----:B--2---:R-:W-:Y:S03]  /*6330*/  F2FP.BF16.PACK_AB R0, R166, R167 ;  /* 0x000000a7a600723e */ /* 0x004fe600000010ff */
[----:B------:R1:W-:Y:S01]  /*6340*/  STS [R199+0x1e000], R6 ;  /* 0x01e00006c7007388 */ /* 0x0003e20000000800 */
[----:B---3--:R-:W-:Y:S02]  /*6350*/  F2FP.BF16.PACK_AB R2, R218, R220 ;  /* 0x000000dcda02723e */ /* 0x008fe400000010ff */
[----:B----4-:R-:W-:Y:S02]  /*6360*/  F2FP.BF16.PACK_AB R5, R73, R74 ;  /* 0x0000004a4905723e */ /* 0x010fe400000010ff */
[----:B------:R-:W-:Y:S03]  /*6370*/  F2FP.BF16.PACK_AB R4, R168, R169 ;  /* 0x000000a9a804723e */ /* 0x000fe600000010ff */
[----:B------:R2:W-:Y:S04]  /*6380*/  STS [R199+0x1e400], R5 ;  /* 0x01e40005c7007388 */ /* 0x0005e80000000800 */
[----:B------:R3:W-:Y:S04]  /*6390*/  STS [R202+0x1c000], R4 ;  /* 0x01c00004ca007388 */ /* 0x0007e80000000800 */
[----:B------:R4:W-:Y:S01]  /*63a0*/  STS [R202+0x1c400], R2 ;  /* 0x01c40002ca007388 */ /* 0x0009e20000000800 */
[----:B-1----:R-:W-:Y:S03]  /*63b0*/  F2FP.BF16.PACK_AB R6, R93, R94 ;  /* 0x0000005e5d06723e */ /* 0x002fe600000010ff */
[----:B------:R1:W-:Y:S01]  /*63c0*/  STS [R201+0x1c000], R0 ;  /* 0x01c00000c9007388 */ /* 0x0003e20000000800 */
[----:B--2---:R-:W-:Y:S02]  /*63d0*/  F2FP.BF16.PACK_AB R5, R69, R70 ;  /* 0x000000464505723e */ /* 0x004fe400000010ff */
[----:B---3--:R-:W-:Y:S02]  /*63e0*/  F2FP.BF16.PACK_AB R4, R205, R208 ;  /* 0x000000d0cd04723e */ /* 0x008fe400000010ff */
[----:B----4-:R-:W-:Y:S03]  /*63f0*/  F2FP.BF16.PACK_AB R2, R244, R248 ;  /* 0x000000f8f402723e */ /* 0x010fe600000010ff */
[----:B------:R-:W-:Y:S01]  /*6400*/  STS [R201+0x1c400], R4 ;  /* 0x01c40004c9007388 */ /* 0x000fe20000000800 */
[----:B-1----:R-:W-:Y:S03]  /*6410*/  F2FP.BF16.PACK_AB R0, R3, R68 ;  /* 0x000000440300723e */ /* 0x002fe600000010ff */
        /* <DEDUP_REMOVED lines=47> */
[----:B------:R-:W-:Y:S01]  /*6710*/  IADD3 R145, R181, R192, RZ ;  /* 0x000000c0b5917210 */ /* 0x000fe20007ffe0ff */
[----:B------:R-:W-:Y:S01]  /*6720*/  HMMA.16816.F32.BF16 R64, R136, R134, R64 ;  /* 0x000000868840723c */ /* 0x000fe20000041840 */
[----:B------:R-:W-:Y:S03]  /*6730*/  LDSM.16.M88.4 R132, [R183+0x10000] ;  /* 0x01000000b784783b */ /* 0x000fe60000000200 */
[----:B------:R-:W-:Y:S02]  /*6740*/  IADD3 R146, P0, R149, UR11, RZ ;  /* 0x0000000b95927c10 */ /* 0x000fe4000ff1e0ff */
[----:B------:R-:W-:Y:S02]  /*6750*/  IADD3 R0, R189, R145, RZ ;  /* 0x00000091bd007210 */ /* 0x000fe40007ffe0ff */
[----:B------:R-:W-:Y:S01]  /*6760*/  IADD3.X R147, R148, UR10, RZ, P0, !PT ;  /* 0x0000000a94937c10 */ /* 0x000fe200087fe4ff */
[----:B------:R-:W1:Y:S01]  /*6770*/  LDSM.16.M88.4 R140, [R145+0x8000] ;  /* 0x00800000918c783b */ /* 0x000e620000000200 */
[----:B------:R-:W-:Y:S07]  /*6780*/  PLOP3.LUT P0, PT, PT, PT, UP5, 0x80, 0x0 ;  /* 0x000000000000781c */ /* 0x000fee0003f0f058 */
[----:B------:R-:W2:Y:S08]  /*6790*/  LDSM.16.M88.4 R136, [R145+0xa000] ;  /* 0x00a000009188783b */ /* 0x000eb00000000200 */
[----:B------:R-:W3:Y:S04]  /*67a0*/  LDG.E R144, [R146.64] ;  /* 0x0000000492907981 */ /* 0x000ee8000c1e1900 */
[----:B------:R4:W3:Y:S01]  /*67b0*/  LDG.E R2, [R146.64+0x100] ;  /* 0x0001000492027981 */ /* 0x0008e2000c1e1900 */
        /* <DEDUP_REMOVED lines=21> */
[----:B------:R2:W4:Y:S03]  /*6910*/  LDSM.16.M88.4 R140, [R0+0xa000] ;  /* 0x00a00000008c783b */ /* 0x0005260000000200 */
[----:B--2---:R-:W-:Y:S04]  /*6920*/  FFMA.FTZ R0, -R152, R152, 1 ;  /* 0x3f80000098007423 */ /* 0x004fe80000010198 */
[----:B------:R-:W-:Y:S01]  /*6930*/  FMUL.FTZ R0, R0, c[0x0][0x2ec] ;  /* 0x0000bb0000007a20 */ /* 0x000fe20000410000 */
[-C--:B-1----:R-:W-:Y:S08]  /*6940*/  HMMA.16816.F32.BF16 R4, R132, R136.reuse, R4 ;  /* 0x000000888404723c */ /* 0x082ff00000041804 */
[C---:B----4-:R-:W-:Y:S08]  /*6950*/  HMMA.16816.F32.BF16 R8, R140.reuse, R136, R8 ;  /* 0x000000888c08723c */ /* 0x050ff00000041808 */
[-C--:B------:R-:W-:Y:S08]  /*6960*/  HMMA.16816.F32.BF16 R12, R140, R138.reuse, R12 ;  /* 0x0000008a8c0c723c */ /* 0x080ff0000004180c */
[C---:B---3--:R-:W-:Y:S01]  /*6970*/  FADD.FTZ R4, -R144.reuse, R4 ;  /* 0x0000000490047221 */ /* 0x048fe20000010100 */
[C---:B------:R-:W-:Y:S01]  /*6980*/  HMMA.16816.F32.BF16 R16, R132.reuse, R138, R16 ;  /* 0x0000008a8410723c */ /* 0x040fe20000041810 */
[----:B------:R-:W1:Y:S02]  /*6990*/  LDSM.16.M88.4 R136, [R184+0x10800] ;  /* 0x01080000b888783b */ /* 0x000e640000000200 */
[----:B------:R-:W-:Y:S02]  /*69a0*/  FADD.FTZ R5, -R144, R5 ;  /* 0x0000000590057221 */ /* 0x000fe40000010100 */
[----:B------:R-:W-:Y:S01]  /*69b0*/  FMUL.FTZ R4, R237, R4 ;  /* 0x00000004ed047220 */ /* 0x000fe20000410000 */
[----:B------:R-:W-:Y:S01]  /*69c0*/  MOV R237, R150 ;  /* 0x0000009600ed7202 */ /* 0x000fe20000000f00 */
[----:B------:R-:W-:Y:S02]  /*69d0*/  FMUL.FTZ R148, R157, R5 ;  /* 0x000000059d947220 */ /* 0x000fe40000410000 */
[----:B------:R-:W-:Y:S02]  /*69e0*/  FMUL.FTZ R157, R4, R0 ;  /* 0x00000000049d7220 */ /* 0x000fe40000410000 */
[----:B------:R2:W3:Y:S01]  /*69f0*/  LDG.E R4, [R146.64+0x20] ;  /* 0x0000200492047981 */ /* 0x0004e2000c1e1900 */
[----:B------:R-:W-:Y:S03]  /*6a00*/  FFMA.FTZ R5, -R156, R156, 1 ;  /* 0x3f8000009c057423 */ /* 0x000fe6000001019c */
[----:B------:R2:W4:Y:S01]  /*6a10*/  LDG.E R0, [R146.64+0x120] ;  /* 0x0001200492007981 */ /* 0x000522000c1e1900 */
[----:B------:R-:W-:Y:S04]  /*6a20*/  FMUL.FTZ R5, R5, c[0x0][0x2ec] ;  /* 0x0000bb0005057a20 */ /* 0x000fe80000410000 */
[----:B------:R-:W-:Y:S02]  /*6a30*/  FMUL.FTZ R156, R148, R5 ;  /* 0x00000005949c7220 */ /* 0x000fe40000410000 */
[----:B------:R-:W-:Y:S02]  /*6a40*/  FFMA.FTZ R5, -R155, R155, 1 ;  /* 0x3f8000009b057423 */ /* 0x000fe4000001019b */
[C---:B------:R-:W-:Y:S02]  /*6a50*/  FADD.FTZ R16, -R144.reuse, R16 ;  /* 0x0000001090107221 */ /* 0x040fe40000010100 */
[C---:B------:R-:W-:Y:S02]  /*6a60*/  FADD.FTZ R17, -R144.reuse, R17 ;  /* 0x0000001190117221 */ /* 0x040fe40000010100 */
[----:B------:R-:W-:Y:S01]  /*6a70*/  FMUL.FTZ R5, R5, c[0x0][0x2ec] ;  /* 0x0000bb0005057a20 */ /* 0x000fe20000410000 */
[-C--:B-1----:R-:W-:Y:S08]  /*6a80*/  HMMA.16816.F32.BF16 R20, R132, R136.reuse, R20 ;  /* 0x000000888414723c */ /* 0x082ff00000041814 */
[C---:B------:R-:W-:Y:S08]  /*6a90*/  HMMA.16816.F32.BF16 R24, R140.reuse, R136, R24 ;  /* 0x000000888c18723c */ /* 0x040ff00000041818 */
[-C--:B------:R-:W-:Y:S08]  /*6aa0*/  HMMA.16816.F32.BF16 R28, R140, R138.reuse, R28 ;  /* 0x0000008a8c1c723c */ /* 0x080ff0000004181c */
[C---:B------:R-:W-:Y:S01]  /*6ab0*/  FADD.FTZ R20, -R144.reuse, R20 ;  /* 0x0000001490147221 */ /* 0x040fe20000010100 */
[C---:B------:R-:W-:Y:S01]  /*6ac0*/  HMMA.16816.F32.BF16 R32, R132.reuse, R138, R32 ;  /* 0x0000008a8420723c */ /* 0x040fe20000041820 */
[----:B------:R-:W1:Y:S02]  /*6ad0*/  LDSM.16.M88.4 R136, [R184+0x11000] ;  /* 0x01100000b888783b */ /* 0x000e640000000200 */
[----:B------:R-:W-:Y:S04]  /*6ae0*/  FADD.FTZ R21, -R144, R21 ;  /* 0x0000001590157221 */ /* 0x000fe80000010100 */
[----:B------:R-:W-:Y:S11]  /*6af0*/  FMUL.FTZ R21, R236, R21 ;  /* 0x00000015ec157220 */ /* 0x000ff60000410000 */
[----:B------:R-:W-:Y:S06]  /*6b00*/  @!UPT UIADD3 URZ, URZ, URZ, URZ ;  /* 0x0000003f3f3ff290 */ /* 0x000fec000fffe03f */
[C---:B------:R-:W-:Y:S02]  /*6b10*/  FADD.FTZ R33, -R144.reuse, R33 ;  /* 0x0000002190217221 */ /* 0x040fe40000010100 */
[----:B------:R-:W-:Y:S02]  /*6b20*/  FADD.FTZ R32, -R144, R32 ;  /* 0x0000002090207221 */ /* 0x000fe40000010100 */
[----:B------:R-:W-:Y:S01]  /*6b30*/  FMUL.FTZ R33, R219, R33 ;  /* 0x00000021db217220 */ /* 0x000fe20000410000 */
[-C--:B-1----:R-:W-:Y:S08]  /*6b40*/  HMMA.16816.F32.BF16 R36, R132, R136.reuse, R36 ;  /* 0x000000888424723c */ /* 0x082ff00000041824 */
[C---:B------:R-:W-:Y:S08]  /*6b50*/  HMMA.16816.F32.BF16 R40, R140.reuse, R136, R40 ;  /* 0x000000888c28723c */ /* 0x040ff00000041828 */
[-C--:B------:R-:W-:Y:S08]  /*6b60*/  HMMA.16816.F32.BF16 R44, R140, R138.reuse, R44 ;  /* 0x0000008a8c2c723c */ /* 0x080ff0000004182c */
[C---:B------:R-:W-:Y:S01]  /*6b70*/  HMMA.16816.F32.BF16 R48, R132.reuse, R138, R48 ;  /* 0x0000008a8430723c */ /* 0x040fe20000041830 */
[----:B------:R-:W1:Y:S07]  /*6b80*/  LDSM.16.M88.4 R136, [R184+0x11800] ;  /* 0x01180000b888783b */ /* 0x000e6e0000000200 */
[-C--:B-1----:R-:W-:Y:S08]  /*6b90*/  HMMA.16816.F32.BF16 R52, R132, R136.reuse, R52 ;  /* 0x000000888434723c */ /* 0x082ff00000041834 */
[C---:B------:R-:W-:Y:S07]  /*6ba0*/  HMMA.16816.F32.BF16 R56, R140.reuse, R136, R56 ;  /* 0x000000888c38723c */ /* 0x040fee0000041838 */
[----:B------:R-:W-:Y:S01]  /*6bb0*/  MOV R137, R151 ;  /* 0x0000009700897202 */ /* 0x000fe20000000f00 */
[-C--:B------:R-:W-:Y:S08]  /*6bc0*/  HMMA.16816.F32.BF16 R60, R140, R138.reuse, R60 ;  /* 0x0000008a8c3c723c */ /* 0x080ff0000004183c */
[----:B------:R-:W-:Y:S07]  /*6bd0*/  HMMA.16816.F32.BF16 R64, R132, R138, R64 ;  /* 0x0000008a8440723c */ /* 0x000fee0000041840 */
[----:B------:R-:W-:Y:S02]  /*6be0*/  FMUL.FTZ R134, R246, R16 ;  /* 0x00000010f6867220 */ /* 0x000fe40000410000 */
[----:B------:R-:W-:Y:S03]  /*6bf0*/  FMUL.FTZ R133, R243, R17 ;  /* 0x00000011f3857220 */ /* 0x000fe60000410000 */
[----:B------:R-:W-:Y:S02]  /*6c00*/  FFMA.FTZ R16, -R213, R213, 1 ;  /* 0x3f800000d5107423 */ /* 0x000fe400000101d5 */
[----:B------:R-:W-:Y:S02]  /*6c10*/  FMUL.FTZ R132, R238, R20 ;  /* 0x00000014ee847220 */ /* 0x000fe40000410000 */
[----:B------:R-:W-:Y:S02]  /*6c20*/  FFMA.FTZ R20, -R153, R153, 1 ;  /* 0x3f80000099147423 */ /* 0x000fe40000010199 */
[----:B------:R-:W-:Y:S02]  /*6c30*/  FMUL.FTZ R16, R16, c[0x0][0x2ec] ;  /* 0x0000bb0010107a20 */ /* 0x000fe40000410000 */
[----:B------:R-:W-:Y:S02]  /*6c40*/  FFMA.FTZ R17, -R154, R154, 1 ;  /* 0x3f8000009a117423 */ /* 0x000fe4000001019a */
[----:B------:R-:W-:Y:S02]  /*6c50*/  FMUL.FTZ R154, R133, R5 ;  /* 0x00000005859a7220 */ /* 0x000fe40000410000 */
[----:B------:R-:W-:Y:S02]  /*6c60*/  FMUL.FTZ R5, R20, c[0x0][0x2ec] ;  /* 0x0000bb0014057a20 */ /* 0x000fe40000410000 */
[----:B------:R-:W-:Y:S02]  /*6c70*/  FMUL.FTZ R155, R134, R16 ;  /* 0x00000010869b7220 */ /* 0x000fe40000410000 */
[----:B------:R-:W-:Y:S02]  /*6c80*/  FMUL.FTZ R16, R17, c[0x0][0x2ec] ;  /* 0x0000bb0011107a20 */ /* 0x000fe40000410000 */
[----:B------:R-:W-:Y:S02]  /*6c90*/  FMUL.FTZ R152, R21, R5 ;  /* 0x0000000515987220 */ /* 0x000fe40000410000 */
[----:B------:R-:W-:Y:S02]  /*6ca0*/  FFMA.FTZ R5, -R176, R176, 1 ;  /* 0x3f800000b0057423 */ /* 0x000fe400000101b0 */
[----:B------:R-:W-:Y:S02]  /*6cb0*/  FMUL.FTZ R153, R132, R16 ;  /* 0x0000001084997220 */ /* 0x000fe40000410000 */
[----:B------:R-:W-:Y:S02]  /*6cc0*/  FADD.FTZ R21, -R144, R37 ;  /* 0x0000002590157221 */ /* 0x000fe40000010100 */
[----:B------:R-:W-:Y:S02]  /*6cd0*/  FFMA.FTZ R16, -R177, R177, 1 ;  /* 0x3f800000b1107423 */ /* 0x000fe400000101b1 */
[----:B------:R-:W-:Y:S02]  /*6ce0*/  FMUL.FTZ R5, R5, c[0x0][0x2ec] ;  /* 0x0000bb0005057a20 */ /* 0x000fe40000410000 */
[----:B------:R-:W-:Y:S02]  /*6cf0*/  FFMA.FTZ R20, -R172, R172, 1 ;  /* 0x3f800000ac147423 */ /* 0x000fe400000101ac */
[----:B------:R-:W-:Y:S02]  /*6d00*/  FMUL.FTZ R132, R223, R32 ;  /* 0x00000020df847220 */ /* 0x000fe40000410000 */
[----:B------:R-:W-:Y:S02]  /*6d10*/  FADD.FTZ R32, -R144, R36 ;  /* 0x0000002490207221 */ /* 0x000fe40000010100 */
[----:B------:R-:W-:Y:S02]  /*6d20*/  FMUL.FTZ R21, R209, R21 ;  /* 0x00000015d1157220 */ /* 0x000fe40000410000 */
[----:B------:R-:W-:Y:S02]  /*6d30*/  FMUL.FTZ R16, R16, c[0x0][0x2ec] ;  /* 0x0000bb0010107a20 */ /* 0x000fe40000410000 */
[----:B------:R-:W-:Y:S02]  /*6d40*/  FFMA.FTZ R17, -R173, R173, 1 ;  /* 0x3f800000ad117423 */ /* 0x000fe400000101ad */
[----:B------:R-:W-:Y:S02]  /*6d50*/  FMUL.FTZ R150, R33, R5 ;  /* 0x0000000521967220 */ /* 0x000fe40000410000 */
[----:B------:R-:W-:Y:S02]  /*6d60*/  FMUL.FTZ R5, R20, c[0x0][0x2ec] ;  /* 0x0000bb0014057a20 */ /* 0x000fe40000410000 */
[----:B------:R-:W-:Y:S02]  /*6d70*/  FMUL.FTZ R32, R215, R32 ;  /* 0x00000020d7207220 */ /* 0x000fe40000410000 */
[----:B------:R-:W-:Y:S02]  /*6d80*/  FMUL.FTZ R151, R132, R16 ;  /* 0x0000001084977220 */ /* 0x000fe40000410000 */
[----:B------:R-:W-:Y:S02]  /*6d90*/  FMUL.FTZ R16, R17, c[0x0][0x2ec] ;  /* 0x0000bb0011107a20 */ /* 0x000fe40000410000 */
[----:B------:R-:W-:Y:S02]  /*6da0*/  FADD.FTZ R17, -R144, R49 ;  /* 0x0000003190117221 */ /* 0x000fe40000010100 */
[----:B------:R-:W-:Y:S02]  /*6db0*/  FMUL.FTZ R148, R21, R5 ;  /* 0x0000000515947220 */ /* 0x000fe40000410000 */
[----:B------:R-:W-:Y:S02]  /*6dc0*/  FFMA.FTZ R5, -R164, R164, 1 ;  /* 0x3f800000a4057423 */ /* 0x000fe400000101a4 */
[----:B------:R-:W-:Y:S02]  /*6dd0*/  FADD.FTZ R20, -R144, R48 ;  /* 0x0000003090147221 */ /* 0x000fe40000010100 */
[----:B------:R-:W-:Y:S02]  /*6de0*/  FMUL.FTZ R149, R32, R16 ;  /* 0x0000001020957220 */ /* 0x000fe40000410000 */
[----:B------:R-:W-:Y:S02]  /*6df0*/  FMUL.FTZ R17, R170, R17 ;  /* 0x00000011aa117220 */ /* 0x000fe40000410000 */
[----:B------:R-:W-:Y:S02]  /*6e00*/  FFMA.FTZ R16, -R165, R165, 1 ;  /* 0x3f800000a5107423 */ /* 0x000fe400000101a5 */
[----:B------:R-:W-:Y:S02]  /*6e10*/  FMUL.FTZ R5, R5, c[0x0][0x2ec] ;  /* 0x0000bb0005057a20 */ /* 0x000fe40000410000 */
[----:B------:R-:W-:Y:S02]  /*6e20*/  FMUL.FTZ R20, R171, R20 ;  /* 0x00000014ab147220 */ /* 0x000fe40000410000 */
[----:B------:R-:W-:Y:S02]  /*6e30*/  FMUL.FTZ R16, R16, c[0x0][0x2ec] ;  /* 0x0000bb0010107a20 */ /* 0x000fe40000410000 */
[----:B------:R-:W-:Y:S02]  /*6e40*/  FADD.FTZ R21, -R144, R65 ;  /* 0x0000004190157221 */ /* 0x000fe40000010100 */
[----:B--2---:R-:W-:Y:S02]  /*6e50*/  FMUL.FTZ R146, R17, R5 ;  /* 0x0000000511927220 */ /* 0x004fe40000410000 */
[----:B------:R-:W-:Y:S01]  /*6e60*/  FFMA.FTZ R5, -R158, R158, 1 ;  /* 0x3f8000009e057423 */ /* 0x000fe2000001019e */
[----:B------:R-:W-:Y:S01]  /*6e70*/  MOV R158, R195 ;  /* 0x000000c3009e7202 */ /* 0x000fe20000000f00 */
[----:B------:R-:W-:Y:S02]  /*6e80*/  FADD.FTZ R32, -R144, R64 ;  /* 0x0000004090207221 */ /* 0x000fe40000010100 */
[----:B------:R-:W-:Y:S02]  /*6e90*/  FMUL.FTZ R147, R20, R16 ;  /* 0x0000001014937220 */ /* 0x000fe40000410000 */
[----:B------:R-:W-:Y:S02]  /*6ea0*/  FMUL.FTZ R21, R166, R21 ;  /* 0x00000015a6157220 */ /* 0x000fe40000410000 */
[----:B------:R-:W-:Y:S01]  /*6eb0*/  FFMA.FTZ R16, -R159, R159, 1 ;  /* 0x3f8000009f107423 */ /* 0x000fe2000001019f */
[----:B------:R-:W-:Y:S01]  /*6ec0*/  MOV R159, R194 ;  /* 0x000000c2009f7202 */ /* 0x000fe20000000f00 */
[----:B------:R-:W-:Y:S02]  /*6ed0*/  FMUL.FTZ R5, R5, c[0x0][0x2ec] ;  /* 0x0000bb0005057a20 */ /* 0x000fe40000410000 */
[----:B------:R-:W-:Y:S02]  /*6ee0*/  FMUL.FTZ R32, R167, R32 ;  /* 0x00000020a7207220 */ /* 0x000fe40000410000 */
[----:B------:R-:W-:Y:S02]  /*6ef0*/  FMUL.FTZ R16, R16, c[0x0][0x2ec] ;  /* 0x0000bb0010107a20 */ /* 0x000fe40000410000 */
[----:B------:R-:W-:Y:S02]  /*6f00*/  FMUL.FTZ R141, R21, R5 ;  /* 0x00000005158d7220 */ /* 0x000fe40000410000 */
[----:B------:R-:W-:Y:S02]  /*6f10*/  FFMA.FTZ R5, -R241, R241, 1 ;  /* 0x3f800000f1057423 */ /* 0x000fe400000101f1 */
[----:B------:R-:W-:Y:S02]  /*6f20*/  FADD.FTZ R33, -R144, R53 ;  /* 0x0000003590217221 */ /* 0x000fe40000010100 */
[----:B------:R-:W-:Y:S02]  /*6f30*/  FFMA.FTZ R17, -R160, R160, 1 ;  /* 0x3f800000a0117423 */ /* 0x000fe400000101a0 */
[----:B------:R-:W-:Y:S02]  /*6f40*/  FMUL.FTZ R142, R32, R16 ;  /* 0x00000010208e7220 */ /* 0x000fe40000410000 */
[----:B------:R-:W-:Y:S02]  /*6f50*/  FMUL.FTZ R5, R5, c[0x0][0x2ec] ;  /* 0x0000bb0005057a20 */ /* 0x000fe40000410000 */
[C---:B---3--:R-:W-:Y:S02]  /*6f60*/  FADD.FTZ R7, -R4.reuse, R7 ;  /* 0x0000000704077221 */ /* 0x048fe40000010100 */
[----:B------:R-:W-:Y:S02]  /*6f70*/  FADD.FTZ R16, -R4, R6 ;  /* 0x0000000604107221 */ /* 0x000fe40000010100 */
[----:B------:R-:W-:Y:S02]  /*6f80*/  FFMA.FTZ R6, -R242, R242, 1 ;  /* 0x3f800000f2067423 */ /* 0x000fe400000101f2 */
[----:B------:R-:W-:Y:S02]  /*6f90*/  FMUL.FTZ R7, R237, R7 ;  /* 0x00000007ed077220 */ /* 0x000fe40000410000 */
[----:B------:R-:W-:Y:S02]  /*6fa0*/  FADD.FTZ R36, -R144, R52 ;  /* 0x0000003490247221 */ /* 0x000fe40000010100 */
[----:B------:R-:W-:Y:S02]  /*6fb0*/  FMUL.FTZ R33, R168, R33 ;  /* 0x00000021a8217220 */ /* 0x000fe40000410000 */
[----:B------:R-:W-:Y:S02]  /*6fc0*/  FFMA.FTZ R20, -R161, R161, 1 ;  /* 0x3f800000a1147423 */ /* 0x000fe400000101a1 */
[----:B------:R-:W-:Y:S02]  /*6fd0*/  FMUL.FTZ R17, R17, c[0x0][0x2ec] ;  /* 0x0000bb0011117a20 */ /* 0x000fe40000410000 */
[----:B------:R-:W-:Y:S02]  /*6fe0*/  FMUL.FTZ R16, R137, R16 ;  /* 0x0000001089107220 */ /* 0x000fe40000410000 */
[----:B------:R-:W-:Y:S02]  /*6ff0*/  FMUL.FTZ R6, R6, c[0x0][0x2ec] ;  /* 0x0000bb0006067a20 */ /* 0x000fe40000410000 */
[----:B------:R-:W-:Y:S02]  /*7000*/  FADD.FTZ R19, -R4, R19 ;  /* 0x0000001304137221 */ /* 0x000fe40000010100 */
[----:B------:R-:W-:Y:S02]  /*7010*/  FMUL.FTZ R139, R7, R5 ;  /* 0x00000005078b7220 */ /* 0x000fe40000410000 */
[----:B------:R-:W-:Y:S02]  /*7020*/  FFMA.FTZ R5, -R233, R233, 1 ;  /* 0x3f800000e9057423 */ /* 0x000fe400000101e9 */
[----:B------:R-:W-:Y:S02]  /*7030*/  FMUL.FTZ R36, R169, R36 ;  /* 0x00000024a9247220 */ /* 0x000fe40000410000 */
[----:B------:R-:W-:Y:S02]  /*7040*/  FMUL.FTZ R20, R20, c[0x0][0x2ec] ;  /* 0x0000bb0014147a20 */ /* 0x000fe40000410000 */
[----:B------:R-:W-:Y:S02]  /*7050*/  FMUL.FTZ R143, R33, R17 ;  /* 0x00000011218f7220 */ /* 0x000fe40000410000 */
[----:B------:R-:W-:Y:S02]  /*7060*/  FADD.FTZ R18, -R4, R18 ;  /* 0x0000001204127221 */ /* 0x000fe40000010100 */
[----:B------:R-:W-:Y:S02]  /*7070*/  FMUL.FTZ R140, R16, R6 ;  /* 0x00000006108c7220 */ /* 0x000fe40000410000 */
[----:B------:R-:W-:Y:S02]  /*7080*/  FMUL.FTZ R19, R115, R19 ;  /* 0x0000001373137220 */ /* 0x000fe40000410000 */
[----:B------:R-:W-:Y:S02]  /*7090*/  FADD.FTZ R17, -R4, R23 ;  /* 0x0000001704117221 */ /* 0x000fe40000010100 */
[----:B------:R-:W-:Y:S02]  /*70a0*/  FFMA.FTZ R6, -R235, R235, 1 ;  /* 0x3f800000eb067423 */ /* 0x000fe400000101eb */
[----:B------:R-:W-:Y:S02]  /*70b0*/  FMUL.FTZ R5, R5, c[0x0][0x2ec] ;  /* 0x0000bb0005057a20 */ /* 0x000fe40000410000 */
[----:B------:R-:W-:Y:S02]  /*70c0*/  FFMA.FTZ R16, -R230, R230, 1 ;  /* 0x3f800000e6107423 */ /* 0x000fe400000101e6 */
[----:B------:R-:W-:Y:S02]  /*70d0*/  FMUL.FTZ R144, R36, R20 ;  /* 0x0000001424907220 */ /* 0x000fe40000410000 */
[----:B------:R-:W-:Y:S02]  /*70e0*/  FMUL.FTZ R20, R116, R18 ;  /* 0x0000001274147220 */ /* 0x000fe40000410000 */
[----:B------:R-:W-:Y:S01]  /*70f0*/  FADD.FTZ R18, -R4, R22 ;  /* 0x0000001604127221 */ /* 0x000fe20000010100 */
[----:B------:R1:W5:Y:S01]  /*7100*/  LDL.LU R116, [R1+0x15c] ;  /* 0x00015c0001747983 */ /* 0x0003620000300800 */
[----:B------:R-:W-:Y:S02]  /*7110*/  FMUL.FTZ R17, R113, R17 ;  /* 0x0000001171117220 */ /* 0x000fe40000410000 */
[----:B------:R-:W-:Y:S01]  /*7120*/  FMUL.FTZ R6, R6, c[0x0][0x2ec] ;  /* 0x0000bb0006067a20 */ /* 0x000fe20000410000 */
[----:B------:R1:W5:Y:S01]  /*7130*/  LDL.LU R115, [R1+0x158] ;  /* 0x0001580001737983 */ /* 0x0003620000300800 */
[----:B------:R-:W-:Y:S02]  /*7140*/  FFMA.FTZ R7, -R231, R231, 1 ;  /* 0x3f800000e7077423 */ /* 0x000fe400000101e7 */
[----:B------:R-:W-:Y:S02]  /*7150*/  FMUL.FTZ R23, R19, R5 ;  /* 0x0000000513177220 */ /* 0x000fe40000410000 */
[----:B------:R-:W-:Y:S02]  /*7160*/  FMUL.FTZ R5, R16, c[0x0][0x2ec] ;  /* 0x0000bb0010057a20 */ /* 0x000fe40000410000 */
[----:B------:R-:W-:Y:S02]  /*7170*/  FMUL.FTZ R18, R114, R18 ;  /* 0x0000001272127220 */ /* 0x000fe40000410000 */
[----:B------:R-:W-:Y:S01]  /*7180*/  FMUL.FTZ R138, R20, R6 ;  /* 0x00000006148a7220 */ /* 0x000fe20000410000 */
[----:B------:R1:W5:Y:S01]  /*7190*/  LDL.LU R114, [R1+0x154] ;  /* 0x0001540001727983 */ /* 0x0003620000300800 */
[----:B------:R-:W-:Y:S02]  /*71a0*/  FMUL.FTZ R6, R7, c[0x0][0x2ec] ;  /* 0x0000bb0007067a20 */ /* 0x000fe40000410000 */
[----:B------:R-:W-:Y:S01]  /*71b0*/  FADD.FTZ R19, -R4, R35 ;  /* 0x0000002304137221 */ /* 0x000fe20000010100 */
[----:B------:R1:W5:Y:S01]  /*71c0*/  LDL.LU R113, [R1+0x150] ;  /* 0x0001500001717983 */ /* 0x0003620000300800 */
[----:B------:R-:W-:Y:S02]  /*71d0*/  FMUL.FTZ R136, R17, R5 ;  /* 0x0000000511887220 */ /* 0x000fe40000410000 */
[----:B------:R-:W-:Y:S02]  /*71e0*/  FFMA.FTZ R5, -R216, R216, 1 ;  /* 0x3f800000d8057423 */ /* 0x000fe400000101d8 */
        /* <DEDUP_REMOVED lines=9> */
[----:B------:R-:W-:Y:S02]  /*7280*/  FMUL.FTZ R6, R6, c[0x0][0x2ec] ;  /* 0x0000bb0006067a20 */ /* 0x000fe40000410000 */
[----:B------:R-:W-:Y:S02]  /*7290*/  FFMA.FTZ R7, -R214, R214, 1 ;  /* 0x3f800000d6077423 */ /* 0x000fe400000101d6 */
[----:B------:R-:W-:Y:S02]  /*72a0*/  FMUL.FTZ R134, R19, R5 ;  /* 0x0000000513867220 */ /* 0x000fe40000410000 */
[----:B------:R-:W-:Y:S02]  /*72b0*/  FMUL.FTZ R5, R16, c[0x0][0x2ec] ;  /* 0x0000bb0010057a20 */ /* 0x000fe40000410000 */
[----:B------:R-:W-:Y:S02]  /*72c0*/  FADD.FTZ R18, -R4, R38 ;  /* 0x0000002604127221 */ /* 0x000fe40000010100 */
[----:B------:R-:W-:Y:S02]  /*72d0*/  FMUL.FTZ R135, R20, R6 ;  /* 0x0000000614877220 */ /* 0x000fe40000410000 */
[----:B------:R-:W-:Y:S02]  /*72e0*/  FMUL.FTZ R6, R7, c[0x0][0x2ec] ;  /* 0x0000bb0007067a20 */ /* 0x000fe40000410000 */
[----:B------:R-:W-:Y:S02]  /*72f0*/  FADD.FTZ R7, -R4, R51 ;  /* 0x0000003304077221 */ /* 0x000fe40000010100 */
[----:B------:R-:W-:Y:S02]  /*7300*/  FMUL.FTZ R132, R17, R5 ;  /* 0x0000000511847220 */ /* 0x000fe40000410000 */
[----:B------:R-:W-:Y:S02]  /*7310*/  FFMA.FTZ R5, -R178, R178, 1 ;  /* 0x3f800000b2057423 */ /* 0x000fe400000101b2 */
        /* <DEDUP_REMOVED lines=8> */
[----:B------:R-:W-:Y:S02]  /*73a0*/  FFMA.FTZ R5, -R163, R163, 1 ;  /* 0x3f800000a3057423 */ /* 0x000fe400000101a3 */
[----:B------:R-:W-:Y:S02]  /*73b0*/  FMUL.FTZ R16, R222, R16 ;  /* 0x00000010de107220 */ /* 0x000fe40000410000 */
[C---:B------:R-:W-:Y:S02]  /*73c0*/  FADD.FTZ R19, -R4.reuse, R54 ;  /* 0x0000003604137221 */ /* 0x040fe40000010100 */
[----:B------:R-:W-:Y:S02]  /*73d0*/  FADD.FTZ R18, -R4, R55 ;  /* 0x0000003704127221 */ /* 0x000fe40000010100 */
[----:B------:R-:W-:Y:S02]  /*73e0*/  FMUL.FTZ R6, R6, c[0x0][0x2ec] ;  /* 0x0000bb0006067a20 */ /* 0x000fe40000410000 */
[----:B------:R-:W-:Y:S02]  /*73f0*/  FADD.FTZ R67, -R4, R67 ;  /* 0x0000004304437221 */ /* 0x000fe40000010100 */
[----:B------:R-:W-:Y:S02]  /*7400*/  FMUL.FTZ R17, R208, R17 ;  /* 0x00000011d0117220 */ /* 0x000fe40000410000 */
[----:B------:R-:W-:Y:S02]  /*7410*/  FFMA.FTZ R4, -R162, R162, 1 ;  /* 0x3f800000a2047423 */ /* 0x000fe400000101a2 */
[----:B------:R-:W-:Y:S02]  /*7420*/  FMUL.FTZ R5, R5, c[0x0][0x2ec] ;  /* 0x0000bb0005057a20 */ /* 0x000fe40000410000 */
[----:B------:R-:W-:Y:S02]  /*7430*/  FMUL.FTZ R66, R16, R6 ;  /* 0x0000000610427220 */ /* 0x000fe40000410000 */
[----:B------:R-:W-:Y:S02]  /*7440*/  FMUL.FTZ R16, R205, R67 ;  /* 0x00000043cd107220 */ /* 0x000fe40000410000 */
[----:B------:R-:W-:Y:S02]  /*7450*/  FMUL.FTZ R4, R4, c[0x0][0x2ec] ;  /* 0x0000bb0004047a20 */ /* 0x000fe40000410000 */
[----:B------:R-:W-:Y:S02]  /*7460*/  FMUL.FTZ R54, R17, R5 ;  /* 0x0000000511367220 */ /* 0x000fe40000410000 */
[----:B------:R-:W-:Y:S02]  /*7470*/  FADD.FTZ R5, -R2, R8 ;  /* 0x0000000802057221 */ /* 0x000fe40000010100 */
[----:B------:R-:W-:Y:S02]  /*7480*/  FMUL.FTZ R53, R16, R4 ;  /* 0x0000000410357220 */ /* 0x000fe40000410000 */
[C---:B------:R-:W-:Y:S02]  /*7490*/  FADD.FTZ R4, -R2.reuse, R9 ;  /* 0x0000000902047221 */ /* 0x040fe40000010100 */
[----:B------:R-:W-:Y:S02]  /*74a0*/  FADD.FTZ R8, -R2, R13 ;  /* 0x0000000d02087221 */ /* 0x000fe40000010100 */
[----:B------:R-:W-:Y:S02]  /*74b0*/  FMUL.FTZ R13, R112, R5 ;  /* 0x00000005700d7220 */ /* 0x000fe40000410000 */
[----:B------:R-:W-:Y:S01]  /*74c0*/  FADD.FTZ R9, -R2, R12 ;  /* 0x0000000c02097221 */ /* 0x000fe20000010100 */
[----:B------:R1:W5:Y:S01]  /*74d0*/  LDL.LU R112, [R1+0x14c] ;  /* 0x00014c0001707983 */ /* 0x0003620000300800 */
[----:B------:R-:W-:Y:S02]  /*74e0*/  FMUL.FTZ R12, R111, R4 ;  /* 0x000000046f0c7220 */ /* 0x000fe40000410000 */
[----:B------:R-:W-:Y:S01]  /*74f0*/  FFMA.FTZ R7, -R175, R175, 1 ;  /* 0x3f800000af077423 */ /* 0x000fe200000101af */
[----:B------:R1:W5:Y:S01]  /*7500*/  LDL.LU R111, [R1+0x148] ;  /* 0x00014800016f7983 */ /* 0x0003620000300800 */
[----:B------:R-:W-:Y:S02]  /*7510*/  FMUL.FTZ R9, R110, R9 ;  /* 0x000000096e097220 */ /* 0x000fe40000410000 */
[----:B------:R-:W-:Y:S01]  /*7520*/  FMUL.FTZ R19, R220, R19 ;  /* 0x00000013dc137220 */ /* 0x000fe20000410000 */
[----:B------:R1:W5:Y:S01]  /*7530*/  LDL.LU R110, [R1+0x144] ;  /* 0x00014400016e7983 */ /* 0x0003620000300800 */
[----:B------:R-:W-:Y:S02]  /*7540*/  FFMA.FTZ R6, -R174, R174, 1 ;  /* 0x3f800000ae067423 */ /* 0x000fe400000101ae */
[----:B------:R-:W-:Y:S02]  /*7550*/  FMUL.FTZ R7, R7, c[0x0][0x2ec] ;  /* 0x0000bb0007077a20 */ /* 0x000fe40000410000 */
[----:B------:R-:W-:Y:S02]  /*7560*/  FMUL.FTZ R8, R109, R8 ;  /* 0x000000086d087220 */ /* 0x000fe40000410000 */
[----:B------:R-:W-:Y:S01]  /*7570*/  FMUL.FTZ R18, R218, R18 ;  /* 0x00000012da127220 */ /* 0x000fe20000410000 */
[----:B------:R1:W5:Y:S01]  /*7580*/  LDL.LU R109, [R1+0x140] ;  /* 0x00014000016d7983 */ /* 0x0003620000300800 */
[----:B------:R-:W-:Y:S02]  /*7590*/  FMUL.FTZ R6, R6, c[0x0][0x2ec] ;  /* 0x0000bb0006067a20 */ /* 0x000fe40000410000 */
[----:B------:R-:W-:Y:S02]  /*75a0*/  FMUL.FTZ R64, R19, R7 ;  /* 0x0000000713407220 */ /* 0x000fe40000410000 */
[----:B------:R-:W-:Y:S02]  /*75b0*/  FFMA.FTZ R7, -R108, R108, 1 ;  /* 0x3f8000006c077423 */ /* 0x000fe4000001016c */
[----:B------:R-:W-:Y:S01]  /*75c0*/  FMUL.FTZ R55, R18, R6 ;  /* 0x0000000612377220 */ /* 0x000fe20000410000 */
[----:B------:R1:W5:Y:S01]  /*75d0*/  LDL.LU R108, [R1+0x13c] ;  /* 0x00013c00016c7983 */ /* 0x0003620000300800 */
[----:B------:R-:W-:Y:S02]  /*75e0*/  FFMA.FTZ R6, -R107, R107, 1 ;  /* 0x3f8000006b067423 */ /* 0x000fe4000001016b */
[----:B------:R-:W-:Y:S01]  /*75f0*/  FFMA.FTZ R5, -R106, R106, 1 ;  /* 0x3f8000006a057423 */ /* 0x000fe2000001016a */
[----:B------:R1:W5:Y:S01]  /*7600*/  LDL.LU R107, [R1+0x138] ;  /* 0x00013800016b7983 */ /* 0x0003620000300800 */
[----:B------:R-:W-:Y:S02]  /*7610*/  FMUL.FTZ R7, R7, c[0x0][0x2ec] ;  /* 0x0000bb0007077a20 */ /* 0x000fe40000410000 */
[----:B------:R-:W-:Y:S01]  /*7620*/  FFMA.FTZ R4, -R105, R105, 1 ;  /* 0x3f80000069047423 */ /* 0x000fe20000010169 */
[----:B------:R1:W5:Y:S01]  /*7630*/  LDL.LU R106, [R1+0x134] ;  /* 0x00013400016a7983 */ /* 0x0003620000300800 */
[----:B------:R-:W-:Y:S02]  /*7640*/  FMUL.FTZ R6, R6, c[0x0][0x2ec] ;  /* 0x0000bb0006067a20 */ /* 0x000fe40000410000 */
[----:B------:R-:W-:Y:S01]  /*7650*/  FMUL.FTZ R52, R13, R7 ;  /* 0x000000070d347220 */ /* 0x000fe20000410000 */
[----:B------:R1:W5:Y:S01]  /*7660*/  LDL.LU R105, [R1+0x130] ;  /* 0x0001300001697983 */ /* 0x0003620000300800 */
[----:B------:R-:W-:Y:S02]  /*7670*/  FADD.FTZ R13, -R2, R24 ;  /* 0x00000018020d7221 */ /* 0x000fe40000010100 */
[----:B------:R-:W-:Y:S02]  /*7680*/  FMUL.FTZ R5, R5, c[0x0][0x2ec] ;  /* 0x0000bb0005057a20 */ /* 0x000fe40000410000 */
[----:B------:R-:W-:Y:S02]  /*7690*/  FMUL.FTZ R20, R12, R6 ;  /* 0x000000060c147220 */ /* 0x000fe40000410000 */
[----:B------:R-:W-:Y:S02]  /*76a0*/  FADD.FTZ R12, -R2, R25 ;  /* 0x00000019020c7221 */ /* 0x000fe40000010100 */
[----:B------:R-:W-:Y:S02]  /*76b0*/  FMUL.FTZ R13, R104, R13 ;  /* 0x0000000d680d7220 */ /* 0x000fe40000410000 */
[----:B------:R-:W-:Y:S01]  /*76c0*/  FMUL.FTZ R4, R4, c[0x0][0x2ec] ;  /* 0x0000bb0004047a20 */ /* 0x000fe20000410000 */
[----:B------:R1:W5:Y:S01]  /*76d0*/  LDL.LU R104, [R1+0x12c] ;  /* 0x00012c0001687983 */ /* 0x0003620000300800 */
[----:B------:R-:W-:Y:S02]  /*76e0*/  FMUL.FTZ R19, R9, R5 ;  /* 0x0000000509137220 */ /* 0x000fe40000410000 */
[----:B------:R-:W-:Y:S02]  /*76f0*/  FADD.FTZ R9, -R2, R28 ;  /* 0x0000001c02097221 */ /* 0x000fe40000010100 */
[----:B------:R-:W-:Y:S02]  /*7700*/  FMUL.FTZ R12, R103, R12 ;  /* 0x0000000c670c7220 */ /* 0x000fe40000410000 */
[----:B------:R-:W-:Y:S01]  /*7710*/  FMUL.FTZ R22, R8, R4 ;  /* 0x0000000408167220 */ /* 0x000fe20000410000 */
[----:B------:R1:W5:Y:S01]  /*7720*/  LDL.LU R103, [R1+0x128] ;  /* 0x0001280001677983 */ /* 0x0003620000300800 */
[----:B------:R-:W-:Y:S02]  /*7730*/  FADD.FTZ R8, -R2, R29 ;  /* 0x0000001d02087221 */ /* 0x000fe40000010100 */
[----:B------:R-:W-:Y:S02]  /*7740*/  FMUL.FTZ R9, R102, R9 ;  /* 0x0000000966097220 */ /* 0x000fe40000410000 */
        /* <DEDUP_REMOVED lines=12> */
[----:B------:R-:W-:Y:S02]  /*7810*/  FFMA.FTZ R4, -R245, R245, 1 ;  /* 0x3f800000f5047423 */ /* 0x000fe400000101f5 */
        /* <DEDUP_REMOVED lines=9> */
[----:B------:R-:W-:Y:S01]  /*78b0*/  FFMA.FTZ R6, -R228, R228, 1 ;  /* 0x3f800000e4067423 */ /* 0x000fe200000101e4 */
[----:B------:R1:W5:Y:S01]  /*78c0*/  LDL.LU R97, [R1+0x110] ;  /* 0x0001100001617983 */ /* 0x0003620000300800 */
[----:B------:R-:W-:Y:S02]  /*78d0*/  FMUL.FTZ R49, R8, R4 ;  /* 0x0000000408317220 */ /* 0x000fe40000410000 */
[----:B------:R-:W-:Y:S02]  /*78e0*/  FADD.FTZ R8, -R2, R45 ;  /* 0x0000002d02087221 */ /* 0x000fe40000010100 */
[----:B------:R-:W-:Y:S02]  /*78f0*/  FMUL.FTZ R9, R96, R9 ;  /* 0x0000000960097220 */ /* 0x000fe40000410000 */
[----:B------:R-:W-:Y:S01]  /*7900*/  FFMA.FTZ R5, -R225, R225, 1 ;  /* 0x3f800000e1057423 */ /* 0x000fe200000101e1 */
[----:B------:R1:W5:Y:S01]  /*7910*/  LDL.LU R96, [R1+0x10c] ;  /* 0x00010c0001607983 */ /* 0x0003620000300800 */
[----:B------:R-:W-:Y:S02]  /*7920*/  FMUL.FTZ R6, R6, c[0x0][0x2ec] ;  /* 0x0000bb0006067a20 */ /* 0x000fe40000410000 */
[----:B------:R-:W-:Y:S02]  /*7930*/  FMUL.FTZ R8, R95, R8 ;  /* 0x000000085f087220 */ /* 0x000fe40000410000 */
[----:B------:R-:W-:Y:S01]  /*7940*/  FFMA.FTZ R4, -R224, R224, 1 ;  /* 0x3f800000e0047423 */ /* 0x000fe200000101e0 */
[----:B------:R1:W5:Y:S01]  /*7950*/  LDL.LU R95, [R1+0x108] ;  /* 0x00010800015f7983 */ /* 0x0003620000300800 */
[----:B------:R-:W-:Y:S02]  /*7960*/  FMUL.FTZ R5, R5, c[0x0][0x2ec] ;  /* 0x0000bb0005057a20 */ /* 0x000fe40000410000 */
[----:B------:R-:W-:Y:S02]  /*7970*/  FMUL.FTZ R45, R12, R6 ;  /* 0x000000060c2d7220 */ /* 0x000fe40000410000 */
[----:B------:R-:W-:Y:S02]  /*7980*/  FADD.FTZ R12, -R2, R56 ;  /* 0x00000038020c7221 */ /* 0x000fe40000010100 */
[----:B------:R-:W-:Y:S02]  /*7990*/  FFMA.FTZ R7, -R229, R229, 1 ;  /* 0x3f800000e5077423 */ /* 0x000fe400000101e5 */
[----:B------:R-:W-:Y:S02]  /*79a0*/  FMUL.FTZ R4, R4, c[0x0][0x2ec] ;  /* 0x0000bb0004047a20 */ /* 0x000fe40000410000 */
[----:B------:R-:W-:Y:S02]  /*79b0*/  FMUL.FTZ R44, R9, R5 ;  /* 0x00000005092c7220 */ /* 0x000fe40000410000 */
[----:B------:R-:W-:Y:S02]  /*79c0*/  FADD.FTZ R9, -R2, R57 ;  /* 0x0000003902097221 */ /* 0x000fe40000010100 */
[----:B------:R-:W-:Y:S02]  /*79d0*/  FMUL.FTZ R12, R94, R12 ;  /* 0x0000000c5e0c7220 */ /* 0x000fe40000410000 */
[----:B------:R-:W-:Y:S01]  /*79e0*/  FFMA.FTZ R5, -R210, R210, 1 ;  /* 0x3f800000d2057423 */ /* 0x000fe200000101d2 */
[----:B------:R1:W5:Y:S01]  /*79f0*/  LDL.LU R94, [R1+0x104] ;  /* 0x00010400015e7983 */ /* 0x0003620000300800 */
[----:B------:R-:W-:Y:S02]  /*7a00*/  FMUL.FTZ R7, R7, c[0x0][0x2ec] ;  /* 0x0000bb0007077a20 */ /* 0x000fe40000410000 */
[----:B------:R-:W-:Y:S02]  /*7a10*/  FMUL.FTZ R41, R8, R4 ;  /* 0x0000000408297220 */ /* 0x000fe40000410000 */
[----:B------:R-:W-:Y:S02]  /*7a20*/  FADD.FTZ R8, -R2, R60 ;  /* 0x0000003c02087221 */ /* 0x000fe40000010100 */
[----:B------:R-:W-:Y:S02]  /*7a30*/  FMUL.FTZ R9, R93, R9 ;  /* 0x000000095d097220 */ /* 0x000fe40000410000 */
[----:B------:R-:W-:Y:S01]  /*7a40*/  FFMA.FTZ R4, -R207, R207, 1 ;  /* 0x3f800000cf047423 */ /* 0x000fe200000101cf */
[----:B------:R1:W5:Y:S01]  /*7a50*/  LDL.LU R93, [R1+0x100] ;  /* 0x00010000015d7983 */ /* 0x0003620000300800 */
[----:B------:R-:W-:Y:S02]  /*7a60*/  FMUL.FTZ R5, R5, c[0x0][0x2ec] ;  /* 0x0000bb0005057a20 */ /* 0x000fe40000410000 */
[----:B----4-:R-:W-:Y:S02]  /*7a70*/  FADD.FTZ R10, -R0, R10 ;  /* 0x0000000a000a7221 */ /* 0x010fe40000010100 */
[----:B------:R-:W-:Y:S02]  /*7a80*/  FMUL.FTZ R48, R13, R7 ;  /* 0x000000070d307220 */ /* 0x000fe40000410000 */
[----:B------:R-:W-:Y:S02]  /*7a90*/  FADD.FTZ R7, -R2, R61 ;  /* 0x0000003d02077221 */ /* 0x000fe40000010100 */
[----:B------:R-:W-:Y:S02]  /*7aa0*/  FMUL.FTZ R8, R248, R8 ;  /* 0x00000008f8087220 */ /* 0x000fe40000410000 */
[----:B------:R-:W-:Y:S02]  /*7ab0*/  FFMA.FTZ R2, -R206, R206, 1 ;  /* 0x3f800000ce027423 */ /* 0x000fe400000101ce */
[----:B------:R-:W-:Y:S02]  /*7ac0*/  FMUL.FTZ R4, R4, c[0x0][0x2ec] ;  /* 0x0000bb0004047a20 */ /* 0x000fe40000410000 */
[----:B------:R-:W-:Y:S02]  /*7ad0*/  FMUL.FTZ R39, R9, R5 ;  /* 0x0000000509277220 */ /* 0x000fe40000410000 */
[----:B------:R-:W-:Y:S02]  /*7ae0*/  FADD.FTZ R9, -R0, R11 ;  /* 0x0000000b00097221 */ /* 0x000fe40000010100 */
[----:B------:R-:W-:Y:S02]  /*7af0*/  FMUL.FTZ R10, R92, R10 ;  /* 0x0000000a5c0a7220 */ /* 0x000fe40000410000 */
[----:B------:R-:W-:Y:S01]  /*7b00*/  FMUL.FTZ R7, R244, R7 ;  /* 0x00000007f4077220 */ /* 0x000fe20000410000 */
[----:B------:R1:W5:Y:S01]  /*7b10*/  LDL.LU R92, [R1+0xfc] ;  /* 0x0000fc00015c7983 */ /* 0x0003620000300800 */
[----:B------:R-:W-:Y:S02]  /*7b20*/  FMUL.FTZ R2, R2, c[0x0][0x2ec] ;  /* 0x0000bb0002027a20 */ /* 0x000fe40000410000 */
        /* <DEDUP_REMOVED lines=8> */
[----:B------:R-:W-:Y:S01]  /*7bb0*/  FMUL.FTZ R6, R6, c[0x0][0x2ec] ;  /* 0x0000bb0006067a20 */ /* 0x000fe20000410000 */
[----:B------:R1:W5:Y:S01]  /*7bc0*/  LDL.LU R90, [R1+0xf4] ;  /* 0x0000f400015a7983 */ /* 0x0003620000300800 */
[----:B------:R-:W-:Y:S02]  /*7bd0*/  FMUL.FTZ R7, R89, R7 ;  /* 0x0000000759077220 */ /* 0x000fe40000410000 */
[----:B------:R-:W-:Y:S01]  /*7be0*/  FMUL.FTZ R40, R12, R6 ;  /* 0x000000060c287220 */ /* 0x000fe20000410000 */
[----:B------:R1:W5:Y:S01]  /*7bf0*/  LDL.LU R89, [R1+0xf0] ;  /* 0x0000f00001597983 */ /* 0x0003620000300800 */
[----:B------:R-:W-:Y:S02]  /*7c00*/  FFMA.FTZ R6, -R88, R88, 1 ;  /* 0x3f80000058067423 */ /* 0x000fe40000010158 */
[----:B------:R-:W-:Y:S01]  /*7c10*/  FFMA.FTZ R5, -R87, R87, 1 ;  /* 0x3f80000057057423 */ /* 0x000fe20000010157 */
[----:B------:R1:W5:Y:S01]  /*7c20*/  LDL.LU R88, [R1+0xec] ;  /* 0x0000ec0001587983 */ /* 0x0003620000300800 */
[----:B------:R-:W-:Y:S02]  /*7c30*/  FFMA.FTZ R4, -R86, R86, 1 ;  /* 0x3f80000056047423 */ /* 0x000fe40000010156 */
[----:B------:R-:W-:Y:S01]  /*7c40*/  FMUL.FTZ R6, R6, c[0x0][0x2ec] ;  /* 0x0000bb0006067a20 */ /* 0x000fe20000410000 */
[----:B------:R1:W5:Y:S01]  /*7c50*/  LDL.LU R87, [R1+0xe8] ;  /* 0x0000e80001577983 */ /* 0x0003620000300800 */
[----:B------:R-:W-:Y:S02]  /*7c60*/  FFMA.FTZ R2, -R85, R85, 1 ;  /* 0x3f80000055027423 */ /* 0x000fe40000010155 */
[----:B------:R-:W-:Y:S01]  /*7c70*/  FMUL.FTZ R5, R5, c[0x0][0x2ec] ;  /* 0x0000bb0005057a20 */ /* 0x000fe20000410000 */
[----:B------:R1:W5:Y:S01]  /*7c80*/  LDL.LU R86, [R1+0xe4] ;  /* 0x0000e40001567983 */ /* 0x0003620000300800 */
[----:B------:R-:W-:Y:S02]  /*7c90*/  FMUL.FTZ R16, R10, R6 ;  /* 0x000000060a107220 */ /* 0x000fe40000410000 */
[----:B------:R-:W-:Y:S01]  /*7ca0*/  FADD.FTZ R10, -R0, R26 ;  /* 0x0000001a000a7221 */ /* 0x000fe20000010100 */
[----:B------:R1:W5:Y:S01]  /*7cb0*/  LDL.LU R85, [R1+0xe0] ;  /* 0x0000e00001557983 */ /* 0x0003620000300800 */
[----:B------:R-:W-:Y:S02]  /*7cc0*/  FMUL.FTZ R4, R4, c[0x0][0x2ec] ;  /* 0x0000bb0004047a20 */ /* 0x000fe40000410000 */
[----:B------:R-:W-:Y:S02]  /*7cd0*/  FMUL.FTZ R25, R9, R5 ;  /* 0x0000000509197220 */ /* 0x000fe40000410000 */
[----:B------:R-:W-:Y:S02]  /*7ce0*/  FADD.FTZ R9, -R0, R27 ;  /* 0x0000001b00097221 */ /* 0x000fe40000010100 */
[----:B------:R-:W-:Y:S02]  /*7cf0*/  FMUL.FTZ R10, R84, R10 ;  /* 0x0000000a540a7220 */ /* 0x000fe40000410000 */
[----:B------:R-:W-:Y:S01]  /*7d00*/  FMUL.FTZ R2, R2, c[0x0][0x2ec] ;  /* 0x0000bb0002027a20 */ /* 0x000fe20000410000 */
[----:B------:R1:W5:Y:S01]  /*7d10*/  LDL.LU R84, [R1+0xdc] ;  /* 0x0000dc0001547983 */ /* 0x0003620000300800 */
[----:B------:R-:W-:Y:S02]  /*7d20*/  FMUL.FTZ R15, R8, R4 ;  /* 0x00000004080f7220 */ /* 0x000fe40000410000 */
[C---:B------:R-:W-:Y:S02]  /*7d30*/  FADD.FTZ R8, -R0.reuse, R30 ;  /* 0x0000001e00087221 */ /* 0x040fe40000010100 */
        /* <DEDUP_REMOVED lines=10> */
[----:B------:R-:W-:Y:S02]  /*7de0*/  FFMA.FTZ R2, -R77, R77, 1 ;  /* 0x3f8000004d027423 */ /* 0x000fe4000001014d */
[----:B------:R-:W-:Y:S01]  /*7df0*/  FFMA.FTZ R4, -R78, R78, 1 ;  /* 0x3f8000004e047423 */ /* 0x000fe2000001014e */
[----:B------:R1:W5:Y:S01]  /*7e00*/  LDL.LU R80, [R1+0xcc] ;  /* 0x0000cc0001507983 */ /* 0x0003620000300800 */
[----:B------:R-:W-:Y:S02]  /*7e10*/  FMUL.FTZ R2, R2, c[0x0][0x2ec] ;  /* 0x0000bb0002027a20 */ /* 0x000fe40000410000 */
[C---:B------:R-:W-:Y:S01]  /*7e20*/  FADD.FTZ R31, -R0.reuse, R43 ;  /* 0x0000002b001f7221 */ /* 0x040fe20000010100 */
[----:B------:R1:W5:Y:S01]  /*7e30*/  LDL.LU R79, [R1+0xc8] ;  /* 0x0000c800014f7983 */ /* 0x0003620000300800 */
[----:B------:R-:W-:Y:S02]  /*7e40*/  FMUL.FTZ R13, R7, R2 ;  /* 0x00000002070d7220 */ /* 0x000fe40000410000 */
[C---:B------:R-:W-:Y:S01]  /*7e50*/  FADD.FTZ R7, -R0.reuse, R42 ;  /* 0x0000002a00077221 */ /* 0x040fe20000010100 */
[----:B------:R1:W5:Y:S01]  /*7e60*/  LDL.LU R78, [R1+0xc4] ;  /* 0x0000c400014e7983 */ /* 0x0003620000300800 */
[----:B------:R-:W-:Y:S02]  /*7e70*/  FADD.FTZ R35, -R0, R46 ;  /* 0x0000002e00237221 */ /* 0x000fe40000010100 */
[----:B------:R-:W-:Y:S01]  /*7e80*/  FMUL.FTZ R7, R76, R7 ;  /* 0x000000074c077220 */ /* 0x000fe20000410000 */
[----:B------:R1:W5:Y:S01]  /*7e90*/  LDL.LU R77, [R1+0xc0] ;  /* 0x0000c000014d7983 */ /* 0x0003620000300800 */
[----:B------:R-:W-:Y:S02]  /*7ea0*/  FMUL.FTZ R31, R75, R31 ;  /* 0x0000001f4b1f7220 */ /* 0x000fe40000410000 */
[----:B------:R-:W-:Y:S01]  /*7eb0*/  FADD.FTZ R29, -R0, R47 ;  /* 0x0000002f001d7221 */ /* 0x000fe20000010100 */
[----:B------:R1:W5:Y:S01]  /*7ec0*/  LDL.LU R76, [R1+0xbc] ;  /* 0x0000bc00014c7983 */ /* 0x0003620000300800 */
[----:B------:R-:W-:Y:S02]  /*7ed0*/  FMUL.FTZ R35, R74, R35 ;  /* 0x000000234a237220 */ /* 0x000fe40000410000 */
[----:B------:R-:W-:Y:S01]  /*7ee0*/  FMUL.FTZ R6, R6, c[0x0][0x2ec] ;  /* 0x0000bb0006067a20 */ /* 0x000fe20000410000 */
[----:B------:R1:W5:Y:S01]  /*7ef0*/  LDL.LU R75, [R1+0xb8] ;  /* 0x0000b800014b7983 */ /* 0x0003620000300800 */
[----:B------:R-:W-:Y:S02]  /*7f00*/  FMUL.FTZ R29, R73, R29 ;  /* 0x0000001d491d7220 */ /* 0x000fe40000410000 */
[----:B------:R-:W-:Y:S01]  /*7f10*/  FMUL.FTZ R5, R5, c[0x0][0x2ec] ;  /* 0x0000bb0005057a20 */ /* 0x000fe20000410000 */
[----:B------:R1:W5:Y:S01]  /*7f20*/  LDL.LU R74, [R1+0xb4] ;  /* 0x0000b400014a7983 */ /* 0x0003620000300800 */
[----:B------:R-:W-:Y:S02]  /*7f30*/  FMUL.FTZ R14, R10, R6 ;  /* 0x000000060a0e7220 */ /* 0x000fe40000410000 */
[----:B------:R-:W-:Y:S01]  /*7f40*/  FFMA.FTZ R6, -R72, R72, 1 ;  /* 0x3f80000048067423 */ /* 0x000fe20000010148 */
[----:B------:R1:W5:Y:S01]  /*7f50*/  LDL.LU R73, [R1+0xb0] ;  /* 0x0000b00001497983 */ /* 0x0003620000300800 */
[----:B------:R-:W-:Y:S02]  /*7f60*/  FMUL.FTZ R17, R9, R5 ;  /* 0x0000000509117220 */ /* 0x000fe40000410000 */
[----:B------:R-:W-:Y:S01]  /*7f70*/  FFMA.FTZ R5, -R71, R71, 1 ;  /* 0x3f80000047057423 */ /* 0x000fe20000010147 */
[----:B------:R1:W5:Y:S01]  /*7f80*/  LDL.LU R72, [R1+0xac] ;  /* 0x0000ac0001487983 */ /* 0x0003620000300800 */
[C---:B------:R-:W-:Y:S02]  /*7f90*/  FADD.FTZ R33, -R0.reuse, R58 ;  /* 0x0000003a00217221 */ /* 0x040fe40000010100 */
[----:B------:R-:W-:Y:S01]  /*7fa0*/  FADD.FTZ R30, -R0, R59 ;  /* 0x0000003b001e7221 */ /* 0x000fe20000010100 */
[----:B------:R1:W5:Y:S01]  /*7fb0*/  LDL.LU R71, [R1+0xa8] ;  /* 0x0000a80001477983 */ /* 0x0003620000300800 */
[----:B------:R-:W-:Y:S02]  /*7fc0*/  FMUL.FTZ R33, R70, R33 ;  /* 0x0000002146217220 */ /* 0x000fe40000410000 */
[C---:B------:R-:W-:Y:S01]  /*7fd0*/  FADD.FTZ R34, -R0.reuse, R62 ;  /* 0x0000003e00227221 */ /* 0x040fe20000010100 */
[----:B------:R1:W5:Y:S01]  /*7fe0*/  LDL.LU R70, [R1+0xa4] ;  /* 0x0000a40001467983 */ /* 0x0003620000300800 */
[----:B------:R-:W-:Y:S02]  /*7ff0*/  FMUL.FTZ R30, R69, R30 ;  /* 0x0000001e451e7220 */ /* 0x000fe40000410000 */
[----:B------:R-:W-:Y:S01]  /*8000*/  FADD.FTZ R32, -R0, R63 ;  /* 0x0000003f00207221 */ /* 0x000fe20000010100 */
[----:B------:R1:W5:Y:S01]  /*8010*/  LDL.LU R69, [R1+0xa0] ;  /* 0x0000a00001457983 */ /* 0x0003620000300800 */
[----:B------:R-:W-:Y:S02]  /*8020*/  FMUL.FTZ R34, R68, R34 ;  /* 0x0000002244227220 */ /* 0x000fe40000410000 */
[----:B------:R-:W-:Y:S01]  /*8030*/  FMUL.FTZ R32, R3, R32 ;  /* 0x0000002003207220 */ /* 0x000fe20000410000 */
[----:B------:R1:W5:Y:S01]  /*8040*/  LDL.LU R68, [R1+0x9c] ;  /* 0x00009c0001447983 */ /* 0x0003620000300800 */
[----:B------:R-:W-:Y:S02]  /*8050*/  FMUL.FTZ R4, R4, c[0x0][0x2ec] ;  /* 0x0000bb0004047a20 */ /* 0x000fe40000410000 */
[----:B------:R-:W-:Y:S01]  /*8060*/  FFMA.FTZ R2, -R250, R250, 1 ;  /* 0x3f800000fa027423 */ /* 0x000fe200000101fa */
[----:B------:R1:W5:Y:S01]  /*8070*/  LDL.LU R3, [R1+0x98] ;  /* 0x0000980001037983 */ /* 0x0003620000300800 */
[----:B------:R-:W-:Y:S02]  /*8080*/  FMUL.FTZ R12, R8, R4 ;  /* 0x00000004080c7220 */ /* 0x000fe40000410000 */
[----:B------:R-:W-:Y:S02]  /*8090*/  FFMA.FTZ R4, -R252, R252, 1 ;  /* 0x3f800000fc047423 */ /* 0x000fe400000101fc */
[----:B------:R-:W-:Y:S02]  /*80a0*/  FMUL.FTZ R5, R5, c[0x0][0x2ec] ;  /* 0x0000bb0005057a20 */ /* 0x000fe40000410000 */
[----:B------:R-:W-:Y:S02]  /*80b0*/  FMUL.FTZ R4, R4, c[0x0][0x2ec] ;  /* 0x0000bb0004047a20 */ /* 0x000fe40000410000 */
[----:B------:R-:W-:Y:S02]  /*80c0*/  FMUL.FTZ R2, R2, c[0x0][0x2ec] ;  /* 0x0000bb0002027a20 */ /* 0x000fe40000410000 */
        /* <DEDUP_REMOVED lines=18> */
[----:B-1----:R-:W2:Y:S01]  /*81f0*/  LDL.LU R9, [R1] ;  /* 0x0000000001097983 */ /* 0x002ea20000300800 */
[----:B------:R-:W-:Y:S01]  /*8200*/  IMAD.MOV.U32 R2, RZ, RZ, c[0x0][0x190] ;  /* 0x00006400ff027624 */ /* 0x000fe200078e00ff */
[----:B------:R-:W-:Y:S02]  /*8210*/  ULOP3.LUT UR12, UR7, 0x1, URZ, 0xc0, !UPT ;  /* 0x00000001070c7892 */ /* 0x000fe4000f8ec03f */
[----:B------:R-:W3:Y:S01]  /*8220*/  LDL.LU R8, [R1+0x4] ;  /* 0x0000040001087983 */ /* 0x000ee20000300800 */
[C---:B------:R-:W-:Y:S01]  /*8230*/  IMAD.U32 R0, R2.reuse, -0x80, RZ ;  /* 0xffffff8002007824 */ /* 0x040fe200078e00ff */
[----:B------:R-:W-:Y:S01]  /*8240*/  UISETP.NE.U32.AND UP1, UPT, UR12, 0x1, UPT ;  /* 0x000000010c00788c */ /* 0x000fe2000bf25070 */
[----:B------:R-:W-:Y:S03]  /*8250*/  IMAD.SHL.U32 R10, R2, 0x40, RZ ;  /* 0x00000040020a7824 */ /* 0x000fe600078e00ff */
[----:B------:R-:W-:Y:S06]  /*8260*/  USEL UR12, UR41, 0x4000, !UP1 ;  /* 0x00004000290c7887 */ /* 0x000fec000c800000 */
[----:B------:R-:W-:Y:S02]  /*8270*/  IADD3 R196, R196, UR12, RZ ;  /* 0x0000000cc4c47c10 */ /* 0x000fe4000fffe0ff */
[----:B------:R-:W-:Y:S01]  /*8280*/  IADD3 R187, R187, UR12, RZ ;  /* 0x0000000cbbbb7c10 */ /* 0x000fe2000fffe0ff */
[----:B---3--:R-:W-:Y:S01]  /*8290*/  IMAD.MOV.U32 R4, RZ, RZ, R8 ;  /* 0x000000ffff047224 */ /* 0x008fe200078e0008 */
[----:B--2---:R-:W-:Y:S04]  /*82a0*/  MOV R5, R9 ;  /* 0x0000000900057202 */ /* 0x004fe80000000f00 */
[C---:B------:R-:W-:Y:S01]  /*82b0*/  LEA R6, P2, R0.reuse, R4, 0x1 ;  /* 0x0000000400067211 */ /* 0x040fe200078408ff */
[----:B------:R-:W-:Y:S03]  /*82c0*/  IMAD.MOV.U32 R4, RZ, RZ, 0x6 ;  /* 0x00000006ff047424 */ /* 0x000fe600078e00ff */
[----:B------:R-:W-:Y:S01]  /*82d0*/  LEA.HI.X.SX32 R8, R0, R5, 0x1, P2 ;  /* 0x0000000500087211 */ /* 0x000fe200010f0eff */
[----:B------:R-:W-:Y:S01]  /*82e0*/  STL [R1+0x4], R6 ;  /* 0x0000040601007387 */ /* 0x000fe20000100800 */
[----:B------:R-:W-:Y:S02]  /*82f0*/  SHF.L.U64.HI R0, R2, R4, c[0x0][0x194] ;  /* 0x0000650002007619 */ /* 0x000fe40000010204 */
[----:B------:R-:W-:Y:S01]  /*8300*/  MOV R9, R8 ;  /* 0x0000000800097202 */ /* 0x000fe20000000f00 */
[----:B------:R1:W-:Y:S02]  /*8310*/  STL [R1], R8 ;  /* 0x0000000801007387 */ /* 0x0003e40000100800 */
[----:B-1----:R-:W-:Y:S05]  /*8320*/  IMAD.MOV.U32 R8, RZ, RZ, R6 ;  /* 0x000000ffff087224 */ /* 0x002fea00078e0006 */
[----:B------:R-:W-:Y:S01]  /*8330*/  @!PT LDS RZ, [RZ] ;  /* 0x00000000fffff984 */ /* 0x000fe20000000800 */
[----:B------:R-:W-:Y:S01]  /*8340*/  @!PT LDS RZ, [RZ] ;  /* 0x00000000fffff984 */ /* 0x000fe20000000800 */
[----:B------:R-:W-:Y:S01]  /*8350*/  @!PT LDS RZ, [RZ] ;  /* 0x00000000fffff984 */ /* 0x000fe20000000800 */
[----:B------:R1:W-:Y:S01]  /*8360*/  LDGSTS.E.BYPASS.LTC128B.128 [R196], [R8.64] ;  /* 0x0000000008c47fae */ /* 0x0003e2000b901d44 */
[-C--:B------:R-:W-:Y:S04]  /*8370*/  IADD3 R6, P2, R8, R10.reuse, RZ ;  /* 0x0000000a08067210 */ /* 0x080fe80007f5e0ff */
[-C--:B------:R-:W-:Y:S01]  /*8380*/  IADD3 R4, P3, R6, R10.reuse, RZ ;  /* 0x0000000a06047210 */ /* 0x080fe20007f7e0ff */
[--C-:B------:R-:W-:Y:S03]  /*8390*/  IMAD.X R7, R9, 0x1, R0.reuse, P2 ;  /* 0x0000000109077824 */ /* 0x100fe600010e0600 */
[----:B------:R-:W-:Y:S02]  /*83a0*/  IADD3 R10, P2, R4, R10, RZ ;  /* 0x0000000a040a7210 */ /* 0x000fe40007f5e0ff */
[----:B------:R1:W-:Y:S01]  /*83b0*/  LDGSTS.E.BYPASS.LTC128B.128 [R196+0x1000], [R6.64] ;  /* 0x0100000006c47fae */ /* 0x0003e2000b901d44 */
[----:B------:R-:W-:Y:S05]  /*83c0*/  IADD3.X R5, R7, R0, RZ, P3, !PT ;  /* 0x0000000007057210 */ /* 0x000fea0001ffe4ff */
[----:B------:R1:W-:Y:S01]  /*83d0*/  LDGSTS.E.BYPASS.LTC128B.128 [R196+0x2000], [R4.64] ;  /* 0x0200000004c47fae */ /* 0x0003e2000b901d44 */
[----:B------:R-:W-:Y:S05]  /*83e0*/  IMAD.X R11, R5, 0x1, R0, P2 ;  /* 0x00000001050b7824 */ /* 0x000fea00010e0600 */
[----:B------:R1:W-:Y:S04]  /*83f0*/  LDGSTS.E.BYPASS.LTC128B.128 [R196+0x3000], [R10.64] ;  /* 0x030000000ac47fae */ /* 0x0003e8000b901d44 */
[----:B------:R-:W0:Y:S02]  /*8400*/  LDGDEPBAR ;  /* 0x00000000000079af */ /* 0x000e240000000000 */
.L_x_1658:
[----:B-1----:R-:W-:Y:S01]  /*8410*/  F2FP.BF16.PACK_AB R28, R156, R157 ;  /* 0x0000009d9c1c723e */ /* 0x002fe200000010ff */
        /* <DEDUP_REMOVED lines=67> */
[----:B-----5:R-:W-:Y:S04]  /*8850*/  LDSM.16.MT88.4 R4, [R3+0x1c000] ;  /* 0x01c000000304783b */ /* 0x020fe80000004200 */
[----:B------:R-:W1:Y:S04]  /*8860*/  LDSM.16.MT88.4 R8, [R0+0x8000] ;  /* 0x008000000008783b */ /* 0x000e680000004200 */
[----:B------:R-:W3:Y:S04]  /*8870*/  LDSM.16.MT88.4 R12, [R3+0x20000] ;  /* 0x02000000030c783b */ /* 0x000ee80000004200 */
[----:B------:R-:W4:Y:S04]  /*8880*/  LDSM.16.MT88.4 R16, [R2+0x8000] ;  /* 0x008000000210783b */ /* 0x000f280000004200 */
[----:B------:R-:W-:Y:S04]  /*8890*/  LDSM.16.MT88.4 R20, [R3+0x1c800] ;  /* 0x01c800000314783b */ /* 0x000fe80000004200 */
[----:B------:R-:W4:Y:S04]  /*88a0*/  LDSM.16.MT88.4 R24, [R0+0x8800] ;  /* 0x008800000018783b */ /* 0x000f280000004200 */
        /* <DEDUP_REMOVED lines=14> */
[-C--:B------:R-:W-:Y:S08]  /*8990*/  HMMA.16816.F32.BF16 R68, R20, R24.reuse, R68 ;  /* 0x000000181444723c */ /* 0x080ff00000041844 */
        /* <DEDUP_REMOVED lines=78> */
[----:B------:R-:W2:Y:S01]  /*8e80*/  LDL.LU R43, [R1+0x8] ;  /* 0x00000800012b7983 */ /* 0x000ea20000300800 */
[----:B------:R-:W-:Y:S03]  /*8e90*/  IMAD.MOV.U32 R11, RZ, RZ, c[0x0][0x370] ;  /* 0x0000dc00ff0b7624 */ /* 0x000fe600078e00ff */
[----:B------:R-:W3:Y:S01]  /*8ea0*/  LDL.LU R42, [R1+0xc] ;  /* 0x00000c00012a7983 */ /* 0x000ee20000300800 */
[C---:B------:R-:W-:Y:S02]  /*8eb0*/  IMAD.U32 R6, R11.reuse, -0x80, RZ ;  /* 0xffffff800b067824 */ /* 0x040fe400078e00ff */
[C---:B------:R-:W-:Y:S02]  /*8ec0*/  IMAD.SHL.U32 R10, R11.reuse, 0x40, RZ ;  /* 0x000000400b0a7824 */ /* 0x040fe400078e00ff */
[----:B---3--:R-:W-:Y:S01]  /*8ed0*/  IMAD.MOV.U32 R4, RZ, RZ, R42 ;  /* 0x000000ffff047224 */ /* 0x008fe200078e002a */
[----:B--2---:R-:W-:Y:S04]  /*8ee0*/  MOV R5, R43 ;  /* 0x0000002b00057202 */ /* 0x004fe80000000f00 */
[C---:B------:R-:W-:Y:S01]  /*8ef0*/  LEA R8, P2, R6.reuse, R4, 0x1 ;  /* 0x0000000406087211 */ /* 0x040fe200078408ff */
[----:B------:R-:W-:Y:S03]  /*8f00*/  IMAD.MOV.U32 R4, RZ, RZ, 0x6 ;  /* 0x00000006ff047424 */ /* 0x000fe600078e00ff */
[----:B------:R-:W-:Y:S01]  /*8f10*/  LEA.HI.X.SX32 R9, R6, R5, 0x1, P2 ;  /* 0x0000000506097211 */ /* 0x000fe200010f0eff */
[----:B------:R1:W-:Y:S01]  /*8f20*/  STL [R1+0xc], R8 ;  /* 0x00000c0801007387 */ /* 0x0003e20000100800 */
[----:B------:R-:W-:Y:S02]  /*8f30*/  IADD3 R6, P2, R8, R10, RZ ;  /* 0x0000000a08067210 */ /* 0x000fe40007f5e0ff */
[----:B------:R-:W-:Y:S01]  /*8f40*/  SHF.L.U64.HI R11, R11, R4, c[0x0][0x374] ;  /* 0x0000dd000b0b7619 */ /* 0x000fe20000010204 */
[----:B------:R-:W-:Y:S01]  /*8f50*/  @!PT LDS RZ, [RZ] ;  /* 0x00000000fffff984 */ /* 0x000fe20000000800 */
[----:B------:R-:W-:Y:S01]  /*8f60*/  @!PT LDS RZ, [RZ] ;  /* 0x00000000fffff984 */ /* 0x000fe20000000800 */
[----:B------:R-:W-:Y:S01]  /*8f70*/  @!PT LDS RZ, [RZ] ;  /* 0x00000000fffff984 */ /* 0x000fe20000000800 */
[----:B------:R1:W-:Y:S01]  /*8f80*/  LDGSTS.E.BYPASS.LTC128B.128 [R146+0x8000], [R8.64] ;  /* 0x0800000008927fae */ /* 0x0003e2000b901d44 */
[-C--:B------:R-:W-:Y:S02]  /*8f90*/  IADD3 R4, P3, R6, R10.reuse, RZ ;  /* 0x0000000a06047210 */ /* 0x080fe40007f7e0ff */
[-C--:B------:R-:W-:Y:S01]  /*8fa0*/  IADD3.X R7, R9, R11.reuse, RZ, P2, !PT ;  /* 0x0000000b09077210 */ /* 0x080fe200017fe4ff */
[----:B------:R1:W-:Y:S01]  /*8fb0*/  STL [R1+0x8], R9 ;  /* 0x0000080901007387 */ /* 0x0003e20000100800 */
[----:B------:R-:W-:Y:S03]  /*8fc0*/  IADD3 R10, P2, R4, R10, RZ ;  /* 0x0000000a040a7210 */ /* 0x000fe60007f5e0ff */
[----:B------:R1:W-:Y:S01]  /*8fd0*/  LDGSTS.E.BYPASS.LTC128B.128 [R146+0x9000], [R6.64] ;  /* 0x0900000006927fae */ /* 0x0003e2000b901d44 */
[----:B------:R-:W-:Y:S05]  /*8fe0*/  IMAD.X R5, R7, 0x1, R11, P3 ;  /* 0x0000000107057824 */ /* 0x000fea00018e060b */
[----:B------:R1:W-:Y:S01]  /*8ff0*/  LDGSTS.E.BYPASS.LTC128B.128 [R146+0xa000], [R4.64] ;  /* 0x0a00000004927fae */ /* 0x0003e2000b901d44 */
[----:B------:R-:W-:Y:S05]  /*9000*/  IADD3.X R11, R5, R11, RZ, P2, !PT ;  /* 0x0000000b050b7210 */ /* 0x000fea00017fe4ff */
[----:B------:R1:W-:Y:S04]  /*9010*/  LDGSTS.E.BYPASS.LTC128B.128 [R146+0xb000], [R10.64] ;  /* 0x0b0000000a927fae */ /* 0x0003e8000b901d44 */
[----:B------:R-:W0:Y:S02]  /*9020*/  LDGDEPBAR ;  /* 0x00000000000079af */ /* 0x000e240000000000 */
.L_x_1659:
        /* <DEDUP_REMOVED lines=25> */
[----:B------:R2:W2:Y:S02]  /*91c0*/  LDL R150, [R1+0x10] ;  /* 0x0000100001967983 */ /* 0x0004a40000100800 */
        /* <DEDUP_REMOVED lines=116> */
[----:B----4-:R3:W-:Y:S04]  /*9910*/  @P0 STL [R1+0x10], R150 ;  /* 0x0000109601000387 */ /* 0x0107e80000100800 */
        /* <DEDUP_REMOVED lines=39> */
[C---:B------:R-:W-:Y:S02]  /*9b90*/  IMAD.IADD R60, R147.reuse, 0x1, R60 ;  /* 0x00000001933c7824 */ /* 0x040fe400078e023c */
[C---:B------:R-:W-:Y:S02]  /*9ba0*/  IMAD.IADD R61, R147.reuse, 0x1, R61 ;  /* 0x00000001933d7824 */ /* 0x040fe400078e023d */
[C---:B------:R-:W-:Y:S01]  /*9bb0*/  IMAD.IADD R60, R147.reuse, 0x1, R60 ;  /* 0x00000001933c7824 */ /* 0x040fe200078e023c */
[CC--:B-1----:R-:W-:Y:S03]  /*9bc0*/  LEA R6, P0, R0.reuse, R36.reuse, 0x2 ;  /* 0x0000002400067211 */ /* 0x0c2fe600078010ff */
        /* <DEDUP_REMOVED lines=19> */
[----:B------:R-:W-:Y:S02]  /*9d00*/  IMAD R41, R41, 0x68, RZ ;  /* 0x0000006829297824 */ /* 0x000fe400078e02ff */
[----:B------:R1:W-:Y:S01]  /*9d10*/  RED.E.ADD.F32.FTZ.RN.STRONG.GPU [R8.64], R16 ;  /* 0x000000100800798e */ /* 0x0003e2000c10e784 */
[----:B------:R-:W-:Y:S02]  /*9d20*/  IMAD R0, R0, c[0x0][0x1c0], RZ ;  /* 0x0000700000007a24 */ /* 0x000fe400078e02ff */
[----:B------:R-:W-:Y:S02]  /*9d30*/  IMAD.MOV.U32 R40, RZ, RZ, c[0x0][0x22c] ;  /* 0x00008b00ff287624 */ /* 0x000fe400078e00ff */
[----:B------:R-:W-:Y:S01]  /*9d40*/  IMAD R0, R0, 0x50, RZ ;  /* 0x0000005000007824 */ /* 0x000fe200078e02ff */
[-C--:B-1----:R-:W-:Y:S01]  /*9d50*/  LEA R6, P2, R48, R36.reuse, 0x2 ;  /* 0x0000002430067211 */ /* 0x082fe200078410ff */
[----:B------:R-:W-:Y:S03]  /*9d60*/  IMAD R40, R40, c[0x0][0x1c0], RZ ;  /* 0x0000700028287a24 */ /* 0x000fe600078e02ff */
[-C--:B------:R-:W-:Y:S01]  /*9d70*/  LEA.HI.X.SX32 R7, R48, R37.reuse, 0x2, P2 ;  /* 0x0000002530077211 */ /* 0x080fe200010f16ff */
[----:B------:R-:W-:Y:S01]  /*9d80*/  IMAD R40, R40, 0x78, RZ ;  /* 0x0000007828287824 */ /* 0x000fe200078e02ff */
[CC--:B------:R-:W-:Y:S03]  /*9d90*/  LEA R4, P0, R0.reuse, R36.reuse, 0x2 ;  /* 0x0000002400047211 */ /* 0x0c0fe600078010ff */
[----:B------:R1:W-:Y:S01]  /*9da0*/  RED.E.ADD.F32.FTZ.RN.STRONG.GPU [R6.64], R17 ;  /* 0x000000110600798e */ /* 0x0003e2000c10e784 */
[-C--:B------:R-:W-:Y:S01]  /*9db0*/  LEA.HI.X.SX32 R5, R0, R37.reuse, 0x2, P0 ;  /* 0x0000002500057211 */ /* 0x080fe200000f16ff */
[----:B------:R-:W-:Y:S04]  /*9dc0*/  IMAD.MOV.U32 R0, RZ, RZ, c[0x0][0x22c] ;  /* 0x00008b00ff007624 */ /* 0x000fe800078e00ff */
[----:B------:R-:W-:Y:S01]  /*9dd0*/  IMAD R0, R0, c[0x0][0x1c0], RZ ;  /* 0x0000700000007a24 */ /* 0x000fe200078e02ff */
[----:B------:R1:W-:Y:S01]  /*9de0*/  RED.E.ADD.F32.FTZ.RN.STRONG.GPU [R4.64], R18 ;  /* 0x000000120400798e */ /* 0x0003e2000c10e784 */
[-C--:B------:R-:W-:Y:S02]  /*9df0*/  LEA R16, P2, R2, R36.reuse, 0x2 ;  /* 0x0000002402107211 */ /* 0x080fe400078410ff */
[----:B------:R-:W-:Y:S01]  /*9e00*/  IMAD R0, R0, 0x60, RZ ;  /* 0x0000006000007824 */ /* 0x000fe200078e02ff */
[CC--:B------:R-:W-:Y:S04]  /*9e10*/  LEA R8, P3, R41.reuse, R36.reuse, 0x2 ;  /* 0x0000002429087211 */ /* 0x0c0fe800078610ff */
[CC--:B------:R-:W-:Y:S02]  /*9e20*/  LEA R10, P0, R0.reuse, R36.reuse, 0x2 ;  /* 0x00000024000a7211 */ /* 0x0c0fe400078010ff */
[-C--:B------:R-:W-:Y:S02]  /*9e30*/  LEA.HI.X.SX32 R9, R41, R37.reuse, 0x2, P3 ;  /* 0x0000002529097211 */ /* 0x080fe400018f16ff */
[-C--:B------:R-:W-:Y:S02]  /*9e40*/  LEA.HI.X.SX32 R11, R0, R37.reuse, 0x2, P0 ;  /* 0x00000025000b7211 */ /* 0x080fe400000f16ff */
[----:B------:R-:W4:Y:S01]  /*9e50*/  LDL R0, [R1+0x44] ;  /* 0x0000440001007983 */ /* 0x000f220000100800 */
[-C--:B-1----:R-:W-:Y:S03]  /*9e60*/  LEA.HI.X.SX32 R17, R2, R37.reuse, 0x2, P2 ;  /* 0x0000002502117211 */ /* 0x082fe600010f16ff */
[----:B------:R-:W4:Y:S01]  /*9e70*/  LDL R2, [R1+0x20] ;  /* 0x0000200001027983 */ /* 0x000f220000100800 */
[CC--:B------:R-:W-:Y:S03]  /*9e80*/  LEA R6, P2, R42.reuse, R36.reuse, 0x2 ;  /* 0x000000242a067211 */ /* 0x0c0fe600078410ff */
[----:B------:R1:W-:Y:S01]  /*9e90*/  RED.E.ADD.F32.FTZ.RN.STRONG.GPU [R16.64], R19 ;  /* 0x000000131000798e */ /* 0x0003e2000c10e784 */
[-C--:B------:R-:W-:Y:S02]  /*9ea0*/  LEA.HI.X.SX32 R7, R42, R37.reuse, 0x2, P2 ;  /* 0x000000252a077211 */ /* 0x080fe400010f16ff */
[CC--:B------:R-:W-:Y:S01]  /*9eb0*/  LEA R4, P0, R40.reuse, R36.reuse, 0x2 ;  /* 0x0000002428047211 */ /* 0x0c0fe200078010ff */
[----:B------:R-:W-:Y:S01]  /*9ec0*/  RED.E.ADD.F32.FTZ.RN.STRONG.GPU [R10.64], R12 ;  /* 0x0000000c0a00798e */ /* 0x000fe2000c10e784 */
[CC--:B------:R-:W-:Y:S02]  /*9ed0*/  LEA R50, P2, R63.reuse, R36.reuse, 0x2 ;  /* 0x000000243f327211 */ /* 0x0c0fe400078410ff */
[-C--:B------:R-:W-:Y:S01]  /*9ee0*/  LEA.HI.X.SX32 R5, R40, R37.reuse, 0x2, P0 ;  /* 0x0000002528057211 */ /* 0x080fe200000f16ff */
[----:B------:R-:W-:Y:S01]  /*9ef0*/  RED.E.ADD.F32.FTZ.RN.STRONG.GPU [R8.64], R13 ;  /* 0x0000000d0800798e */ /* 0x000fe2000c10e784 */
[CC--:B------:R-:W-:Y:S02]  /*9f00*/  LEA R48, P0, R62.reuse, R36.reuse, 0x2 ;  /* 0x000000243e307211 */ /* 0x0c0fe400078010ff */
[-C--:B------:R-:W-:Y:S01]  /*9f10*/  LEA.HI.X.SX32 R51, R63, R37.reuse, 0x2, P2 ;  /* 0x000000253f337211 */ /* 0x080fe200010f16ff */
[----:B------:R2:W-:Y:S01]  /*9f20*/  RED.E.ADD.F32.FTZ.RN.STRONG.GPU [R6.64], R14 ;  /* 0x0000000e0600798e */ /* 0x0005e2000c10e784 */
[-C--:B------:R-:W-:Y:S02]  /*9f30*/  LEA.HI.X.SX32 R49, R62, R37.reuse, 0x2, P0 ;  /* 0x000000253e317211 */ /* 0x080fe400000f16ff */
[CC--:B------:R-:W-:Y:S01]  /*9f40*/  LEA R42, P5, R60.reuse, R36.reuse, 0x2 ;  /* 0x000000243c2a7211 */ /* 0x0c0fe200078a10ff */
[----:B------:R1:W-:Y:S03]  /*9f50*/  RED.E.ADD.F32.FTZ.RN.STRONG.GPU [R4.64], R15 ;  /* 0x0000000f0400798e */ /* 0x0003e6000c10e784 */
[-C--:B------:R-:W-:Y:S01]  /*9f60*/  LEA.HI.X.SX32 R43, R60, R37.reuse, 0x2, P5 ;  /* 0x000000253c2b7211 */ /* 0x080fe200028f16ff */
        /* <DEDUP_REMOVED lines=37> */
[----:B------:R-:W-:Y:S01]  /*a1c0*/  IMAD.MOV.U32 R0, RZ, RZ, 0x40 ;  /* 0x00000040ff007424 */ /* 0x000fe200078e00ff */
[C---:B------:R-:W-:Y:S02]  /*a1d0*/  LEA R6, P2, R2.reuse, R36, 0x2 ;  /* 0x0000002402067211 */ /* 0x040fe400078410ff */
[----:B------:R-:W-:Y:S01]  /*a1e0*/  PLOP3.LUT P0, PT, PT, PT, UP1, 0x80, 0x0 ;  /* 0x000000000000781c */ /* 0x000fe20003f0f018 */
[----:B------:R-:W-:Y:S01]  /*a1f0*/  @UP5 UIADD3 UR11, UP1, UR11, -0x200, URZ ;  /* 0xfffffe000b0b5890 */ /* 0x000fe2000ff3e03f */
[----:B------:R-:W-:Y:S02]  /*a200*/  LEA.HI.X.SX32 R7, R2, R37, 0x2, P2 ;  /* 0x0000002502077211 */ /* 0x000fe400010f16ff */
[----:B------:R-:W-:Y:S01]  /*a210*/  SEL R181, R0, 0xffffffc0, !P1 ;  /* 0xffffffc000b57807 */ /* 0x000fe20004800000 */
[----:B------:R-:W-:Y:S01]  /*a220*/  LDSM.16.MT88.4 R36, [R3+0x19000] ;  /* 0x019000000324783b */ /* 0x000fe20000004200 */
[----:B------:R-:W-:Y:S01]  /*a230*/  ISETP.LT.AND P2, PT, RZ, UR7, PT ;  /* 0x00000007ff007c0c */ /* 0x000fe2000bf41270 */
[----:B------:R-:W-:Y:S02]  /*a240*/  @UP5 UIADD3.X UR10, UR10, -0x1, URZ, UP1, !UPT ;  /* 0xffffffff0a0a5890 */ /* 0x000fe40008ffe43f */
[----:B------:R-:W-:Y:S01]  /*a250*/  RED.E.ADD.F32.FTZ.RN.STRONG.GPU [R6.64], R30 ;  /* 0x0000001e0600798e */ /* 0x000fe2000c10e784 */
[----:B------:R-:W-:Y:S01]  /*a260*/  IMAD.IADD R0, R181, 0x1, R180 ;  /* 0x00000001b5007824 */ /* 0x000fe200078e02b4 */
[----:B------:R-:W-:Y:S02]  /*a270*/  UMOV UR7, UR12 ;  /* 0x0000000c00077c82 */ /* 0x000fe40008000000 */
[----:B------:R-:W-:Y:S04]  /*a280*/  RED.E.ADD.F32.FTZ.RN.STRONG.GPU [R4.64], R31 ;  /* 0x0000001f0400798e */ /* 0x000fe8000c10e784 */
[----:B------:R-:W1:Y:S04]  /*a290*/  LDSM.16.MT88.4 R4, [R3+0x14000] ;  /* 0x014000000304783b */ /* 0x000e680000004200 */
[----:B------:R-:W2:Y:S04]  /*a2a0*/  LDSM.16.MT88.4 R16, [R0] ;  /* 0x000000000010783b */ /* 0x000ea80000004200 */
[----:B------:R-:W3:Y:S04]  /*a2b0*/  LDSM.16.MT88.4 R28, [R0+0x800] ;  /* 0x00080000001c783b */ /* 0x000ee80000004200 */
        /* <DEDUP_REMOVED lines=11> */
[----:B------:R-:W-:Y:S04]  /*a370*/  LDSM.16.MT88.4 R4, [R3+0x15800] ;  /* 0x015800000304783b */ /* 0x000fe80000004200 */
[----:B------:R-:W2:Y:S03]  /*a380*/  LDSM.16.MT88.4 R16, [R180+0x1800] ;  /* 0x00180000b410783b */ /* 0x000ea60000004200 */
        /* <DEDUP_REMOVED lines=48> */
[-C--:B--2---:R-:W-:Y:S08]  /*a690*/  HMMA.16816.F32.BF16 R100, R8, R16.reuse, R100 ;  /* 0x000000100864723c */ /* 0x084ff00000041864 */
[C---:B---3--:R-:W-:Y:S08]  /*a6a0*/  HMMA.16816.F32.BF16 R104, R24.reuse, R16, R104 ;  /* 0x000000101868723c */ /* 0x048ff00000041868 */
        /* <DEDUP_REMOVED lines=158> */
.L_x_1661:
        /* <DEDUP_REMOVED lines=18> */
.L_x_1662:
        /* <DEDUP_REMOVED lines=8> */
[----:B------:R-:W-:-:S04]  /*b230*/  UIMAD UR8, UR10, UR8, URZ ;  /* 0x000000080a0872a4 */ /* 0x000fc8000f8e023f */
        /* <DEDUP_REMOVED lines=38> */
.L_x_1664:
[----:B--234-:R-:W-:Y:S05]  /*b4a0*/  BSYNC B0 ;  /* 0x0000000000007941 */ /* 0x01cfea0003800000 */
.L_x_1663:
        /* <DEDUP_REMOVED lines=15> */
.L_x_1666:
[----:B------:R-:W-:Y:S05]  /*b5a0*/  BSYNC B0 ;  /* 0x0000000000007941 */ /* 0x000fea0003800000 */
.L_x_1665:
        /* <DEDUP_REMOVED lines=15> */
.L_x_1668:
[----:B------:R-:W-:Y:S05]  /*b6a0*/  BSYNC B0 ;  /* 0x0000000000007941 */ /* 0x000fea0003800000 */
.L_x_1667:
        /* <DEDUP_REMOVED lines=14> */
.L_x_1670:
[----:B------:R-:W-:Y:S05]  /*b790*/  BSYNC B0 ;  /* 0x0000000000007941 */ /* 0x000fea0003800000 */
.L_x_1669:
        /* <DEDUP_REMOVED lines=24> */
.L_x_1672:
[----:B------:R-:W-:Y:S05]  /*b920*/  BSYNC B0 ;  /* 0x0000000000007941 */ /* 0x000fea0003800000 */
.L_x_1671:
        /* <DEDUP_REMOVED lines=13> */
.L_x_1674:
[----:B------:R-:W-:Y:S05]  /*ba00*/  BSYNC B0 ;  /* 0x0000000000007941 */ /* 0x000fea0003800000 */
.L_x_1673:
        /* <DEDUP_REMOVED lines=13> */
.L_x_1676:
[----:B------:R-:W-:Y:S05]  /*bae0*/  BSYNC B0 ;  /* 0x0000000000007941 */ /* 0x000fea0003800000 */
.L_x_1675:
        /* <DEDUP_REMOVED lines=12> */
.L_x_1657:
        /* <DEDUP_REMOVED lines=20> */
.L_x_1678:
        /* <DEDUP_REMOVED lines=18> */
.L_x_1679:
        /* <DEDUP_REMOVED lines=34> */
.L_x_1681:
[----:B------:R-:W-:Y:S05]  /*c030*/  BSYNC B0 ;  /* 0x0000000000007941 */ /* 0x000fea0003800000 */
.L_x_1680:
        /* <DEDUP_REMOVED lines=15> */
.L_x_1683:
[----:B------:R-:W-:Y:S05]  /*c130*/  BSYNC B0 ;  /* 0x0000000000007941 */ /* 0x000fea0003800000 */
.L_x_1682:
        /* <DEDUP_REMOVED lines=15> */
.L_x_1685:
[----:B------:R-:W-:Y:S05]  /*c230*/  BSYNC B0 ;  /* 0x0000000000007941 */ /* 0x000fea0003800000 */
.L_x_1684:
        /* <DEDUP_REMOVED lines=14> */
.L_x_1687:
[----:B------:R-:W-:Y:S05]  /*c320*/  BSYNC B0 ;  /* 0x0000000000007941 */ /* 0x000fea0003800000 */
.L_x_1686:
        /* <DEDUP_REMOVED lines=24> */
.L_x_1689:
[----:B------:R-:W-:Y:S05]  /*c4b0*/  BSYNC B0 ;  /* 0x0000000000007941 */ /* 0x000fea0003800000 */
.L_x_1688:
        /* <DEDUP_REMOVED lines=13> */
.L_x_1691:
[----:B------:R-:W-:Y:S05]  /*c590*/  BSYNC B0 ;  /* 0x0000000000007941 */ /* 0x000fea0003800000 */
.L_x_1690:
        /* <DEDUP_REMOVED lines=13> */
.L_x_1693:
[----:B------:R-:W-:Y:S05]  /*c670*/  BSYNC B0 ;  /* 0x0000000000007941 */ /* 0x000fea0003800000 */
.L_x_1692:
        /* <DEDUP_REMOVED lines=11> */
.L_x_1677:
[----:B------:R-:W-:Y:S05]  /*c730*/  BSYNC B1 ;  /* 0x0000000000017941 */ /* 0x000fea0003800000 */
.L_x_1652:
        /* <DEDUP_REMOVED lines=11> */
.L_x_1694:
[----:B------:R-:W-:Y:S05]  /*c7f0*/  EXIT ;  /* 0x000000000000794d */ /* 0x000fea0003800000 */
.L_x_1696:
        /* <DEDUP_REMOVED lines=16> */
.L_x_2484:


//--------------------- .text._ZN5flash44flash_bwd_dq_dk_dv_loop_seqk_parallel_kernelI23Flash_bwd_kernel_traitsILi64ELi128ELi128ELi8ELi4ELi4ELi4ELb0ELb0EN7cutlass10bfloat16_tE19Flash_kernel_traitsILi64ELi128ELi128ELi8ES3_EELb1ELb0ELb0ELb0ELb0ELb0ELb0EEEvNS_16Flash_bwd_paramsE --------------------------
	.section	.text._ZN5flash44flash_bwd_dq_dk_dv_loop_seqk_parallel_kernelI23Flash_bwd_kernel_traitsILi64ELi128ELi128ELi8ELi4ELi4ELi4ELb0ELb0EN7cutlass10bfloat16_tE19Flash_kernel_traitsILi64ELi128ELi128ELi8ES3_EELb1ELb0ELb0ELb0ELb0ELb0ELb0EEEvNS_16Flash_bwd_paramsE,"ax",@progbits
	.sectioninfo	@"SHI_REGISTERS=255"
	.align	128
        .global         _ZN5flash44flash_bwd_dq_dk_dv_loop_seqk_parallel_kernelI23Flash_bwd_kernel_traitsILi64ELi128ELi128ELi8ELi4ELi4ELi4ELb0ELb0EN7cutlass10bfloat16_tE19Flash_kernel_traitsILi64ELi128ELi128ELi8ES3_EELb1ELb0ELb0ELb0ELb0ELb0ELb0EEEvNS_16Flash_bwd_paramsE
        .type           _ZN5flash44flash_bwd_dq_dk_dv_loop_seqk_parallel_kernelI23Flash_bwd_kernel_traitsILi64ELi128ELi128ELi8ELi4ELi4ELi4ELb0ELb0EN7cutlass10bfloat16_tE19Flash_kernel_traitsILi64ELi128ELi128ELi8ES3_EELb1ELb0ELb0ELb0ELb0ELb0ELb0EEEvNS_16Flash_bwd_paramsE,@function
        .size           _ZN5flash44flash_bwd_dq_dk_dv_loop_seqk_parallel_kernelI23Flash_bwd_kernel_traitsILi64ELi128ELi128ELi8ELi4ELi4ELi4ELb0ELb0EN7cutlass10bfloat16_tE19Flash_kernel_traitsILi64ELi128ELi128ELi8ES3_EELb1ELb0ELb0ELb0ELb0ELb0ELb0EEEvNS_16Flash_bwd_paramsE,(.L_x_2485 - _ZN5flash44flash_bwd_dq_dk_dv_loop_seqk_parallel_kernelI23Flash_bwd_kernel_traitsILi64ELi128ELi128ELi8ELi4ELi4ELi4ELb0ELb0EN7cutlass10bfloat16_tE19Flash_kernel_traitsILi64ELi128ELi128ELi8ES3_EELb1ELb0ELb0ELb0ELb0ELb0ELb0EEEvNS_16Flash_bwd_paramsE)
        .other          _ZN5flash44flash_bwd_dq_dk_dv_loop_seqk_parallel_kernelI23Flash_bwd_kernel_traitsILi64ELi128ELi128ELi8ELi4ELi4ELi4ELb0ELb0EN7cutlass10bfloat16_tE19Flash_kernel_traitsILi64ELi128ELi128ELi8ES3_EELb1ELb0ELb0ELb0ELb0ELb0ELb0EEEvNS_16Flash_bwd_paramsE,@"STO_CUDA_ENTRY STV_DEFAULT"
_ZN5flash44flash_bwd_dq_dk_dv_loop_seqk_parallel_kernelI23Flash_bwd_kernel_traitsILi64ELi128ELi128ELi8ELi4ELi4ELi4ELb0ELb0EN7cutlass10bfloat16_tE19Flash_kernel_traitsILi64ELi128ELi128ELi8ES3_EELb1ELb0ELb0ELb0ELb0ELb0ELb0EEEvNS_16Flash_bwd_paramsE:
.text._ZN5flash44flash_bwd_dq_dk_dv_loop_seqk_parallel_kernelI23Flash_bwd_kernel_traitsILi64ELi128ELi128ELi8ELi4ELi4ELi4ELb0ELb0EN7cutlass10bfloat16_tE19Flash_kernel_traitsILi64ELi128ELi128ELi8ES3_EELb1ELb0ELb0ELb0ELb0ELb0ELb0EEEvNS_16Flash_bwd_paramsE:
        /* <DEDUP_REMOVED lines=21> */
[----:B------:R-:W-:Y:S02]  /*0150*/  UMOV UR5, 0x80 ;  /* 0x0000008000057882 */ /* 0x000fe40000000000 */
[----:B------:R-:W-:Y:S02]  /*0160*/  ULDC UR4, c[0x0][0x210] ;  /* 0x0000840000047ab9 */ /* 0x000fe40000000800 */
[----:B------:R-:W-:Y:S02]  /*0170*/  ULDC UR57, c[0x0][0x234] ;  /* 0x00008d0000397ab9 */ /* 0x000fe40000000800 */
[----:B------:R-:W-:Y:S02]  /*0180*/  ULDC UR10, c[0x0][0x1c0] ;  /* 0x00007000000a7ab9 */ /* 0x000fe40000000800 */
[----:B------:R-:W-:Y:S02]  /*0190*/  ULDC UR11, c[0x0][0x1c0] ;  /* 0x00007000000b7ab9 */ /* 0x000fe40000000800 */
[----:B------:R-:W-:Y:S01]  /*01a0*/  UIMAD.WIDE UR34, UR47, UR34, URZ ;  /* 0x000000222f2272a5 */ /* 0x000fe2000f8e023f */
[----:B-1----:R-:W-:Y:S01]  /*01b0*/  SHF.R.S32.HI R5, RZ, 0x1f, R11 ;  /* 0x0000001fff057819 */ /* 0x002fe2000001140b */
[----:B--2---:R-:W-:-:S02]  /*01c0*/  USHF.R.S32.HI UR6, URZ, 0x1f, UR36 ;  /* 0x0000001f3f067899 */ /* 0x004fc40008011424 */
[----:B------:R-:W-:Y:S01]  /*01d0*/  UIMAD UR48, UR36, UR47, URZ ;  /* 0x0000002f243072a4 */ /* 0x000fe2000f8e023f */
[CC--:B------:R-:W-:Y:S01]  /*01e0*/  LEA.HI R2, R5.reuse, R11.reuse, RZ, 0x4 ;  /* 0x0000000b05027211 */ /* 0x0c0fe200078f20ff */
[----:B------:R-:W-:Y:S01]  /*01f0*/  UIMAD UR57, UR5, UR4, UR57 ;  /* 0x00000004053972a4 */ /* 0x000fe2000f8e0239 */
[CC--:B------:R-:W-:Y:S01]  /*0200*/  LEA.HI R0, R5.reuse, R11.reuse, RZ, 0x5 ;  /* 0x0000000b05007211 */ /* 0x0c0fe200078f28ff */
[----:B------:R-:W-:Y:S01]  /*0210*/  UIMAD UR47, UR47, UR10, URZ ;  /* 0x0000000a2f2f72a4 */ /* 0x000fe2000f8e023f */
[C---:B------:R-:W-:Y:S01]  /*0220*/  LOP3.LUT R4, R2.reuse, 0xfffffff0, RZ, 0xc0, !PT ;  /* 0xfffffff002047812 */ /* 0x040fe200078ec0ff */
[----:B---3--:R-:W-:Y:S01]  /*0230*/  UIMAD.WIDE.U32 UR44, UR32, UR13, URZ ;  /* 0x0000000d202c72a5 */ /* 0x008fe2000f8e003f */
[----:B------:R-:W-:Y:S01]  /*0240*/  SHF.R.S32.HI R3, RZ, 0x4, R2 ;  /* 0x00000004ff037819 */ /* 0x000fe20000011402 */
[----:B------:R-:W-:Y:S01]  /*0250*/  USHF.R.S32.HI UR7, URZ, 0x1f, UR32 ;  /* 0x0000001f3f077899 */ /* 0x000fe20008011420 */
[-C--:B------:R-:W-:Y:S01]  /*0260*/  LEA.HI R14, R5, R11.reuse, RZ, 0x7 ;  /* 0x0000000b050e7211 */ /* 0x080fe200078f38ff */
[----:B------:R-:W-:Y:S01]  /*0270*/  IMAD.IADD R8, R11, 0x1, -R4 ;  /* 0x000000010b087824 */ /* 0x000fe200078e0a04 */
[CC--:B------:R-:W-:Y:S01]  /*0280*/  LEA.HI R9, R5.reuse, R11.reuse, RZ, 0x3 ;  /* 0x0000000b05097211 */ /* 0x0c0fe200078f18ff */
[----:B------:R-:W-:Y:S01]  /*0290*/  UIMAD UR4, UR32, UR11, UR36 ;  /* 0x0000000b200472a4 */ /* 0x000fe2000f8e0224 */
[CC--:B------:R-:W-:Y:S01]  /*02a0*/  LEA.HI R13, R5.reuse, R11.reuse, RZ, 0x6 ;  /* 0x0000000b050d7211 */ /* 0x0c0fe200078f30ff */
[----:B------:R-:W-:Y:S01]  /*02b0*/  ULDC UR12, c[0x0][0x1c0] ;  /* 0x00007000000c7ab9 */ /* 0x000fe20000000800 */
[----:B------:R-:W-:Y:S01]  /*02c0*/  LEA.HI R5, R5, R11, RZ, 0x2 ;  /* 0x0000000b05057211 */ /* 0x000fe200078f10ff */
[----:B------:R-:W-:Y:S01]  /*02d0*/  ULDC UR9, c[0x0][0x1c0] ;  /* 0x0000700000097ab9 */ /* 0x000fe20000000800 */
[----:B------:R-:W-:Y:S01]  /*02e0*/  LEA.HI R2, R2, R3, RZ, 0x1 ;  /* 0x0000000302027211 */ /* 0x000fe200078f08ff */
[----:B------:R-:W-:Y:S01]  /*02f0*/  UIMAD UR5, UR32, UR9, UR36 ;  /* 0x00000009200572a4 */ /* 0x000fe2000f8e0224 */
[----:B------:R-:W-:Y:S01]  /*0300*/  LOP3.LUT R6, R0, 0xffffffe0, RZ, 0xc0, !PT ;  /* 0xffffffe000067812 */ /* 0x000fe200078ec0ff */
[----:B------:R-:W-:Y:S01]  /*0310*/  USHF.L.U32 UR46, UR47, 0x7, URZ ;  /* 0x000000072f2e7899 */ /* 0x000fe2000800063f */
[--C-:B------:R-:W-:Y:S01]  /*0320*/  SHF.R.S32.HI R4, RZ, 0x5, R0.reuse ;  /* 0x00000005ff047819 */ /* 0x100fe20000011400 */
[----:B------:R-:W-:Y:S01]  /*0330*/  USHF.L.U32 UR39, UR4, 0x5, URZ ;  /* 0x0000000504277899 */ /* 0x000fe2000800063f */
[----:B------:R-:W-:Y:S01]  /*0340*/  SHF.R.S32.HI R0, RZ, 0x1f, R0 ;  /* 0x0000001fff007819 */ /* 0x000fe20000011400 */
[----:B------:R-:W-:Y:S01]  /*0350*/  IMAD.IADD R6, R11, 0x1, -R6 ;  /* 0x000000010b067824 */ /* 0x000fe200078e0a06 */
[----:B------:R-:W-:Y:S01]  /*0360*/  LOP3.LUT R10, R5, 0x7ffffffc, RZ, 0xc0, !PT ;  /* 0x7ffffffc050a7812 */ /* 0x000fe200078ec0ff */
[----:B------:R-:W-:Y:S01]  /*0370*/  ULDC UR51, c[0x0][0x214] ;  /* 0x0000850000337ab9 */ /* 0x000fe20000000800 */
[----:B------:R-:W-:Y:S01]  /*0380*/  LOP3.LUT R2, R2, 0xfffffffe, RZ, 0xc0, !PT ;  /* 0xfffffffe02027812 */ /* 0x000fe200078ec0ff */
[----:B------:R-:W-:Y:S01]  /*0390*/  ULDC UR58, c[0x0][0x1c8] ;  /* 0x00007200003a7ab9 */ /* 0x000fe20000000800 */
[----:B------:R-:W-:Y:S01]  /*03a0*/  LEA.HI R0, R0, R4, RZ, 0x2 ;  /* 0x0000000400007211 */ /* 0x000fe200078f10ff */
[----:B------:R-:W-:Y:S01]  /*03b0*/  IMAD.IADD R15, R11, 0x1, -R10 ;  /* 0x000000010b0f7824 */ /* 0x000fe200078e0a0a */
[----:B------:R-:W-:Y:S01]  /*03c0*/  LOP3.LUT R7, R9, 0xfffffff8, RZ, 0xc0, !PT ;  /* 0xfffffff809077812 */ /* 0x000fe200078ec0ff */
[----:B------:R-:W-:Y:S01]  /*03d0*/  IMAD.IADD R10, R3, 0x1, -R2 ;  /* 0x00000001030a7824 */ /* 0x000fe200078e0a02 */
[----:B------:R-:W-:Y:S01]  /*03e0*/  LOP3.LUT R2, R0, 0xfffffffc, RZ, 0xc0, !PT ;  /* 0xfffffffc00027812 */ /* 0x000fe200078ec0ff */
[----:B------:R-:W-:Y:S01]  /*03f0*/  ULDC.U8 UR8, c[0x0][0x3d0] ;  /* 0x0000f40000087ab9 */ /* 0x000fe20000000000 */
[----:B------:R-:W-:Y:S01]  /*0400*/  SHF.R.S32.HI R3, RZ, 0x2, R5 ;  /* 0x00000002ff037819 */ /* 0x000fe20000011405 */
[----:B------:R-:W-:Y:S01]  /*0410*/  IMAD.IADD R7, R11, 0x1, -R7 ;  /* 0x000000010b077824 */ /* 0x000fe200078e0a07 */
[----:B------:R-:W-:Y:S01]  /*0420*/  SHF.R.S32.HI R0, RZ, 0x1f, R5 ;  /* 0x0000001fff007819 */ /* 0x000fe20000011405 */
[----:B------:R-:W-:Y:S01]  /*0430*/  IMAD.IADD R16, R4, 0x1, -R2 ;  /* 0x0000000104107824 */ /* 0x000fe200078e0a02 */
[----:B------:R-:W-:Y:S01]  /*0440*/  SHF.R.S32.HI R2, RZ, 0x1f, R6 ;  /* 0x0000001fff027819 */ /* 0x000fe20000011406 */
[C---:B------:R-:W-:Y:S01]  /*0450*/  IMAD.SHL.U32 R238, R7.reuse, 0x8, RZ ;  /* 0x0000000807ee7824 */ /* 0x040fe200078e00ff */
[----:B------:R-:W-:Y:S01]  /*0460*/  LEA.HI R0, R0, R3, RZ, 0x3 ;  /* 0x0000000300007211 */ /* 0x000fe200078f18ff */
[----:B------:R-:W-:Y:S01]  /*0470*/  ULDC UR52, c[0x0][0x224] ;  /* 0x0000890000347ab9 */ /* 0x000fe20000000800 */
[--C-:B------:R-:W-:Y:S01]  /*0480*/  SHF.R.S32.HI R4, RZ, 0x3, R9.reuse ;  /* 0x00000003ff047819 */ /* 0x100fe20000011409 */
[----:B------:R-:W-:Y:S01]  /*0490*/  STL [R1+0x28], R16 ;  /* 0x0000281001007387 */ /* 0x000fe20000100800 */
[----:B------:R-:W-:Y:S01]  /*04a0*/  LOP3.LUT R0, R0, 0xfffffff8, RZ, 0xc0, !PT ;  /* 0xfffffff800007812 */ /* 0x000fe200078ec0ff */
[----:B------:R-:W-:Y:S01]  /*04b0*/  ULDC UR60, c[0x0][0x374] ;  /* 0x0000dd00003c7ab9 */ /* 0x000fe20000000800 */
[----:B------:R-:W-:Y:S01]  /*04c0*/  LEA.HI R251, R2, R6, RZ, 0x2 ;  /* 0x0000000602fb7211 */ /* 0x000fe200078f10ff */
[----:B------:R-:W-:Y:S01]  /*04d0*/  IMAD.SHL.U32 R2, R4, 0x40, RZ ;  /* 0x0000004004027824 */ /* 0x000fe200078e00ff */
[----:B------:R-:W-:Y:S01]  /*04e0*/  LOP3.LUT P4, RZ, R7, 0x2, RZ, 0xc0, !PT ;  /* 0x0000000207ff7812 */ /* 0x000fe2000788c0ff */
[----:B------:R-:W-:Y:S01]  /*04f0*/  IMAD.IADD R6, R3, 0x1, -R0 ;  /* 0x0000000103067824 */ /* 0x000fe200078e0a00 */
[----:B------:R-:W-:Y:S01]  /*0500*/  SHF.R.S32.HI R3, RZ, 0x1f, R8 ;  /* 0x0000001fff037819 */ /* 0x000fe20000011408 */
[----:B------:R-:W-:Y:S01]  /*0510*/  IMAD.U32 R4, RZ, RZ, UR6 ;  /* 0x00000006ff047e24 */ /* 0x000fe2000f8e00ff */
[----:B------:R-:W-:Y:S01]  /*0520*/  LOP3.LUT R0, R2, 0x1c0, RZ, 0xc0, !PT ;  /* 0x000001c002007812 */ /* 0x000fe200078ec0ff */
[----:B------:R-:W-:Y:S01]  /*0530*/  USHF.R.S32.HI UR6, URZ, 0x1f, UR13 ;  /* 0x0000001f3f067899 */ /* 0x000fe2000801140d */
[----:B------:R-:W-:Y:S01]  /*0540*/  LEA.HI R11, R3, R8, RZ, 0x3 ;  /* 0x00000008030b7211 */ /* 0x000fe200078f18ff */
[----:B------:R-:W-:Y:S01]  /*0550*/  USHF.L.U32 UR13, UR32, 0x7, URZ ;  /* 0x00000007200d7899 */ /* 0x000fe2000800063f */
[----:B------:R-:W-:Y:S01]  /*0560*/  SHF.R.U32.HI R3, RZ, 0x3, R0 ;  /* 0x00000003ff037819 */ /* 0x000fe20000011600 */
[----:B------:R-:W-:Y:S01]  /*0570*/  UIMAD UR54, UR6, UR32, URZ ;  /* 0x00000020063672a4 */ /* 0x000fe2000f8e023f */
[----:B------:R-:W-:Y:S01]  /*0580*/  LOP3.LUT R2, R0, 0x38, R238, 0xf8, !PT ;  /* 0x0000003800027812 */ /* 0x000fe200078ef8ee */
[----:B------:R-:W-:Y:S01]  /*0590*/  @!UP2 UIMAD UR6, UR32, UR12, UR36 ;  /* 0x0000000c2006a2a4 */ /* 0x000fe2000f8e0224 */
[----:B------:R-:W-:Y:S01]  /*05a0*/  LOP3.LUT R0, R11, 0xfffffff8, RZ, 0xc0, !PT ;  /* 0xfffffff80b007812 */ /* 0x000fe200078ec0ff */
[----:B------:R-:W-:Y:S01]  /*05b0*/  IMAD.U32 R4, RZ, RZ, UR13 ;  /* 0x0000000dff047e24 */ /* 0x000fe2000f8e00ff */
[----:B------:R-:W-:Y:S01]  /*05c0*/  LOP3.LUT R3, R2, R3, RZ, 0x3c, !PT ;  /* 0x0000000302037212 */ /* 0x000fe200078e3cff */
[----:B------:R-:W-:Y:S01]  /*05d0*/  IMAD.SHL.U32 R2, R13, 0x8, RZ ;  /* 0x000000080d027824 */ /* 0x000fe200078e00ff */
[----:B------:R-:W-:Y:S01]  /*05e0*/  LOP3.LUT R4, R6, 0x1, RZ, 0xc0, !PT ;  /* 0x0000000106047812 */ /* 0x000fe200078ec0ff */
[----:B------:R-:W-:Y:S01]  /*05f0*/  IMAD.IADD R12, R8, 0x1, -R0 ;  /* 0x00000001080c7824 */ /* 0x000fe200078e0a00 */
[C---:B------:R-:W-:Y:S01]  /*0600*/  LOP3.LUT P3, RZ, R7.reuse, 0x4, RZ, 0xc0, !PT ;  /* 0x0000000407ff7812 */ /* 0x040fe2000786c0ff */
[----:B------:R-:W-:Y:S01]  /*0610*/  IMAD.SHL.U32 R0, R7, 0x40, RZ ;  /* 0x0000004007007824 */ /* 0x000fe200078e00ff */
[----:B------:R-:W-:Y:S01]  /*0620*/  LOP3.LUT R2, R3, 0xfffffe00, R2, 0xf8, !PT ;  /* 0xfffffe0003027812 */ /* 0x000fe200078ef802 */
[C---:B------:R-:W-:Y:S01]  /*0630*/  IMAD.SHL.U32 R3, R10.reuse, 0x200, RZ ;  /* 0x000002000a037824 */ /* 0x040fe200078e00ff */
[----:B------:R-:W-:Y:S01]  /*0640*/  SHF.R.S32.HI R7, RZ, 0x7, R14 ;  /* 0x00000007ff077819 */ /* 0x000fe2000001140e */
[----:B------:R-:W-:Y:S01]  /*0650*/  IMAD.SHL.U32 R8, R10, 0x10, RZ ;  /* 0x000000100a087824 */ /* 0x000fe200078e00ff */
[----:B------:R-:W-:Y:S01]  /*0660*/  LOP3.LUT R0, R0, 0x1c0, RZ, 0xc0, !PT ;  /* 0x000001c000007812 */ /* 0x000fe200078ec0ff */
[----:B------:R1:W-:Y:S01]  /*0670*/  STL [R1+0x24], R2 ;  /* 0x0000240201007387 */ /* 0x0003e20000100800 */
[----:B------:R-:W-:Y:S01]  /*0680*/  ISETP.NE.U32.AND P0, PT, R4, 0x1, PT ;  /* 0x000000010400780c */ /* 0x000fe20003f05070 */
[----:B------:R-:W-:Y:S01]  /*0690*/  ULDC UR59, c[0x0][0x194] ;  /* 0x00006500003b7ab9 */ /* 0x000fe20000000800 */
[----:B------:R-:W-:Y:S01]  /*06a0*/  LOP3.LUT R170, R0, 0x8, R9, 0xf8, !PT ;  /* 0x0000000800aa7812 */ /* 0x000fe200078ef809 */
[----:B------:R-:W-:Y:S01]  /*06b0*/  @UP2 UIMAD UR56, UR32, UR51, URZ ;  /* 0x00000033203822a4 */ /* 0x000fe2000f8e023f */
[----:B------:R-:W-:Y:S01]  /*06c0*/  R2P PR, R6, 0x6 ;  /* 0x0000000606007804 */ /* 0x000fe20000000000 */
[----:B------:R-:W-:Y:S01]  /*06d0*/  UMOV UR38, 0xffffc000 ;  /* 0xffffc00000267882 */ /* 0x000fe20000000000 */
[----:B------:R-:W-:Y:S01]  /*06e0*/  SEL R172, R232, 0xffffffe0, !P4 ;  /* 0xffffffe0e8ac7807 */ /* 0x000fe20006000000 */
[----:B------:R-:W-:Y:S01]  /*06f0*/  ULOP3.LUT UR58, UR36, UR58, URZ, 0x3c, !UPT ;  /* 0x0000003a243a7292 */ /* 0x000fe2000f8e3c3f */
[----:B------:R-:W-:Y:S01]  /*0700*/  SEL R230, R230, 0x10, !P0 ;  /* 0x00000010e6e67807 */ /* 0x000fe20004000000 */
[----:B------:R-:W-:Y:S01]  /*0710*/  UISETP.NE.AND UP3, UPT, UR8, URZ, UPT ;  /* 0x0000003f0800728c */ /* 0x000fe2000bf65270 */
[----:B------:R-:W-:Y:S01]  /*0720*/  SEL R232, R232, 0xffffffe0, !P1 ;  /* 0xffffffe0e8e87807 */ /* 0x000fe20004800000 */
[----:B------:R-:W-:-:S02]  /*0730*/  UIMAD UR60, UR60, 0xc0, URZ ;  /* 0x000000c03c3c78a4 */ /* 0x000fc4000f8e023f */
[----:B------:R-:W-:Y:S02]  /*0740*/  UIMAD UR59, UR59, 0xc0, URZ ;  /* 0x000000c03b3b78a4 */ /* 0x000fe4000f8e023f */
[----:B------:R-:W-:Y:S02]  /*0750*/  USHF.R.S32.HI UR61, URZ, 0x1f, UR36 ;  /* 0x0000001f3f3d7899 */ /* 0x000fe40008011424 */
[----:B------:R-:W-:Y:S02]  /*0760*/  UIMAD.WIDE.U32 UR40, UR34, UR44, URZ ;  /* 0x0000002c222872a5 */ /* 0x000fe4000f8e003f */
[----:B------:R-:W-:Y:S02]  /*0770*/  UIMAD UR53, UR35, UR44, URZ ;  /* 0x0000002c233572a4 */ /* 0x000fe4000f8e023f */
[----:B------:R-:W-:Y:S02]  /*0780*/  USHF.R.S32.HI UR55, URZ, 0x1f, UR48 ;  /* 0x0000001f3f377899 */ /* 0x000fe40008011430 */
[----:B------:R-:W-:Y:S01]  /*0790*/  UIMAD UR52, UR5, UR52, URZ ;  /* 0x00000034053472a4 */ /* 0x000fe2000f8e023f */
[----:B-1----:R-:W-:Y:S01]  /*07a0*/  IMAD.SHL.U32 R2, R16, 0x10, RZ ;  /* 0x0000001010027824 */ /* 0x002fe200078e00ff */
[----:B------:R-:W-:-:S02]  /*07b0*/  @!UP2 UIMAD UR51, UR6, UR51, URZ ;  /* 0x000000330633a2a4 */ /* 0x000fc4000f8e023f */
[----:B------:R-:W-:Y:S02]  /*07c0*/  USHF.R.S32.HI UR50, URZ, 0x1f, UR46 ;  /* 0x0000001f3f327899 */ /* 0x000fe4000801142e */
[----:B------:R-:W-:Y:S01]  /*07d0*/  LOP3.LUT R5, R0, 0x30, R2, 0xf8, !PT ;  /* 0x0000003000057812 */ /* 0x000fe200078ef802 */
[----:B------:R-:W-:Y:S01]  /*07e0*/  USHF.R.S32.HI UR49, URZ, 0x1f, UR39 ;  /* 0x0000001f3f317899 */ /* 0x000fe20008011427 */
[----:B------:R-:W-:Y:S01]  /*07f0*/  SHF.R.U32.HI R0, RZ, 0x3, R0 ;  /* 0x00000003ff007819 */ /* 0x000fe20000011600 */
[----:B------:R-:W-:Y:S01]  /*0800*/  ULDC.64 UR42, c[0x0][0x118] ;  /* 0x00004600002a7ab9 */ /* 0x000fe20000000a00 */
[----:B------:R-:W-:Y:S02]  /*0810*/  LOP3.LUT R4, R5, 0x8, R9, 0xf8, !PT ;  /* 0x0000000805047812 */ /* 0x000fe400078ef809 */
[----:B------:R-:W-:Y:S01]  /*0820*/  LEA.HI.SX32 R251, R251, R2, 0x1e ;  /* 0x00000002fbfb7211 */ /* 0x000fe200078ff2ff */
[----:B------:R-:W-:Y:S01]  /*0830*/  IMAD R2, R7, 0x1000, R3 ;  /* 0x0000100007027824 */ /* 0x000fe200078e0203 */
[----:B------:R-:W-:-:S02]  /*0840*/  LOP3.LUT R170, R170, R0, RZ, 0x3c, !PT ;  /* 0x00000000aaaa7212 */ /* 0x000fc400078e3cff */
[----:B------:R-:W-:Y:S01]  /*0850*/  LOP3.LUT R3, R3, R4, R0, 0xf6, !PT ;  /* 0x0000000403037212 */ /* 0x000fe200078ef600 */
[----:B------:R-:W-:Y:S02]  /*0860*/  IMAD.SHL.U32 R0, R6, 0x40, RZ ;  /* 0x0000004006007824 */ /* 0x000fe400078e00ff */
[----:B------:R-:W-:Y:S02]  /*0870*/  IMAD.IADD R170, R2, 0x1, R170 ;  /* 0x0000000102aa7824 */ /* 0x000fe400078e02aa */
[----:B------:R-:W-:Y:S01]  /*0880*/  IMAD.SHL.U32 R6, R15, 0x2, RZ ;  /* 0x000000020f067824 */ /* 0x000fe200078e00ff */
[----:B------:R-:W-:Y:S01]  /*0890*/  LOP3.LUT R0, R0, 0x1c0, RZ, 0xc0, !PT ;  /* 0x000001c000007812 */ /* 0x000fe200078ec0ff */
[C---:B------:R-:W-:Y:S02]  /*08a0*/  IMAD.SHL.U32 R2, R7.reuse, 0x8, RZ ;  /* 0x0000000807027824 */ /* 0x040fe400078e00ff */
[----:B------:R-:W-:Y:S01]  /*08b0*/  IMAD R5, R7, 0x2000, R6 ;  /* 0x0000200007057824 */ /* 0x000fe200078e0206 */
[----:B------:R-:W-:Y:S01]  /*08c0*/  SHF.R.U32.HI R4, RZ, 0x3, R0 ;  /* 0x00000003ff047819 */ /* 0x000fe20000011600 */
[----:B------:R-:W-:Y:S01]  /*08d0*/  IMAD.U32 R7, RZ, RZ, UR7 ;  /* 0x00000007ff077e24 */ /* 0x000fe2000f8e00ff */
[----:B------:R-:W-:Y:S01]  /*08e0*/  LOP3.LUT R2, R2, 0x8, RZ, 0xc0, !PT ;  /* 0x0000000802027812 */ /* 0x000fe200078ec0ff */
[----:B------:R-:W-:Y:S01]  /*08f0*/  USHF.R.S32.HI UR7, URZ, 0x1f, UR36 ;  /* 0x0000001f3f077899 */ /* 0x000fe20008011424 */
[-C--:B------:R-:W-:Y:S01]  /*0900*/  LOP3.LUT R7, R4, R0.reuse, RZ, 0xfc, !PT ;  /* 0x0000000004077212 */ /* 0x080fe200078efcff */
[----:B------:R-:W-:Y:S01]  /*0910*/  IMAD R5, R16, 0x400, R5 ;  /* 0x0000040010057824 */ /* 0x000fe200078e0205 */
[----:B------:R-:W-:Y:S01]  /*0920*/  LOP3.LUT R9, R2, 0x10, R8, 0xf8, !PT ;  /* 0x0000001002097812 */ /* 0x000fe200078ef808 */
[----:B------:R-:W-:Y:S01]  /*0930*/  IMAD R6, R16, 0x400, R6 ;  /* 0x0000040010067824 */ /* 0x000fe200078e0206 */
[----:B------:R-:W-:Y:S01]  /*0940*/  LOP3.LUT R8, R4, R0, R2, 0x1e, !PT ;  /* 0x0000000004087212 */ /* 0x000fe200078e1e02 */
[----:B------:R-:W-:Y:S01]  /*0950*/  IMAD.U32 R13, RZ, RZ, UR7 ;  /* 0x00000007ff0d7e24 */ /* 0x000fe2000f8e00ff */
[----:B------:R-:W-:Y:S01]  /*0960*/  USHF.R.S32.HI UR7, URZ, 0x1f, UR32 ;  /* 0x0000001f3f077899 */ /* 0x000fe20008011420 */
[----:B------:R-:W-:-:S02]  /*0970*/  IMAD.SHL.U32 R2, R12, 0x40, RZ ;  /* 0x000000400c027824 */ /* 0x000fc400078e00ff */
[----:B------:R-:W-:Y:S02]  /*0980*/  IMAD.IADD R7, R7, 0x1, R5 ;  /* 0x0000000107077824 */ /* 0x000fe400078e0205 */
[----:B------:R-:W-:Y:S01]  /*0990*/  IMAD.SHL.U32 R5, R10, 0x8, RZ ;  /* 0x000000080a057824 */ /* 0x000fe200078e00ff */
[----:B------:R-:W-:Y:S01]  /*09a0*/  LOP3.LUT R2, R2, 0x1c0, RZ, 0xc0, !PT ;  /* 0x000001c002027812 */ /* 0x000fe200078ec0ff */
[----:B------:R-:W-:Y:S02]  /*09b0*/  IMAD.U32 R0, RZ, RZ, UR7 ;  /* 0x00000007ff007e24 */ /* 0x000fe4000f8e00ff */
[----:B------:R-:W-:Y:S01]  /*09c0*/  IMAD.SHL.U32 R0, R11, 0x40, RZ ;  /* 0x000000400b007824 */ /* 0x000fe200078e00ff */
[----:B------:R-:W-:Y:S01]  /*09d0*/  LOP3.LUT R5, R2, 0x8, R5, 0xf8, !PT ;  /* 0x0000000802057812 */ /* 0x000fe200078ef805 */
[----:B------:R-:W-:Y:S01]  /*09e0*/  IMAD.IADD R6, R6, 0x1, R8 ;  /* 0x0000000106067824 */ /* 0x000fe200078e0208 */
[----:B------:R-:W-:Y:S01]  /*09f0*/  SHF.R.U32.HI R4, RZ, 0x3, R2 ;  /* 0x00000003ff047819 */ /* 0x000fe20000011602 */
[----:B------:R-:W-:Y:S01]  /*0a00*/  IMAD.SHL.U32 R228, R7, 0x2, RZ ;  /* 0x0000000207e47824 */ /* 0x000fe200078e00ff */
[----:B------:R-:W-:Y:S01]  /*0a10*/  LOP3.LUT R0, R0, 0xfffffe00, RZ, 0xc0, !PT ;  /* 0xfffffe0000007812 */ /* 0x000fe200078ec0ff */
[----:B------:R-:W-:Y:S01]  /*0a20*/  IMAD.SHL.U32 R170, R170, 0x2, RZ ;  /* 0x00000002aaaa7824 */ /* 0x000fe200078e00ff */
        /* <DEDUP_REMOVED lines=13> */
[----:B------:R-:W-:Y:S01]  /*0b00*/  IADD3 R12, R0, 0x420, RZ ;  /* 0x00000420000c7810 */ /* 0x000fe20007ffe0ff */
[--C-:B------:R-:W-:Y:S01]  /*0b10*/  IMAD.IADD R7, R232, 0x1, R0.reuse ;  /* 0x00000001e8077824 */ /* 0x100fe200078e0200 */
[----:B------:R-:W-:Y:S01]  /*0b20*/  IADD3 R8, R0, 0x2020, RZ ;  /* 0x0000202000087810 */ /* 0x000fe20007ffe0ff */
[----:B------:R-:W-:Y:S01]  /*0b30*/  IMAD.IADD R10, R4, 0x1, R0 ;  /* 0x00000001040a7824 */ /* 0x000fe200078e0200 */
[----:B------:R-:W-:Y:S01]  /*0b40*/  @P1 IADD3 R12, R0, 0x3e0, RZ ;  /* 0x000003e0000c1810 */ /* 0x000fe20007ffe0ff */
[----:B------:R-:W-:Y:S01]  /*0b50*/  IMAD.IADD R229, R228, 0x1, R4 ;  /* 0x00000001e4e57824 */ /* 0x000fe200078e0204 */
[C---:B------:R-:W-:Y:S01]  /*0b60*/  IADD3 R11, R0.reuse, 0x2420, RZ ;  /* 0x00002420000b7810 */ /* 0x040fe20007ffe0ff */
[----:B------:R-:W-:Y:S01]  /*0b70*/  STL [R1+0x58], R7 ;  /* 0x0000580701007387 */ /* 0x000fe20000100800 */
[----:B------:R-:W-:Y:S01]  /*0b80*/  @P1 IADD3 R8, R0, 0x1fe0, RZ ;  /* 0x00001fe000081810 */ /* 0x000fe20007ffe0ff */
[----:B------:R-:W-:Y:S01]  /*0b90*/  IMAD.IADD R230, R230, 0x1, R229 ;  /* 0x00000001e6e67824 */ /* 0x000fe200078e02e5 */
[C---:B------:R-:W-:Y:S01]  /*0ba0*/  IADD3 R5, R0.reuse, 0x2440, RZ ;  /* 0x0000244000057810 */ /* 0x040fe20007ffe0ff */
[----:B------:R-:W-:Y:S01]  /*0bb0*/  STL [R1+0x3c], R10 ;  /* 0x00003c0a01007387 */ /* 0x000fe20000100800 */
[----:B------:R-:W-:Y:S01]  /*0bc0*/  @P1 IADD3 R11, R0, 0x23e0, RZ ;  /* 0x000023e0000b1810 */ /* 0x000fe20007ffe0ff */
[----:B------:R-:W-:Y:S01]  /*0bd0*/  IMAD.IADD R4, R4, 0x1, R8 ;  /* 0x0000000104047824 */ /* 0x000fe200078e0208 */
[----:B------:R-:W-:Y:S01]  /*0be0*/  @P2 IADD3 R5, R0, 0x23c0, RZ ;  /* 0x000023c000052810 */ /* 0x000fe20007ffe0ff */
[----:B------:R-:W-:Y:S01]  /*0bf0*/  STL [R1+0x44], R12 ;  /* 0x0000440c01007387 */ /* 0x000fe20000100800 */
[----:B------:R-:W-:Y:S01]  /*0c00*/  SEL R2, R2, 0x3c0, !P2 ;  /* 0x000003c002027807 */ /* 0x000fe20005000000 */
[--C-:B------:R-:W-:Y:S01]  /*0c10*/  IMAD.IADD R235, R228, 0x1, R232.reuse ;  /* 0x00000001e4eb7824 */ /* 0x100fe200078e02e8 */
[C---:B------:R-:W-:Y:S01]  /*0c20*/  IADD3 R6, R0.reuse, 0x2040, RZ ;  /* 0x0000204000067810 */ /* 0x040fe20007ffe0ff */
[----:B------:R-:W-:Y:S01]  /*0c30*/  STL [R1+0x2c], R8 ;  /* 0x00002c0801007387 */ /* 0x000fe20000100800 */
[----:B------:R-:W-:Y:S01]  /*0c40*/  @P2 IADD3 R6, R0, 0x1fc0, RZ ;  /* 0x00001fc000062810 */ /* 0x000fe20007ffe0ff */
[----:B------:R-:W-:-:S02]  /*0c50*/  IMAD.IADD R234, R231, 0x1, R232 ;  /* 0x00000001e7ea7824 */ /* 0x000fc400078e02e8 */
[----:B------:R-:W-:Y:S01]  /*0c60*/  STL [R1+0x40], R11 ;  /* 0x0000400b01007387 */ /* 0x000fe20000100800 */
[----:B------:R-:W-:Y:S02]  /*0c70*/  IMAD.IADD R233, R232, 0x1, R229 ;  /* 0x00000001e8e97824 */ /* 0x000fe400078e02e5 */
[----:B------:R-:W-:Y:S01]  /*0c80*/  IMAD.SHL.U32 R3, R3, 0x2, RZ ;  /* 0x0000000203037824 */ /* 0x000fe200078e00ff */
[----:B------:R1:W-:Y:S01]  /*0c90*/  STL [R1+0x34], R5 ;  /* 0x0000340501007387 */ /* 0x0003e20000100800 */
[----:B------:R-:W-:-:S03]  /*0ca0*/  IMAD.IADD R172, R172, 0x1, R171 ;  /* 0x00000001acac7824 */ /* 0x000fc600078e02ab */
        /* <DEDUP_REMOVED lines=11> */
.L_x_1773:
[----:B------:R-:W-:Y:S02]  /*0d60*/  ULDC.64 UR4, c[0x0][0x240] ;  /* 0x0000900000047ab9 */ /* 0x000fe40000000a00 */
[----:B------:R-:W-:Y:S02]  /*0d70*/  UISETP.NE.U32.AND UP6, UPT, URZ, UR4, UPT ;  /* 0x000000043f00728c */ /* 0x000fe4000bfc5070 */
[----:B------:R-:W-:Y:S02]  /*0d80*/  USHF.R.S32.HI UR18, URZ, 0x1f, UR32 ;  /* 0x0000001f3f127899 */ /* 0x000fe40008011420 */
[----:B------:R-:W-:Y:S02]  /*0d90*/  USHF.L.U32 UR13, UR32, 0x2, URZ ;  /* 0x00000002200d7899 */ /* 0x000fe4000800063f */
        /* <DEDUP_REMOVED lines=9> */
[----:B------:R-:W-:-:S02]  /*0e30*/  ULDC.U8 UR4, c[0x0][0x312] ;  /* 0x0000c48000047ab9 */ /* 0x000fc40000000000 */
[----:B------:R-:W-:Y:S01]  /*0e40*/  UISETP.NE.AND UP5, UPT, UR4, URZ, UPT ;  /* 0x0000003f0400728c */ /* 0x000fe2000bfa5270 */
[----:B------:R-:W-:Y:S01]  /*0e50*/  IMAD.U32 R5, RZ, RZ, UR5 ;  /* 0x00000005ff057e24 */ /* 0x000fe2000f8e00ff */
[----:B------:R-:W-:Y:S02]  /*0e60*/  ULDC.64 UR20, c[0x0][0x118] ;  /* 0x0000460000147ab9 */ /* 0x000fe40000000a00 */
[----:B------:R-:W-:Y:S01]  /*0e70*/  @UP4 UIADD3 UR4, UP0, UR13, UR8, URZ ;  /* 0x000000080d044290 */ /* 0x000fe2000ff1e03f */
[----:B------:R-:W-:Y:S01]  /*0e80*/  PLOP3.LUT P0, PT, PT, PT, UP4, 0x80, 0x0 ;  /* 0x000000000000781c */ /* 0x000fe20003f0f048 */
[----:B------:R1:W2:Y:S01]  /*0e90*/  @P2 LDG.E R8, [R4.64] ;  /* 0x0000001404082981 */ /* 0x0002a2000c1e1900 */
[----:B------:R-:W-:Y:S02]  /*0ea0*/  ULDC.64 UR6, c[0x0][0x248] ;  /* 0x0000920000067ab9 */ /* 0x000fe40000000a00 */
[----:B------:R-:W-:Y:S01]  /*0eb0*/  @UP4 UIADD3.X UR5, UR10, UR9, URZ, UP0, !UPT ;  /* 0x000000090a054290 */ /* 0x000fe200087fe43f */
[----:B---3--:R1:W3:Y:S01]  /*0ec0*/  @P2 LDG.E R2, [R4.64+0x4] ;  /* 0x0000041404022981 */ /* 0x0082e2000c1e1900 */
        /* <DEDUP_REMOVED lines=31> */
.L_x_1697:
        /* <DEDUP_REMOVED lines=23> */
[----:B------:R-:W-:Y:S02]  /*1230*/  UIMAD.WIDE.U32 UR8, UR32, UR4, URZ ;  /* 0x00000004200872a5 */ /* 0x000fe4000f8e003f */
[----:B------:R-:W-:Y:S02]  /*1240*/  UIMAD UR5, UR32, UR5, UR6 ;  /* 0x00000005200572a4 */ /* 0x000fe4000f8e0206 */
[----:B------:R-:W-:Y:S02]  /*1250*/  UISETP.NE.AND UP1, UPT, UR12, -0x1, UPT ;  /* 0xffffffff0c00788c */ /* 0x000fe4000bf25270 */
[----:B------:R-:W-:-:S02]  /*1260*/  ULDC.64 UR10, c[0x0][0x190] ;  /* 0x00006400000a7ab9 */ /* 0x000fc40000000a00 */
[----:B------:R-:W-:Y:S02]  /*1270*/  UIADD3 UR33, UR9, UR5, URZ ;  /* 0x0000000509217290 */ /* 0x000fe4000fffe03f */
[----:B------:R-:W-:Y:S02]  /*1280*/  UIMAD.WIDE.U32 UR4, UR12, UR10, URZ ;  /* 0x0000000a0c0472a5 */ /* 0x000fe4000f8e003f */
[----:B-1----:R-:W-:Y:S02]  /*1290*/  UISETP.NE.AND UP0, UPT, UR22, -0x1, UPT ;  /* 0xffffffff1600788c */ /* 0x002fe4000bf05270 */
[----:B------:R-:W-:Y:S02]  /*12a0*/  USEL UR37, UR8, UR4, !UP1 ;  /* 0x0000000408257287 */ /* 0x000fe4000c800000 */
[----:B------:R-:W-:Y:S02]  /*12b0*/  UIMAD UR4, UR12, UR11, URZ ;  /* 0x0000000b0c0472a4 */ /* 0x000fe4000f8e023f */
[----:B------:R-:W-:Y:S01]  /*12c0*/  ULDC.64 UR8, c[0x0][0x198] ;  /* 0x0000660000087ab9 */ /* 0x000fe20000000a00 */
[----:B------:R-:W-:Y:S01]  /*12d0*/  PLOP3.LUT P0, PT, PT, PT, UP0, 0x80, 0x0 ;  /* 0x000000000000781c */ /* 0x000fe20003f0f008 */
[----:B------:R-:W-:-:S02]  /*12e0*/  @UP1 UIADD3 UR33, UR5, UR4, URZ ;  /* 0x0000000405211290 */ /* 0x000fc4000fffe03f */
        /* <DEDUP_REMOVED lines=23> */
.L_x_1699:
        /* <DEDUP_REMOVED lines=18> */
.L_x_1700:
        /* <DEDUP_REMOVED lines=30> */
[----:B------:R-:W-:Y:S01]  /*1760*/  UIMAD UR9, UR11, UR9, UR5 ;  /* 0x000000090b0972a4 */ /* 0x000fe2000f8e0205 */
[----:B------:R-:W-:Y:S01]  /*1770*/  IMAD.MOV.U32 R4, RZ, RZ, RZ ;  /* 0x000000ffff047224 */ /* 0x000fe200078e00ff */
[----:B------:R-:W-:Y:S01]  /*1780*/  USHF.L.U32 UR11, UR32, 0x7, URZ ;  /* 0x00000007200b7899 */ /* 0x000fe2000800063f */
[----:B------:R-:W-:Y:S01]  /*1790*/  IMAD R0, R0, R6, RZ ;  /* 0x0000000600007224 */ /* 0x000fe200078e02ff */
[----:B------:R-:W-:Y:S02]  /*17a0*/  USEL UR14, UR4, URZ, UP3 ;  /* 0x0000003f040e7287 */ /* 0x000fe40009800000 */
[----:B------:R-:W-:Y:S01]  /*17b0*/  USHF.L.U64.HI UR4, UR32, 0x7, UR18 ;  /* 0x0000000720047899 */ /* 0x000fe20008010212 */
[----:B------:R-:W-:Y:S01]  /*17c0*/  IMAD.HI.U32 R0, R5, R0, R4 ;  /* 0x0000000005007227 */ /* 0x000fe200078e0004 */
[----:B------:R-:W-:Y:S02]  /*17d0*/  USEL UR5, UR11, URZ, UP6 ;  /* 0x0000003f0b057287 */ /* 0x000fe4000b000000 */
[----:B------:R-:W-:-:S02]  /*17e0*/  USEL UR4, UR4, URZ, UP6 ;  /* 0x0000003f04047287 */ /* 0x000fc4000b000000 */
[----:B------:R-:W-:Y:S01]  /*17f0*/  UIADD3 UR6, UP0, UR13, UR5, URZ ;  /* 0x000000050d067290 */ /* 0x000fe2000ff1e03f */
[----:B------:R-:W-:Y:S01]  /*1800*/  IMAD.HI.U32 R0, R0, R2, RZ ;  /* 0x0000000200007227 */ /* 0x000fe200078e00ff */
[----:B------:R-:W-:Y:S02]  /*1810*/  ULDC UR11, c[0x0][0x234] ;  /* 0x00008d00000b7ab9 */ /* 0x000fe40000000800 */
[----:B------:R-:W-:Y:S01]  /*1820*/  UIADD3.X UR5, UR30, UR4, URZ, UP0, !UPT ;  /* 0x000000041e057290 */ /* 0x000fe200087fe43f */
[----:B------:R-:W-:Y:S01]  /*1830*/  IMAD.MOV R4, RZ, RZ, -R0 ;  /* 0x000000ffff047224 */ /* 0x000fe200078e0a00 */
[----:B------:R-:W-:Y:S02]  /*1840*/  UIMAD UR4, UR35, UR6, URZ ;  /* 0x00000006230472a4 */ /* 0x000fe4000f8e023f */
[----:B------:R-:W-:Y:S01]  /*1850*/  USEL UR9, UR9, URZ, UP3 ;  /* 0x0000003f09097287 */ /* 0x000fe20009800000 */
[----:B------:R-:W-:Y:S01]  /*1860*/  IMAD R2, R6, R4, R2 ;  /* 0x0000000406027224 */ /* 0x000fe200078e0202 */
[----:B------:R-:W-:-:S02]  /*1870*/  UIMAD UR8, UR34, UR5, UR4 ;  /* 0x00000005220872a4 */ /* 0x000fc4000f8e0204 */
[----:B------:R-:W-:Y:S02]  /*1880*/  @UP2 USEL UR4, UR56, UR12, !UP1 ;  /* 0x0000000c38042287 */ /* 0x000fe4000c800000 */
[----:B------:R-:W-:Y:S01]  /*1890*/  ISETP.GT.U32.AND P0, PT, R6, R2, PT ;  /* 0x000000020600720c */ /* 0x000fe20003f04070 */
[----:B------:R-:W-:Y:S02]  /*18a0*/  USHF.R.S32.HI UR18, URZ, 0x1f, UR19 ;  /* 0x0000001f3f127899 */ /* 0x000fe40008011413 */
[----:B------:R-:W-:Y:S02]  /*18b0*/  @UP2 UIMAD UR11, UR36, UR11, UR4 ;  /* 0x0000000b240b22a4 */ /* 0x000fe4000f8e0204 */
[----:B------:R-:W-:-:S04]  /*18c0*/  UIMAD.WIDE.U32 UR4, UR34, UR6, URZ ;  /* 0x00000006220472a5 */ /* 0x000fc8000f8e003f */
[----:B------:R-:W-:Y:S02]  /*18d0*/  UIADD3 UR8, UR5, UR8, URZ ;  /* 0x0000000805087290 */ /* 0x000fe4000fffe03f */
[----:B------:R-:W-:Y:S02]  /*18e0*/  @!UP2 UMOV UR11, UR51 ;  /* 0x00000033000bac82 */ /* 0x000fe40008000000 */
        /* <DEDUP_REMOVED lines=16> */
.L_x_1701:
[----:B------:R-:W-:Y:S02]  /*19f0*/  UMOV UR6, UR52 ;  /* 0x0000003400067c82 */ /* 0x000fe40008000000 */
.L_x_1702:
[----:B------:R-:W1:Y:S01]  /*1a00*/  S2R R19, SR_TID.X ;  /* 0x0000000000137919 */ /* 0x000e620000002100 */
[----:B------:R-:W-:Y:S01]  /*1a10*/  UIADD3 UR4, UP5, UP4, UR4, UR46, UR48 ;  /* 0x0000002e04047290 */ /* 0x000fe2000fcbe030 */
[----:B------:R-:W-:Y:S01]  /*1a20*/  SHF.R.S32.HI R239, RZ, 0x1f, R238 ;  /* 0x0000001fffef7819 */ /* 0x000fe200000114ee */
[----:B------:R-:W-:Y:S01]  /*1a30*/  USHF.R.S32.HI UR12, URZ, 0x1f, UR36 ;  /* 0x0000001f3f0c7899 */ /* 0x000fe20008011424 */
[----:B------:R-:W-:Y:S01]  /*1a40*/  IMAD.U32 R9, RZ, RZ, UR13 ;  /* 0x0000000dff097e24 */ /* 0x000fe2000f8e00ff */
[----:B------:R-:W-:Y:S01]  /*1a50*/  UIADD3 UR14, UP1, UP0, UR14, UR4, UR15 ;  /* 0x000000040e0e7290 */ /* 0x000fe2000f83e00f */
[----:B------:R-:W-:Y:S01]  /*1a60*/  BSSY B1, `(.L_x_1698) ;  /* 0x0000b9c000017945 */ /* 0x000fe20003800000 */
[----:B------:R-:W-:Y:S02]  /*1a70*/  UIADD3.X UR4, UR8, UR50, UR55, UP5, UP4 ;  /* 0x0000003208047290 */ /* 0x000fe4000afe8437 */
[----:B------:R-:W-:-:S02]  /*1a80*/  UIADD3 UR6, UR13, UR6, URZ ;  /* 0x000000060d067290 */ /* 0x000fc4000fffe03f */
[----:B------:R-:W-:Y:S02]  /*1a90*/  UIADD3.X UR10, UR9, UR4, UR10, UP1, UP0 ;  /* 0x00000004090a7290 */ /* 0x000fe40008fe040a */
[----:B------:R-:W-:Y:S02]  /*1aa0*/  UISETP.GE.AND UP0, UPT, UR29, 0x1, UPT ;  /* 0x000000011d00788c */ /* 0x000fe4000bf06270 */
[----:B------:R-:W-:Y:S02]  /*1ab0*/  ULDC.64 UR4, c[0x0][0x1a8] ;  /* 0x00006a0000047ab9 */ /* 0x000fe40000000a00 */
[----:B------:R-:W-:Y:S02]  /*1ac0*/  UIMAD UR4, UR12, UR4, URZ ;  /* 0x000000040c0472a4 */ /* 0x000fe4000f8e023f */
[----:B------:R-:W-:Y:S02]  /*1ad0*/  UMOV UR15, 0x4 ;  /* 0x00000004000f7882 */ /* 0x000fe40000000000 */
[----:B------:R-:W-:Y:S01]  /*1ae0*/  UIMAD UR9, UR36, UR5, UR4 ;  /* 0x00000005240972a4 */ /* 0x000fe2000f8e0204 */
[----:B-1----:R-:W-:-:S02]  /*1af0*/  SHF.R.S32.HI R20, RZ, 0x1f, R19 ;  /* 0x0000001fff147819 */ /* 0x002fc40000011413 */
[----:B------:R-:W-:Y:S02]  /*1b00*/  ULDC.64 UR4, c[0x0][0x378] ;  /* 0x0000de0000047ab9 */ /* 0x000fe40000000a00 */
[----:B------:R-:W-:Y:S01]  /*1b10*/  UIMAD UR4, UR12, UR4, URZ ;  /* 0x000000040c0472a4 */ /* 0x000fe2000f8e023f */
[CC--:B------:R-:W-:Y:S02]  /*1b20*/  LEA.HI R2, R20.reuse, R19.reuse, RZ, 0x3 ;  /* 0x0000001314027211 */ /* 0x0c0fe400078f18ff */
[----:B------:R-:W-:Y:S01]  /*1b30*/  LEA.HI R8, R20, R19, RZ, 0x5 ;  /* 0x0000001314087211 */ /* 0x000fe200078f28ff */
[----:B------:R-:W-:Y:S01]  /*1b40*/  UIMAD UR8, UR36, UR5, UR4 ;  /* 0x00000005240872a4 */ /* 0x000fe2000f8e0204 */
[----:B------:R-:W-:Y:S02]  /*1b50*/  SHF.R.S32.HI R2, RZ, 0x3, R2 ;  /* 0x00000003ff027819 */ /* 0x000fe40000011402 */
[----:B------:R-:W-:Y:S02]  /*1b60*/  ULDC.64 UR4, c[0x0][0x370] ;  /* 0x0000dc0000047ab9 */ /* 0x000fe40000000a00 */
[----:B------:R-:W-:Y:S01]  /*1b70*/  SHF.R.S32.HI R18, RZ, 0x1f, R2 ;  /* 0x0000001fff127819 */ /* 0x000fe20000011402 */
[----:B------:R-:W-:Y:S01]  /*1b80*/  UIMAD UR4, UR30, UR4, URZ ;  /* 0x000000041e0472a4 */ /* 0x000fe2000f8e023f */
[----:B------:R-:W-:-:S03]  /*1b90*/  IADD3 R0, P0, R2, UR13, RZ ;  /* 0x0000000d02007c10 */ /* 0x000fc6000ff1e0ff */
[----:B------:R-:W-:Y:S01]  /*1ba0*/  UIMAD UR4, UR13, UR5, UR4 ;  /* 0x000000050d0472a4 */ /* 0x000fe2000f8e0204 */
[----:B------:R-:W-:Y:S01]  /*1bb0*/  IADD3.X R7, R18, UR30, RZ, P0, !PT ;  /* 0x0000001e12077c10 */ /* 0x000fe200087fe4ff */
[----:B------:R-:W-:Y:S01]  /*1bc0*/  IMAD.WIDE.U32 R4, R0, c[0x0][0x190], R238 ;  /* 0x0000640000047a25 */ /* 0x000fe200078e00ee */
[----:B------:R-:W-:-:S03]  /*1bd0*/  UIADD3 UR5, UR13, UR11, URZ ;  /* 0x0000000b0d057290 */ /* 0x000fc6000fffe03f */
[----:B------:R-:W-:Y:S01]  /*1be0*/  IMAD R7, R7, c[0x0][0x190], RZ ;  /* 0x0000640007077a24 */ /* 0x000fe200078e02ff */
[----:B------:R-:W-:Y:S01]  /*1bf0*/  IADD3 R6, P0, R4, UR37, RZ ;  /* 0x0000002504067c10 */ /* 0x000fe2000ff1e0ff */
[----:B------:R-:W-:Y:S02]  /*1c00*/  ULDC.64 UR12, c[0x0][0x200] ;  /* 0x00008000000c7ab9 */ /* 0x000fe40000000a00 */
[----:B------:R-:W-:Y:S01]  /*1c10*/  IMAD R0, R0, c[0x0][0x194], R7 ;  /* 0x0000650000007a24 */ /* 0x000fe200078e0207 */
[----:B------:R-:W-:-:S04]  /*1c20*/  UIMAD.WIDE UR12, UR5, UR15, UR12 ;  /* 0x0000000f050c72a5 */ /* 0x000fc8000f8e020c */
        /* <DEDUP_REMOVED lines=9> */
[----:B------:R-:W-:Y:S02]  /*1cc0*/  IADD3 R5, R5, UR4, RZ ;  /* 0x0000000405057c10 */ /* 0x000fe4000fffe0ff */
[----:B------:R-:W-:Y:S01]  /*1cd0*/  LEA.HI.X.SX32 R10, R0, UR10, 0x1, P0 ;  /* 0x0000000a000a7c11 */ /* 0x000fe200080f0eff */
[----:B------:R-:W-:Y:S01]  /*1ce0*/  IMAD.U32 R0, RZ, RZ, UR36 ;  /* 0x00000024ff007e24 */ /* 0x000fe2000f8e00ff */
[----:B------:R-:W-:Y:S01]  /*1cf0*/  LEA R9, P0, R8, c[0x0][0x350], 0x2 ;  /* 0x0000d40008097a11 */ /* 0x000fe200078010ff */
[----:B------:R-:W-:Y:S02]  /*1d00*/  ULDC.64 UR10, c[0x0][0x3c8] ;  /* 0x0000f200000a7ab9 */ /* 0x000fe40000000a00 */
[----:B------:R-:W-:Y:S01]  /*1d10*/  IMAD.WIDE.U32 R4, R0, c[0x0][0x378], R4 ;  /* 0x0000de0000047a25 */ /* 0x000fe200078e0004 */
[----:B------:R-:W-:Y:S01]  /*1d20*/  LEA.HI.X R8, R8, c[0x0][0x354], R10, 0x2, P0 ;  /* 0x0000d50008087a11 */ /* 0x000fe200000f140a */
[----:B------:R-:W-:Y:S01]  /*1d30*/  UIMAD.WIDE UR4, UR6, UR15, UR10 ;  /* 0x0000000f060472a5 */ /* 0x000fe2000f8e020a */
[----:B------:R-:W-:Y:S01]  /*1d40*/  PLOP3.LUT P0, PT, PT, PT, UP0, 0x80, 0x0 ;  /* 0x000000000000781c */ /* 0x000fe20003f0f008 */
[----:B------:R-:W-:Y:S01]  /*1d50*/  IMAD.WIDE.U32 R6, R0, c[0x0][0x1a8], R6 ;  /* 0x00006a0000067a25 */ /* 0x000fe200078e0006 */
[----:B------:R-:W-:Y:S01]  /*1d60*/  IADD3 R5, R5, UR8, RZ ;  /* 0x0000000805057c10 */ /* 0x000fe2000fffe0ff */
[----:B------:R-:W-:-:S02]  /*1d70*/  ULEA.HI.SX32 UR8, UR31, 0xffffffff, 0x19 ;  /* 0xffffffff1f087891 */ /* 0x000fc4000f8fca3f */
[----:B------:R-:W-:Y:S01]  /*1d80*/  IMAD R0, R18, c[0x0][0x370], RZ ;  /* 0x0000dc0012007a24 */ /* 0x000fe200078e02ff */
[----:B------:R-:W-:Y:S01]  /*1d90*/  IADD3 R11, R7, UR9, RZ ;  /* 0x00000009070b7c10 */ /* 0x000fe2000fffe0ff */
[----:B------:R-:W-:-:S04]  /*1da0*/  IMAD.WIDE.U32 R4, R2, c[0x0][0x370], R4 ;  /* 0x0000dc0002047a25 */ /* 0x000fc800078e0004 */
        /* <DEDUP_REMOVED lines=11> */
[----:B------:R-:W-:Y:S01]  /*1e60*/  ULEA.HI UR4, UR8, UR8, URZ, 0x1 ;  /* 0x0000000808047291 */ /* 0x000fe2000f8f083f */
[----:B------:R-:W-:Y:S01]  /*1e70*/  MOV R242, R5 ;  /* 0x0000000500f27202 */ /* 0x000fe20000000f00 */
[----:B------:R-:W-:Y:S01]  /*1e80*/  UMOV UR14, UR5 ;  /* 0x00000005000e7c82 */ /* 0x000fe20008000000 */
[----:B------:R-:W-:Y:S01]  /*1e90*/  IMAD.MOV.U32 R244, RZ, RZ, R6 ;  /* 0x000000fffff47224 */ /* 0x000fe200078e0006 */
[----:B------:R-:W-:Y:S01]  /*1ea0*/  ULOP3.LUT UR4, UR4, 0xfffffffe, URZ, 0xc0, !UPT ;  /* 0xfffffffe04047892 */ /* 0x000fe2000f8ec03f */
[----:B------:R-:W-:Y:S01]  /*1eb0*/  MOV R241, R7 ;  /* 0x0000000700f17202 */ /* 0x000fe20000000f00 */
[----:B------:R-:W-:Y:S01]  /*1ec0*/  IMAD.MOV.U32 R243, RZ, RZ, R4 ;  /* 0x000000fffff37224 */ /* 0x000fe200078e0004 */
[----:B------:R-:W-:Y:S01]  /*1ed0*/  MOV R237, R9 ;  /* 0x0000000900ed7202 */ /* 0x000fe20000000f00 */
[----:B------:R-:W-:Y:S01]  /*1ee0*/  UIADD3 UR4, UR8, -UR4, URZ ;  /* 0x8000000408047290 */ /* 0x000fe2000fffe03f */
[----:B------:R-:W-:-:S03]  /*1ef0*/  IMAD.MOV.U32 R236, RZ, RZ, R8 ;  /* 0x000000ffffec7224 */ /* 0x000fc600078e0008 */
        /* <DEDUP_REMOVED lines=16> */
.L_x_1705:
[----:B------:R-:W-:Y:S05]  /*2000*/  BSYNC B0 ;  /* 0x0000000000007941 */ /* 0x000fea0003800000 */
.L_x_1704:
        /* <DEDUP_REMOVED lines=16> */
.L_x_1707:
[----:B------:R-:W-:Y:S05]  /*2110*/  BSYNC B0 ;  /* 0x0000000000007941 */ /* 0x000fea0003800000 */
.L_x_1706:
        /* <DEDUP_REMOVED lines=16> */
.L_x_1709:
[----:B------:R-:W-:Y:S05]  /*2220*/  BSYNC B0 ;  /* 0x0000000000007941 */ /* 0x000fea0003800000 */
.L_x_1708:
        /* <DEDUP_REMOVED lines=17> */
.L_x_1711:
[----:B------:R-:W-:Y:S05]  /*2340*/  BSYNC B0 ;  /* 0x0000000000007941 */ /* 0x000fea0003800000 */
.L_x_1710:
        /* <DEDUP_REMOVED lines=22> */
.L_x_1713:
[----:B------:R-:W-:Y:S05]  /*24b0*/  BSYNC B0 ;  /* 0x0000000000007941 */ /* 0x000fea0003800000 */
.L_x_1712:
        /* <DEDUP_REMOVED lines=20> */
.L_x_1715:
[----:B------:R-:W-:Y:S05]  /*2600*/  BSYNC B0 ;  /* 0x0000000000007941 */ /* 0x000fea0003800000 */
.L_x_1714:
        /* <DEDUP_REMOVED lines=20> */
.L_x_1717:
[----:B------:R-:W-:Y:S05]  /*2750*/  BSYNC B0 ;  /* 0x0000000000007941 */ /* 0x000fea0003800000 */
.L_x_1716:
        /* <DEDUP_REMOVED lines=21> */
.L_x_1719:
[----:B------:R-:W-:Y:S05]  /*28b0*/  BSYNC B0 ;  /* 0x0000000000007941 */ /* 0x000fea0003800000 */
.L_x_1718:
[----:B------:R-:W-:Y:S01]  /*28c0*/  ULDC.64 UR10, c[0x0][0x198] ;  /* 0x00006600000a7ab9 */ /* 0x000fe20000000a00 */
[----:B------:R-:W-:Y:S01]  /*28d0*/  IMAD.U32 R13, RZ, RZ, UR19 ;  /* 0x00000013ff0d7e24 */ /* 0x000fe2000f8e00ff */
[----:B------:R-:W-:Y:S01]  /*28e0*/  UIMAD UR5, UR18, UR10, URZ ;  /* 0x0000000a120572a4 */ /* 0x000fe2000f8e023f */
[C---:B------:R-:W-:Y:S01]  /*28f0*/  IADD3 R8, R251.reuse, 0x48, RZ ;  /* 0x00000048fb087810 */ /* 0x040fe20007ffe0ff */
[----:B------:R-:W-:Y:S01]  /*2900*/  IMAD.MOV.U32 R249, RZ, RZ, 0x7f800000 ;  /* 0x7f800000fff97424 */ /* 0x000fe200078e00ff */
[----:B------:R-:W-:Y:S01]  /*2910*/  IADD3 R7, R251, 0x8, RZ ;  /* 0x00000008fb077810 */ /* 0x000fe20007ffe0ff */
[----:B------:R-:W-:Y:S01]  /*2920*/  UIMAD UR5, UR19, UR11, UR5 ;  /* 0x0000000b130572a4 */ /* 0x000fe2000f8e0205 */
[----:B-1----:R-:W-:Y:S01]  /*2930*/  IMAD.WIDE.U32 R4, R13, c[0x0][0x198], R238 ;  /* 0x000066000d047a25 */ /* 0x002fe200078e00ee */
[----:B------:R-:W-:Y:S02]  /*2940*/  ISETP.GE.AND P1, PT, R8, UR4, PT ;  /* 0x0000000408007c0c */ /* 0x000fe4000bf26270 */
[----:B------:R-:W-:Y:S01]  /*2950*/  ISETP.GE.AND P4, PT, R7, UR4, PT ;  /* 0x0000000407007c0c */ /* 0x000fe2000bf86270 */
[----:B------:R-:W-:Y:S01]  /*2960*/  IMAD.MOV.U32 R245, RZ, RZ, 0x7f800000 ;  /* 0x7f800000fff57424 */ /* 0x000fe200078e00ff */
[----:B------:R-:W-:Y:S01]  /*2970*/  IADD3 R6, P0, R4, UR26, RZ ;  /* 0x0000001a04067c10 */ /* 0x000fe2000ff1e0ff */
[----:B------:R-:W-:Y:S01]  /*2980*/  IMAD.U32 R9, RZ, RZ, UR5 ;  /* 0x00000005ff097e24 */ /* 0x000fe2000f8e00ff */
[----:B------:R-:W-:-:S02]  /*2990*/  MOV R248, 0x7f800000 ;  /* 0x7f80000000f87802 */ /* 0x000fc40000000f00 */
[----:B------:R-:W-:Y:S02]  /*29a0*/  IADD3 R4, R251, 0x40, RZ ;  /* 0x00000040fb047810 */ /* 0x000fe40007ffe0ff */
[----:B------:R-:W-:Y:S01]  /*29b0*/  IADD3.X R7, R5, UR27, R9, P0, !PT ;  /* 0x0000001b05077c10 */ /* 0x000fe200087fe409 */
[----:B------:R-:W-:Y:S01]  /*29c0*/  IMAD.MOV.U32 R9, RZ, RZ, 0x4 ;  /* 0x00000004ff097424 */ /* 0x000fe200078e00ff */
[----:B------:R-:W-:Y:S02]  /*29d0*/  ISETP.GE.AND P5, PT, R251, UR4, PT ;  /* 0x00000004fb007c0c */ /* 0x000fe4000bfa6270 */
[----:B------:R-:W-:Y:S01]  /*29e0*/  ISETP.GE.AND P3, PT, R4, UR4, PT ;  /* 0x0000000404007c0c */ /* 0x000fe2000bf66270 */
[----:B------:R-:W-:Y:S01]  /*29f0*/  @!P1 IMAD.WIDE R8, R8, R9, UR12 ;  /* 0x0000000c08089e25 */ /* 0x000fe2000f8e0209 */
[----:B------:R-:W-:Y:S02]  /*2a00*/  MOV R4, 0x4 ;  /* 0x0000000400047802 */ /* 0x000fe40000000f00 */
[----:B------:R-:W-:-:S02]  /*2a10*/  MOV R250, 0x7f800000 ;  /* 0x7f80000000fa7802 */ /* 0x000fc40000000f00 */
[----:B------:R1:W5:Y:S01]  /*2a20*/  @!P1 LDG.E R248, [R8.64] ;  /* 0x0000001408f89981 */ /* 0x000362000c1e1900 */
[----:B------:R-:W-:Y:S01]  /*2a30*/  IMAD.WIDE R4, R251, R4, UR12 ;  /* 0x0000000cfb047e25 */ /* 0x000fe2000f8e0204 */
[----:B------:R-:W-:-:S04]  /*2a40*/  UIMAD UR4, UR16, -0x80, UR7 ;  /* 0xffffff80100478a4 */ /* 0x000fc8000f8e0207 */
[----:B------:R2:W5:Y:S02]  /*2a50*/  @!P5 LDG.E R249, [R4.64] ;  /* 0x0000001404f9d981 */ /* 0x000564000c1e1900 */
[----:B------:R-:W-:Y:S02]  /*2a60*/  ISETP.GE.AND P5, PT, R2, UR4, PT ;  /* 0x0000000402007c0c */ /* 0x000fe4000bfa6270 */
[----:B------:R2:W5:Y:S04]  /*2a70*/  @!P4 LDG.E R250, [R4.64+0x20] ;  /* 0x0000201404fac981 */ /* 0x000568000c1e1900 */
[----:B------:R2:W5:Y:S07]  /*2a80*/  @!P3 LDG.E R245, [R4.64+0x100] ;  /* 0x0001001404f5b981 */ /* 0x00056e000c1e1900 */
[----:B------:R1:W-:Y:S01]  /*2a90*/  @P5 STS.128 [R0+0xc000], RZ ;  /* 0x00c000ff00005388 */ /* 0x0003e20000000c00 */
[----:B------:R-:W-:Y:S01]  /*2aa0*/  BSSY B0, `(.L_x_1720) ;  /* 0x0000015000007945 */ /* 0x000fe20003800000 */
[----:B--2---:R-:W-:-:S04]  /*2ab0*/  IMAD R4, R15, c[0x0][0x1b0], RZ ;  /* 0x00006c000f047a24 */ /* 0x004fc800078e02ff */
[C---:B------:R-:W-:Y:S02]  /*2ac0*/  IMAD R10, R12.reuse, c[0x0][0x1b4], R4 ;  /* 0x00006d000c0a7a24 */ /* 0x040fe400078e0204 */
[----:B------:R-:W-:-:S05]  /*2ad0*/  IMAD.WIDE.U32 R4, R12, c[0x0][0x1b0], R6 ;  /* 0x00006c000c047a25 */ /* 0x000fca00078e0006 */
[----:B------:R-:W-:Y:S01]  /*2ae0*/  IADD3 R10, R5, R10, RZ ;  /* 0x0000000a050a7210 */ /* 0x000fe20007ffe0ff */
        /* <DEDUP_REMOVED lines=16> */
.L_x_1721:
[----:B-1----:R-:W-:Y:S05]  /*2bf0*/  BSYNC B0 ;  /* 0x0000000000007941 */ /* 0x002fea0003800000 */
.L_x_1720:
        /* <DEDUP_REMOVED lines=21> */
.L_x_1723:
[----:B------:R-:W-:Y:S05]  /*2d50*/  BSYNC B0 ;  /* 0x0000000000007941 */ /* 0x000fea0003800000 */
.L_x_1722:
        /* <DEDUP_REMOVED lines=21> */
.L_x_1725:
[----:B------:R-:W-:Y:S05]  /*2eb0*/  BSYNC B0 ;  /* 0x0000000000007941 */ /* 0x000fea0003800000 */
.L_x_1724:
        /* <DEDUP_REMOVED lines=21> */
.L_x_1727:
[----:B------:R-:W-:Y:S05]  /*3010*/  BSYNC B0 ;  /* 0x0000000000007941 */ /* 0x000fea0003800000 */
.L_x_1726:
        /* <DEDUP_REMOVED lines=29> */
.L_x_1729:
[----:B------:R-:W-:Y:S05]  /*31f0*/  BSYNC B0 ;  /* 0x0000000000007941 */ /* 0x000fea0003800000 */
.L_x_1728:
        /* <DEDUP_REMOVED lines=20> */
.L_x_1731:
[----:B------:R-:W-:Y:S05]  /*3340*/  BSYNC B0 ;  /* 0x0000000000007941 */ /* 0x000fea0003800000 */
.L_x_1730:
        /* <DEDUP_REMOVED lines=20> */
.L_x_1733:
[----:B------:R-:W-:Y:S05]  /*3490*/  BSYNC B0 ;  /* 0x0000000000007941 */ /* 0x000fea0003800000 */
.L_x_1732:
        /* <DEDUP_REMOVED lines=19> */
.L_x_1735:
[----:B------:R-:W-:Y:S05]  /*35d0*/  BSYNC B0 ;  /* 0x0000000000007941 */ /* 0x000fea0003800000 */
.L_x_1734:
[----:B------:R-:W-:Y:S02]  /*35e0*/  IMAD.MOV.U32 R6, RZ, RZ, c[0x0][0x308] ;  /* 0x0000c200ff067624 */ /* 0x000fe400078e00ff */
[----:B------:R-:W-:Y:S01]  /*35f0*/  IMAD.MOV.U32 R7, RZ, RZ, c[0x0][0x30c] ;  /* 0x0000c300ff077624 */ /* 0x000fe200078e00ff */
[----:B-12-4-:R-:W-:Y:S01]  /*3600*/  LEA.HI R0, R20, R19, RZ, 0x4 ;  /* 0x0000001314007211 */ /* 0x016fe200078f20ff */
[----:B------:R-:W0:Y:S04]  /*3610*/  LDGDEPBAR ;  /* 0x00000000000079af */ /* 0x000e280000000000 */
[----:B------:R1:W2:Y:S04]  /*3620*/  LDG.E.64 R4, [R6.64+0x8] ;  /* 0x0000081406047981 */ /* 0x0002a8000c1e1b00 */
[----:B-1----:R-:W4:Y:S01]  /*3630*/  LDG.E.64 R6, [R6.64] ;  /* 0x0000001406067981 */ /* 0x002f22000c1e1b00 */
[----:B------:R-:W-:Y:S01]  /*3640*/  LOP3.LUT R0, R0, 0xfffffff0, RZ, 0xc0, !PT ;  /* 0xfffffff000007812 */ /* 0x000fe200078ec0ff */
[----:B------:R-:W-:Y:S01]  /*3650*/  IMAD.MOV.U32 R178, RZ, RZ, 0x20 ;  /* 0x00000020ffb27424 */ /* 0x000fe200078e00ff */
[----:B------:R-:W-:Y:S01]  /*3660*/  UIADD3 UR4, UR19, 0x80, URZ ;  /* 0x0000008013047890 */ /* 0x000fe2000fffe03f */
[----:B------:R-:W-:Y:S01]  /*3670*/  IMAD.MOV.U32 R169, RZ, RZ, 0x40 ;  /* 0x00000040ffa97424 */ /* 0x000fe200078e00ff */
[----:B------:R-:W-:Y:S01]  /*3680*/  CS2R R126, SRZ ;  /* 0x00000000007e7805 */ /* 0x000fe2000001ff00 */
[----:B------:R-:W-:Y:S01]  /*3690*/  IMAD.IADD R0, R19, 0x1, -R0 ;  /* 0x0000000113007824 */ /* 0x000fe200078e0a00 */
[----:B------:R-:W-:Y:S01]  /*36a0*/  CS2R R124, SRZ ;  /* 0x00000000007c7805 */ /* 0x000fe2000001ff00 */
[----:B------:R-:W-:Y:S01]  /*36b0*/  IMAD.SHL.U32 R177, R180, 0x2, RZ ;  /* 0x00000002b4b17824 */ /* 0x000fe200078e00ff */
[----:B------:R-:W-:Y:S01]  /*36c0*/  CS2R R130, SRZ ;  /* 0x0000000000827805 */ /* 0x000fe2000001ff00 */
[----:B------:R-:W-:Y:S01]  /*36d0*/  IMAD.MOV.U32 R240, RZ, RZ, R199 ;  /* 0x000000fffff07224 */ /* 0x000fe200078e00c7 */
        /* <DEDUP_REMOVED lines=12> */
[----:B------:R-:W-:Y:S01]  /*37a0*/  IADD3 R0, R0, -R2, RZ ;  /* 0x8000000200007210 */ /* 0x000fe20007ffe0ff */
[----:B------:R-:W-:Y:S01]  /*37b0*/  CS2R R106, SRZ ;  /* 0x00000000006a7805 */ /* 0x000fe2000001ff00 */
[--C-:B------:R-:W-:Y:S01]  /*37c0*/  SHF.R.S32.HI R2, RZ, 0x1f, R14.reuse ;  /* 0x0000001fff027819 */ /* 0x100fe2000001140e */
[----:B------:R-:W-:Y:S01]  /*37d0*/  CS2R R104, SRZ ;  /* 0x0000000000687805 */ /* 0x000fe2000001ff00 */
[C---:B------:R-:W-:Y:S01]  /*37e0*/  LOP3.LUT P0, RZ, R0.reuse, 0x2, RZ, 0xc0, !PT ;  /* 0x0000000200ff7812 */ /* 0x040fe2000780c0ff */
[----:B------:R-:W-:Y:S01]  /*37f0*/  CS2R R102, SRZ ;  /* 0x0000000000667805 */ /* 0x000fe2000001ff00 */
[----:B------:R-:W-:Y:S01]  /*3800*/  LOP3.LUT P1, RZ, R0, 0x4, RZ, 0xc0, !PT ;  /* 0x0000000400ff7812 */ /* 0x000fe2000782c0ff */
        /* <DEDUP_REMOVED lines=20> */
[----:B------:R-:W-:Y:S01]  /*3950*/  SHF.L.U32 R176, R180, 0x1, RZ ;  /* 0x00000001b4b07819 */ /* 0x000fe200000006ff */
[----:B------:R-:W-:Y:S01]  /*3960*/  UISETP.GE.AND UP1, UPT, UR4, UR7, UPT ;  /* 0x000000070400728c */ /* 0x000fe2000bf26270 */
[----:B--2---:R-:W-:-:S04]  /*3970*/  IADD3 R246, P4, P3, R4, UR39, R14 ;  /* 0x0000002704f67c10 */ /* 0x004fc8000fb9e00e */
[----:B------:R-:W-:Y:S01]  /*3980*/  IADD3.X R0, R5, UR49, R2, P4, P3 ;  /* 0x0000003105007c10 */ /* 0x000fe2000a7e6402 */
[----:B------:R-:W-:Y:S01]  /*3990*/  IMAD.WIDE.U32 R246, R246, -0x2daee0ad, RZ ;  /* 0xd2511f53f6f67825 */ /* 0x000fe200078e00ff */
[----:B------:R-:W-:-:S03]  /*39a0*/  IADD3 R2, R179, 0x2000, RZ ;  /* 0x00002000b3027810 */ /* 0x000fc60007ffe0ff */
[----:B------:R1:W-:Y:S01]  /*39b0*/  STL [R1+0x20], R0 ;  /* 0x0000200001007387 */ /* 0x0003e20000100800 */
[----:B------:R-:W-:-:S05]  /*39c0*/  SEL R2, R2, R179, !P2 ;  /* 0x000000b302027207 */ /* 0x000fca0005000000 */
[----:B------:R-:W-:Y:S01]  /*39d0*/  IMAD.SHL.U32 R168, R2, 0x2, RZ ;  /* 0x0000000202a87824 */ /* 0x000fe200078e00ff */
[----:B----4-:R2:W4:Y:S08]  /*39e0*/  R2UR UR9, R7 ;  /* 0x00000000070973c2 */ /* 0x01053000000e0000 */
[----:B------:R2:W3:Y:S01]  /*39f0*/  R2UR UR10, R6 ;  /* 0x00000000060a73c2 */ /* 0x0004e200000e0000 */
[----:B-1----:R-:W-:-:S04]  /*3a00*/  IADD3 R0, R180, 0x2000, RZ ;  /* 0x00002000b4007810 */ /* 0x002fc80007ffe0ff */
[----:B------:R-:W-:-:S04]  /*3a10*/  SEL R0, R0, R180, !P2 ;  /* 0x000000b400007207 */ /* 0x000fc80005000000 */
[----:B------:R-:W-:Y:S01]  /*3a20*/  SHF.L.U32 R175, R0, 0x1, RZ ;  /* 0x0000000100af7819 */ /* 0x000fe200000006ff */
[----:B------:R-:W-:-:S04]  /*3a30*/  IMAD.MOV.U32 R0, RZ, RZ, c[0x0][0x22c] ;  /* 0x00008b00ff007624 */ /* 0x000fc800078e00ff */
[----:B------:R-:W-:-:S04]  /*3a40*/  IMAD R0, R0, c[0x0][0x1c0], RZ ;  /* 0x0000700000007a24 */ /* 0x000fc800078e02ff */
[C---:B------:R-:W-:Y:S01]  /*3a50*/  IMAD.SHL.U32 R9, R0.reuse, 0x10, RZ ;  /* 0x0000001000097824 */ /* 0x040fe200078e00ff */
[----:B------:R-:W-:-:S04]  /*3a60*/  SHF.L.U32 R8, R0, 0x3, RZ ;  /* 0x0000000300087819 */ /* 0x000fc800000006ff */
[----:B------:R-:W-:-:S05]  /*3a70*/  IADD3 R2, R9, 0x20, RZ ;  /* 0x0000002009027810 */ /* 0x000fca0007ffe0ff */
[----:B------:R-:W-:-:S04]  /*3a80*/  IMAD.IADD R0, R8, 0x1, R2 ;  /* 0x0000000108007824 */ /* 0x000fc800078e0202 */
[----:B------:R-:W-:-:S05]  /*3a90*/  IMAD.IADD R0, R8, 0x1, R0 ;  /* 0x0000000108007824 */ /* 0x000fca00078e0200 */
[----:B------:R-:W-:-:S05]  /*3aa0*/  IADD3 R0, R8, R0, RZ ;  /* 0x0000000008007210 */ /* 0x000fca0007ffe0ff */
[----:B------:R-:W-:-:S05]  /*3ab0*/  IMAD.IADD R0, R8, 0x1, R0 ;  /* 0x0000000108007824 */ /* 0x000fca00078e0200 */
[----:B------:R1:W-:Y:S02]  /*3ac0*/  STL [R1+0x1c], R0 ;  /* 0x00001c0001007387 */ /* 0x0003e40000100800 */
[----:B-1----:R-:W-:-:S05]  /*3ad0*/  IMAD.IADD R0, R8, 0x1, R0 ;  /* 0x0000000108007824 */ /* 0x002fca00078e0200 */
[----:B------:R1:W-:Y:S02]  /*3ae0*/  STL [R1+0x18], R0 ;  /* 0x0000180001007387 */ /* 0x0003e40000100800 */
[----:B-1----:R-:W-:-:S05]  /*3af0*/  IADD3 R0, R8, R0, RZ ;  /* 0x0000000008007210 */ /* 0x002fca0007ffe0ff */
[----:B------:R1:W-:Y:S02]  /*3b00*/  STL [R1+0x14], R0 ;  /* 0x0000140001007387 */ /* 0x0003e40000100800 */
[----:B-1----:R-:W-:-:S04]  /*3b10*/  IMAD.IADD R0, R8, 0x1, R0 ;  /* 0x0000000108007824 */ /* 0x002fc800078e0200 */
[C---:B------:R-:W-:Y:S01]  /*3b20*/  IMAD.IADD R2, R8.reuse, 0x1, R0 ;  /* 0x0000000108027824 */ /* 0x040fe200078e0200 */
[----:B------:R-:W-:Y:S04]  /*3b30*/  STL [R1+0x10], R0 ;  /* 0x0000100001007387 */ /* 0x000fe80000100800 */
[----:B------:R1:W-:Y:S02]  /*3b40*/  STL [R1+0xc], R2 ;  /* 0x00000c0201007387 */ /* 0x0003e40000100800 */
[----:B-1----:R-:W-:-:S05]  /*3b50*/  IADD3 R2, R8, R2, RZ ;  /* 0x0000000208027210 */ /* 0x002fca0007ffe0ff */
[----:B------:R1:W-:Y:S02]  /*3b60*/  STL [R1+0x8], R2 ;  /* 0x0000080201007387 */ /* 0x0003e40000100800 */
[----:B-1----:R-:W-:-:S05]  /*3b70*/  IMAD.IADD R2, R8, 0x1, R2 ;  /* 0x0000000108027824 */ /* 0x002fca00078e0202 */
[----:B------:R1:W-:Y:S02]  /*3b80*/  STL [R1+0x4], R2 ;  /* 0x0000040201007387 */ /* 0x0003e40000100800 */
[----:B-1----:R-:W-:-:S05]  /*3b90*/  IMAD.IADD R2, R8, 0x1, R2 ;  /* 0x0000000108027824 */ /* 0x002fca00078e0202 */
[----:B------:R2:W-:Y:S01]  /*3ba0*/  STL [R1], R2 ;  /* 0x0000000201007387 */ /* 0x0005e20000100800 */
[----:B------:R-:W-:-:S05]  /*3bb0*/  IADD3 R252, R8, R2, RZ ;  /* 0x0000000208fc7210 */ /* 0x000fca0007ffe0ff */
[----:B--234-:R-:W-:Y:S02]  /*3bc0*/  IMAD.IADD R0, R8, 0x1, R252 ;  /* 0x0000000108007824 */ /* 0x01cfe400078e02fc */
.L_x_1738:
[----:B------:R-:W-:Y:S01]  /*3bd0*/  PLOP3.LUT P0, PT, PT, PT, UP1, 0x80, 0x0 ;  /* 0x000000000000781c */ /* 0x000fe20003f0f018 */
[----:B------:R-:W0:Y:S01]  /*3be0*/  LDGDEPBAR ;  /* 0x00000000000079af */ /* 0x000e220000000000 */
[----:B------:R-:W-:Y:S01]  /*3bf0*/  PLOP3.LUT P4, PT, PT, PT, UP1, 0x80, 0x0 ;  /* 0x000000000000781c */ /* 0x000fe20003f8f018 */
[C---:B------:R-:W-:Y:S01]  /*3c00*/  IMAD.IADD R0, R175.reuse, 0x1, R178 ;  /* 0x00000001af007824 */ /* 0x040fe200078e02b2 */
[----:B------:R-:W-:Y:S01]  /*3c10*/  PLOP3.LUT P3, PT, PT, PT, UP1, 0x80, 0x0 ;  /* 0x000000000000781c */ /* 0x000fe20003f6f018 */
[----:B------:R-:W-:Y:S01]  /*3c20*/  IMAD.IADD R164, R175, 0x1, R169 ;  /* 0x00000001afa47824 */ /* 0x000fe200078e02a9 */
        /* <DEDUP_REMOVED lines=94> */
[C---:B------:R-:W-:Y:S03]  /*4210*/  @P4 ISETP.GE.AND P4, PT, R148.reuse, UR7, PT ;  /* 0x0000000794004c0c */ /* 0x040fe6000bf86270 */
[----:B------:R-:W-:Y:S02]  /*4220*/  @P3 IADD3 R0, R148, 0x1, RZ ;  /* 0x0000000194003810 */ /* 0x000fe40007ffe0ff */
[----:B------:R-:W-:Y:S02]  /*4230*/  PLOP3.LUT P3, PT, PT, PT, UP1, 0x80, 0x0 ;  /* 0x000000000000781c */ /* 0x000fe40003f6f018 */
[----:B------:R-:W-:Y:S01]  /*4240*/  @P6 ISETP.GE.AND P6, PT, R0, UR7, PT ;  /* 0x0000000700006c0c */ /* 0x000fe2000bfc6270 */
[-C--:B------:R-:W-:Y:S08]  /*4250*/  HMMA.16816.F32.BF16 R52, R156, R132.reuse, R52 ;  /* 0x000000849c34723c */ /* 0x080ff00000041834 */
[C---:B------:R-:W-:Y:S08]  /*4260*/  HMMA.16816.F32.BF16 R56, R164.reuse, R132, R56 ;  /* 0x00000084a438723c */ /* 0x040ff00000041838 */
[-C--:B------:R-:W-:Y:S08]  /*4270*/  HMMA.16816.F32.BF16 R60, R164, R134.reuse, R60 ;  /* 0x00000086a43c723c */ /* 0x080ff0000004183c */
[----:B------:R-:W-:Y:S01]  /*4280*/  HMMA.16816.F32.BF16 R64, R156, R134, R64 ;  /* 0x000000869c40723c */ /* 0x000fe20000041840 */
[----:B------:R-:W2:Y:S07]  /*4290*/  LDSM.16.M88.4 R132, [R172+0xc800] ;  /* 0x00c80000ac84783b */ /* 0x000eae0000000200 */
[-C--:B-1----:R-:W-:Y:S08]  /*42a0*/  HMMA.16816.F32.BF16 R4, R136, R140.reuse, R4 ;  /* 0x0000008c8804723c */ /* 0x082ff00000041804 */
[C---:B------:R-:W-:Y:S07]  /*42b0*/  HMMA.16816.F32.BF16 R8, R144.reuse, R140, R8 ;  /* 0x0000008c9008723c */ /* 0x040fee0000041808 */
[----:B------:R-:W-:Y:S01]  /*42c0*/  FMUL.FTZ R141, R249, 1.4426950216293334961 ;  /* 0x3fb8aa3bf98d7820 */ /* 0x000fe20000410000 */
[-C--:B------:R-:W-:Y:S01]  /*42d0*/  HMMA.16816.F32.BF16 R12, R144, R142.reuse, R12 ;  /* 0x0000008e900c723c */ /* 0x080fe2000004180c */
[----:B------:R-:W-:Y:S07]  /*42e0*/  FMUL.FTZ R140, R250, 1.4426950216293334961 ;  /* 0x3fb8aa3bfa8c7820 */ /* 0x000fee0000410000 */
[----:B------:R-:W-:Y:S01]  /*42f0*/  @P0 FSEL R4, R4, -INF , !P4 ;  /* 0xff80000004040808 */ /* 0x000fe20006000000 */
[C---:B------:R-:W-:Y:S01]  /*4300*/  HMMA.16816.F32.BF16 R16, R136.reuse, R142, R16 ;  /* 0x0000008e8810723c */ /* 0x040fe20000041810 */
[----:B------:R-:W-:Y:S02]  /*4310*/  PLOP3.LUT P0, PT, PT, PT, UP1, 0x80, 0x0 ;  /* 0x000000000000781c */ /* 0x000fe40003f0f018 */
[----:B------:R-:W-:Y:S02]  /*4320*/  @P2 FSEL R6, R6, -INF , !P4 ;  /* 0xff80000006062808 */ /* 0x000fe40006000000 */
[----:B------:R-:W-:Y:S02]  /*4330*/  PLOP3.LUT P2, PT, PT, PT, UP1, 0x80, 0x0 ;  /* 0x000000000000781c */ /* 0x000fe40003f4f018 */
[----:B------:R-:W-:Y:S01]  /*4340*/  @P5 FSEL R8, R8, -INF , !P4 ;  /* 0xff80000008085808 */ /* 0x000fe20006000000 */
[-C--:B--2---:R-:W-:Y:S01]  /*4350*/  HMMA.16816.F32.BF16 R20, R136, R132.reuse, R20 ;  /* 0x000000848814723c */ /* 0x084fe20000041814 */
[----:B------:R-:W-:Y:S03]  /*4360*/  PLOP3.LUT P5, PT, PT, PT, UP1, 0x80, 0x0 ;  /* 0x000000000000781c */ /* 0x000fe60003faf018 */
[----:B------:R-:W-:Y:S02]  /*4370*/  @P3 FSEL R10, R10, -INF , !P4 ;  /* 0xff8000000a0a3808 */ /* 0x000fe40006000000 */
[----:B------:R-:W-:Y:S02]  /*4380*/  PLOP3.LUT P4, PT, PT, PT, UP1, 0x80, 0x0 ;  /* 0x000000000000781c */ /* 0x000fe40003f8f018 */
[----:B------:R-:W-:Y:S01]  /*4390*/  @P0 IADD3 R0, R148, 0x8, RZ ;  /* 0x0000000894000810 */ /* 0x000fe20007ffe0ff */
[C---:B------:R-:W-:Y:S01]  /*43a0*/  HMMA.16816.F32.BF16 R24, R144.reuse, R132, R24 ;  /* 0x000000849018723c */ /* 0x040fe20000041818 */
[----:B------:R-:W-:Y:S02]  /*43b0*/  PLOP3.LUT P0, PT, PT, PT, UP1, 0x80, 0x0 ;  /* 0x000000000000781c */ /* 0x000fe40003f0f018 */
[----:B------:R-:W-:Y:S02]  /*43c0*/  PLOP3.LUT P3, PT, PT, PT, UP1, 0x80, 0x0 ;  /* 0x000000000000781c */ /* 0x000fe40003f6f018 */
[----:B------:R-:W-:Y:S02]  /*43d0*/  @P2 FSEL R5, R5, -INF , !P6 ;  /* 0xff80000005052808 */ /* 0x000fe40007000000 */
[----:B------:R-:W-:Y:S01]  /*43e0*/  PLOP3.LUT P2, PT, PT, PT, UP1, 0x80, 0x0 ;  /* 0x000000000000781c */ /* 0x000fe20003f4f018 */
[-C--:B------:R-:W-:Y:S01]  /*43f0*/  HMMA.16816.F32.BF16 R28, R144, R134.reuse, R28 ;  /* 0x00000086901c723c */ /* 0x080fe2000004181c */
[----:B------:R-:W-:Y:S03]  /*4400*/  @P5 ISETP.GE.AND P5, PT, R0, UR7, PT ;  /* 0x0000000700005c0c */ /* 0x000fe6000bfa6270 */
[----:B------:R-:W-:Y:S02]  /*4410*/  @P4 FSEL R9, R9, -INF , !P6 ;  /* 0xff80000009094808 */ /* 0x000fe40007000000 */
[----:B------:R-:W-:Y:S02]  /*4420*/  PLOP3.LUT P4, PT, PT, PT, UP1, 0x80, 0x0 ;  /* 0x000000000000781c */ /* 0x000fe40003f8f018 */
[----:B------:R-:W-:Y:S01]  /*4430*/  @P0 FSEL R11, R11, -INF , !P6 ;  /* 0xff8000000b0b0808 */ /* 0x000fe20007000000 */
[C---:B------:R-:W-:Y:S01]  /*4440*/  HMMA.16816.F32.BF16 R32, R136.reuse, R134, R32 ;  /* 0x000000868820723c */ /* 0x040fe20000041820 */
[----:B------:R-:W-:Y:S01]  /*4450*/  PLOP3.LUT P0, PT, PT, PT, UP1, 0x80, 0x0 ;  /* 0x000000000000781c */ /* 0x000fe20003f0f018 */
[----:B------:R-:W1:Y:S01]  /*4460*/  LDSM.16.M88.4 R132, [R172+0xd000] ;  /* 0x00d00000ac84783b */ /* 0x000e620000000200 */
[----:B------:R-:W-:Y:S02]  /*4470*/  @P3 FSEL R7, R7, -INF , !P6 ;  /* 0xff80000007073808 */ /* 0x000fe40007000000 */
[----:B------:R-:W-:Y:S02]  /*4480*/  PLOP3.LUT P3, PT, PT, PT, UP1, 0x80, 0x0 ;  /* 0x000000000000781c */ /* 0x000fe40003f6f018 */
[----:B------:R-:W-:Y:S02]  /*4490*/  @P2 IADD3 R0, R148, 0x9, RZ ;  /* 0x0000000994002810 */ /* 0x000fe40007ffe0ff */
[----:B------:R-:W-:Y:S02]  /*44a0*/  PLOP3.LUT P6, PT, PT, PT, UP1, 0x80, 0x0 ;  /* 0x000000000000781c */ /* 0x000fe40003fcf018 */
[----:B------:R-:W-:Y:S02]  /*44b0*/  PLOP3.LUT P2, PT, PT, PT, UP1, 0x80, 0x0 ;  /* 0x000000000000781c */ /* 0x000fe40003f4f018 */
[----:B------:R-:W-:Y:S02]  /*44c0*/  @P4 ISETP.GE.AND P4, PT, R0, UR7, PT ;  /* 0x0000000700004c0c */ /* 0x000fe4000bf86270 */
[----:B------:R-:W-:Y:S02]  /*44d0*/  @P0 FSEL R14, R14, -INF , !P5 ;  /* 0xff8000000e0e0808 */ /* 0x000fe40006800000 */
[----:B------:R-:W-:Y:S02]  /*44e0*/  PLOP3.LUT P0, PT, PT, PT, UP1, 0x80, 0x0 ;  /* 0x000000000000781c */ /* 0x000fe40003f0f018 */
[----:B------:R-:W-:Y:S02]  /*44f0*/  @P3 FSEL R12, R12, -INF , !P5 ;  /* 0xff8000000c0c3808 */ /* 0x000fe40006800000 */
[----:B------:R-:W-:Y:S02]  /*4500*/  PLOP3.LUT P3, PT, PT, PT, UP1, 0x80, 0x0 ;  /* 0x000000000000781c */ /* 0x000fe40003f6f018 */
[----:B------:R-:W-:Y:S02]  /*4510*/  @P6 FSEL R16, R16, -INF , !P5 ;  /* 0xff80000010106808 */ /* 0x000fe40006800000 */
[----:B------:R-:W-:Y:S02]  /*4520*/  PLOP3.LUT P6, PT, PT, PT, UP1, 0x80, 0x0 ;  /* 0x000000000000781c */ /* 0x000fe40003fcf018 */
[----:B------:R-:W-:Y:S02]  /*4530*/  @P2 FSEL R18, R18, -INF , !P5 ;  /* 0xff80000012122808 */ /* 0x000fe40006800000 */
[----:B------:R-:W-:Y:S02]  /*4540*/  PLOP3.LUT P2, PT, PT, PT, UP1, 0x80, 0x0 ;  /* 0x000000000000781c */ /* 0x000fe40003f4f018 */
[----:B------:R-:W-:Y:S02]  /*4550*/  PLOP3.LUT P5, PT, PT, PT, UP1, 0x80, 0x0 ;  /* 0x000000000000781c */ /* 0x000fe40003faf018 */
[----:B------:R-:W-:Y:S02]  /*4560*/  @P0 FSEL R13, R13, -INF , !P4 ;  /* 0xff8000000d0d0808 */ /* 0x000fe40006000000 */
[----:B------:R-:W-:Y:S02]  /*4570*/  PLOP3.LUT P0, PT, PT, PT, UP1, 0x80, 0x0 ;  /* 0x000000000000781c */ /* 0x000fe40003f0f018 */
[----:B------:R-:W-:Y:S02]  /*4580*/  @P3 IADD3 R0, R148, 0x10, RZ ;  /* 0x0000001094003810 */ /* 0x000fe40007ffe0ff */
[----:B------:R-:W-:Y:S02]  /*4590*/  PLOP3.LUT P3, PT, PT, PT, UP1, 0x80, 0x0 ;  /* 0x000000000000781c */ /* 0x000fe40003f6f018 */
[----:B------:R-:W-:Y:S01]  /*45a0*/  @P6 ISETP.GE.AND P6, PT, R0, UR7, PT ;  /* 0x0000000700006c0c */ /* 0x000fe2000bfc6270 */
[-C--:B-1----:R-:W-:Y:S01]  /*45b0*/  HMMA.16816.F32.BF16 R36, R136, R132.reuse, R36 ;  /* 0x000000848824723c */ /* 0x082fe20000041824 */
[----:B------:R-:W-:Y:S02]  /*45c0*/  @P2 FSEL R17, R17, -INF , !P4 ;  /* 0xff80000011112808 */ /* 0x000fe40006000000 */
[----:B------:R-:W-:Y:S02]  /*45d0*/  PLOP3.LUT P2, PT, PT, PT, UP1, 0x80, 0x0 ;  /* 0x000000000000781c */ /* 0x000fe40003f4f018 */
[----:B------:R-:W-:Y:S02]  /*45e0*/  @P5 FSEL R15, R15, -INF , !P4 ;  /* 0xff8000000f0f5808 */ /* 0x000fe40006000000 */
[----:B------:R-:W-:Y:S01]  /*45f0*/  PLOP3.LUT P5, PT, PT, PT, UP1, 0x80, 0x0 ;  /* 0x000000000000781c */ /* 0x000fe20003faf018 */
[C---:B------:R-:W-:Y:S01]  /*4600*/  HMMA.16816.F32.BF16 R40, R144.reuse, R132, R40 ;  /* 0x000000849028723c */ /* 0x040fe20000041828 */
[----:B------:R-:W-:Y:S02]  /*4610*/  @P0 IADD3 R0, R148, 0x11, RZ ;  /* 0x0000001194000810 */ /* 0x000fe40007ffe0ff */
[----:B------:R-:W-:Y:S02]  /*4620*/  PLOP3.LUT P0, PT, PT, PT, UP1, 0x80, 0x0 ;  /* 0x000000000000781c */ /* 0x000fe40003f0f018 */
[----:B------:R-:W-:Y:S02]  /*4630*/  @P3 FSEL R19, R19, -INF , !P4 ;  /* 0xff80000013133808 */ /* 0x000fe40006000000 */
[----:B------:R-:W-:Y:S01]  /*4640*/  PLOP3.LUT P3, PT, PT, PT, UP1, 0x80, 0x0 ;  /* 0x000000000000781c */ /* 0x000fe20003f6f018 */
[-C--:B------:R-:W-:Y:S01]  /*4650*/  HMMA.16816.F32.BF16 R44, R144, R134.reuse, R44 ;  /* 0x00000086902c723c */ /* 0x080fe2000004182c */
[----:B------:R-:W-:Y:S03]  /*4660*/  PLOP3.LUT P4, PT, PT, PT, UP1, 0x80, 0x0 ;  /* 0x000000000000781c */ /* 0x000fe60003f8f018 */
[----:B------:R-:W-:Y:S02]  /*4670*/  @P2 FSEL R20, R20, -INF , !P6 ;  /* 0xff80000014142808 */ /* 0x000fe40007000000 */
[----:B------:R-:W-:Y:S02]  /*4680*/  PLOP3.LUT P2, PT, PT, PT, UP1, 0x80, 0x0 ;  /* 0x000000000000781c */ /* 0x000fe40003f4f018 */
[----:B------:R-:W-:Y:S01]  /*4690*/  @P5 ISETP.GE.AND P5, PT, R0, UR7, PT ;  /* 0x0000000700005c0c */ /* 0x000fe2000bfa6270 */
[C---:B------:R-:W-:Y:S03]  /*46a0*/  HMMA.16816.F32.BF16 R48, R136.reuse, R134, R48 ;  /* 0x000000868830723c */ /* 0x040fe60000041830 */
[----:B------:R-:W-:Y:S02]  /*46b0*/  @P0 FSEL R26, R26, -INF , !P6 ;  /* 0xff8000001a1a0808 */ /* 0x000fe40007000000 */
[----:B------:R-:W-:Y:S02]  /*46c0*/  PLOP3.LUT P0, PT, PT, PT, UP1, 0x80, 0x0 ;  /* 0x000000000000781c */ /* 0x000fe40003f0f018 */
[----:B------:R-:W-:Y:S02]  /*46d0*/  @P3 FSEL R22, R22, -INF , !P6 ;  /* 0xff80000016163808 */ /* 0x000fe40007000000 */
[----:B------:R-:W-:Y:S03]  /*46e0*/  FSETP.NEU.FTZ.AND P3, PT, R249, -INF , PT ;  /* 0xff800000f900780b */ /* 0x000fe60003f7d000 */
[----:B------:R-:W-:Y:S02]  /*46f0*/  @P4 FSEL R24, R24, -INF , !P6 ;  /* 0xff80000018184808 */ /* 0x000fe40007000000 */
[----:B------:R-:W-:Y:S02]  /*4700*/  PLOP3.LUT P6, PT, PT, PT, UP1, 0x80, 0x0 ;  /* 0x000000000000781c */ /* 0x000fe40003fcf018 */
[----:B------:R-:W-:Y:S02]  /*4710*/  PLOP3.LUT P4, PT, PT, PT, UP1, 0x80, 0x0 ;  /* 0x000000000000781c */ /* 0x000fe40003f8f018 */
[----:B------:R-:W-:Y:S02]  /*4720*/  FSEL R141, R141, RZ, P3 ;  /* 0x000000ff8d8d7208 */ /* 0x000fe40001800000 */
[----:B------:R-:W-:Y:S02]  /*4730*/  PLOP3.LUT P3, PT, PT, PT, UP1, 0x80, 0x0 ;  /* 0x000000000000781c */ /* 0x000fe40003f6f018 */
        /* <DEDUP_REMOVED lines=9> */
[--C-:B------:R-:W-:Y:S01]  /*47d0*/  FFMA.FTZ R20, R20, c[0x0][0x23c], -R141.reuse ;  /* 0x00008f0014147a23 */ /* 0x100fe2000001088d */
[----:B------:R-:W-:Y:S01]  /*47e0*/  FSETP.NEU.FTZ.AND P6, PT, R250, -INF , PT ;  /* 0xff800000fa00780b */ /* 0x000fe20003fdd000 */
[--C-:B------:R-:W-:Y:S01]  /*47f0*/  FFMA.FTZ R21, R21, c[0x0][0x23c], -R141.reuse ;  /* 0x00008f0015157a23 */ /* 0x100fe2000001088d */
[----:B------:R-:W-:Y:S01]  /*4800*/  @P4 ISETP.GE.AND P4, PT, R0, UR7, PT ;  /* 0x0000000700004c0c */ /* 0x000fe2000bf86270 */
[----:B------:R1:W-:Y:S01]  /*4810*/  MUFU.EX2 R206, R5 ;  /* 0x0000000500ce7308 */ /* 0x0003e20000000800 */
[----:B------:R-:W-:Y:S02]  /*4820*/  @P3 FSEL R25, R25, -INF , !P5 ;  /* 0xff80000019193808 */ /* 0x000fe40006800000 */
[----:B------:R-:W-:Y:S02]  /*4830*/  @P2 FSEL R27, R27, -INF , !P5 ;  /* 0xff8000001b1b2808 */ /* 0x000fe40006800000 */
[----:B------:R-:W-:Y:S02]  /*4840*/  PLOP3.LUT P5, PT, PT, PT, UP1, 0x80, 0x0 ;  /* 0x000000000000781c */ /* 0x000fe40003faf018 */
[----:B------:R-:W-:Y:S02]  /*4850*/  PLOP3.LUT P3, PT, PT, PT, UP1, 0x80, 0x0 ;  /* 0x000000000000781c */ /* 0x000fe40003f6f018 */
[----:B------:R-:W-:Y:S01]  /*4860*/  PLOP3.LUT P2, PT, PT, PT, UP1, 0x80, 0x0 ;  /* 0x000000000000781c */ /* 0x000fe20003f4f018 */
[----:B------:R2:W4:Y:S01]  /*4870*/  MUFU.EX2 R207, R4 ;  /* 0x0000000400cf7308 */ /* 0x0005220000000800 */
        /* <DEDUP_REMOVED lines=11> */
[--C-:B------:R-:W-:Y:S01]  /*4930*/  FFMA.FTZ R22, R22, c[0x0][0x23c], -R140.reuse ;  /* 0x00008f0016167a23 */ /* 0x100fe2000001088c */
[----:B------:R-:W-:Y:S01]  /*4940*/  @P2 FSEL R30, R30, -INF , !P4 ;  /* 0xff8000001e1e2808 */ /* 0x000fe20006000000 */
[----:B------:R-:W-:Y:S01]  /*4950*/  FFMA.FTZ R23, R23, c[0x0][0x23c], -R140 ;  /* 0x00008f0017177a23 */ /* 0x000fe2000001088c */
[----:B------:R-:W-:Y:S01]  /*4960*/  @P6 FSEL R32, R32, -INF , !P4 ;  /* 0xff80000020206808 */ /* 0x000fe20006000000 */
[----:B------:R-:W2:Y:S01]  /*4970*/  MUFU.EX2 R203, R6 ;  /* 0x0000000600cb7308 */ /* 0x000ea20000000800 */
[----:B------:R-:W-:Y:S01]  /*4980*/  FSEL R2, R2, RZ, P5 ;  /* 0x000000ff02027208 */ /* 0x000fe20002800000 */
[----:B------:R-:W-:Y:S01]  /*4990*/  FMUL.FTZ R0, R248, 1.4426950216293334961 ;  /* 0x3fb8aa3bf8007820 */ /* 0x000fe20000410000 */
[----:B------:R-:W-:Y:S01]  /*49a0*/  @P0 FSEL R34, R34, -INF , !P4 ;  /* 0xff80000022220808 */ /* 0x000fe20006000000 */
[--C-:B------:R-:W-:Y:S01]  /*49b0*/  FFMA.FTZ R32, R32, c[0x0][0x23c], -R141.reuse ;  /* 0x00008f0020207a23 */ /* 0x100fe2000001088d */
[----:B------:R-:W-:Y:S01]  /*49c0*/  PLOP3.LUT P4, PT, PT, PT, UP1, 0x80, 0x0 ;  /* 0x000000000000781c */ /* 0x000fe20003f8f018 */
[----:B------:R-:W-:Y:S01]  /*49d0*/  FFMA.FTZ R8, R8, c[0x0][0x23c], -R2 ;  /* 0x00008f0008087a23 */ /* 0x000fe20000010802 */
[----:B------:R-:W-:Y:S01]  /*49e0*/  PLOP3.LUT P0, PT, PT, PT, UP1, 0x80, 0x0 ;  /* 0x000000000000781c */ /* 0x000fe20003f0f018 */
[----:B------:R-:W-:Y:S01]  /*49f0*/  FFMA.FTZ R34, R34, c[0x0][0x23c], -R140 ;  /* 0x00008f0022227a23 */ /* 0x000fe2000001088c */
[----:B------:R-:W-:Y:S01]  /*4a00*/  FSETP.NEU.FTZ.AND P2, PT, R248, -INF , PT ;  /* 0xff800000f800780b */ /* 0x000fe20003f5d000 */
[----:B------:R-:W-:Y:S01]  /*4a10*/  MUFU.EX2 R191, R32 ;  /* 0x0000002000bf7308 */ /* 0x000fe20000000800 */
[----:B------:R-:W-:Y:S01]  /*4a20*/  PLOP3.LUT P6, PT, PT, PT, UP1, 0x80, 0x0 ;  /* 0x000000000000781c */ /* 0x000fe20003fcf018 */
[--C-:B------:R-:W-:Y:S01]  /*4a30*/  FFMA.FTZ R9, R9, c[0x0][0x23c], -R2.reuse ;  /* 0x00008f0009097a23 */ /* 0x100fe20000010802 */
[----:B------:R-:W-:Y:S01]  /*4a40*/  PLOP3.LUT P5, PT, PT, PT, UP1, 0x80, 0x0 ;  /* 0x000000000000781c */ /* 0x000fe20003faf018 */
[--C-:B------:R-:W-:Y:S01]  /*4a50*/  FFMA.FTZ R12, R12, c[0x0][0x23c], -R2.reuse ;  /* 0x00008f000c0c7a23 */ /* 0x100fe20000010802 */
[----:B------:R-:W-:Y:S01]  /*4a60*/  FSEL R0, R0, RZ, P2 ;  /* 0x000000ff00007208 */ /* 0x000fe20001000000 */
[--C-:B------:R-:W-:Y:S01]  /*4a70*/  FFMA.FTZ R13, R13, c[0x0][0x23c], -R2.reuse ;  /* 0x00008f000d0d7a23 */ /* 0x100fe20000010802 */
[----:B------:R-:W-:Y:S01]  /*4a80*/  PLOP3.LUT P2, PT, PT, PT, UP1, 0x80, 0x0 ;  /* 0x000000000000781c */ /* 0x000fe20003f4f018 */
[----:B------:R-:W-:Y:S01]  /*4a90*/  FFMA.FTZ R24, R24, c[0x0][0x23c], -R2 ;  /* 0x00008f0018187a23 */ /* 0x000fe20000010802 */
[----:B-1----:R-:W-:Y:S01]  /*4aa0*/  @P4 IADD3 R5, R148, 0x21, RZ ;  /* 0x0000002194054810 */ /* 0x002fe20007ffe0ff */
[----:B------:R1:W-:Y:S01]  /*4ab0*/  MUFU.EX2 R222, R8 ;  /* 0x0000000800de7308 */ /* 0x0003e20000000800 */
[----:B------:R-:W-:Y:S01]  /*4ac0*/  PLOP3.LUT P4, PT, PT, PT, UP1, 0x80, 0x0 ;  /* 0x000000000000781c */ /* 0x000fe20003f8f018 */
[--C-:B------:R-:W-:Y:S01]  /*4ad0*/  FFMA.FTZ R10, R10, c[0x0][0x23c], -R0.reuse ;  /* 0x00008f000a0a7a23 */ /* 0x100fe20000010800 */
[----:B------:R-:W-:Y:S01]  /*4ae0*/  @P0 FSEL R29, R29, -INF , !P3 ;  /* 0xff8000001d1d0808 */ /* 0x000fe20005800000 */
[--C-:B------:R-:W-:Y:S01]  /*4af0*/  FFMA.FTZ R11, R11, c[0x0][0x23c], -R0.reuse ;  /* 0x00008f000b0b7a23 */ /* 0x100fe20000010800 */
[----:B------:R-:W-:Y:S01]  /*4b00*/  PLOP3.LUT P0, PT, PT, PT, UP1, 0x80, 0x0 ;  /* 0x000000000000781c */ /* 0x000fe20003f0f018 */
[--C-:B------:R-:W-:Y:S01]  /*4b10*/  FFMA.FTZ R14, R14, c[0x0][0x23c], -R0.reuse ;  /* 0x00008f000e0e7a23 */ /* 0x100fe20000010800 */
[----:B--2---:R-:W-:Y:S01]  /*4b20*/  @P6 IADD3 R4, R148, 0x20, RZ ;  /* 0x0000002094046810 */ /* 0x004fe20007ffe0ff */
[----:B------:R-:W-:Y:S01]  /*4b30*/  FFMA.FTZ R15, R15, c[0x0][0x23c], -R0 ;  /* 0x00008f000f0f7a23 */ /* 0x000fe20000010800 */
[----:B------:R-:W-:Y:S01]  /*4b40*/  PLOP3.LUT P6, PT, PT, PT, UP1, 0x80, 0x0 ;  /* 0x000000000000781c */ /* 0x000fe20003fcf018 */
[----:B------:R3:W-:Y:S01]  /*4b50*/  MUFU.EX2 R223, R9 ;  /* 0x0000000900df7308 */ /* 0x0007e20000000800 */
[----:B------:R-:W-:Y:S01]  /*4b60*/  @P5 ISETP.GE.AND P5, PT, R4, UR7, PT ;  /* 0x0000000704005c0c */ /* 0x000fe2000bfa6270 */
[----:B------:R-:W-:Y:S01]  /*4b70*/  FFMA.FTZ R25, R25, c[0x0][0x23c], -R2 ;  /* 0x00008f0019197a23 */ /* 0x000fe20000010802 */
[----:B------:R-:W-:Y:S01]  /*4b80*/  @P2 FSEL R31, R31, -INF , !P3 ;  /* 0xff8000001f1f2808 */ /* 0x000fe20005800000 */
[--C-:B------:R-:W-:Y:S01]  /*4b90*/  FFMA.FTZ R26, R26, c[0x0][0x23c], -R0.reuse ;  /* 0x00008f001a1a7a23 */ /* 0x100fe20000010800 */
[----:B------:R-:W-:Y:S01]  /*4ba0*/  PLOP3.LUT P2, PT, PT, PT, UP1, 0x80, 0x0 ;  /* 0x000000000000781c */ /* 0x000fe20003f4f018 */
[--C-:B------:R-:W-:Y:S01]  /*4bb0*/  FFMA.FTZ R27, R27, c[0x0][0x23c], -R0.reuse ;  /* 0x00008f001b1b7a23 */ /* 0x100fe20000010800 */
[----:B------:R-:W-:Y:S01]  /*4bc0*/  @P4 FSEL R33, R33, -INF , !P3 ;  /* 0xff80000021214808 */ /* 0x000fe20005800000 */
[----:B------:R-:W-:Y:S01]  /*4bd0*/  FFMA.FTZ R30, R30, c[0x0][0x23c], -R0 ;  /* 0x00008f001e1e7a23 */ /* 0x000fe20000010800 */
[----:B------:R-:W-:Y:S01]  /*4be0*/  @P0 FSEL R35, R35, -INF , !P3 ;  /* 0xff80000023230808 */ /* 0x000fe20005800000 */
[----:B------:R-:W-:Y:S01]  /*4bf0*/  MUFU.EX2 R192, R34 ;  /* 0x0000002200c07308 */ /* 0x000fe20000000800 */
[----:B------:R-:W-:Y:S01]  /*4c00*/  PLOP3.LUT P3, PT, PT, PT, UP1, 0x80, 0x0 ;  /* 0x000000000000781c */ /* 0x000fe20003f6f018 */
[----:B------:R-:W-:Y:S01]  /*4c10*/  FFMA.FTZ R33, R33, c[0x0][0x23c], -R141 ;  /* 0x00008f0021217a23 */ /* 0x000fe2000001088d */
[----:B------:R-:W-:Y:S01]  /*4c20*/  PLOP3.LUT P4, PT, PT, PT, UP1, 0x80, 0x0 ;  /* 0x000000000000781c */ /* 0x000fe20003f8f018 */
[----:B------:R-:W-:Y:S01]  /*4c30*/  FFMA.FTZ R35, R35, c[0x0][0x23c], -R140 ;  /* 0x00008f0023237a23 */ /* 0x000fe2000001088c */
[----:B------:R-:W-:Y:S01]  /*4c40*/  PLOP3.LUT P0, PT, PT, PT, UP1, 0x80, 0x0 ;  /* 0x000000000000781c */ /* 0x000fe20003f0f018 */
[----:B------:R-:W-:Y:S01]  /*4c50*/  FFMA.FTZ R31, R31, c[0x0][0x23c], -R0 ;  /* 0x00008f001f1f7a23 */ /* 0x000fe20000010800 */
[----:B------:R-:W-:Y:S01]  /*4c60*/  @P6 ISETP.GE.AND P6, PT, R5, UR7, PT ;  /* 0x0000000705006c0c */ /* 0x000fe2000bfc6270 */
[----:B------:R-:W-:Y:S01]  /*4c70*/  FFMA.FTZ R28, R28, c[0x0][0x23c], -R2 ;  /* 0x00008f001c1c7a23 */ /* 0x000fe20000010802 */
[----:B------:R-:W-:Y:S01]  /*4c80*/  @P2 FSEL R36, R36, -INF , !P5 ;  /* 0xff80000024242808 */ /* 0x000fe20006800000 */
[----:B------:R2:W2:Y:S01]  /*4c90*/  MUFU.EX2 R219, R7 ;  /* 0x0000000700db7308 */ /* 0x0004a20000000800 */
[----:B------:R-:W-:Y:S01]  /*4ca0*/  PLOP3.LUT P2, PT, PT, PT, UP1, 0x80, 0x0 ;  /* 0x000000000000781c */ /* 0x000fe20003f4f018 */
[----:B-1----:R-:W-:Y:S02]  /*4cb0*/  IMAD.U32 R8, RZ, RZ, UR8 ;  /* 0x00000008ff087e24 */ /* 0x002fe4000f8e00ff */
[----:B------:R-:W-:Y:S01]  /*4cc0*/  @P3 FSEL R40, R40, -INF , !P5 ;  /* 0xff80000028283808 */ /* 0x000fe20006800000 */
[----:B------:R-:W-:Y:S01]  /*4cd0*/  IMAD.U32 R4, RZ, RZ, UR16 ;  /* 0x00000010ff047e24 */ /* 0x000fe2000f8e00ff */
[----:B------:R-:W-:Y:S01]  /*4ce0*/  PLOP3.LUT P3, PT, PT, PT, UP1, 0x80, 0x0 ;  /* 0x000000000000781c */ /* 0x000fe20003f6f018 */
[----:B------:R-:W-:Y:S01]  /*4cf0*/  IMAD R8, R8, 0x8, R182 ;  /* 0x0000000808087824 */ /* 0x000fe200078e02b6 */
[----:B------:R-:W-:Y:S01]  /*4d00*/  @P4 FSEL R38, R38, -INF , !P5 ;  /* 0xff80000026264808 */ /* 0x000fe20006800000 */
[----:B------:R-:W-:Y:S01]  /*4d10*/  IMAD R4, R4, 0x2, R183 ;  /* 0x0000000204047824 */ /* 0x000fe200078e02b7 */
[----:B------:R-:W-:Y:S01]  /*4d20*/  PLOP3.LUT P4, PT, PT, PT, UP1, 0x80, 0x0 ;  /* 0x000000000000781c */ /* 0x000fe20003f8f018 */
[----:B------:R1:W-:Y:S01]  /*4d30*/  MUFU.EX2 R226, R10 ;  /* 0x0000000a00e27308 */ /* 0x0003e20000000800 */
[----:B------:R-:W-:Y:S01]  /*4d40*/  @P0 FSEL R42, R42, -INF , !P5 ;  /* 0xff8000002a2a0808 */ /* 0x000fe20006800000 */
[----:B------:R-:W-:Y:S01]  /*4d50*/  IMAD.SHL.U32 R6, R4, 0x2, RZ ;  /* 0x0000000204067824 */ /* 0x000fe200078e00ff */
[----:B------:R-:W-:Y:S01]  /*4d60*/  PLOP3.LUT P0, PT, PT, PT, UP1, 0x80, 0x0 ;  /* 0x000000000000781c */ /* 0x000fe20003f0f018 */
[----:B------:R-:W-:Y:S01]  /*4d70*/  IMAD.WIDE.U32 R4, R8, -0x326172a9, RZ ;  /* 0xcd9e8d5708047825 */ /* 0x000fe200078e00ff */
[----:B---3--:R-:W-:Y:S02]  /*4d80*/  LOP3.LUT R9, R181, UR10, RZ, 0x3c, !PT ;  /* 0x0000000ab5097c12 */ /* 0x008fe4000f8e3cff */
[----:B------:R-:W-:Y:S01]  /*4d90*/  PLOP3.LUT P5, PT, PT, PT, UP1, 0x80, 0x0 ;  /* 0x000000000000781c */ /* 0x000fe20003faf018 */
[----:B------:R-:W-:Y:S01]  /*4da0*/  FFMA.FTZ R29, R29, c[0x0][0x23c], -R2 ;  /* 0x00008f001d1d7a23 */ /* 0x000fe20000010802 */
[-C--:B------:R-:W-:Y:S01]  /*4db0*/  LOP3.LUT R132, R5, R9.reuse, RZ, 0x3c, !PT ;  /* 0x0000000905847212 */ /* 0x080fe200078e3cff */
[----:B------:R3:W3:Y:S01]  /*4dc0*/  MUFU.EX2 R227, R11 ;  /* 0x0000000b00e37308 */ /* 0x0006e20000000800 */
[----:B------:R-:W-:Y:S01]  /*4dd0*/  @P2 IADD3 R5, R148, 0x28, RZ ;  /* 0x0000002894052810 */ /* 0x000fe20007ffe0ff */
[----:B------:R-:W-:Y:S01]  /*4de0*/  FFMA.FTZ R36, R36, c[0x0][0x23c], -R141 ;  /* 0x00008f0024247a23 */ /* 0x000fe2000001088d */
[----:B------:R-:W-:Y:S01]  /*4df0*/  PLOP3.LUT P2, PT, PT, PT, UP1, 0x80, 0x0 ;  /* 0x000000000000781c */ /* 0x000fe20003f4f018 */
[----:B------:R-:W-:Y:S01]  /*4e00*/  FFMA.FTZ R38, R38, c[0x0][0x23c], -R140 ;  /* 0x00008f0026267a23 */ /* 0x000fe2000001088c */
[----:B--2---:R-:W-:Y:S01]  /*4e10*/  IADD3 R7, R6, 0x1, RZ ;  /* 0x0000000106077810 */ /* 0x004fe20007ffe0ff */
[----:B------:R-:W-:Y:S01]  /*4e20*/  FFMA.FTZ R40, R40, c[0x0][0x23c], -R2 ;  /* 0x00008f0028287a23 */ /* 0x000fe20000010802 */
[----:B------:R-:W-:Y:S01]  /*4e30*/  @P3 FSEL R37, R37, -INF , !P6 ;  /* 0xff80000025253808 */ /* 0x000fe20007000000 */
[----:B------:R-:W-:Y:S01]  /*4e40*/  FFMA.FTZ R42, R42, c[0x0][0x23c], -R0 ;  /* 0x00008f002a2a7a23 */ /* 0x000fe20000010800 */
[----:B------:R-:W-:Y:S01]  /*4e50*/  PLOP3.LUT P3, PT, PT, PT, UP1, 0x80, 0x0 ;  /* 0x000000000000781c */ /* 0x000fe20003f6f018 */
[----:B------:R-:W-:Y:S01]  /*4e60*/  MUFU.EX2 R189, R33 ;  /* 0x0000002100bd7308 */ /* 0x000fe20000000800 */
[----:B------:R-:W-:Y:S01]  /*4e70*/  LOP3.LUT R7, R247, UR9, R7, 0x96, !PT ;  /* 0x00000009f7077c12 */ /* 0x000fe2000f8e9607 */
[--C-:B------:R-:W-:Y:S01]  /*4e80*/  FFMA.FTZ R37, R37, c[0x0][0x23c], -R141.reuse ;  /* 0x00008f0025257a23 */ /* 0x100fe2000001088d */
[----:B------:R-:W-:Y:S02]  /*4e90*/  @P4 ISETP.GE.AND P4, PT, R5, UR7, PT ;  /* 0x0000000705004c0c */ /* 0x000fe4000bf86270 */
[----:B-1----:R-:W-:Y:S01]  /*4ea0*/  LOP3.LUT R10, R247, UR9, R6, 0x96, !PT ;  /* 0x00000009f70a7c12 */ /* 0x002fe2000f8e9606 */
[----:B------:R-:W-:Y:S01]  /*4eb0*/  IMAD.WIDE.U32 R6, R7, -0x326172a9, RZ ;  /* 0xcd9e8d5707067825 */ /* 0x000fe200078e00ff */
[----:B------:R-:W-:Y:S02]  /*4ec0*/  @P0 FSEL R39, R39, -INF , !P6 ;  /* 0xff80000027270808 */ /* 0x000fe40007000000 */
[----:B------:R-:W-:Y:S01]  /*4ed0*/  PLOP3.LUT P0, PT, PT, PT, UP1, 0x80, 0x0 ;  /* 0x000000000000781c */ /* 0x000fe20003f0f018 */
[----:B------:R1:W-:Y:S01]  /*4ee0*/  MUFU.EX2 R221, R12 ;  /* 0x0000000c00dd7308 */ /* 0x0003e20000000800 */
[----:B------:R-:W-:Y:S01]  /*4ef0*/  LOP3.LUT R149, R7, UR4, R4, 0x96, !PT ;  /* 0x0000000407957c12 */ /* 0x000fe2000f8e9604 */
[----:B------:R-:W-:Y:S01]  /*4f00*/  FFMA.FTZ R39, R39, c[0x0][0x23c], -R140 ;  /* 0x00008f0027277a23 */ /* 0x000fe2000001088c */
[----:B------:R-:W-:Y:S01]  /*4f10*/  @P5 FSEL R41, R41, -INF , !P6 ;  /* 0xff80000029295808 */ /* 0x000fe20007000000 */
[----:B---3--:R-:W-:Y:S01]  /*4f20*/  IMAD.WIDE.U32 R10, R10, -0x326172a9, RZ ;  /* 0xcd9e8d570a0a7825 */ /* 0x008fe200078e00ff */
[----:B------:R-:W-:Y:S02]  /*4f30*/  @P2 FSEL R43, R43, -INF , !P6 ;  /* 0xff8000002b2b2808 */ /* 0x000fe40007000000 */
[----:B------:R-:W-:Y:S01]  /*4f40*/  PLOP3.LUT P6, PT, PT, PT, UP1, 0x80, 0x0 ;  /* 0x000000000000781c */ /* 0x000fe20003fcf018 */
[----:B------:R-:W-:Y:S01]  /*4f50*/  FFMA.FTZ R41, R41, c[0x0][0x23c], -R2 ;  /* 0x00008f0029297a23 */ /* 0x000fe20000010802 */
[----:B------:R-:W-:Y:S01]  /*4f60*/  LOP3.LUT R143, R11, UR4, R4, 0x96, !PT ;  /* 0x000000040b8f7c12 */ /* 0x000fe2000f8e9604 */
[----:B------:R-:W2:Y:S01]  /*4f70*/  MUFU.EX2 R225, R14 ;  /* 0x0000000e00e17308 */ /* 0x000ea20000000800 */
[----:B------:R-:W-:Y:S01]  /*4f80*/  IADD3 R4, R8, 0x4, RZ ;  /* 0x0000000408047810 */ /* 0x000fe20007ffe0ff */
[----:B------:R-:W-:Y:S01]  /*4f90*/  FFMA.FTZ R43, R43, c[0x0][0x23c], -R0 ;  /* 0x00008f002b2b7a23 */ /* 0x000fe20000010800 */
[----:B------:R-:W-:Y:S02]  /*4fa0*/  @P3 IADD3 R8, R148, 0x29, RZ ;  /* 0x0000002994083810 */ /* 0x000fe40007ffe0ff */
[----:B------:R-:W-:Y:S01]  /*4fb0*/  PLOP3.LUT P3, PT, PT, PT, UP1, 0x80, 0x0 ;  /* 0x000000000000781c */ /* 0x000fe20003f6f018 */
[----:B------:R-:W-:Y:S01]  /*4fc0*/  IMAD.WIDE.U32 R4, R4, -0x326172a9, RZ ;  /* 0xcd9e8d5704047825 */ /* 0x000fe200078e00ff */
[----:B------:R-:W-:Y:S02]  /*4fd0*/  PLOP3.LUT P5, PT, PT, PT, UP1, 0x80, 0x0 ;  /* 0x000000000000781c */ /* 0x000fe40003faf018 */
[----:B------:R-:W-:Y:S01]  /*4fe0*/  @P0 FSEL R44, R44, -INF , !P4 ;  /* 0xff8000002c2c0808 */ /* 0x000fe20006000000 */
[----:B------:R3:W-:Y:S01]  /*4ff0*/  MUFU.EX2 R224, R15 ;  /* 0x0000000f00e07308 */ /* 0x0007e20000000800 */
[----:B------:R-:W-:Y:S02]  /*5000*/  PLOP3.LUT P0, PT, PT, PT, UP1, 0x80, 0x0 ;  /* 0x000000000000781c */ /* 0x000fe40003f0f018 */
[----:B------:R-:W-:Y:S01]  /*5010*/  @P6 FSEL R48, R48, -INF , !P4 ;  /* 0xff80000030306808 */ /* 0x000fe20006000000 */
[----:B------:R-:W-:Y:S01]  /*5020*/  FFMA.FTZ R44, R44, c[0x0][0x23c], -R2 ;  /* 0x00008f002c2c7a23 */ /* 0x000fe20000010802 */
[----:B------:R-:W-:Y:S02]  /*5030*/  PLOP3.LUT P6, PT, PT, PT, UP1, 0x80, 0x0 ;  /* 0x000000000000781c */ /* 0x000fe40003fcf018 */
[----:B------:R-:W-:Y:S01]  /*5040*/  LOP3.LUT R133, R11, UR4, R4, 0x96, !PT ;  /* 0x000000040b857c12 */ /* 0x000fe2000f8e9604 */
[--C-:B------:R-:W-:Y:S01]  /*5050*/  FFMA.FTZ R48, R48, c[0x0][0x23c], -R141.reuse ;  /* 0x00008f0030307a23 */ /* 0x100fe2000001088d */
[----:B------:R-:W-:Y:S01]  /*5060*/  @P3 FSEL R50, R50, -INF , !P4 ;  /* 0xff80000032323808 */ /* 0x000fe20006000000 */
[----:B------:R2:W2:Y:S01]  /*5070*/  MUFU.EX2 R220, R13 ;  /* 0x0000000d00dc7308 */ /* 0x0004a20000000800 */
[----:B------:R-:W-:Y:S02]  /*5080*/  PLOP3.LUT P3, PT, PT, PT, UP1, 0x80, 0x0 ;  /* 0x000000000000781c */ /* 0x000fe40003f6f018 */
[----:B------:R-:W-:Y:S01]  /*5090*/  @P5 FSEL R46, R46, -INF , !P4 ;  /* 0xff8000002e2e5808 */ /* 0x000fe20006000000 */
[----:B------:R-:W-:Y:S01]  /*50a0*/  FFMA.FTZ R50, R50, c[0x0][0x23c], -R140 ;  /* 0x00008f0032327a23 */ /* 0x000fe2000001088c */
[----:B------:R-:W-:Y:S02]  /*50b0*/  PLOP3.LUT P5, PT, PT, PT, UP1, 0x80, 0x0 ;  /* 0x000000000000781c */ /* 0x000fe40003faf018 */
[----:B------:R-:W-:Y:S01]  /*50c0*/  LOP3.LUT R135, R7, UR4, R4, 0x96, !PT ;  /* 0x0000000407877c12 */ /* 0x000fe2000f8e9604 */
[----:B------:R-:W-:Y:S01]  /*50d0*/  UIADD3 UR4, UR9, -0x4498517b, URZ ;  /* 0xbb67ae8509047890 */ /* 0x000fe2000fffe03f */
[----:B------:R-:W-:Y:S01]  /*50e0*/  PLOP3.LUT P2, PT, PT, PT, UP1, 0x80, 0x0 ;  /* 0x000000000000781c */ /* 0x000fe20003f4f018 */
[----:B------:R-:W-:Y:S01]  /*50f0*/  MUFU.EX2 R213, R16 ;  /* 0x0000001000d57308 */ /* 0x000fe20000000800 */
[----:B-1----:R-:W-:Y:S01]  /*5100*/  LOP3.LUT R12, R5, R9, RZ, 0x3c, !PT ;  /* 0x00000009050c7212 */ /* 0x002fe200078e3cff */
[----:B------:R-:W-:Y:S01]  /*5110*/  FFMA.FTZ R46, R46, c[0x0][0x23c], -R0 ;  /* 0x00008f002e2e7a23 */ /* 0x000fe20000010800 */
[----:B------:R-:W-:Y:S01]  /*5120*/  @P0 IADD3 R5, R148, 0x30, RZ ;  /* 0x0000003094050810 */ /* 0x000fe20007ffe0ff */
[----:B---3--:R-:W-:Y:S01]  /*5130*/  IMAD.WIDE.U32 R14, R132, -0x2daee0ad, RZ ;  /* 0xd2511f53840e7825 */ /* 0x008fe200078e00ff */
[----:B------:R-:W-:Y:S02]  /*5140*/  PLOP3.LUT P0, PT, PT, PT, UP1, 0x80, 0x0 ;  /* 0x000000000000781c */ /* 0x000fe40003f0f018 */
[----:B------:R-:W-:Y:S01]  /*5150*/  LOP3.LUT R4, R246, UR4, RZ, 0x3c, !PT ;  /* 0x00000004f6047c12 */ /* 0x000fe2000f8e3cff */
[----:B------:R-:W-:Y:S01]  /*5160*/  UIADD3 UR4, UR10, 0x3c6ef372, URZ ;  /* 0x3c6ef3720a047890 */ /* 0x000fe2000fffe03f */
[----:B------:R-:W-:Y:S01]  /*5170*/  @P6 IADD3 R11, R148, 0x38, RZ ;  /* 0x00000038940b6810 */ /* 0x000fe20007ffe0ff */
[----:B------:R1:W-:Y:S01]  /*5180*/  MUFU.EX2 R212, R17 ;  /* 0x0000001100d47308 */ /* 0x0003e20000000800 */
[----:B------:R-:W-:Y:S02]  /*5190*/  PLOP3.LUT P6, PT, PT, PT, UP1, 0x80, 0x0 ;  /* 0x000000000000781c */ /* 0x000fe40003fcf018 */
[----:B------:R-:W-:Y:S01]  /*51a0*/  @P3 ISETP.GE.AND P3, PT, R5, UR7, PT ;  /* 0x0000000705003c0c */ /* 0x000fe2000bf66270 */
[----:B--2---:R-:W-:Y:S01]  /*51b0*/  IMAD.WIDE.U32 R12, R12, -0x2daee0ad, RZ ;  /* 0xd2511f530c0c7825 */ /* 0x004fe200078e00ff */
[----:B------:R-:W-:Y:S02]  /*51c0*/  LOP3.LUT R5, R4, R15, RZ, 0x3c, !PT ;  /* 0x0000000f04057212 */ /* 0x000fe400078e3cff */
[----:B------:R-:W-:Y:S02]  /*51d0*/  PLOP3.LUT P4, PT, PT, PT, UP1, 0x80, 0x0 ;  /* 0x000000000000781c */ /* 0x000fe40003f8f018 */
[----:B------:R-:W-:Y:S01]  /*51e0*/  @P5 IADD3 R7, R148, 0x31, RZ ;  /* 0x0000003194075810 */ /* 0x000fe20007ffe0ff */
[----:B------:R-:W-:Y:S01]  /*51f0*/  MUFU.EX2 R216, R18 ;  /* 0x0000001200d87308 */ /* 0x000fe20000000800 */
[----:B------:R-:W-:Y:S02]  /*5200*/  PLOP3.LUT P5, PT, PT, PT, UP1, 0x80, 0x0 ;  /* 0x000000000000781c */ /* 0x000fe40003faf018 */
[----:B------:R-:W-:Y:S02]  /*5210*/  @P2 ISETP.GE.AND P2, PT, R8, UR7, PT ;  /* 0x0000000708002c0c */ /* 0x000fe4000bf46270 */
[----:B------:R-:W-:Y:S01]  /*5220*/  LOP3.LUT R8, R4, R13, RZ, 0x3c, !PT ;  /* 0x0000000d04087212 */ /* 0x000fe200078e3cff */
[----:B------:R-:W-:Y:S01]  /*5230*/  IMAD.WIDE.U32 R4, R5, -0x326172a9, RZ ;  /* 0xcd9e8d5705047825 */ /* 0x000fe200078e00ff */
[----:B------:R-:W-:Y:S02]  /*5240*/  @P0 IADD3 R148, R148, 0x39, RZ ;  /* 0x0000003994940810 */ /* 0x000fe40007ffe0ff */
[----:B------:R-:W-:Y:S01]  /*5250*/  PLOP3.LUT P0, PT, PT, PT, UP1, 0x80, 0x0 ;  /* 0x000000000000781c */ /* 0x000fe20003f0f018 */
[----:B------:R2:W3:Y:S01]  /*5260*/  MUFU.EX2 R215, R19 ;  /* 0x0000001300d77308 */ /* 0x0004e20000000800 */
[----:B------:R-:W-:Y:S01]  /*5270*/  @P6 ISETP.GE.AND P6, PT, R148, UR7, PT ;  /* 0x0000000794006c0c */ /* 0x000fe2000bfc6270 */
[----:B------:R-:W-:Y:S01]  /*5280*/  IMAD.WIDE.U32 R8, R8, -0x326172a9, RZ ;  /* 0xcd9e8d5708087825 */ /* 0x000fe200078e00ff */
[C---:B------:R-:W-:Y:S02]  /*5290*/  LOP3.LUT R142, R5.reuse, UR4, R10, 0x96, !PT ;  /* 0x00000004058e7c12 */ /* 0x040fe4000f8e960a */
[----:B------:R-:W-:Y:S01]  /*52a0*/  LOP3.LUT R148, R5, UR4, R6, 0x96, !PT ;  /* 0x0000000405947c12 */ /* 0x000fe2000f8e9606 */
[----:B-1----:R-:W-:Y:S01]  /*52b0*/  IMAD.WIDE.U32 R16, R149, -0x2daee0ad, RZ ;  /* 0xd2511f5395107825 */ /* 0x002fe200078e00ff */
[----:B------:R-:W-:Y:S02]  /*52c0*/  @P4 ISETP.GE.AND P4, PT, R7, UR7, PT ;  /* 0x0000000707004c0c */ /* 0x000fe4000bf86270 */
[----:B------:R-:W-:Y:S01]  /*52d0*/  @P5 ISETP.GE.AND P5, PT, R11, UR7, PT ;  /* 0x000000070b005c0c */ /* 0x000fe2000bfa6270 */
[----:B------:R1:W1:Y:S01]  /*52e0*/  MUFU.EX2 R204, R20 ;  /* 0x0000001400cc7308 */ /* 0x0002620000000800 */
[C---:B------:R-:W-:Y:S01]  /*52f0*/  LOP3.LUT R132, R9.reuse, UR4, R10, 0x96, !PT ;  /* 0x0000000409847c12 */ /* 0x040fe2000f8e960a */
[----:B------:R-:W-:Y:S01]  /*5300*/  IMAD.WIDE.U32 R148, R148, -0x2daee0ad, RZ ;  /* 0xd2511f5394947825 */ /* 0x000fe200078e00ff */
[----:B------:R-:W-:Y:S01]  /*5310*/  LOP3.LUT R134, R9, UR4, R6, 0x96, !PT ;  /* 0x0000000409867c12 */ /* 0x000fe2000f8e9606 */
[----:B------:R-:W-:Y:S01]  /*5320*/  UIADD3 UR4, UR9, 0x32370b8f, URZ ;  /* 0x32370b8f09047890 */ /* 0x000fe2000fffe03f */
[----:B------:R-:W-:Y:S01]  /*5330*/  @P0 FSEL R45, R45, -INF , !P2 ;  /* 0xff8000002d2d0808 */ /* 0x000fe20005000000 */
[----:B------:R-:W-:Y:S01]  /*5340*/  IMAD.WIDE.U32 R6, R135, -0x2daee0ad, RZ ;  /* 0xd2511f5387067825 */ /* 0x000fe200078e00ff */
[----:B------:R-:W-:Y:S03]  /*5350*/  PLOP3.LUT P0, PT, PT, PT, UP1, 0x80, 0x0 ;  /* 0x000000000000781c */ /* 0x000fe60003f0f018 */
[----:B------:R-:W-:Y:S01]  /*5360*/  LOP3.LUT R150, R149, UR4, R16, 0x96, !PT ;  /* 0x0000000495967c12 */ /* 0x000fe2000f8e9610 */
[----:B------:R-:W-:Y:S01]  /*5370*/  IMAD.WIDE.U32 R10, R133, -0x2daee0ad, RZ ;  /* 0xd2511f53850a7825 */ /* 0x000fe200078e00ff */
[----:B------:R-:W-:Y:S03]  /*5380*/  MUFU.EX2 R190, R35 ;  /* 0x0000002300be7308 */ /* 0x000fe60000000800 */
[----:B--2---:R-:W-:Y:S04]  /*5390*/  IMAD.WIDE.U32 R18, R143, -0x2daee0ad, RZ ;  /* 0xd2511f538f127825 */ /* 0x004fe800078e00ff */
[----:B------:R-:W-:Y:S01]  /*53a0*/  IMAD.WIDE.U32 R142, R142, -0x2daee0ad, RZ ;  /* 0xd2511f538e8e7825 */ /* 0x000fe200078e00ff */
[--C-:B------:R-:W-:Y:S02]  /*53b0*/  LOP3.LUT R5, R19, UR5, R14.reuse, 0x96, !PT ;  /* 0x0000000513057c12 */ /* 0x100fe4000f8e960e */
[----:B------:R-:W-:Y:S01]  /*53c0*/  LOP3.LUT R19, R17, UR5, R14, 0x96, !PT ;  /* 0x0000000511137c12 */ /* 0x000fe2000f8e960e */
[----:B------:R-:W-:Y:S01]  /*53d0*/  MUFU.EX2 R161, R48 ;  /* 0x0000003000a17308 */ /* 0x000fe20000000800 */
[--C-:B------:R-:W-:Y:S01]  /*53e0*/  LOP3.LUT R14, R11, UR5, R12.reuse, 0x96, !PT ;  /* 0x000000050b0e7c12 */ /* 0x100fe2000f8e960c */
[----:B------:R-:W-:Y:S01]  /*53f0*/  IMAD.WIDE.U32 R16, R5, -0x326172a9, RZ ;  /* 0xcd9e8d5705107825 */ /* 0x000fe200078e00ff */
[----:B------:R-:W-:Y:S01]  /*5400*/  LOP3.LUT R12, R7, UR5, R12, 0x96, !PT ;  /* 0x00000005070c7c12 */ /* 0x000fe2000f8e960c */
[----:B------:R-:W-:Y:S01]  /*5410*/  UIADD3 UR5, UR10, -0x255992d5, URZ ;  /* 0xdaa66d2b0a057890 */ /* 0x000fe2000fffe03f */
[----:B------:R-:W-:Y:S01]  /*5420*/  LOP3.LUT R152, R143, UR4, R18, 0x96, !PT ;  /* 0x000000048f987c12 */ /* 0x000fe2000f8e9612 */
[----:B------:R-:W-:Y:S01]  /*5430*/  IMAD.WIDE.U32 R132, R132, -0x2daee0ad, RZ ;  /* 0xd2511f5384847825 */ /* 0x000fe200078e00ff */
[----:B------:R-:W-:Y:S02]  /*5440*/  @P0 FSEL R47, R47, -INF , !P2 ;  /* 0xff8000002f2f0808 */ /* 0x000fe40005000000 */
[----:B------:R-:W-:Y:S01]  /*5450*/  PLOP3.LUT P0, PT, PT, PT, UP1, 0x80, 0x0 ;  /* 0x000000000000781c */ /* 0x000fe20003f0f018 */
[----:B------:R-:W-:Y:S01]  /*5460*/  IMAD.WIDE.U32 R134, R134, -0x2daee0ad, RZ ;  /* 0xd2511f5386867825 */ /* 0x000fe200078e00ff */
[----:B-1----:R-:W-:Y:S01]  /*5470*/  LOP3.LUT R20, R133, UR4, R10, 0x96, !PT ;  /* 0x0000000485147c12 */ /* 0x002fe2000f8e960a */
[----:B------:R-:W-:Y:S01]  /*5480*/  MUFU.EX2 R167, R50 ;  /* 0x0000003200a77308 */ /* 0x000fe20000000800 */
[----:B------:R-:W-:Y:S01]  /*5490*/  LOP3.LUT R17, R17, UR5, R4, 0x96, !PT ;  /* 0x0000000511117c12 */ /* 0x000fe2000f8e9604 */
[----:B------:R-:W-:Y:S01]  /*54a0*/  IMAD.WIDE.U32 R18, R19, -0x326172a9, RZ ;  /* 0xcd9e8d5713127825 */ /* 0x000fe200078e00ff */
[----:B------:R-:W-:Y:S01]  /*54b0*/  LOP3.LUT R10, R135, UR4, R6, 0x96, !PT ;  /* 0x00000004870a7c12 */ /* 0x000fe2000f8e9606 */
[----:B------:R-:W-:Y:S02]  /*54c0*/  UIADD3 UR4, UR10, 0x78dde6e4, URZ ;  /* 0x78dde6e40a047890 */ /* 0x000fe4000fffe03f */
[----:B------:R-:W-:Y:S01]  /*54d0*/  IMAD.WIDE.U32 R150, R150, -0x326172a9, RZ ;  /* 0xcd9e8d5796967825 */ /* 0x000fe200078e00ff */
[----:B------:R-:W-:Y:S02]  /*54e0*/  LOP3.LUT R11, R19, UR5, R4, 0x96, !PT ;  /* 0x00000005130b7c12 */ /* 0x000fe4000f8e9604 */
[----:B------:R-:W1:Y:S01]  /*54f0*/  LDSM.16.M88.4 R4, [R172+0xd800] ;  /* 0x00d80000ac04783b */ /* 0x000e620000000200 */
[----:B------:R-:W-:Y:S01]  /*5500*/  @P0 FSEL R49, R49, -INF , !P2 ;  /* 0xff80000031310808 */ /* 0x000fe20005000000 */
[----:B------:R-:W-:Y:S01]  /*5510*/  IMAD.WIDE.U32 R152, R152, -0x326172a9, RZ ;  /* 0xcd9e8d5798987825 */ /* 0x000fe200078e00ff */
[----:B------:R-:W-:Y:S01]  /*5520*/  PLOP3.LUT P0, PT, PT, PT, UP1, 0x80, 0x0 ;  /* 0x000000000000781c */ /* 0x000fe20003f0f018 */
[----:B------:R-:W-:Y:S01]  /*5530*/  MUFU.EX2 R210, R30 ;  /* 0x0000001e00d27308 */ /* 0x000fe20000000800 */
[----:B------:R-:W-:Y:S01]  /*5540*/  LOP3.LUT R143, R151, UR4, R18, 0x96, !PT ;  /* 0x00000004978f7c12 */ /* 0x000fe2000f8e9612 */
[--C-:B------:R-:W-:Y:S02]  /*5550*/  FFMA.FTZ R49, R49, c[0x0][0x23c], -R141.reuse ;  /* 0x00008f0031317a23 */ /* 0x100fe4000001088d */
[----:B------:R-:W-:Y:S04]  /*5560*/  IMAD.WIDE.U32 R18, R10, -0x326172a9, RZ ;  /* 0xcd9e8d570a127825 */ /* 0x000fe800078e00ff */
[----:B------:R-:W-:Y:S02]  /*5570*/  FFMA.FTZ R45, R45, c[0x0][0x23c], -R2 ;  /* 0x00008f002d2d7a23 */ /* 0x000fe40000010802 */
[----:B------:R-:W-:Y:S01]  /*5580*/  MUFU.EX2 R160, R49 ;  /* 0x0000003100a07308 */ /* 0x000fe20000000800 */
[----:B------:R-:W-:Y:S01]  /*5590*/  FFMA.FTZ R47, R47, c[0x0][0x23c], -R0 ;  /* 0x00008f002f2f7a23 */ /* 0x000fe20000010800 */
[----:B------:R-:W-:Y:S01]  /*55a0*/  @P0 FSEL R51, R51, -INF , !P2 ;  /* 0xff80000033330808 */ /* 0x000fe20005000000 */
[----:B------:R-:W-:Y:S01]  /*55b0*/  IMAD.WIDE.U32 R10, R11, -0x2daee0ad, RZ ;  /* 0xd2511f530b0a7825 */ /* 0x000fe200078e00ff */
[----:B------:R-:W-:Y:S02]  /*55c0*/  PLOP3.LUT P0, PT, PT, PT, UP1, 0x80, 0x0 ;  /* 0x000000000000781c */ /* 0x000fe40003f0f018 */
[----:B------:R-:W-:Y:S01]  /*55d0*/  PLOP3.LUT P2, PT, PT, PT, UP1, 0x80, 0x0 ;  /* 0x000000000000781c */ /* 0x000fe20003f4f018 */
[----:B------:R-:W-:Y:S03]  /*55e0*/  IMAD.WIDE.U32 R14, R14, -0x326172a9, RZ ;  /* 0xcd9e8d570e0e7825 */ /* 0x000fe600078e00ff */
[----:B------:R2:W-:Y:S01]  /*55f0*/  MUFU.EX2 R201, R21 ;  /* 0x0000001500c97308 */ /* 0x0005e20000000800 */
[----:B------:R-:W-:Y:S01]  /*5600*/  IMAD.WIDE.U32 R12, R12, -0x326172a9, RZ ;  /* 0xcd9e8d570c0c7825 */ /* 0x000fe200078e00ff */
[----:B------:R-:W-:Y:S02]  /*5610*/  LOP3.LUT R9, R15, UR5, R8, 0x96, !PT ;  /* 0x000000050f097c12 */ /* 0x000fe4000f8e9608 */
[----:B------:R-:W-:Y:S01]  /*5620*/  LOP3.LUT R15, R153, UR4, R16, 0x96, !PT ;  /* 0x00000004990f7c12 */ /* 0x000fe2000f8e9610 */
[----:B------:R-:W-:Y:S01]  /*5630*/  FFMA.FTZ R51, R51, c[0x0][0x23c], -R140 ;  /* 0x00008f0033337a23 */ /* 0x000fe2000001088c */
[----:B------:R-:W-:Y:S01]  /*5640*/  LOP3.LUT R13, R13, UR5, R8, 0x96, !PT ;  /* 0x000000050d0d7c12 */ /* 0x000fe2000f8e9608 */
[----:B------:R-:W-:Y:S01]  /*5650*/  UIADD3 UR5, UR9, -0x126145ec, URZ ;  /* 0xed9eba1409057890 */ /* 0x000fe2000fffe03f */
[----:B------:R-:W-:Y:S02]  /*5660*/  IMAD.WIDE.U32 R8, R9, -0x2daee0ad, RZ ;  /* 0xd2511f5309087825 */ /* 0x000fe400078e00ff */
[----:B------:R3:W-:Y:S02]  /*5670*/  MUFU.EX2 R208, R22 ;  /* 0x0000001600d07308 */ /* 0x0007e40000000800 */
[----:B------:R-:W-:Y:S01]  /*5680*/  IMAD.WIDE.U32 R16, R17, -0x2daee0ad, RZ ;  /* 0xd2511f5311107825 */ /* 0x000fe200078e00ff */
[-C--:B-1----:R-:W-:Y:S07]  /*5690*/  HMMA.16816.F32.BF16 R52, R136, R4.reuse, R52 ;  /* 0x000000048834723c */ /* 0x082fee0000041834 */
[----:B------:R-:W-:Y:S01]  /*56a0*/  MUFU.EX2 R166, R51 ;  /* 0x0000003300a67308 */ /* 0x000fe20000000800 */
[C---:B------:R-:W-:Y:S01]  /*56b0*/  HMMA.16816.F32.BF16 R56, R144.reuse, R4, R56 ;  /* 0x000000049038723c */ /* 0x040fe20000041838 */
[----:B--2---:R-:W-:Y:S08]  /*56c0*/  IMAD.WIDE.U32 R20, R20, -0x326172a9, RZ ;  /* 0xcd9e8d5714147825 */ /* 0x004ff000078e00ff */
[----:B------:R-:W-:Y:S01]  /*56d0*/  MUFU.EX2 R209, R31 ;  /* 0x0000001f00d17308 */ /* 0x000fe20000000800 */
[-C--:B------:R-:W-:Y:S02]  /*56e0*/  HMMA.16816.F32.BF16 R60, R144, R6.reuse, R60 ;  /* 0x00000006903c723c */ /* 0x080fe4000004183c */
[----:B---3--:R-:W-:Y:S02]  /*56f0*/  LOP3.LUT R22, R9, UR5, R132, 0x96, !PT ;  /* 0x0000000509167c12 */ /* 0x008fe4000f8e9684 */
[----:B------:R-:W-:Y:S01]  /*5700*/  LOP3.LUT R9, R19, UR4, R12, 0x96, !PT ;  /* 0x0000000413097c12 */ /* 0x000fe2000f8e960c */
[----:B------:R-:W-:Y:S01]  /*5710*/  IMAD.WIDE.U32 R12, R13, -0x2daee0ad, RZ ;  /* 0xd2511f530d0c7825 */ /* 0x000fe200078e00ff */
[----:B------:R-:W-:Y:S02]  /*5720*/  @P0 FSEL R52, R52, -INF , !P3 ;  /* 0xff80000034340808 */ /* 0x000fe40005800000 */
[----:B------:R-:W-:Y:S01]  /*5730*/  HMMA.16816.F32.BF16 R64, R136, R6, R64 ;  /* 0x000000068840723c */ /* 0x000fe20000041840 */
[----:B------:R-:W-:Y:S01]  /*5740*/  PLOP3.LUT P0, PT, PT, PT, UP1, 0x80, 0x0 ;  /* 0x000000000000781c */ /* 0x000fe20003f0f018 */
[----:B------:R1:W2:Y:S02]  /*5750*/  MUFU.EX2 R214, R24 ;  /* 0x0000001800d67308 */ /* 0x0002a40000000800 */
[----:B------:R-:W-:Y:S01]  /*5760*/  @P2 FSEL R54, R54, -INF , !P3 ;  /* 0xff80000036362808 */ /* 0x000fe20005800000 */
[----:B------:R-:W-:Y:S01]  /*5770*/  IMAD.WIDE.U32 R132, R9, -0x2daee0ad, RZ ;  /* 0xd2511f5309847825 */ /* 0x000fe200078e00ff */
[----:B------:R-:W-:Y:S03]  /*5780*/  PLOP3.LUT P2, PT, PT, PT, UP1, 0x80, 0x0 ;  /* 0x000000000000781c */ /* 0x000fe60003f4f018 */
[--C-:B------:R-:W-:Y:S03]  /*5790*/  FFMA.FTZ R52, R52, c[0x0][0x23c], -R141.reuse ;  /* 0x00008f0034347a23 */ /* 0x100fe6000001088d */
[----:B------:R3:W-:Y:S01]  /*57a0*/  MUFU.EX2 R205, R23 ;  /* 0x0000001700cd7308 */ /* 0x0007e20000000800 */
[----:B------:R-:W-:Y:S01]  /*57b0*/  FFMA.FTZ R54, R54, c[0x0][0x23c], -R140 ;  /* 0x00008f0036367a23 */ /* 0x000fe2000001088c */
[----:B------:R-:W-:Y:S02]  /*57c0*/  @P0 FSEL R56, R56, -INF , !P3 ;  /* 0xff80000038380808 */ /* 0x000fe40005800000 */
[----:B------:R-:W-:Y:S03]  /*57d0*/  PLOP3.LUT P0, PT, PT, PT, UP1, 0x80, 0x0 ;  /* 0x000000000000781c */ /* 0x000fe60003f0f018 */
[----:B------:R-:W-:Y:S01]  /*57e0*/  @P2 FSEL R58, R58, -INF , !P3 ;  /* 0xff8000003a3a2808 */ /* 0x000fe20005800000 */
[----:B------:R-:W-:Y:S01]  /*57f0*/  FFMA.FTZ R56, R56, c[0x0][0x23c], -R2 ;  /* 0x00008f0038387a23 */ /* 0x000fe20000010802 */
[----:B------:R-:W-:Y:S02]  /*5800*/  PLOP3.LUT P2, PT, PT, PT, UP1, 0x80, 0x0 ;  /* 0x000000000000781c */ /* 0x000fe40003f4f018 */
[----:B------:R-:W-:Y:S01]  /*5810*/  PLOP3.LUT P3, PT, PT, PT, UP1, 0x80, 0x0 ;  /* 0x000000000000781c */ /* 0x000fe20003f6f018 */
[----:B------:R2:W-:Y:S01]  /*5820*/  MUFU.EX2 R211, R25 ;  /* 0x0000001900d37308 */ /* 0x0005e20000000800 */
[----:B------:R-:W-:Y:S01]  /*5830*/  FFMA.FTZ R58, R58, c[0x0][0x23c], -R0 ;  /* 0x00008f003a3a7a23 */ /* 0x000fe20000010800 */
[----:B-1----:R-:W-:Y:S01]  /*5840*/  LOP3.LUT R24, R21, UR4, R14, 0x96, !PT ;  /* 0x0000000415187c12 */ /* 0x002fe2000f8e960e */
[----:B------:R-:W-:Y:S01]  /*5850*/  UIADD3 UR4, UR9, -0x56f99767, URZ ;  /* 0xa906689909047890 */ /* 0x000fe2000fffe03f */
[----:B------:R-:W-:Y:S01]  /*5860*/  IMAD.WIDE.U32 R14, R15, -0x2daee0ad, RZ ;  /* 0xd2511f530f0e7825 */ /* 0x000fe200078e00ff */
[----:B------:R-:W-:Y:S02]  /*5870*/  @P0 FSEL R53, R53, -INF , !P4 ;  /* 0xff80000035350808 */ /* 0x000fe40006000000 */
[----:B------:R-:W-:Y:S03]  /*5880*/  PLOP3.LUT P0, PT, PT, PT, UP1, 0x80, 0x0 ;  /* 0x000000000000781c */ /* 0x000fe60003f0f018 */
[----:B------:R-:W-:Y:S01]  /*5890*/  @P2 FSEL R55, R55, -INF , !P4 ;  /* 0xff80000037372808 */ /* 0x000fe20006000000 */
[----:B------:R1:W-:Y:S01]  /*58a0*/  MUFU.EX2 R218, R26 ;  /* 0x0000001a00da7308 */ /* 0x0003e20000000800 */
[----:B------:R-:W-:Y:S01]  /*58b0*/  PLOP3.LUT P2, PT, PT, PT, UP1, 0x80, 0x0 ;  /* 0x000000000000781c */ /* 0x000fe20003f4f018 */
[--C-:B------:R-:W-:Y:S01]  /*58c0*/  FFMA.FTZ R53, R53, c[0x0][0x23c], -R141.reuse ;  /* 0x00008f0035357a23 */ /* 0x100fe2000001088d */
[----:B---3--:R-:W-:Y:S01]  /*58d0*/  LOP3.LUT R23, R17, UR5, R142, 0x96, !PT ;  /* 0x0000000511177c12 */ /* 0x008fe2000f8e968e */
[----:B------:R-:W-:Y:S01]  /*58e0*/  IMAD.WIDE.U32 R142, R143, -0x2daee0ad, RZ ;  /* 0xd2511f538f8e7825 */ /* 0x000fe200078e00ff */
[----:B------:R-:W-:Y:S02]  /*58f0*/  LOP3.LUT R17, R11, UR5, R148, 0x96, !PT ;  /* 0x000000050b117c12 */ /* 0x000fe4000f8e9694 */
[----:B------:R-:W-:Y:S01]  /*5900*/  LOP3.LUT R11, R15, UR4, R16, 0x96, !PT ;  /* 0x000000040f0b7c12 */ /* 0x000fe2000f8e9610 */
[----:B------:R-:W-:Y:S01]  /*5910*/  FFMA.FTZ R55, R55, c[0x0][0x23c], -R140 ;  /* 0x00008f0037377a23 */ /* 0x000fe2000001088c */
[----:B------:R-:W-:Y:S01]  /*5920*/  @P3 FSEL R57, R57, -INF , !P4 ;  /* 0xff80000039393808 */ /* 0x000fe20006000000 */
[----:B------:R3:W3:Y:S01]  /*5930*/  MUFU.EX2 R217, R27 ;  /* 0x0000001b00d97308 */ /* 0x0006e20000000800 */
[----:B------:R-:W-:Y:S01]  /*5940*/  @P0 FSEL R59, R59, -INF , !P4 ;  /* 0xff8000003b3b0808 */ /* 0x000fe20006000000 */
[----:B------:R-:W-:Y:S01]  /*5950*/  IMAD.WIDE.U32 R16, R17, -0x326172a9, RZ ;  /* 0xcd9e8d5711107825 */ /* 0x000fe200078e00ff */
[----:B------:R-:W-:Y:S02]  /*5960*/  PLOP3.LUT P0, PT, PT, PT, UP1, 0x80, 0x0 ;  /* 0x000000000000781c */ /* 0x000fe40003f0f018 */
[----:B------:R-:W-:Y:S01]  /*5970*/  PLOP3.LUT P3, PT, PT, PT, UP1, 0x80, 0x0 ;  /* 0x000000000000781c */ /* 0x000fe20003f6f018 */
[----:B--2---:R-:W-:Y:S01]  /*5980*/  IMAD.WIDE.U32 R24, R24, -0x2daee0ad, RZ ;  /* 0xd2511f5318187825 */ /* 0x004fe200078e00ff */
[----:B------:R-:W-:Y:S02]  /*5990*/  PLOP3.LUT P4, PT, PT, PT, UP1, 0x80, 0x0 ;  /* 0x000000000000781c */ /* 0x000fe40003f8f018 */
[----:B------:R-:W-:Y:S01]  /*59a0*/  @P2 FSEL R60, R60, -INF , !P5 ;  /* 0xff8000003c3c2808 */ /* 0x000fe20006800000 */
[----:B------:R-:W-:Y:S01]  /*59b0*/  MUFU.EX2 R158, R52 ;  /* 0x00000034009e7308 */ /* 0x000fe20000000800 */
[----:B------:R-:W-:Y:S01]  /*59c0*/  LOP3.LUT R21, R25, UR4, R8, 0x96, !PT ;  /* 0x0000000419157c12 */ /* 0x000fe2000f8e9608 */
[----:B------:R-:W-:Y:S01]  /*59d0*/  FFMA.FTZ R57, R57, c[0x0][0x23c], -R2 ;  /* 0x00008f0039397a23 */ /* 0x000fe20000010802 */
[----:B------:R-:W-:Y:S01]  /*59e0*/  LOP3.LUT R25, R133, UR4, R12, 0x96, !PT ;  /* 0x0000000485197c12 */ /* 0x000fe2000f8e960c */
[----:B------:R-:W-:Y:S01]  /*59f0*/  FFMA.FTZ R60, R60, c[0x0][0x23c], -R2 ;  /* 0x00008f003c3c7a23 */ /* 0x000fe20000010802 */
[----:B-1----:R-:W-:Y:S01]  /*5a00*/  LOP3.LUT R26, R13, UR5, R134, 0x96, !PT ;  /* 0x000000050d1a7c12 */ /* 0x002fe2000f8e9686 */
[----:B------:R-:W-:Y:S01]  /*5a10*/  UIADD3 UR5, UR9, 0x646e171e, URZ ;  /* 0x646e171e09057890 */ /* 0x000fe2000fffe03f */
[----:B------:R-:W-:Y:S01]  /*5a20*/  LOP3.LUT R13, R143, UR4, R10, 0x96, !PT ;  /* 0x000000048f0d7c12 */ /* 0x000fe2000f8e960a */
[----:B------:R-:W-:Y:S01]  /*5a30*/  IMAD.WIDE.U32 R8, R23, -0x326172a9, RZ ;  /* 0xcd9e8d5717087825 */ /* 0x000fe200078e00ff */
[----:B------:R-:W-:Y:S01]  /*5a40*/  PLOP3.LUT P2, PT, PT, PT, UP1, 0x80, 0x0 ;  /* 0x000000000000781c */ /* 0x000fe20003f4f018 */
[----:B------:R-:W-:Y:S01]  /*5a50*/  UIADD3 UR4, UR10, 0x1715609d, URZ ;  /* 0x1715609d0a047890 */ /* 0x000fe2000fffe03f */
[----:B------:R-:W-:Y:S01]  /*5a60*/  @P0 FSEL R66, R66, -INF , !P5 ;  /* 0xff80000042420808 */ /* 0x000fe20006800000 */
[----:B------:R-:W-:Y:S01]  /*5a70*/  IMAD.WIDE.U32 R10, R11, -0x326172a9, RZ ;  /* 0xcd9e8d570b0a7825 */ /* 0x000fe200078e00ff */
[----:B------:R-:W-:Y:S01]  /*5a80*/  PLOP3.LUT P0, PT, PT, PT, UP1, 0x80, 0x0 ;  /* 0x000000000000781c */ /* 0x000fe20003f0f018 */
[----:B------:R-:W-:Y:S01]  /*5a90*/  MUFU.EX2 R155, R60 ;  /* 0x0000003c009b7308 */ /* 0x000fe20000000800 */
[----:B------:R-:W-:Y:S01]  /*5aa0*/  @P3 FSEL R62, R62, -INF , !P5 ;  /* 0xff8000003e3e3808 */ /* 0x000fe20006800000 */
[----:B------:R-:W-:Y:S01]  /*5ab0*/  IMAD.WIDE.U32 R22, R22, -0x326172a9, RZ ;  /* 0xcd9e8d5716167825 */ /* 0x000fe200078e00ff */
[----:B------:R-:W-:Y:S02]  /*5ac0*/  LOP3.LUT R15, R11, UR6, R8, 0x96, !PT ;  /* 0x000000060b0f7c12 */ /* 0x000fe4000f8e9608 */
[----:B------:R-:W-:Y:S01]  /*5ad0*/  LOP3.LUT R9, R9, UR4, R152, 0x96, !PT ;  /* 0x0000000409097c12 */ /* 0x000fe2000f8e9698 */
[----:B---3--:R-:W-:Y:S01]  /*5ae0*/  IMAD.WIDE.U32 R26, R26, -0x326172a9, RZ ;  /* 0xcd9e8d571a1a7825 */ /* 0x008fe200078e00ff */
[----:B------:R-:W-:Y:S02]  /*5af0*/  LOP3.LUT R20, R23, UR4, R20, 0x96, !PT ;  /* 0x0000000417147c12 */ /* 0x000fe4000f8e9614 */
[----:B------:R-:W-:Y:S01]  /*5b00*/  LOP3.LUT R6, R15, 0xff, RZ, 0xc0, !PT ;  /* 0x000000ff0f067812 */ /* 0x000fe200078ec0ff */
[----:B------:R1:W2:Y:S01]  /*5b10*/  MUFU.EX2 R202, R28 ;  /* 0x0000001c00ca7308 */ /* 0x0002a20000000800 */
[----:B------:R-:W-:Y:S01]  /*5b20*/  LOP3.LUT R150, R17, UR4, R150, 0x96, !PT ;  /* 0x0000000411967c12 */ /* 0x000fe2000f8e9696 */
[----:B------:R-:W-:Y:S01]  /*5b30*/  FFMA.FTZ R62, R62, c[0x0][0x23c], -R0 ;  /* 0x00008f003e3e7a23 */ /* 0x000fe20000010800 */
[----:B------:R-:W-:Y:S01]  /*5b40*/  LOP3.LUT R143, R27, UR4, R18, 0x96, !PT ;  /* 0x000000041b8f7c12 */ /* 0x000fe2000f8e9612 */
[----:B------:R-:W-:Y:S01]  /*5b50*/  ULDC.U8 UR4, c[0x0][0x2d8] ;  /* 0x0000b60000047ab9 */ /* 0x000fe20000000000 */
[----:B------:R-:W-:Y:S01]  /*5b60*/  SHF.R.U32.HI R27, RZ, 0x10, R10 ;  /* 0x00000010ff1b7819 */ /* 0x000fe2000001160a */
[----:B------:R-:W-:Y:S01]  /*5b70*/  IMAD.WIDE.U32 R8, R9, -0x2daee0ad, RZ ;  /* 0xd2511f5309087825 */ /* 0x000fe200078e00ff */
[----:B------:R-:W-:Y:S02]  /*5b80*/  @P4 FSEL R64, R64, -INF , !P5 ;  /* 0xff80000040404808 */ /* 0x000fe40006800000 */
[----:B------:R-:W-:Y:S01]  /*5b90*/  ISETP.LE.U32.AND P5, PT, R6, UR4, PT ;  /* 0x0000000406007c0c */ /* 0x000fe2000bfa3070 */
[----:B------:R-:W-:Y:S01]  /*5ba0*/  IMAD.WIDE.U32 R4, R20, -0x2daee0ad, RZ ;  /* 0xd2511f5314047825 */ /* 0x000fe200078e00ff */
[--C-:B------:R-:W-:Y:S01]  /*5bb0*/  SHF.R.U32.HI R30, RZ, 0x18, R8.reuse ;  /* 0x00000018ff1e7819 */ /* 0x100fe20000011608 */
[----:B------:R-:W-:Y:S01]  /*5bc0*/  MUFU.EX2 R163, R62 ;  /* 0x0000003e00a37308 */ /* 0x000fe20000000800 */
[----:B------:R-:W-:Y:S01]  /*5bd0*/  LOP3.LUT R6, R15, 0xffff, RZ, 0xc0, !PT ;  /* 0x0000ffff0f067812 */ /* 0x000fe200078ec0ff */
[----:B------:R-:W-:Y:S01]  /*5be0*/  FFMA.FTZ R64, R64, c[0x0][0x23c], -R141 ;  /* 0x00008f0040407a23 */ /* 0x000fe2000001088d */
[----:B------:R-:W-:Y:S01]  /*5bf0*/  SHF.R.U32.HI R31, RZ, 0x10, R8 ;  /* 0x00000010ff1f7819 */ /* 0x000fe20000011608 */
[----:B------:R-:W-:Y:S01]  /*5c00*/  FFMA.FTZ R66, R66, c[0x0][0x23c], -R140 ;  /* 0x00008f0042427a23 */ /* 0x000fe2000001088c */
[----:B------:R-:W-:Y:S01]  /*5c10*/  PLOP3.LUT P3, PT, PT, PT, UP1, 0x80, 0x0 ;  /* 0x000000000000781c */ /* 0x000fe20003f6f018 */
[----:B------:R-:W-:Y:S01]  /*5c20*/  FFMA.FTZ R59, R59, c[0x0][0x23c], -R0 ;  /* 0x00008f003b3b7a23 */ /* 0x000fe20000010800 */
[----:B------:R-:W-:Y:S02]  /*5c30*/  @P2 FSEL R61, R61, -INF , !P6 ;  /* 0xff8000003d3d2808 */ /* 0x000fe40007000000 */
[----:B------:R-:W-:Y:S01]  /*5c40*/  PLOP3.LUT P2, PT, PT, PT, UP1, 0x80, 0x0 ;  /* 0x000000000000781c */ /* 0x000fe20003f4f018 */
[----:B------:R-:W-:Y:S01]  /*5c50*/  MUFU.EX2 R153, R64 ;  /* 0x0000004000997308 */ /* 0x000fe20000000800 */
[----:B------:R-:W-:Y:S01]  /*5c60*/  LOP3.LUT R14, R9, UR5, R14, 0x96, !PT ;  /* 0x00000005090e7c12 */ /* 0x000fe2000f8e960e */
[----:B------:R-:W-:Y:S01]  /*5c70*/  FFMA.FTZ R2, R61, c[0x0][0x23c], -R2 ;  /* 0x00008f003d027a23 */ /* 0x000fe20000010802 */
[----:B-1----:R-:W-:Y:S01]  /*5c80*/  SHF.R.U32.HI R28, RZ, 0x18, R4 ;  /* 0x00000018ff1c7819 */ /* 0x002fe20000011604 */
[----:B----4-:R-:W-:Y:S01]  /*5c90*/  @!P5 FADD.FTZ R207, -R207, -RZ ;  /* 0x800000ffcfcfd221 */ /* 0x010fe20000010100 */
[----:B------:R-:W-:Y:S02]  /*5ca0*/  LOP3.LUT R12, R5, UR5, R24, 0x96, !PT ;  /* 0x00000005050c7c12 */ /* 0x000fe4000f8e9618 */
[C---:B------:R-:W-:Y:S02]  /*5cb0*/  LOP3.LUT R24, R8.reuse, 0xff, RZ, 0xc0, !PT ;  /* 0x000000ff08187812 */ /* 0x040fe400078ec0ff */
[----:B------:R-:W-:Y:S01]  /*5cc0*/  LOP3.LUT R135, R8, 0xffff, RZ, 0xc0, !PT ;  /* 0x0000ffff08877812 */ /* 0x000fe200078ec0ff */
[----:B------:R-:W-:Y:S01]  /*5cd0*/  MUFU.EX2 R151, R66 ;  /* 0x0000004200977308 */ /* 0x000fe20000000800 */
[----:B------:R-:W-:Y:S01]  /*5ce0*/  SHF.R.U32.HI R6, RZ, 0x8, R6 ;  /* 0x00000008ff067819 */ /* 0x000fe20000011606 */
[----:B------:R-:W-:Y:S01]  /*5cf0*/  IMAD.WIDE.U32 R8, R21, -0x326172a9, RZ ;  /* 0xcd9e8d5715087825 */ /* 0x000fe200078e00ff */
[--C-:B------:R-:W-:Y:S02]  /*5d00*/  SHF.R.U32.HI R7, RZ, 0x18, R15.reuse ;  /* 0x00000018ff077819 */ /* 0x100fe4000001160f */
[----:B------:R-:W-:Y:S02]  /*5d10*/  LOP3.LUT R6, R6, 0xffff, RZ, 0xc0, !PT ;  /* 0x0000ffff06067812 */ /* 0x000fe400078ec0ff */
[----:B------:R-:W-:Y:S02]  /*5d20*/  SHF.R.U32.HI R15, RZ, 0x10, R15 ;  /* 0x00000010ff0f7819 */ /* 0x000fe4000001160f */
[----:B------:R-:W-:Y:S01]  /*5d30*/  LOP3.LUT R20, R10, 0xffff, RZ, 0xc0, !PT ;  /* 0x0000ffff0a147812 */ /* 0x000fe200078ec0ff */
[----:B------:R-:W-:Y:S01]  /*5d40*/  MUFU.EX2 R154, R2 ;  /* 0x00000002009a7308 */ /* 0x000fe20000000800 */
[----:B------:R-:W-:Y:S02]  /*5d50*/  LOP3.LUT R11, R9, UR6, R22, 0x96, !PT ;  /* 0x00000006090b7c12 */ /* 0x000fe4000f8e9616 */
[----:B------:R-:W-:Y:S02]  /*5d60*/  @P0 FSEL R65, R65, -INF , !P6 ;  /* 0xff80000041410808 */ /* 0x000fe40007000000 */
[----:B------:R-:W-:Y:S02]  /*5d70*/  ISETP.LE.U32.AND P0, PT, R6, UR4, PT ;  /* 0x0000000406007c0c */ /* 0x000fe4000bf03070 */
[----:B------:R-:W-:Y:S01]  /*5d80*/  LOP3.LUT R15, R15, 0xff, RZ, 0xc0, !PT ;  /* 0x000000ff0f0f7812 */ /* 0x000fe200078ec0ff */
[----:B------:R-:W-:Y:S01]  /*5d90*/  FFMA.FTZ R141, R65, c[0x0][0x23c], -R141 ;  /* 0x00008f00418d7a23 */ /* 0x000fe2000001088d */
[----:B------:R-:W-:Y:S01]  /*5da0*/  LOP3.LUT R6, R11, 0xffff, RZ, 0xc0, !PT ;  /* 0x0000ffff0b067812 */ /* 0x000fe200078ec0ff */
[----:B------:R-:W-:Y:S01]  /*5db0*/  MUFU.EX2 R162, R54 ;  /* 0x0000003600a27308 */ /* 0x000fe20000000800 */
[----:B------:R-:W-:Y:S02]  /*5dc0*/  @P3 FSEL R63, R63, -INF , !P6 ;  /* 0xff8000003f3f3808 */ /* 0x000fe40007000000 */
[----:B------:R-:W-:Y:S02]  /*5dd0*/  @P2 FSEL R67, R67, -INF , !P6 ;  /* 0xff80000043432808 */ /* 0x000fe40007000000 */
[----:B------:R-:W-:Y:S01]  /*5de0*/  ISETP.LE.U32.AND P6, PT, R15, UR4, PT ;  /* 0x000000040f007c0c */ /* 0x000fe2000bfc3070 */
[----:B------:R-:W-:Y:S01]  /*5df0*/  FFMA.FTZ R0, R63, c[0x0][0x23c], -R0 ;  /* 0x00008f003f007a23 */ /* 0x000fe20000010800 */
[----:B------:R-:W-:Y:S01]  /*5e00*/  ISETP.LE.U32.AND P3, PT, R7, UR4, PT ;  /* 0x0000000407007c0c */ /* 0x000fe2000bf63070 */
[----:B------:R-:W-:Y:S01]  /*5e10*/  FFMA.FTZ R140, R67, c[0x0][0x23c], -R140 ;  /* 0x00008f00438c7a23 */ /* 0x000fe2000001088c */
[----:B------:R-:W-:Y:S01]  /*5e20*/  LOP3.LUT R7, R11, 0xff, RZ, 0xc0, !PT ;  /* 0x000000ff0b077812 */ /* 0x000fe200078ec0ff */
[----:B------:R-:W-:Y:S01]  /*5e30*/  MUFU.EX2 R152, R141 ;  /* 0x0000008d00987308 */ /* 0x000fe20000000800 */
[----:B------:R-:W-:Y:S01]  /*5e40*/  SHF.R.U32.HI R6, RZ, 0x8, R6 ;  /* 0x00000008ff067819 */ /* 0x000fe20000011606 */
[----:B------:R-:W-:Y:S01]  /*5e50*/  @!P0 FADD.FTZ R206, -R206, -RZ ;  /* 0x800000ffcece8221 */ /* 0x000fe20000010100 */
[C---:B------:R-:W-:Y:S02]  /*5e60*/  LOP3.LUT R19, R4.reuse, 0xff, RZ, 0xc0, !PT ;  /* 0x000000ff04137812 */ /* 0x040fe400078ec0ff */
[----:B------:R-:W-:Y:S02]  /*5e70*/  LOP3.LUT R133, R4, 0xffff, RZ, 0xc0, !PT ;  /* 0x0000ffff04857812 */ /* 0x000fe400078ec0ff */
[----:B------:R-:W-:Y:S01]  /*5e80*/  SHF.R.U32.HI R134, RZ, 0x10, R4 ;  /* 0x00000010ff867819 */ /* 0x000fe20000011604 */
[----:B------:R-:W-:Y:S01]  /*5e90*/  @!P6 FADD.FTZ R203, -R203, -RZ ;  /* 0x800000ffcbcbe221 */ /* 0x000fe20000010100 */
[----:B------:R-:W-:Y:S01]  /*5ea0*/  ISETP.LE.U32.AND P2, PT, R7, UR4, PT ;  /* 0x0000000407007c0c */ /* 0x000fe2000bf43070 */
[----:B------:R-:W-:Y:S01]  /*5eb0*/  IMAD.WIDE.U32 R4, R13, -0x326172a9, RZ ;  /* 0xcd9e8d570d047825 */ /* 0x000fe200078e00ff */
[--C-:B------:R-:W-:Y:S01]  /*5ec0*/  SHF.R.U32.HI R7, RZ, 0x18, R11.reuse ;  /* 0x00000018ff077819 */ /* 0x100fe2000001160b */
[----:B------:R-:W-:Y:S01]  /*5ed0*/  MUFU.EX2 R156, R53 ;  /* 0x00000035009c7308 */ /* 0x000fe20000000800 */
[----:B------:R-:W-:Y:S01]  /*5ee0*/  SHF.R.U32.HI R11, RZ, 0x10, R11 ;  /* 0x00000010ff0b7819 */ /* 0x000fe2000001160b */
[----:B------:R-:W-:Y:S01]  /*5ef0*/  @!P3 FADD.FTZ R219, -R219, -RZ ;  /* 0x800000ffdbdbb221 */ /* 0x000fe20000010100 */
[----:B------:R-:W-:Y:S02]  /*5f00*/  LOP3.LUT R13, R5, UR6, R16, 0x96, !PT ;  /* 0x00000006050d7c12 */ /* 0x000fe4000f8e9610 */
[----:B------:R-:W-:Y:S02]  /*5f10*/  LOP3.LUT R6, R6, 0xffff, RZ, 0xc0, !PT ;  /* 0x0000ffff06067812 */ /* 0x000fe400078ec0ff */
[----:B------:R-:W-:Y:S02]  /*5f20*/  ISETP.LE.U32.AND P5, PT, R7, UR4, PT ;  /* 0x0000000407007c0c */ /* 0x000fe4000bfa3070 */
[----:B------:R-:W-:Y:S01]  /*5f30*/  LOP3.LUT R11, R11, 0xff, RZ, 0xc0, !PT ;  /* 0x000000ff0b0b7812 */ /* 0x000fe200078ec0ff */
[----:B------:R-:W-:Y:S01]  /*5f40*/  @!P2 FADD.FTZ R222, -R222, -RZ ;  /* 0x800000ffdedea221 */ /* 0x000fe20000010100 */
[----:B------:R-:W-:Y:S01]  /*5f50*/  ISETP.LE.U32.AND P0, PT, R6, UR4, PT ;  /* 0x0000000406007c0c */ /* 0x000fe2000bf03070 */
[----:B------:R-:W-:Y:S01]  /*5f60*/  MUFU.EX2 R164, R57 ;  /* 0x0000003900a47308 */ /* 0x000fe20000000800 */
[----:B------:R-:W-:Y:S02]  /*5f70*/  LOP3.LUT R9, R8, 0xffff, RZ, 0xc0, !PT ;  /* 0x0000ffff08097812 */ /* 0x000fe400078ec0ff */
[--C-:B------:R-:W-:Y:S02]  /*5f80*/  SHF.R.U32.HI R16, RZ, 0x10, R8.reuse ;  /* 0x00000010ff107819 */ /* 0x100fe40000011608 */
[----:B------:R-:W-:Y:S02]  /*5f90*/  ISETP.LE.U32.AND P6, PT, R11, UR4, PT ;  /* 0x000000040b007c0c */ /* 0x000fe4000bfc3070 */
[----:B------:R-:W-:Y:S01]  /*5fa0*/  SHF.R.U32.HI R6, RZ, 0x8, R9 ;  /* 0x00000008ff067819 */ /* 0x000fe20000011609 */
[----:B------:R-:W-:Y:S01]  /*5fb0*/  @!P5 FADD.FTZ R227, -R227, -RZ ;  /* 0x800000ffe3e3d221 */ /* 0x000fe20000010100 */
[----:B------:R-:W-:Y:S01]  /*5fc0*/  LOP3.LUT R7, R16, 0xff, RZ, 0xc0, !PT ;  /* 0x000000ff10077812 */ /* 0x000fe200078ec0ff */
[----:B------:R-:W-:Y:S01]  /*5fd0*/  MUFU.EX2 R182, R58 ;  /* 0x0000003a00b67308 */ /* 0x000fe20000000800 */
[----:B------:R-:W-:Y:S01]  /*5fe0*/  LOP3.LUT R17, R8, 0xff, RZ, 0xc0, !PT ;  /* 0x000000ff08117812 */ /* 0x000fe200078ec0ff */
[----:B------:R-:W-:Y:S01]  /*5ff0*/  @!P0 FADD.FTZ R223, -R223, -RZ ;  /* 0x800000ffdfdf8221 */ /* 0x000fe20000010100 */
[----:B------:R-:W-:Y:S02]  /*6000*/  ISETP.LE.U32.AND P2, PT, R7, UR4, PT ;  /* 0x0000000407007c0c */ /* 0x000fe4000bf43070 */
[----:B------:R-:W-:Y:S02]  /*6010*/  SHF.R.U32.HI R8, RZ, 0x18, R8 ;  /* 0x00000018ff087819 */ /* 0x000fe40000011608 */
[----:B------:R-:W-:Y:S01]  /*6020*/  LOP3.LUT R7, R27, 0xff, RZ, 0xc0, !PT ;  /* 0x000000ff1b077812 */ /* 0x000fe200078ec0ff */
[----:B------:R-:W-:Y:S01]  /*6030*/  @!P6 FADD.FTZ R226, -R226, -RZ ;  /* 0x800000ffe2e2e221 */ /* 0x000fe20000010100 */
[----:B------:R-:W-:Y:S01]  /*6040*/  LOP3.LUT R6, R6, 0xffff, RZ, 0xc0, !PT ;  /* 0x0000ffff06067812 */ /* 0x000fe200078ec0ff */
[----:B------:R-:W-:Y:S01]  /*6050*/  MUFU.EX2 R181, R59 ;  /* 0x0000003b00b57308 */ /* 0x000fe20000000800 */
[----:B------:R-:W-:Y:S02]  /*6060*/  SHF.R.U32.HI R23, RZ, 0x18, R10 ;  /* 0x00000018ff177819 */ /* 0x000fe4000001160a */
[----:B------:R-:W-:Y:S02]  /*6070*/  ISETP.LE.U32.AND P0, PT, R6, UR4, PT ;  /* 0x0000000406007c0c */ /* 0x000fe4000bf03070 */
[----:B------:R-:W-:Y:S01]  /*6080*/  ISETP.LE.U32.AND P5, PT, R8, UR4, PT ;  /* 0x0000000408007c0c */ /* 0x000fe2000bfa3070 */
[----:B------:R-:W-:Y:S01]  /*6090*/  @!P2 FADD.FTZ R225, -R225, -RZ ;  /* 0x800000ffe1e1a221 */ /* 0x000fe20000010100 */
[----:B------:R-:W-:Y:S02]  /*60a0*/  SHF.R.U32.HI R6, RZ, 0x8, R20 ;  /* 0x00000008ff067819 */ /* 0x000fe40000011614 */
[----:B------:R-:W-:Y:S01]  /*60b0*/  ISETP.LE.U32.AND P6, PT, R23, UR4, PT ;  /* 0x0000000417007c0c */ /* 0x000fe2000bfc3070 */
[----:B------:R-:W-:Y:S01]  /*60c0*/  MUFU.EX2 R157, R0 ;  /* 0x00000000009d7308 */ /* 0x000fe20000000800 */
[----:B------:R-:W-:Y:S02]  /*60d0*/  LOP3.LUT R6, R6, 0xffff, RZ, 0xc0, !PT ;  /* 0x0000ffff06067812 */ /* 0x000fe400078ec0ff */
[----:B------:R-:W-:Y:S02]  /*60e0*/  LOP3.LUT R8, R14, 0xffff, RZ, 0xc0, !PT ;  /* 0x0000ffff0e087812 */ /* 0x000fe400078ec0ff */
[----:B------:R-:W-:Y:S01]  /*60f0*/  ISETP.LE.U32.AND P2, PT, R6, UR4, PT ;  /* 0x0000000406007c0c */ /* 0x000fe2000bf43070 */
[----:B------:R-:W-:Y:S01]  /*6100*/  @!P0 FADD.FTZ R220, -R220, -RZ ;  /* 0x800000ffdcdc8221 */ /* 0x000fe20000010100 */
[----:B------:R-:W-:Y:S01]  /*6110*/  LOP3.LUT R6, R14, 0xff, RZ, 0xc0, !PT ;  /* 0x000000ff0e067812 */ /* 0x000fe200078ec0ff */
[----:B------:R-:W-:Y:S01]  /*6120*/  @!P5 FADD.FTZ R224, -R224, -RZ ;  /* 0x800000ffe0e0d221 */ /* 0x000fe20000010100 */
[----:B------:R-:W-:Y:S01]  /*6130*/  ISETP.LE.U32.AND P0, PT, R7, UR4, PT ;  /* 0x0000000407007c0c */ /* 0x000fe2000bf03070 */
[----:B------:R-:W-:Y:S01]  /*6140*/  MUFU.EX2 R159, R55 ;  /* 0x00000037009f7308 */ /* 0x000fe20000000800 */
[----:B------:R-:W-:Y:S01]  /*6150*/  ISETP.LE.U32.AND P5, PT, R6, UR4, PT ;  /* 0x0000000406007c0c */ /* 0x000fe2000bfa3070 */
[----:B------:R-:W-:Y:S01]  /*6160*/  @!P6 FADD.FTZ R215, -R215, -RZ ;  /* 0x800000ffd7d7e221 */ /* 0x000fe20000010100 */
[----:B------:R-:W-:Y:S02]  /*6170*/  SHF.R.U32.HI R6, RZ, 0x8, R8 ;  /* 0x00000008ff067819 */ /* 0x000fe40000011608 */
[----:B------:R-:W-:Y:S02]  /*6180*/  LOP3.LUT R8, R12, 0xff, RZ, 0xc0, !PT ;  /* 0x000000ff0c087812 */ /* 0x000fe400078ec0ff */
[----:B------:R-:W-:Y:S01]  /*6190*/  LOP3.LUT R18, R10, 0xff, RZ, 0xc0, !PT ;  /* 0x000000ff0a127812 */ /* 0x000fe200078ec0ff */
[----:B------:R-:W-:Y:S01]  /*61a0*/  @!P2 FADD.FTZ R212, -R212, -RZ ;  /* 0x800000ffd4d4a221 */ /* 0x000fe20000010100 */
[----:B------:R-:W-:Y:S01]  /*61b0*/  ISETP.LE.U32.AND P6, PT, R8, UR4, PT ;  /* 0x0000000408007c0c */ /* 0x000fe2000bfc3070 */
[----:B------:R-:W-:Y:S01]  /*61c0*/  MUFU.EX2 R165, R56 ;  /* 0x0000003800a57308 */ /* 0x000fe20000000800 */
[----:B------:R-:W-:Y:S01]  /*61d0*/  SHF.R.U32.HI R7, RZ, 0x10, R14 ;  /* 0x00000010ff077819 */ /* 0x000fe2000001160e */
[----:B------:R-:W-:Y:S01]  /*61e0*/  @!P0 FADD.FTZ R216, -R216, -RZ ;  /* 0x800000ffd8d88221 */ /* 0x000fe20000010100 */
[----:B------:R-:W-:Y:S01]  /*61f0*/  ISETP.LE.U32.AND P4, PT, R18, UR4, PT ;  /* 0x0000000412007c0c */ /* 0x000fe2000bf83070 */
[----:B------:R-:W-:Y:S01]  /*6200*/  @!P5 FADD.FTZ R204, -R204, -RZ ;  /* 0x800000ffccccd221 */ /* 0x000fe20000010100 */
[----:B------:R-:W-:Y:S02]  /*6210*/  LOP3.LUT R7, R7, 0xff, RZ, 0xc0, !PT ;  /* 0x000000ff07077812 */ /* 0x000fe400078ec0ff */
[----:B------:R-:W-:Y:S02]  /*6220*/  LOP3.LUT R6, R6, 0xffff, RZ, 0xc0, !PT ;  /* 0x0000ffff06067812 */ /* 0x000fe400078ec0ff */
[----:B------:R-:W-:Y:S01]  /*6230*/  ISETP.LE.U32.AND P2, PT, R7, UR4, PT ;  /* 0x0000000407007c0c */ /* 0x000fe2000bf43070 */
[----:B------:R1:W3:Y:S01]  /*6240*/  MUFU.EX2 R200, R29 ;  /* 0x0000001d00c87308 */ /* 0x0002e20000000800 */
[----:B------:R-:W-:Y:S01]  /*6250*/  ISETP.LE.U32.AND P0, PT, R6, UR4, PT ;  /* 0x0000000406007c0c */ /* 0x000fe2000bf03070 */
[----:B------:R-:W-:Y:S01]  /*6260*/  @!P6 FADD.FTZ R214, -R214, -RZ ;  /* 0x800000ffd6d6e221 */ /* 0x000fe20000010100 */
[----:B------:R-:W-:Y:S02]  /*6270*/  LOP3.LUT R6, R12, 0xffff, RZ, 0xc0, !PT ;  /* 0x0000ffff0c067812 */ /* 0x000fe400078ec0ff */
[--C-:B------:R-:W-:Y:S01]  /*6280*/  SHF.R.U32.HI R7, RZ, 0x10, R12.reuse ;  /* 0x00000010ff077819 */ /* 0x100fe2000001160c */
[----:B------:R-:W-:Y:S01]  /*6290*/  @!P4 FADD.FTZ R213, -R213, -RZ ;  /* 0x800000ffd5d5c221 */ /* 0x000fe20000010100 */
[----:B------:R-:W-:Y:S02]  /*62a0*/  SHF.R.U32.HI R12, RZ, 0x18, R12 ;  /* 0x00000018ff0c7819 */ /* 0x000fe4000001160c */
[----:B------:R-:W-:Y:S01]  /*62b0*/  SHF.R.U32.HI R9, RZ, 0x18, R14 ;  /* 0x00000018ff097819 */ /* 0x000fe2000001160e */
[----:B------:R-:W4:Y:S01]  /*62c0*/  MUFU.EX2 R184, R36 ;  /* 0x0000002400b87308 */ /* 0x000f220000000800 */
[----:B------:R-:W-:Y:S01]  /*62d0*/  ISETP.LE.U32.AND P6, PT, R12, UR4, PT ;  /* 0x000000040c007c0c */ /* 0x000fe2000bfc3070 */
[----:B------:R-:W-:Y:S01]  /*62e0*/  @!P2 FADD.FTZ R208, -R208, -RZ ;  /* 0x800000ffd0d0a221 */ /* 0x000fe20000010100 */
[----:B------:R-:W-:Y:S01]  /*62f0*/  ISETP.LE.U32.AND P2, PT, R28, UR4, PT ;  /* 0x000000041c007c0c */ /* 0x000fe2000bf43070 */
[----:B------:R-:W-:Y:S01]  /*6300*/  @!P0 FADD.FTZ R201, -R201, -RZ ;  /* 0x800000ffc9c98221 */ /* 0x000fe20000010100 */
[----:B------:R-:W-:Y:S02]  /*6310*/  ISETP.LE.U32.AND P4, PT, R9, UR4, PT ;  /* 0x0000000409007c0c */ /* 0x000fe4000bf83070 */
[----:B------:R-:W-:Y:S02]  /*6320*/  LOP3.LUT R12, R31, 0xff, RZ, 0xc0, !PT ;  /* 0x000000ff1f0c7812 */ /* 0x000fe400078ec0ff */
[----:B------:R-:W-:Y:S01]  /*6330*/  ISETP.LE.U32.AND P3, PT, R17, UR4, PT ;  /* 0x0000000411007c0c */ /* 0x000fe2000bf63070 */
[----:B------:R-:W-:Y:S01]  /*6340*/  MUFU.EX2 R193, R41 ;  /* 0x0000002900c17308 */ /* 0x000fe20000000800 */
[----:B------:R-:W-:Y:S02]  /*6350*/  SHF.R.U32.HI R6, RZ, 0x8, R6 ;  /* 0x00000008ff067819 */ /* 0x000fe40000011606 */
[----:B------:R-:W-:Y:S01]  /*6360*/  LOP3.LUT R7, R7, 0xff, RZ, 0xc0, !PT ;  /* 0x000000ff07077812 */ /* 0x000fe200078ec0ff */
[----:B------:R-:W-:Y:S01]  /*6370*/  @!P6 FADD.FTZ R217, -R217, -RZ ;  /* 0x800000ffd9d9e221 */ /* 0x000fe20000010100 */
[--C-:B-1----:R-:W-:Y:S01]  /*6380*/  SHF.R.U32.HI R29, RZ, 0x18, R4.reuse ;  /* 0x00000018ff1d7819 */ /* 0x102fe20000011604 */
[----:B------:R-:W-:Y:S01]  /*6390*/  @!P2 FADD.FTZ R209, -R209, -RZ ;  /* 0x800000ffd1d1a221 */ /* 0x000fe20000010100 */
[----:B------:R-:W-:Y:S01]  /*63a0*/  LOP3.LUT R6, R6, 0xffff, RZ, 0xc0, !PT ;  /* 0x0000ffff06067812 */ /* 0x000fe200078ec0ff */
[----:B------:R-:W-:Y:S01]  /*63b0*/  @!P4 FADD.FTZ R205, -R205, -RZ ;  /* 0x800000ffcdcdc221 */ /* 0x000fe20000010100 */
[----:B------:R-:W-:Y:S01]  /*63c0*/  ISETP.LE.U32.AND P4, PT, R24, UR4, PT ;  /* 0x0000000418007c0c */ /* 0x000fe2000bf83070 */
[----:B------:R-:W1:Y:S01]  /*63d0*/  MUFU.EX2 R185, R39 ;  /* 0x0000002700b97308 */ /* 0x000e620000000800 */
[----:B------:R-:W-:Y:S01]  /*63e0*/  LOP3.LUT R8, R134, 0xff, RZ, 0xc0, !PT ;  /* 0x000000ff86087812 */ /* 0x000fe200078ec0ff */
[----:B------:R-:W-:Y:S01]  /*63f0*/  @!P3 FADD.FTZ R221, -R221, -RZ ;  /* 0x800000ffddddb221 */ /* 0x000fe20000010100 */
[----:B------:R-:W-:Y:S02]  /*6400*/  ISETP.LE.U32.AND P5, PT, R7, UR4, PT ;  /* 0x0000000407007c0c */ /* 0x000fe4000bfa3070 */
[----:B------:R-:W-:Y:S02]  /*6410*/  ISETP.LE.U32.AND P0, PT, R6, UR4, PT ;  /* 0x0000000406007c0c */ /* 0x000fe4000bf03070 */
[----:B------:R-:W-:Y:S02]  /*6420*/  ISETP.LE.U32.AND P6, PT, R8, UR4, PT ;  /* 0x0000000408007c0c */ /* 0x000fe4000bfc3070 */
[----:B------:R-:W-:Y:S01]  /*6430*/  SHF.R.U32.HI R11, RZ, 0x8, R135 ;  /* 0x00000008ff0b7819 */ /* 0x000fe20000011687 */
[----:B------:R-:W-:Y:S01]  /*6440*/  MUFU.EX2 R194, R40 ;  /* 0x0000002800c27308 */ /* 0x000fe20000000800 */
[----:B------:R-:W-:Y:S01]  /*6450*/  ISETP.LE.U32.AND P3, PT, R19, UR4, PT ;  /* 0x0000000413007c0c */ /* 0x000fe2000bf63070 */
[----:B------:R-:W-:Y:S01]  /*6460*/  @!P4 FADD.FTZ R191, -R191, -RZ ;  /* 0x800000ffbfbfc221 */ /* 0x000fe20000010100 */
[----:B------:R-:W-:Y:S02]  /*6470*/  SHF.R.U32.HI R6, RZ, 0x8, R133 ;  /* 0x00000008ff067819 */ /* 0x000fe40000011685 */
[----:B------:R-:W-:Y:S01]  /*6480*/  LOP3.LUT R11, R11, 0xffff, RZ, 0xc0, !PT ;  /* 0x0000ffff0b0b7812 */ /* 0x000fe200078ec0ff */
[----:B------:R-:W-:Y:S01]  /*6490*/  @!P5 FADD.FTZ R218, -R218, -RZ ;  /* 0x800000ffdadad221 */ /* 0x000fe20000010100 */
[----:B------:R-:W-:Y:S01]  /*64a0*/  LOP3.LUT R6, R6, 0xffff, RZ, 0xc0, !PT ;  /* 0x0000ffff06067812 */ /* 0x000fe200078ec0ff */
[----:B------:R-:W-:Y:S01]  /*64b0*/  @!P0 FADD.FTZ R211, -R211, -RZ ;  /* 0x800000ffd3d38221 */ /* 0x000fe20000010100 */
[----:B------:R-:W-:Y:S01]  /*64c0*/  ISETP.LE.U32.AND P2, PT, R11, UR4, PT ;  /* 0x000000040b007c0c */ /* 0x000fe2000bf43070 */
[----:B------:R-:W-:Y:S01]  /*64d0*/  @!P6 FADD.FTZ R210, -R210, -RZ ;  /* 0x800000ffd2d2e221 */ /* 0x000fe20000010100 */
[----:B------:R-:W-:Y:S01]  /*64e0*/  ISETP.LE.U32.AND P5, PT, R6, UR4, PT ;  /* 0x0000000406007c0c */ /* 0x000fe2000bfa3070 */
[----:B------:R-:W-:Y:S01]  /*64f0*/  IMAD.WIDE.U32 R6, R150, -0x2daee0ad, RZ ;  /* 0xd2511f5396067825 */ /* 0x000fe200078e00ff */
[----:B------:R-:W-:Y:S01]  /*6500*/  ISETP.LE.U32.AND P0, PT, R30, UR4, PT ;  /* 0x000000041e007c0c */ /* 0x000fe2000bf03070 */
[----:B------:R-:W-:Y:S01]  /*6510*/  MUFU.EX2 R183, R37 ;  /* 0x0000002500b77308 */ /* 0x000fe20000000800 */
[----:B------:R-:W-:Y:S01]  /*6520*/  ISETP.LE.U32.AND P6, PT, R12, UR4, PT ;  /* 0x000000040c007c0c */ /* 0x000fe2000bfc3070 */
[----:B--2---:R-:W-:Y:S01]  /*6530*/  @!P3 FADD.FTZ R202, -R202, -RZ ;  /* 0x800000ffcacab221 */ /* 0x004fe20000010100 */
[----:B------:R-:W-:Y:S02]  /*6540*/  LOP3.LUT R12, R13, 0xff, RZ, 0xc0, !PT ;  /* 0x000000ff0d0c7812 */ /* 0x000fe400078ec0ff */
[C---:B------:R-:W-:Y:S02]  /*6550*/  LOP3.LUT R21, R4.reuse, 0xff, RZ, 0xc0, !PT ;  /* 0x000000ff04157812 */ /* 0x040fe400078ec0ff */
[----:B------:R-:W-:Y:S01]  /*6560*/  LOP3.LUT R144, R4, 0xffff, RZ, 0xc0, !PT ;  /* 0x0000ffff04907812 */ /* 0x000fe200078ec0ff */
[----:B------:R-:W-:Y:S01]  /*6570*/  @!P2 FADD.FTZ R189, -R189, -RZ ;  /* 0x800000ffbdbda221 */ /* 0x000fe20000010100 */
[----:B------:R-:W-:Y:S01]  /*6580*/  SHF.R.U32.HI R32, RZ, 0x10, R4 ;  /* 0x00000010ff207819 */ /* 0x000fe20000011604 */
[----:B------:R-:W-:Y:S01]  /*6590*/  IMAD.WIDE.U32 R4, R25, -0x326172a9, RZ ;  /* 0xcd9e8d5719047825 */ /* 0x000fe200078e00ff */
[----:B------:R-:W-:Y:S01]  /*65a0*/  LOP3.LUT R11, R13, 0xffff, RZ, 0xc0, !PT ;  /* 0x0000ffff0d0b7812 */ /* 0x000fe200078ec0ff */
[----:B------:R-:W2:Y:S01]  /*65b0*/  MUFU.EX2 R188, R38 ;  /* 0x0000002600bc7308 */ /* 0x000ea20000000800 */
[----:B------:R-:W-:Y:S01]  /*65c0*/  ISETP.LE.U32.AND P4, PT, R12, UR4, PT ;  /* 0x000000040c007c0c */ /* 0x000fe2000bf83070 */
[----:B------:R-:W-:Y:S01]  /*65d0*/  @!P0 FADD.FTZ R190, -R190, -RZ ;  /* 0x800000ffbebe8221 */ /* 0x000fe20000010100 */
[----:B------:R-:W-:Y:S01]  /*65e0*/  LOP3.LUT R19, R6, 0xffff, RZ, 0xc0, !PT ;  /* 0x0000ffff06137812 */ /* 0x000fe200078ec0ff */
[----:B------:R-:W-:Y:S01]  /*65f0*/  @!P6 FADD.FTZ R192, -R192, -RZ ;  /* 0x800000ffc0c0e221 */ /* 0x000fe20000010100 */
[--C-:B------:R-:W-:Y:S01]  /*6600*/  SHF.R.U32.HI R18, RZ, 0x10, R6.reuse ;  /* 0x00000010ff127819 */ /* 0x100fe20000011606 */
[----:B---3--:R-:W-:Y:S01]  /*6610*/  @!P5 FADD.FTZ R200, -R200, -RZ ;  /* 0x800000ffc8c8d221 */ /* 0x008fe20000010100 */
[----:B------:R-:W-:Y:S02]  /*6620*/  ISETP.LE.U32.AND P3, PT, R21, UR4, PT ;  /* 0x0000000415007c0c */ /* 0x000fe4000bf63070 */
[----:B------:R-:W-:Y:S01]  /*6630*/  LOP3.LUT R20, R6, 0xff, RZ, 0xc0, !PT ;  /* 0x000000ff06147812 */ /* 0x000fe200078ec0ff */
[----:B------:R-:W-:Y:S01]  /*6640*/  MUFU.EX2 R198, R42 ;  /* 0x0000002a00c67308 */ /* 0x000fe20000000800 */
[----:B------:R-:W-:Y:S02]  /*6650*/  SHF.R.U32.HI R21, RZ, 0x18, R6 ;  /* 0x00000018ff157819 */ /* 0x000fe40000011606 */
[----:B------:R-:W-:Y:S01]  /*6660*/  SHF.R.U32.HI R6, RZ, 0x10, R13 ;  /* 0x00000010ff067819 */ /* 0x000fe2000001160d */
[----:B----4-:R-:W-:Y:S01]  /*6670*/  @!P4 FADD.FTZ R184, -R184, -RZ ;  /* 0x800000ffb8b8c221 */ /* 0x010fe20000010100 */
[----:B------:R-:W-:Y:S02]  /*6680*/  LOP3.LUT R9, R7, UR5, R142, 0x96, !PT ;  /* 0x0000000507097c12 */ /* 0x000fe4000f8e968e */
[----:B------:R-:W-:Y:S02]  /*6690*/  SHF.R.U32.HI R7, RZ, 0x8, R11 ;  /* 0x00000008ff077819 */ /* 0x000fe4000001160b */
[----:B------:R-:W-:Y:S01]  /*66a0*/  SHF.R.U32.HI R11, RZ, 0x18, R13 ;  /* 0x00000018ff0b7819 */ /* 0x000fe2000001160d */
[----:B------:R-:W-:Y:S01]  /*66b0*/  MUFU.EX2 R187, R45 ;  /* 0x0000002d00bb7308 */ /* 0x000fe20000000800 */
[----:B------:R-:W-:Y:S01]  /*66c0*/  LOP3.LUT R10, R5, UR6, R26, 0x96, !PT ;  /* 0x00000006050a7c12 */ /* 0x000fe2000f8e961a */
[----:B------:R-:W-:Y:S01]  /*66d0*/  @!P3 FADD.FTZ R161, -R161, -RZ ;  /* 0x800000ffa1a1b221 */ /* 0x000fe20000010100 */
[----:B------:R-:W-:Y:S02]  /*66e0*/  LOP3.LUT R6, R6, 0xff, RZ, 0xc0, !PT ;  /* 0x000000ff06067812 */ /* 0x000fe400078ec0ff */
[----:B------:R-:W-:Y:S02]  /*66f0*/  ISETP.LE.U32.AND P2, PT, R11, UR4, PT ;  /* 0x000000040b007c0c */ /* 0x000fe4000bf43070 */
[----:B------:R-:W-:Y:S02]  /*6700*/  ISETP.LE.U32.AND P0, PT, R6, UR4, PT ;  /* 0x0000000406007c0c */ /* 0x000fe4000bf03070 */
[C---:B------:R-:W-:Y:S01]  /*6710*/  LOP3.LUT R6, R10.reuse, 0xff, RZ, 0xc0, !PT ;  /* 0x000000ff0a067812 */ /* 0x040fe200078ec0ff */
[----:B------:R-:W-:Y:S01]  /*6720*/  MUFU.EX2 R186, R44 ;  /* 0x0000002c00ba7308 */ /* 0x000fe20000000800 */
[----:B------:R-:W-:Y:S02]  /*6730*/  LOP3.LUT R11, R10, 0xffff, RZ, 0xc0, !PT ;  /* 0x0000ffff0a0b7812 */ /* 0x000fe400078ec0ff */
[----:B------:R-:W-:Y:S02]  /*6740*/  LOP3.LUT R7, R7, 0xffff, RZ, 0xc0, !PT ;  /* 0x0000ffff07077812 */ /* 0x000fe400078ec0ff */
[----:B------:R-:W-:Y:S02]  /*6750*/  ISETP.LE.U32.AND P4, PT, R6, UR4, PT ;  /* 0x0000000406007c0c */ /* 0x000fe4000bf83070 */
[----:B------:R-:W-:Y:S01]  /*6760*/  ISETP.LE.U32.AND P6, PT, R7, UR4, PT ;  /* 0x0000000407007c0c */ /* 0x000fe2000bfc3070 */
[----:B-1----:R-:W-:Y:S01]  /*6770*/  @!P2 FADD.FTZ R185, -R185, -RZ ;  /* 0x800000ffb9b9a221 */ /* 0x002fe20000010100 */
[----:B------:R-:W-:Y:S01]  /*6780*/  SHF.R.U32.HI R6, RZ, 0x8, R11 ;  /* 0x00000008ff067819 */ /* 0x000fe2000001160b */
[----:B--2---:R-:W-:Y:S01]  /*6790*/  @!P0 FADD.FTZ R188, -R188, -RZ ;  /* 0x800000ffbcbc8221 */ /* 0x004fe20000010100 */
[----:B------:R-:W-:Y:S01]  /*67a0*/  SHF.R.U32.HI R7, RZ, 0x10, R10 ;  /* 0x00000010ff077819 */ /* 0x000fe2000001160a */
[----:B------:R-:W1:Y:S01]  /*67b0*/  MUFU.EX2 R197, R43 ;  /* 0x0000002b00c57308 */ /* 0x000e620000000800 */
[----:B------:R-:W-:Y:S02]  /*67c0*/  LOP3.LUT R6, R6, 0xffff, RZ, 0xc0, !PT ;  /* 0x0000ffff06067812 */ /* 0x000fe400078ec0ff */
[--C-:B------:R-:W-:Y:S02]  /*67d0*/  SHF.R.U32.HI R17, RZ, 0x10, R4.reuse ;  /* 0x00000010ff117819 */ /* 0x100fe40000011604 */
[----:B------:R-:W-:Y:S01]  /*67e0*/  SHF.R.U32.HI R16, RZ, 0x18, R4 ;  /* 0x00000018ff107819 */ /* 0x000fe20000011604 */
[----:B------:R-:W-:Y:S01]  /*67f0*/  @!P4 FADD.FTZ R194, -R194, -RZ ;  /* 0x800000ffc2c2c221 */ /* 0x000fe20000010100 */
[C---:B------:R-:W-:Y:S01]  /*6800*/  LOP3.LUT R14, R4.reuse, 0xffff, RZ, 0xc0, !PT ;  /* 0x0000ffff040e7812 */ /* 0x040fe200078ec0ff */
[----:B------:R-:W-:Y:S01]  /*6810*/  @!P6 FADD.FTZ R183, -R183, -RZ ;  /* 0x800000ffb7b7e221 */ /* 0x000fe20000010100 */
[----:B------:R-:W-:Y:S01]  /*6820*/  LOP3.LUT R15, R4, 0xff, RZ, 0xc0, !PT ;  /* 0x000000ff040f7812 */ /* 0x000fe200078ec0ff */
[----:B------:R-:W-:Y:S01]  /*6830*/  IMAD.WIDE.U32 R4, R143, -0x2daee0ad, RZ ;  /* 0xd2511f538f047825 */ /* 0x000fe200078e00ff */
[----:B------:R-:W-:Y:S01]  /*6840*/  ISETP.LE.U32.AND P2, PT, R6, UR4, PT ;  /* 0x0000000406007c0c */ /* 0x000fe2000bf43070 */
[----:B------:R-:W2:Y:S01]  /*6850*/  MUFU.EX2 R195, R46 ;  /* 0x0000002e00c37308 */ /* 0x000ea20000000800 */
[----:B------:R-:W-:Y:S02]  /*6860*/  SHF.R.U32.HI R12, RZ, 0x18, R10 ;  /* 0x00000018ff0c7819 */ /* 0x000fe4000001160a */
[----:B------:R-:W-:Y:S02]  /*6870*/  LOP3.LUT R7, R7, 0xff, RZ, 0xc0, !PT ;  /* 0x000000ff07077812 */ /* 0x000fe400078ec0ff */
[----:B------:R-:W-:Y:S02]  /*6880*/  LOP3.LUT R8, R5, UR5, R132, 0x96, !PT ;  /* 0x0000000505087c12 */ /* 0x000fe4000f8e9684 */
[----:B------:R-:W-:Y:S02]  /*6890*/  ISETP.LE.U32.AND P6, PT, R12, UR4, PT ;  /* 0x000000040c007c0c */ /* 0x000fe4000bfc3070 */
[C---:B------:R-:W-:Y:S01]  /*68a0*/  LOP3.LUT R12, R4.reuse, 0xffff, RZ, 0xc0, !PT ;  /* 0x0000ffff040c7812 */ /* 0x040fe200078ec0ff */
[----:B------:R-:W3:Y:S01]  /*68b0*/  MUFU.EX2 R196, R47 ;  /* 0x0000002f00c47308 */ /* 0x000ee20000000800 */
[----:B------:R-:W-:Y:S01]  /*68c0*/  SHF.R.U32.HI R5, RZ, 0x8, R14 ;  /* 0x00000008ff057819 */ /* 0x000fe2000001160e */
[----:B------:R-:W-:Y:S01]  /*68d0*/  @!P2 FADD.FTZ R193, -R193, -RZ ;  /* 0x800000ffc1c1a221 */ /* 0x000fe20000010100 */
[----:B------:R-:W-:Y:S02]  /*68e0*/  ISETP.LE.U32.AND P0, PT, R7, UR4, PT ;  /* 0x0000000407007c0c */ /* 0x000fe4000bf03070 */
[----:B------:R-:W-:Y:S02]  /*68f0*/  LOP3.LUT R5, R5, 0xffff, RZ, 0xc0, !PT ;  /* 0x0000ffff05057812 */ /* 0x000fe400078ec0ff */
[----:B------:R-:W-:Y:S02]  /*6900*/  LOP3.LUT R11, R4, 0xff, RZ, 0xc0, !PT ;  /* 0x000000ff040b7812 */ /* 0x000fe400078ec0ff */
[----:B------:R-:W-:Y:S01]  /*6910*/  ISETP.LE.U32.AND P2, PT, R5, UR4, PT ;  /* 0x0000000405007c0c */ /* 0x000fe2000bf43070 */
[----:B-1----:R-:W-:Y:S01]  /*6920*/  @!P6 FADD.FTZ R197, -R197, -RZ ;  /* 0x800000ffc5c5e221 */ /* 0x002fe20000010100 */
[--C-:B------:R-:W-:Y:S01]  /*6930*/  SHF.R.U32.HI R7, RZ, 0x18, R4.reuse ;  /* 0x00000018ff077819 */ /* 0x100fe20000011604 */
[----:B------:R-:W1:Y:S01]  /*6940*/  MUFU.EX2 R150, R140 ;  /* 0x0000008c00967308 */ /* 0x000e620000000800 */
        /* <DEDUP_REMOVED lines=77> */
[----:B------:R-:W-:Y:S01]  /*6e20*/  ISETP.LE.U32.AND P4, PT, R11, UR4, PT ;  /* 0x000000040b007c0c */ /* 0x000fe2000bf83070 */
[----:B------:R-:W-:Y:S01]  /*6e30*/  ULDC.64 UR4, c[0x0][0x118] ;  /* 0x0000460000047ab9 */ /* 0x000fe20000000a00 */
[----:B------:R-:W-:Y:S01]  /*6e40*/  FSETP.GE.FTZ.AND P3, PT, R207, RZ, PT ;  /* 0x000000ffcf00720b */ /* 0x000fe20003f76000 */
[----:B------:R-:W-:Y:S01]  /*6e50*/  @!P0 FADD.FTZ R154, -R154, -RZ ;  /* 0x800000ff9a9a8221 */ /* 0x000fe20000010100 */
[----:B------:R-:W-:Y:S02]  /*6e60*/  FSETP.GE.FTZ.AND P2, PT, R206, RZ, PT ;  /* 0x000000ffce00720b */ /* 0x000fe40003f56000 */
[----:B------:R-:W-:Y:S05]  /*6e70*/  FSETP.GE.FTZ.AND P5, PT, R191, RZ, PT ;  /* 0x000000ffbf00720b */ /* 0x000fea0003fb6000 */
[----:B-1----:R-:W-:Y:S02]  /*6e80*/  @!P6 FADD.FTZ R150, -R150, -RZ ;  /* 0x800000ff9696e221 */ /* 0x002fe40000010100 */
[----:B------:R-:W-:Y:S01]  /*6e90*/  @!P4 FADD.FTZ R155, -R155, -RZ ;  /* 0x800000ff9b9bc221 */ /* 0x000fe20000010100 */
[----:B--2---:R-:W-:Y:S02]  /*6ea0*/  F2FP.RELU.BF16.PACK_AB R6, R223, R222 ;  /* 0x000000dedf06723e */ /* 0x004fe400000018ff */
[----:B------:R-:W-:Y:S02]  /*6eb0*/  FSETP.GE.FTZ.AND P4, PT, R213, RZ, PT ;  /* 0x000000ffd500720b */ /* 0x000fe40003f96000 */
[----:B---3--:R-:W-:Y:S01]  /*6ec0*/  F2FP.RELU.BF16.PACK_AB R5, R227, R226 ;  /* 0x000000e2e305723e */ /* 0x008fe200000018ff */
[----:B------:R1:W-:Y:S01]  /*6ed0*/  STS [R228+0x1e000], R6 ;  /* 0x01e00006e4007388 */ /* 0x0003e20000000800 */
[----:B----4-:R-:W-:Y:S03]  /*6ee0*/  F2FP.RELU.BF16.PACK_AB R4, R220, R221 ;  /* 0x000000dddc04723e */ /* 0x010fe600000018ff */
        /* <DEDUP_REMOVED lines=98> */
[C---:B------:R-:W-:Y:S01]  /*7510*/  LEA R148, P0, R251.reuse, R146, 0x2 ;  /* 0x00000092fb947211 */ /* 0x040fe200078010ff */
        /* <DEDUP_REMOVED lines=31> */
[C---:B----4-:R-:W-:Y:S02]  /*7710*/  FADD.FTZ R140, -R146.reuse, R4 ;  /* 0x00000004928c7221 */ /* 0x050fe40000010100 */
[C---:B---3--:R-:W-:Y:S02]  /*7720*/  FADD.FTZ R2, -R145.reuse, R6 ;  /* 0x0000000691027221 */ /* 0x048fe40000010100 */
[----:B------:R-:W-:Y:S01]  /*7730*/  FADD.FTZ R4, -R146, R5 ;  /* 0x0000000592047221 */ /* 0x000fe20000010100 */
[-C--:B------:R-:W-:Y:S01]  /*7740*/  FSEL R5, R140, R146.reuse, P3 ;  /* 0x000000928c057208 */ /* 0x080fe20001800000 */
        /* <DEDUP_REMOVED lines=22> */
[C---:B------:R-:W-:Y:S01]  /*78b0*/  FADD.FTZ R19, -R145.reuse, R19 ;  /* 0x0000001391137221 */ /* 0x040fe20000010100 */
        /* <DEDUP_REMOVED lines=15> */
[----:B------:R-:W-:Y:S01]  /*79b0*/  FADD.FTZ R23, -R145, R23 ;  /* 0x0000001791177221 */ /* 0x000fe20000010100 */
        /* <DEDUP_REMOVED lines=8> */
[C---:B------:R-:W-:Y:S01]  /*7a40*/  FADD.FTZ R35, -R145.reuse, R35 ;  /* 0x0000002391237221 */ /* 0x040fe20000010100 */
        /* <DEDUP_REMOVED lines=44> */
[----:B------:R-:W-:Y:S01]  /*7d10*/  FSEL R6, R6, R145, P4 ;  /* 0x0000009106067208 */ /* 0x000fe20002000000 */
[----:B------:R-:W-:Y:S01]  /*7d20*/  FMUL.FTZ R156, R156, R53 ;  /* 0x000000359c9c7220 */ /* 0x000fe20000410000 */
[-C--:B------:R-:W-:Y:S02]  /*7d30*/  FSEL R7, R7, R145.reuse, P2 ;  /* 0x0000009107077208 */ /* 0x080fe40001000000 */
[----:B------:R-:W-:Y:S01]  /*7d40*/  FSETP.GE.FTZ.AND P2, PT, R216, RZ, PT ;  /* 0x000000ffd800720b */ /* 0x000fe20003f56000 */
[----:B------:R-:W-:Y:S01]  /*7d50*/  FMUL.FTZ R159, R159, R6 ;  /* 0x000000069f9f7220 */ /* 0x000fe20000410000 */
[----:B------:R-:W-:Y:S02]  /*7d60*/  FSETP.GE.FTZ.AND P4, PT, R221, RZ, PT ;  /* 0x000000ffdd00720b */ /* 0x000fe40003f96000 */
[-C--:B------:R-:W-:Y:S01]  /*7d70*/  FSEL R18, R18, R145.reuse, P2 ;  /* 0x0000009112127208 */ /* 0x080fe20001000000 */
[----:B------:R-:W-:Y:S01]  /*7d80*/  FADD.FTZ R64, -R146, R64 ;  /* 0x0000004092407221 */ /* 0x000fe20000010100 */
[----:B------:R-:W-:Y:S01]  /*7d90*/  FSETP.GE.FTZ.AND P2, PT, R208, RZ, PT ;  /* 0x000000ffd000720b */ /* 0x000fe20003f56000 */
[----:B------:R-:W-:Y:S02]  /*7da0*/  FADD.FTZ R5, -R145, R66 ;  /* 0x0000004291057221 */ /* 0x000fe40000010100 */
[----:B------:R-:W-:Y:S01]  /*7db0*/  FMUL.FTZ R216, R216, R18 ;  /* 0x00000012d8d87220 */ /* 0x000fe20000410000 */
[----:B------:R-:W-:Y:S01]  /*7dc0*/  FSEL R64, R64, R146, P3 ;  /* 0x0000009240407208 */ /* 0x000fe20001800000 */
[----:B------:R-:W-:Y:S01]  /*7dd0*/  @P0 FADD.FTZ R146, -R146, R65 ;  /* 0x0000004192920221 */ /* 0x000fe20000010100 */
[----:B------:R-:W-:Y:S02]  /*7de0*/  FSETP.GE.FTZ.AND P0, PT, R215, RZ, PT ;  /* 0x000000ffd700720b */ /* 0x000fe40003f16000 */
[-C--:B------:R-:W-:Y:S01]  /*7df0*/  FSEL R22, R22, R145.reuse, P2 ;  /* 0x0000009116167208 */ /* 0x080fe20001000000 */
        /* <DEDUP_REMOVED lines=43> */
[----:B------:R-:W-:Y:S01]  /*80b0*/  FADD.FTZ R26, -R0, R26 ;  /* 0x0000001a001a7221 */ /* 0x000fe20000010100 */
        /* <DEDUP_REMOVED lines=41> */
[C---:B------:R-:W-:Y:S01]  /*8350*/  FADD.FTZ R4, -R0.reuse, R14 ;  /* 0x0000000e00047221 */ /* 0x040fe20000010100 */
[-C--:B------:R-:W-:Y:S01]  /*8360*/  FSEL R7, R7, R2.reuse, P4 ;  /* 0x0000000207077208 */ /* 0x080fe20002000000 */
        /* <DEDUP_REMOVED lines=90> */
[C---:B------:R-:W-:Y:S02]  /*8910*/  IADD3 R14, R240.reuse, UR6, RZ ;  /* 0x00000006f00e7c10 */ /* 0x040fe4000fffe0ff */
[C---:B------:R-:W-:Y:S01]  /*8920*/  @!P2 IADD3 R17, R240.reuse, UR6, RZ ;  /* 0x00000006f011ac10 */ /* 0x040fe2000fffe0ff */
[----:B------:R1:W-:Y:S01]  /*8930*/  @P2 STS [R199], RZ ;  /* 0x000000ffc7002388 */ /* 0x0003e20000000800 */
[C---:B------:R-:W-:Y:S02]  /*8940*/  @!P2 IADD3 R16, R240.reuse, UR6, RZ ;  /* 0x00000006f010ac10 */ /* 0x040fe4000fffe0ff */
[----:B------:R-:W-:Y:S01]  /*8950*/  @!P2 IADD3 R15, R240, UR6, RZ ;  /* 0x00000006f00fac10 */ /* 0x000fe2000fffe0ff */
[----:B------:R1:W-:Y:S01]  /*8960*/  @P2 STS [R199+0x4], RZ ;  /* 0x000004ffc7002388 */ /* 0x0003e20000000800 */
[CC--:B------:R-:W-:Y:S01]  /*8970*/  @!P2 LEA.HI.X R8, R11.reuse, R5.reuse, R8, 0x5, P4 ;  /* 0x000000050b08a211 */ /* 0x0c0fe200020f2c08 */
[----:B------:R-:W-:Y:S01]  /*8980*/  IMAD.MOV.U32 R240, RZ, RZ, R14 ;  /* 0x000000fffff07224 */ /* 0x000fe200078e000e */
[C---:B------:R-:W-:Y:S01]  /*8990*/  @!P2 LEA R12, P4, R0.reuse, R242, 0x1 ;  /* 0x000000f2000ca211 */ /* 0x040fe200078808ff */
[----:B------:R1:W-:Y:S01]  /*89a0*/  @P2 STS [R199+0x8], RZ ;  /* 0x000008ffc7002388 */ /* 0x0003e20000000800 */
[C---:B------:R-:W-:Y:S02]  /*89b0*/  @!P2 LEA R2, P3, R11.reuse, R4, 0x6 ;  /* 0x000000040b02a211 */ /* 0x040fe400078630ff */
[----:B------:R-:W-:Y:S01]  /*89c0*/  @!P2 LEA.HI.X R13, R0, R244, R8, 0x1, P4 ;  /* 0x000000f4000da211 */ /* 0x000fe200020f0c08 */
[----:B------:R1:W-:Y:S01]  /*89d0*/  @P2 STS [R199+0xc], RZ ;  /* 0x00000cffc7002388 */ /* 0x0003e20000000800 */
[C---:B------:R-:W-:Y:S01]  /*89e0*/  @!P2 LEA.HI.X R9, R11.reuse, R5, R9, 0x6, P3 ;  /* 0x000000050b09a211 */ /* 0x040fe200018f3409 */
[----:B------:R-:W-:Y:S01]  /*89f0*/  @!P2 IMAD.WIDE.U32 R4, R11, 0x60, R4 ;  /* 0x000000600b04a825 */ /* 0x000fe200078e0004 */
[----:B------:R-:W-:Y:S01]  /*8a00*/  @!P2 LEA R10, P3, R2, R242, 0x1 ;  /* 0x000000f2020aa211 */ /* 0x000fe200078608ff */
[----:B------:R-:W-:Y:S01]  /*8a10*/  @!PT LDS RZ, [RZ] ;  /* 0x00000000fffff984 */ /* 0x000fe20000000800 */
[----:B------:R-:W-:Y:S01]  /*8a20*/  @!PT LDS RZ, [RZ] ;  /* 0x00000000fffff984 */ /* 0x000fe20000000800 */
[----:B------:R-:W-:Y:S01]  /*8a30*/  @!PT LDS RZ, [RZ] ;  /* 0x00000000fffff984 */ /* 0x000fe20000000800 */
[----:B------:R1:W-:Y:S01]  /*8a40*/  @!P2 LDGSTS.E.BYPASS.LTC128B.128 [R14], [R6.64] ;  /* 0x00000000060eafae */ /* 0x0003e2000b901d44 */
[----:B------:R-:W-:Y:S01]  /*8a50*/  IADD3 R175, R175, UR6, RZ ;  /* 0x00000006afaf7c10 */ /* 0x000fe2000fffe0ff */
[----:B------:R-:W-:Y:S01]  /*8a60*/  @!P2 IMAD R0, R20, 0x60, RZ ;  /* 0x000000601400a824 */ /* 0x000fe200078e02ff */
[----:B------:R-:W-:Y:S01]  /*8a70*/  @!P2 LEA.HI.X R11, R2, R244, R9, 0x1, P3 ;  /* 0x000000f4020ba211 */ /* 0x000fe200018f0c09 */
[----:B------:R1:W-:Y:S01]  /*8a80*/  @P2 STS [R199+0x1000], RZ ;  /* 0x001000ffc7002388 */ /* 0x0003e20000000800 */
[C---:B------:R-:W-:Y:S01]  /*8a90*/  @!P2 LEA R8, P3, R4.reuse, R242, 0x1 ;  /* 0x000000f20408a211 */ /* 0x040fe200078608ff */
[----:B------:R-:W-:Y:S02]  /*8aa0*/  @!P2 IMAD.IADD R0, R5, 0x1, R0 ;  /* 0x000000010500a824 */ /* 0x000fe400078e0200 */
[----:B------:R1:W-:Y:S01]  /*8ab0*/  @P2 STS [R199+0x1004], RZ ;  /* 0x001004ffc7002388 */ /* 0x0003e20000000800 */
[----:B------:R-:W-:Y:S02]  /*8ac0*/  IMAD.MOV.U32 R242, RZ, RZ, R6 ;  /* 0x000000fffff27224 */ /* 0x000fe400078e0006 */
[----:B------:R-:W-:Y:S01]  /*8ad0*/  @!P2 LEA.HI.X R9, R4, R244, R0, 0x1, P3 ;  /* 0x000000f40409a211 */ /* 0x000fe200018f0c00 */
[----:B------:R1:W-:Y:S01]  /*8ae0*/  @P2 STS [R199+0x1008], RZ ;  /* 0x001008ffc7002388 */ /* 0x0003e20000000800 */
[----:B------:R-:W-:Y:S03]  /*8af0*/  IMAD.MOV.U32 R244, RZ, RZ, R7 ;  /* 0x000000fffff47224 */ /* 0x000fe600078e0007 */
        /* <DEDUP_REMOVED lines=22> */
.L_x_1736:
        /* <DEDUP_REMOVED lines=174> */
[-C--:B------:R-:W-:Y:S01]  /*9740*/  @!P2 LEA R11, P4, R8, R4.reuse, 0x5 ;  /* 0x00000004080ba211 */ /* 0x080fe200078828ff */
        /* <DEDUP_REMOVED lines=15> */
[C---:B------:R-:W-:Y:S01]  /*9840*/  @!P2 LEA R10, P3, R14.reuse, R241, 0x1 ;  /* 0x000000f10e0aa211 */ /* 0x040fe200078608ff */
[----:B------:R-:W-:Y:S01]  /*9850*/  @!PT LDS RZ, [RZ] ;  /* 0x00000000fffff984 */ /* 0x000fe20000000800 */
[----:B------:R-:W-:Y:S01]  /*9860*/  @!PT LDS RZ, [RZ] ;  /* 0x00000000fffff984 */ /* 0x000fe20000000800 */
[----:B------:R-:W-:Y:S01]  /*9870*/  @!PT LDS RZ, [RZ] ;  /* 0x00000000fffff984 */ /* 0x000fe20000000800 */
[----:B------:R1:W-:Y:S02]  /*9880*/  @!P2 LDGSTS.E.BYPASS.LTC128B.128 [R141+0x9000], [R12.64] ;  /* 0x090000000c8dafae */ /* 0x0003e4000b901d44 */
[----:B------:R-:W-:Y:S01]  /*9890*/  @!P2 IMAD.IADD R5, R9, 0x1, R16 ;  /* 0x000000010905a824 */ /* 0x000fe200078e0210 */
[----:B------:R-:W-:Y:S01]  /*98a0*/  @!P2 LEA.HI.X R11, R14, R243, R15, 0x1, P3 ;  /* 0x000000f30e0ba211 */ /* 0x000fe200018f0c0f */
        /* <DEDUP_REMOVED lines=15> */
.L_x_1737:
[----:B------:R-:W-:Y:S01]  /*99a0*/  LDSM.16.M88.4 R32, [R176+0x14000] ;  /* 0x01400000b020783b */ /* 0x000fe20000000200 */
[----:B-1----:R-:W-:Y:S01]  /*99b0*/  @P0 IADD3 R4, R251, -0x80, RZ ;  /* 0xffffff80fb040810 */ /* 0x002fe20007ffe0ff */
[----:B------:R-:W-:Y:S01]  /*99c0*/  IMAD.MOV.U32 R5, RZ, RZ, 0x4 ;  /* 0x00000004ff057424 */ /* 0x000fe200078e00ff */
[----:B------:R-:W-:Y:S01]  /*99d0*/  @UP4 UIADD3 UR11, UP0, UR12, -0x200, URZ ;  /* 0xfffffe000c0b4890 */ /* 0x000fe2000ff1e03f */
[----:B------:R-:W-:Y:S01]  /*99e0*/  IMAD.IADD R140, R169, 0x1, R174 ;  /* 0x00000001a98c7824 */ /* 0x000fe200078e02ae */
[----:B------:R-:W1:Y:S01]  /*99f0*/  LDSM.16.MT88.4 R16, [R0+0xc000] ;  /* 0x00c000000010783b */ /* 0x000e620000004200 */
[----:B------:R-:W-:Y:S01]  /*9a00*/  @P0 IMAD.WIDE R142, R4, R5, UR12 ;  /* 0x0000000c048e0e25 */ /* 0x000fe2000f8e0205 */
[----:B------:R-:W-:Y:S03]  /*9a10*/  @UP4 UIADD3.X UR6, UR13, -0x1, URZ, UP0, !UPT ;  /* 0xffffffff0d064890 */ /* 0x000fe600087fe43f */
[----:B------:R-:W2:Y:S01]  /*9a20*/  LDSM.16.M88.4 R28, [R176+0x16000] ;  /* 0x01600000b01c783b */ /* 0x000ea20000000200 */
[----:B------:R-:W-:Y:S01]  /*9a30*/  IMAD.MOV.U32 R147, RZ, RZ, c[0x0][0x22c] ;  /* 0x00008b00ff937624 */ /* 0x000fe200078e00ff */
[----:B------:R-:W-:Y:S01]  /*9a40*/  @UP4 UMOV UR12, UR11 ;  /* 0x0000000b000c4c82 */ /* 0x000fe20008000000 */
[----:B------:R-:W-:Y:S01]  /*9a50*/  IMAD.MOV.U32 R146, RZ, RZ, c[0x0][0x22c] ;  /* 0x00008b00ff927624 */ /* 0x000fe200078e00ff */
[----:B------:R-:W-:Y:S01]  /*9a60*/  @UP4 UMOV UR13, UR6 ;  /* 0x00000006000d4c82 */ /* 0x000fe20008000000 */
[----:B------:R-:W3:Y:S01]  /*9a70*/  LDSM.16.MT88.4 R36, [R2+0xc000] ;  /* 0x00c000000224783b */ /* 0x000ee20000004200 */
[----:B------:R-:W-:Y:S01]  /*9a80*/  IMAD R147, R147, c[0x0][0x1c0], RZ ;  /* 0x0000700093937a24 */ /* 0x000fe200078e02ff */
[----:B------:R-:W-:Y:S01]  /*9a90*/  ULOP3.LUT UR6, UR8, 0x1, URZ, 0xc0, !UPT ;  /* 0x0000000108067892 */ /* 0x000fe2000f8ec03f */
[----:B------:R-:W-:Y:S02]  /*9aa0*/  IMAD R146, R146, c[0x0][0x1c0], RZ ;  /* 0x0000700092927a24 */ /* 0x000fe400078e02ff */
[----:B------:R-:W-:Y:S01]  /*9ab0*/  LDSM.16.M88.4 R40, [R174+0x14000] ;  /* 0x01400000ae28783b */ /* 0x000fe20000000200 */
[----:B------:R-:W-:Y:S01]  /*9ac0*/  IMAD.SHL.U32 R147, R147, 0x10, RZ ;  /* 0x0000001093937824 */ /* 0x000fe200078e00ff */
[----:B------:R-:W-:Y:S01]  /*9ad0*/  UISETP.NE.U32.AND UP0, UPT, UR6, 0x1, UPT ;  /* 0x000000010600788c */ /* 0x000fe2000bf05070 */
[----:B------:R-:W-:Y:S01]  /*9ae0*/  IMAD R146, R146, 0x18, RZ ;  /* 0x0000001892927824 */ /* 0x000fe200078e02ff */
[----:B------:R-:W-:Y:S01]  /*9af0*/  UIADD3 UR6, UR8, -0x1, URZ ;  /* 0xffffffff08067890 */ /* 0x000fe2000fffe03f */
[----:B------:R-:W4:Y:S01]  /*9b00*/  LDSM.16.MT88.4 R44, [R0+0xc800] ;  /* 0x00c80000002c783b */ /* 0x000f220000004200 */
[----:B------:R-:W-:Y:S02]  /*9b10*/  IMAD.MOV.U32 R151, RZ, RZ, c[0x0][0x22c] ;  /* 0x00008b00ff977624 */ /* 0x000fe400078e00ff */
[----:B------:R-:W-:Y:S02]  /*9b20*/  IMAD.MOV.U32 R150, RZ, RZ, c[0x0][0x22c] ;  /* 0x00008b00ff967624 */ /* 0x000fe400078e00ff */
[----:B------:R-:W3:Y:S01]  /*9b30*/  LDSM.16.M88.4 R48, [R174+0x16000] ;  /* 0x01600000ae30783b */ /* 0x000ee20000000200 */
[----:B------:R-:W-:Y:S02]  /*9b40*/  IMAD R151, R151, c[0x0][0x1c0], RZ ;  /* 0x0000700097977a24 */ /* 0x000fe400078e02ff */
[----:B------:R-:W-:Y:S02]  /*9b50*/  IMAD R150, R150, c[0x0][0x1c0], RZ ;  /* 0x0000700096967a24 */ /* 0x000fe400078e02ff */
[----:B------:R-:W3:Y:S01]  /*9b60*/  LDSM.16.MT88.4 R52, [R2+0xc800] ;  /* 0x00c800000234783b */ /* 0x000ee20000004200 */
[----:B------:R-:W-:Y:S02]  /*9b70*/  IMAD.SHL.U32 R151, R151, 0x20, RZ ;  /* 0x0000002097977824 */ /* 0x000fe400078e00ff */
[----:B------:R-:W-:Y:S02]  /*9b80*/  IMAD R150, R150, 0x28, RZ ;  /* 0x0000002896967824 */ /* 0x000fe400078e02ff */
[----:B------:R-:W-:Y:S01]  /*9b90*/  LDSM.16.M88.4 R56, [R144+0x14000] ;  /* 0x014000009038783b */ /* 0x000fe20000000200 */
[----:B------:R-:W-:Y:S01]  /*9ba0*/  IMAD.MOV.U32 R145, RZ, RZ, c[0x0][0x22c] ;  /* 0x00008b00ff917624 */ /* 0x000fe200078e00ff */
[-C--:B-1----:R-:W-:Y:S03]  /*9bb0*/  HMMA.16816.F32.BF16 R4, R32, R16.reuse, RZ ;  /* 0x000000102004723c */ /* 0x082fe600000418ff */
[----:B------:R-:W1:Y:S01]  /*9bc0*/  LDSM.16.MT88.4 R60, [R0+0xd000] ;  /* 0x00d00000003c783b */ /* 0x000e620000004200 */
[----:B------:R-:W-:Y:S04]  /*9bd0*/  IMAD R145, R145, c[0x0][0x1c0], RZ ;  /* 0x0000700091917a24 */ /* 0x000fe800078e02ff */
[----:B------:R-:W1:Y:S01]  /*9be0*/  LDSM.16.M88.4 R64, [R144+0x16000] ;  /* 0x016000009040783b */ /* 0x000e620000000200 */
[----:B------:R-:W-:Y:S01]  /*9bf0*/  IMAD.U32 R145, R145, -0x80, RZ ;  /* 0xffffff8091917824 */ /* 0x000fe200078e00ff */
[C---:B--2---:R-:W-:Y:S03]  /*9c00*/  HMMA.16816.F32.BF16 R8, R28.reuse, R16, RZ ;  /* 0x000000101c08723c */ /* 0x044fe600000418ff */
[----:B------:R-:W2:Y:S01]  /*9c10*/  LDSM.16.MT88.4 R132, [R2+0xd000] ;  /* 0x00d000000284783b */ /* 0x000ea20000004200 */
[C---:B------:R-:W-:Y:S04]  /*9c20*/  LEA R237, P2, R145.reuse, R148, 0x2 ;  /* 0x0000009491ed7211 */ /* 0x040fe800078410ff */
[-C--:B------:R-:W-:Y:S01]  /*9c30*/  HMMA.16816.F32.BF16 R12, R28, R18.reuse, RZ ;  /* 0x000000121c0c723c */ /* 0x080fe200000418ff */
[----:B------:R-:W-:Y:S03]  /*9c40*/  LDSM.16.M88.4 R136, [R140+0x16000] ;  /* 0x016000008c88783b */ /* 0x000fe60000000200 */
[----:B------:R-:W-:Y:S01]  /*9c50*/  LEA.HI.X.SX32 R236, R145, R149, 0x2, P2 ;  /* 0x0000009591ec7211 */ /* 0x000fe200010f16ff */
[----:B------:R-:W-:Y:S01]  /*9c60*/  IMAD.MOV.U32 R145, RZ, RZ, c[0x0][0x22c] ;  /* 0x00008b00ff917624 */ /* 0x000fe200078e00ff */
[----:B------:R1:W5:Y:S02]  /*9c70*/  @P0 LDG.E R249, [R142.64] ;  /* 0x000000048ef90981 */ /* 0x000364000c1e1900 */
[C---:B------:R-:W-:Y:S03]  /*9c80*/  HMMA.16816.F32.BF16 R16, R32.reuse, R18, RZ ;  /* 0x000000122010723c */ /* 0x040fe600000418ff */
[----:B------:R1:W5:Y:S01]  /*9c90*/  @P0 LDG.E R250, [R142.64+0x20] ;  /* 0x000020048efa0981 */ /* 0x000362000c1e1900 */
[----:B------:R-:W-:Y:S04]  /*9ca0*/  IMAD R145, R145, c[0x0][0x1c0], RZ ;  /* 0x0000700091917a24 */ /* 0x000fe800078e02ff */
[-C--:B---3--:R-:W-:Y:S01]  /*9cb0*/  HMMA.16816.F32.BF16 R20, R32, R36.reuse, RZ ;  /* 0x000000242014723c */ /* 0x088fe200000418ff */
[----:B------:R3:W5:Y:S03]  /*9cc0*/  @P0 LDG.E R245, [R142.64+0x100] ;  /* 0x000100048ef50981 */ /* 0x000766000c1e1900 */
[----:B------:R-:W-:Y:S02]  /*9cd0*/  IMAD.SHL.U32 R145, R145, 0x8, RZ ;  /* 0x0000000891917824 */ /* 0x000fe400078e00ff */
[----:B------:R3:W5:Y:S02]  /*9ce0*/  @P0 LDG.E R248, [R142.64+0x120] ;  /* 0x000120048ef80981 */ /* 0x000764000c1e1900 */
[C---:B------:R-:W-:Y:S08]  /*9cf0*/  HMMA.16816.F32.BF16 R24, R28.reuse, R36, RZ ;  /* 0x000000241c18723c */ /* 0x040ff000000418ff */
[-C--:B------:R-:W-:Y:S08]  /*9d00*/  HMMA.16816.F32.BF16 R28, R28, R38.reuse, RZ ;  /* 0x000000261c1c723c */ /* 0x080ff000000418ff */
[----:B------:R-:W-:Y:S01]  /*9d10*/  HMMA.16816.F32.BF16 R32, R32, R38, RZ ;  /* 0x000000262020723c */ /* 0x000fe200000418ff */
[----:B------:R-:W-:Y:S07]  /*9d20*/  LDSM.16.M88.4 R36, [R140+0x14000] ;  /* 0x014000008c24783b */ /* 0x000fee0000000200 */
[-C--:B----4-:R-:W-:Y:S08]  /*9d30*/  HMMA.16816.F32.BF16 R4, R40, R44.reuse, R4 ;  /* 0x0000002c2804723c */ /* 0x090ff00000041804 */
[C---:B------:R-:W-:Y:S08]  /*9d40*/  HMMA.16816.F32.BF16 R8, R48.reuse, R44, R8 ;  /* 0x0000002c3008723c */ /* 0x040ff00000041808 */
[-C--:B------:R-:W-:Y:S08]  /*9d50*/  HMMA.16816.F32.BF16 R12, R48, R46.reuse, R12 ;  /* 0x0000002e300c723c */ /* 0x080ff0000004180c */
[C---:B------:R-:W-:Y:S01]  /*9d60*/  HMMA.16816.F32.BF16 R16, R40.reuse, R46, R16 ;  /* 0x0000002e2810723c */ /* 0x040fe20000041810 */
[----:B------:R-:W4:Y:S07]  /*9d70*/  LDSM.16.MT88.4 R44, [R0+0xd800] ;  /* 0x00d80000002c783b */ /* 0x000f2e0000004200 */
[-C--:B------:R-:W-:Y:S08]  /*9d80*/  HMMA.16816.F32.BF16 R20, R40, R52.reuse, R20 ;  /* 0x000000342814723c */ /* 0x080ff00000041814 */
[C---:B------:R-:W-:Y:S08]  /*9d90*/  HMMA.16816.F32.BF16 R24, R48.reuse, R52, R24 ;  /* 0x000000343018723c */ /* 0x040ff00000041818 */
[-C--:B------:R-:W-:Y:S01]  /*9da0*/  HMMA.16816.F32.BF16 R28, R48, R54.reuse, R28 ;  /* 0x00000036301c723c */ /* 0x080fe2000004181c */
[----:B------:R-:W2:Y:S07]  /*9db0*/  LDSM.16.MT88.4 R48, [R2+0xd800] ;  /* 0x00d800000230783b */ /* 0x000eae0000004200 */
[----:B------:R-:W-:Y:S01]  /*9dc0*/  HMMA.16816.F32.BF16 R32, R40, R54, R32 ;  /* 0x000000362820723c */ /* 0x000fe20000041820 */
[----:B------:R-:W-:Y:S05]  /*9dd0*/  LDSM.16.M88.4 R40, [R176+0x18000] ;  /* 0x01800000b028783b */ /* 0x000fea0000000200 */
[----:B------:R-:W3:Y:S02]  /*9de0*/  LDSM.16.MT88.4 R52, [R0+0xe000] ;  /* 0x00e000000034783b */ /* 0x000ee40000004200 */
[-C--:B-1----:R-:W-:Y:S08]  /*9df0*/  HMMA.16816.F32.BF16 R4, R56, R60.reuse, R4 ;  /* 0x0000003c3804723c */ /* 0x082ff00000041804 */
[C---:B------:R-:W-:Y:S08]  /*9e00*/  HMMA.16816.F32.BF16 R8, R64.reuse, R60, R8 ;  /* 0x0000003c4008723c */ /* 0x040ff00000041808 */
[-C--:B------:R-:W-:Y:S08]  /*9e10*/  HMMA.16816.F32.BF16 R12, R64, R62.reuse, R12 ;  /* 0x0000003e400c723c */ /* 0x080ff0000004180c */
[C---:B------:R-:W-:Y:S01]  /*9e20*/  HMMA.16816.F32.BF16 R16, R56.reuse, R62, R16 ;  /* 0x0000003e3810723c */ /* 0x040fe20000041810 */
[----:B------:R-:W1:Y:S07]  /*9e30*/  LDSM.16.M88.4 R60, [R176+0x1a000] ;  /* 0x01a00000b03c783b */ /* 0x000e6e0000000200 */
[-C--:B--2---:R-:W-:Y:S08]  /*9e40*/  HMMA.16816.F32.BF16 R20, R56, R132.reuse, R20 ;  /* 0x000000843814723c */ /* 0x084ff00000041814 */
[C---:B------:R-:W-:Y:S08]  /*9e50*/  HMMA.16816.F32.BF16 R24, R64.reuse, R132, R24 ;  /* 0x000000844018723c */ /* 0x040ff00000041818 */
[-C--:B------:R-:W-:Y:S01]  /*9e60*/  HMMA.16816.F32.BF16 R28, R64, R134.reuse, R28 ;  /* 0x00000086401c723c */ /* 0x080fe2000004181c */
[----:B------:R-:W2:Y:S07]  /*9e70*/  LDSM.16.MT88.4 R64, [R2+0xe000] ;  /* 0x00e000000240783b */ /* 0x000eae0000004200 */
[----:B------:R-:W-:Y:S01]  /*9e80*/  HMMA.16816.F32.BF16 R32, R56, R134, R32 ;  /* 0x000000863820723c */ /* 0x000fe20000041820 */
[----:B------:R-:W-:Y:S05]  /*9e90*/  LDSM.16.MT88.4 R56, [R0+0xe800] ;  /* 0x00e800000038783b */ /* 0x000fea0000004200 */
[----:B------:R-:W-:Y:S02]  /*9ea0*/  LDSM.16.M88.4 R132, [R174+0x1a000] ;  /* 0x01a00000ae84783b */ /* 0x000fe40000000200 */
        /* <DEDUP_REMOVED lines=8> */
[----:B------:R-:W2:Y:S07]  /*9f30*/  LDSM.16.MT88.4 R136, [R2+0xe800] ;  /* 0x00e800000288783b */ /* 0x000eae0000004200 */
[----:B------:R-:W-:Y:S01]  /*9f40*/  HMMA.16816.F32.BF16 R32, R36, R50, R32 ;  /* 0x000000322420723c */ /* 0x000fe20000041820 */
[----:B------:R-:W-:Y:S05]  /*9f50*/  LDSM.16.M88.4 R36, [R144+0x18000] ;  /* 0x018000009024783b */ /* 0x000fea0000000200 */
[----:B------:R-:W4:Y:S02]  /*9f60*/  LDSM.16.MT88.4 R48, [R0+0xf000] ;  /* 0x00f000000030783b */ /* 0x000f240000004200 */
[-C--:B---3--:R-:W-:Y:S08]  /*9f70*/  HMMA.16816.F32.BF16 R4, R40, R52.reuse, R4 ;  /* 0x000000342804723c */ /* 0x088ff00000041804 */
[C---:B-1----:R-:W-:Y:S08]  /*9f80*/  HMMA.16816.F32.BF16 R8, R60.reuse, R52, R8 ;  /* 0x000000343c08723c */ /* 0x042ff00000041808 */
        /* <DEDUP_REMOVED lines=8> */
[----:B------:R-:W-:Y:S05]  /*a010*/  LDSM.16.M88.4 R40, [R140+0x18000] ;  /* 0x018000008c28783b */ /* 0x000fea0000000200 */
[----:B------:R-:W-:Y:S02]  /*a020*/  LDSM.16.M88.4 R64, [R140+0x1a000] ;  /* 0x01a000008c40783b */ /* 0x000fe40000000200 */
[-C--:B----4-:R-:W-:Y:S08]  /*a030*/  HMMA.16816.F32.BF16 R4, R44, R56.reuse, R4 ;  /* 0x000000382c04723c */ /* 0x090ff00000041804 */
[C---:B------:R-:W-:Y:S08]  /*a040*/  HMMA.16816.F32.BF16 R8, R132.reuse, R56, R8 ;  /* 0x000000388408723c */ /* 0x040ff00000041808 */
[-C--:B------:R-:W-:Y:S08]  /*a050*/  HMMA.16816.F32.BF16 R12, R132, R58.reuse, R12 ;  /* 0x0000003a840c723c */ /* 0x080ff0000004180c */
[C---:B------:R-:W-:Y:S01]  /*a060*/  HMMA.16816.F32.BF16 R16, R44.reuse, R58, R16 ;  /* 0x0000003a2c10723c */ /* 0x040fe20000041810 */
[----:B------:R3:W4:Y:S07]  /*a070*/  LDSM.16.MT88.4 R56, [R0+0xf800] ;  /* 0x00f800000038783b */ /* 0x00072e0000004200 */
[-C--:B------:R-:W-:Y:S08]  /*a080*/  HMMA.16816.F32.BF16 R20, R44, R136.reuse, R20 ;  /* 0x000000882c14723c */ /* 0x080ff00000041814 */
[C---:B------:R-:W-:Y:S08]  /*a090*/  HMMA.16816.F32.BF16 R24, R132.reuse, R136, R24 ;  /* 0x000000888418723c */ /* 0x040ff00000041818 */
[-C--:B------:R-:W-:Y:S01]  /*a0a0*/  HMMA.16816.F32.BF16 R28, R132, R138.reuse, R28 ;  /* 0x0000008a841c723c */ /* 0x080fe2000004181c */
[----:B------:R1:W2:Y:S03]  /*a0b0*/  LDSM.16.MT88.4 R132, [R2+0xf800] ;  /* 0x00f800000284783b */ /* 0x0002a60000004200 */
[----:B---3--:R-:W-:Y:S04]  /*a0c0*/  IMAD.MOV.U32 R0, RZ, RZ, c[0x0][0x22c] ;  /* 0x00008b00ff007624 */ /* 0x008fe800078e00ff */
[----:B------:R-:W-:Y:S04]  /*a0d0*/  HMMA.16816.F32.BF16 R32, R44, R138, R32 ;  /* 0x0000008a2c20723c */ /* 0x000fe80000041820 */
[----:B------:R-:W-:Y:S03]  /*a0e0*/  IMAD R0, R0, c[0x0][0x1c0], RZ ;  /* 0x0000700000007a24 */ /* 0x000fe600078e02ff */
[----:B------:R-:W-:Y:S01]  /*a0f0*/  IMAD.MOV.U32 R46, RZ, RZ, c[0x0][0x22c] ;  /* 0x00008b00ff2e7624 */ /* 0x000fe200078e00ff */
[-C--:B------:R-:W-:Y:S05]  /*a100*/  HMMA.16816.F32.BF16 R4, R36, R48.reuse, R4 ;  /* 0x000000302404723c */ /* 0x080fea0000041804 */
[----:B------:R-:W-:Y:S02]  /*a110*/  IMAD R0, R0, 0x38, RZ ;  /* 0x0000003800007824 */ /* 0x000fe400078e02ff */
[----:B------:R-:W-:Y:S01]  /*a120*/  IMAD R46, R46, c[0x0][0x1c0], RZ ;  /* 0x000070002e2e7a24 */ /* 0x000fe200078e02ff */
[C---:B-1----:R-:W-:Y:S01]  /*a130*/  HMMA.16816.F32.BF16 R8, R52.reuse, R48, R8 ;  /* 0x000000303408723c */ /* 0x042fe20000041808 */
[----:B------:R-:W-:Y:S03]  /*a140*/  IMAD.MOV.U32 R2, RZ, RZ, c[0x0][0x22c] ;  /* 0x00008b00ff027624 */ /* 0x000fe600078e00ff */
[----:B------:R-:W-:Y:S02]  /*a150*/  IMAD R46, R46, 0x50, RZ ;  /* 0x000000502e2e7824 */ /* 0x000fe400078e02ff */
[----:B------:R-:W-:Y:S02]  /*a160*/  IMAD R2, R2, c[0x0][0x1c0], RZ ;  /* 0x0000700002027a24 */ /* 0x000fe400078e02ff */
[-C--:B------:R-:W-:Y:S04]  /*a170*/  HMMA.16816.F32.BF16 R12, R52, R50.reuse, R12 ;  /* 0x00000032340c723c */ /* 0x080fe8000004180c */
[----:B------:R-:W-:Y:S04]  /*a180*/  IMAD.SHL.U32 R2, R2, 0x40, RZ ;  /* 0x0000004002027824 */ /* 0x000fe800078e00ff */
[C---:B------:R-:W-:Y:S08]  /*a190*/  HMMA.16816.F32.BF16 R16, R36.reuse, R50, R16 ;  /* 0x000000322410723c */ /* 0x040ff00000041810 */
[-C--:B--2---:R-:W-:Y:S08]  /*a1a0*/  HMMA.16816.F32.BF16 R20, R36, R60.reuse, R20 ;  /* 0x0000003c2414723c */ /* 0x084ff00000041814 */
[C---:B------:R-:W-:Y:S07]  /*a1b0*/  HMMA.16816.F32.BF16 R24, R52.reuse, R60, R24 ;  /* 0x0000003c3418723c */ /* 0x040fee0000041818 */
[C---:B------:R-:W-:Y:S01]  /*a1c0*/  IADD3 R61, R147.reuse, 0x20, RZ ;  /* 0x00000020933d7810 */ /* 0x040fe20007ffe0ff */
[-C--:B------:R-:W-:Y:S01]  /*a1d0*/  HMMA.16816.F32.BF16 R28, R52, R62.reuse, R28 ;  /* 0x0000003e341c723c */ /* 0x080fe2000004181c */
[----:B------:R-:W2:Y:S03]  /*a1e0*/  LDL R55, [R1+0x10] ;  /* 0x0000100001377983 */ /* 0x000ea60000100800 */
[----:B------:R-:W-:Y:S02]  /*a1f0*/  IADD3 R60, R147, 0x20, RZ ;  /* 0x00000020933c7810 */ /* 0x000fe40007ffe0ff */
[----:B------:R-:W3:Y:S02]  /*a200*/  LDL R54, [R1+0xc] ;  /* 0x00000c0001367983 */ /* 0x000ee40000100800 */
[----:B------:R-:W-:Y:S03]  /*a210*/  HMMA.16816.F32.BF16 R32, R36, R62, R32 ;  /* 0x0000003e2420723c */ /* 0x000fe60000041820 */
[----:B------:R-:W3:Y:S04]  /*a220*/  LDL R53, [R1+0x8] ;  /* 0x0000080001357983 */ /* 0x000ee80000100800 */
[----:B------:R-:W-:Y:S01]  /*a230*/  IMAD.MOV.U32 R36, RZ, RZ, R237 ;  /* 0x000000ffff247224 */ /* 0x000fe200078e00ed */
[-C--:B----4-:R-:W-:Y:S01]  /*a240*/  HMMA.16816.F32.BF16 R4, R40, R56.reuse, R4 ;  /* 0x000000382804723c */ /* 0x090fe20000041804 */
[----:B------:R-:W3:Y:S04]  /*a250*/  LDL R52, [R1+0x4] ;  /* 0x0000040001347983 */ /* 0x000ee80000100800 */
[----:B------:R-:W-:Y:S01]  /*a260*/  IMAD.MOV.U32 R37, RZ, RZ, R236 ;  /* 0x000000ffff257224 */ /* 0x000fe200078e00ec */
[CC--:B------:R-:W-:Y:S02]  /*a270*/  LEA R38, P2, R145.reuse, R36.reuse, 0x2 ;  /* 0x0000002491267211 */ /* 0x0c0fe400078410ff */
[C---:B------:R-:W-:Y:S01]  /*a280*/  HMMA.16816.F32.BF16 R8, R64.reuse, R56, R8 ;  /* 0x000000384008723c */ /* 0x040fe20000041808 */
[----:B------:R-:W3:Y:S03]  /*a290*/  LDL R57, [R1+0x1c] ;  /* 0x00001c0001397983 */ /* 0x000ee60000100800 */
[-C--:B------:R-:W-:Y:S02]  /*a2a0*/  LEA.HI.X.SX32 R39, R145, R37.reuse, 0x2, P2 ;  /* 0x0000002591277211 */ /* 0x080fe400010f16ff */
[----:B------:R-:W3:Y:S01]  /*a2b0*/  LDL R56, [R1+0x14] ;  /* 0x0000140001387983 */ /* 0x000ee20000100800 */
[CC--:B------:R-:W-:Y:S01]  /*a2c0*/  LEA R44, P0, R147.reuse, R36.reuse, 0x2 ;  /* 0x00000024932c7211 */ /* 0x0c0fe200078010ff */
[-C--:B------:R-:W-:Y:S04]  /*a2d0*/  HMMA.16816.F32.BF16 R12, R64, R58.reuse, R12 ;  /* 0x0000003a400c723c */ /* 0x080fe8000004180c */
[CC--:B------:R-:W-:Y:S03]  /*a2e0*/  LEA.HI.X.SX32 R45, R147.reuse, R37.reuse, 0x2, P0 ;  /* 0x00000025932d7211 */ /* 0x0c0fe600000f16ff */
[----:B------:R1:W-:Y:S01]  /*a2f0*/  RED.E.ADD.F32.FTZ.RN.STRONG.GPU [R36.64], R4 ;  /* 0x000000042400798e */ /* 0x0003e2000c10e784 */
[C---:B------:R-:W-:Y:S04]  /*a300*/  HMMA.16816.F32.BF16 R16, R40.reuse, R58, R16 ;  /* 0x0000003a2810723c */ /* 0x040fe80000041810 */
[----:B------:R1:W-:Y:S03]  /*a310*/  RED.E.ADD.F32.FTZ.RN.STRONG.GPU [R38.64], R5 ;  /* 0x000000052600798e */ /* 0x0003e6000c10e784 */
[C---:B------:R-:W-:Y:S01]  /*a320*/  IADD3 R59, R147.reuse, 0x20, RZ ;  /* 0x00000020933b7810 */ /* 0x040fe20007ffe0ff */
[-C--:B------:R-:W-:Y:S01]  /*a330*/  HMMA.16816.F32.BF16 R20, R40, R132.reuse, R20 ;  /* 0x000000842814723c */ /* 0x080fe20000041814 */
[----:B------:R1:W-:Y:S03]  /*a340*/  RED.E.ADD.F32.FTZ.RN.STRONG.GPU [R44.64], R6 ;  /* 0x000000062c00798e */ /* 0x0003e6000c10e784 */
[----:B------:R-:W-:Y:S04]  /*a350*/  IADD3 R58, R147, 0x20, RZ ;  /* 0x00000020933a7810 */ /* 0x000fe80007ffe0ff */
[C---:B------:R-:W-:Y:S08]  /*a360*/  HMMA.16816.F32.BF16 R24, R64.reuse, R132, R24 ;  /* 0x000000844018723c */ /* 0x040ff00000041818 */
[-C--:B------:R-:W-:Y:S04]  /*a370*/  HMMA.16816.F32.BF16 R28, R64, R134.reuse, R28 ;  /* 0x00000086401c723c */ /* 0x080fe8000004181c */
[CC--:B-1----:R-:W-:Y:S04]  /*a380*/  LEA R4, P0, R151.reuse, R36.reuse, 0x2 ;  /* 0x0000002497047211 */ /* 0x0c2fe800078010ff */
[----:B------:R-:W-:Y:S04]  /*a390*/  HMMA.16816.F32.BF16 R32, R40, R134, R32 ;  /* 0x000000862820723c */ /* 0x000fe80000041820 */
[-C--:B------:R-:W-:Y:S01]  /*a3a0*/  LEA.HI.X.SX32 R5, R151, R37.reuse, 0x2, P0 ;  /* 0x0000002597057211 */ /* 0x080fe200000f16ff */
[----:B------:R-:W-:Y:S02]  /*a3b0*/  IMAD.MOV.U32 R44, RZ, RZ, c[0x0][0x22c] ;  /* 0x00008b00ff2c7624 */ /* 0x000fe400078e00ff */
[-C--:B------:R-:W-:Y:S02]  /*a3c0*/  LEA R42, P2, R146, R36.reuse, 0x2 ;  /* 0x00000024922a7211 */ /* 0x080fe400078410ff */
[----:B------:R-:W-:Y:S03]  /*a3d0*/  IMAD R44, R44, c[0x0][0x1c0], RZ ;  /* 0x000070002c2c7a24 */ /* 0x000fe600078e02ff */
[-C--:B------:R-:W-:Y:S01]  /*a3e0*/  LEA.HI.X.SX32 R43, R146, R37.reuse, 0x2, P2 ;  /* 0x00000025922b7211 */ /* 0x080fe200010f16ff */
[----:B------:R-:W-:Y:S01]  /*a3f0*/  IMAD.MOV.U32 R146, RZ, RZ, c[0x0][0x22c] ;  /* 0x00008b00ff927624 */ /* 0x000fe200078e00ff */
[-C--:B------:R-:W-:Y:S01]  /*a400*/  LEA R40, P2, R150, R36.reuse, 0x2 ;  /* 0x0000002496287211 */ /* 0x080fe200078410ff */
[----:B------:R-:W-:Y:S02]  /*a410*/  IMAD R44, R44, 0x68, RZ ;  /* 0x000000682c2c7824 */ /* 0x000fe400078e02ff */
[----:B------:R1:W-:Y:S01]  /*a420*/  RED.E.ADD.F32.FTZ.RN.STRONG.GPU [R42.64], R7 ;  /* 0x000000072a00798e */ /* 0x0003e2000c10e784 */
[----:B------:R-:W-:Y:S01]  /*a430*/  IMAD R146, R146, c[0x0][0x1c0], RZ ;  /* 0x0000700092927a24 */ /* 0x000fe200078e02ff */
[-C--:B------:R-:W-:Y:S03]  /*a440*/  LEA.HI.X.SX32 R41, R150, R37.reuse, 0x2, P2 ;  /* 0x0000002596297211 */ /* 0x080fe600010f16ff */
[----:B------:R1:W-:Y:S01]  /*a450*/  RED.E.ADD.F32.FTZ.RN.STRONG.GPU [R4.64], R8 ;  /* 0x000000080400798e */ /* 0x0003e2000c10e784 */
[----:B------:R-:W-:Y:S04]  /*a460*/  IMAD R146, R146, 0x30, RZ ;  /* 0x0000003092927824 */ /* 0x000fe800078e02ff */
[----:B------:R1:W-:Y:S01]  /*a470*/  RED.E.ADD.F32.FTZ.RN.STRONG.GPU [R40.64], R9 ;  /* 0x000000092800798e */ /* 0x0003e2000c10e784 */
[CC--:B------:R-:W-:Y:S04]  /*a480*/  LEA R6, P0, R146.reuse, R36.reuse, 0x2 ;  /* 0x0000002492067211 */ /* 0x0c0fe800078010ff */
[-C--:B-1----:R-:W-:Y:S01]  /*a490*/  LEA.HI.X.SX32 R7, R146, R37.reuse, 0x2, P0 ;  /* 0x0000002592077211 */ /* 0x082fe200000f16ff */
[----:B------:R-:W-:Y:S02]  /*a4a0*/  IMAD.MOV.U32 R43, RZ, RZ, c[0x0][0x22c] ;  /* 0x00008b00ff2b7624 */ /* 0x000fe400078e00ff */
[----:B------:R-:W-:Y:S02]  /*a4b0*/  IMAD.MOV.U32 R42, RZ, RZ, c[0x0][0x22c] ;  /* 0x00008b00ff2a7624 */ /* 0x000fe400078e00ff */
[----:B------:R1:W-:Y:S01]  /*a4c0*/  RED.E.ADD.F32.FTZ.RN.STRONG.GPU [R6.64], R10 ;  /* 0x0000000a0600798e */ /* 0x0003e2000c10e784 */
[-C--:B------:R-:W-:Y:S01]  /*a4d0*/  LEA R4, P2, R0, R36.reuse, 0x2 ;  /* 0x0000002400047211 */ /* 0x080fe200078410ff */
[----:B------:R-:W-:Y:S01]  /*a4e0*/  IMAD R43, R43, c[0x0][0x1c0], RZ ;  /* 0x000070002b2b7a24 */ /* 0x000fe200078e02ff */
[-C--:B------:R-:W-:Y:S01]  /*a4f0*/  LEA R8, P0, R2, R36.reuse, 0x2 ;  /* 0x0000002402087211 */ /* 0x080fe200078010ff */
[----:B------:R-:W-:Y:S01]  /*a500*/  IMAD R42, R42, c[0x0][0x1c0], RZ ;  /* 0x000070002a2a7a24 */ /* 0x000fe200078e02ff */
[-C--:B------:R-:W-:Y:S01]  /*a510*/  LEA.HI.X.SX32 R5, R0, R37.reuse, 0x2, P2 ;  /* 0x0000002500057211 */ /* 0x080fe200010f16ff */
[----:B------:R-:W-:Y:S01]  /*a520*/  IMAD.MOV.U32 R0, RZ, RZ, c[0x0][0x22c] ;  /* 0x00008b00ff007624 */ /* 0x000fe200078e00ff */
[-C--:B------:R-:W-:Y:S01]  /*a530*/  LEA.HI.X.SX32 R9, R2, R37.reuse, 0x2, P0 ;  /* 0x0000002502097211 */ /* 0x080fe200000f16ff */
[----:B------:R-:W-:Y:S02]  /*a540*/  IMAD.MOV.U32 R2, RZ, RZ, c[0x0][0x22c] ;  /* 0x00008b00ff027624 */ /* 0x000fe400078e00ff */
[----:B------:R-:W-:Y:S01]  /*a550*/  IMAD R0, R0, c[0x0][0x1c0], RZ ;  /* 0x0000700000007a24 */ /* 0x000fe200078e02ff */
[----:B------:R1:W-:Y:S01]  /*a560*/  RED.E.ADD.F32.FTZ.RN.STRONG.GPU [R4.64], R11 ;  /* 0x0000000b0400798e */ /* 0x0003e2000c10e784 */
[----:B------:R-:W-:Y:S02]  /*a570*/  IMAD R2, R2, c[0x0][0x1c0], RZ ;  /* 0x0000700002027a24 */ /* 0x000fe400078e02ff */
[----:B------:R-:W-:Y:S02]  /*a580*/  IMAD R0, R0, 0x48, RZ ;  /* 0x0000004800007824 */ /* 0x000fe400078e02ff */
[----:B------:R1:W-:Y:S01]  /*a590*/  RED.E.ADD.F32.FTZ.RN.STRONG.GPU [R8.64], R16 ;  /* 0x000000100800798e */ /* 0x0003e2000c10e784 */
[----:B------:R-:W-:Y:S02]  /*a5a0*/  IMAD R2, R2, 0x58, RZ ;  /* 0x0000005802027824 */ /* 0x000fe400078e02ff */
[----:B------:R-:W-:Y:S02]  /*a5b0*/  IMAD R43, R43, 0x70, RZ ;  /* 0x000000702b2b7824 */ /* 0x000fe400078e02ff */
[----:B------:R-:W-:Y:S02]  /*a5c0*/  IMAD R42, R42, 0x78, RZ ;  /* 0x000000782a2a7824 */ /* 0x000fe400078e02ff */
[----:B------:R-:W-:Y:S01]  /*a5d0*/  IMAD.MOV.U32 R146, RZ, RZ, c[0x0][0x22c] ;  /* 0x00008b00ff927624 */ /* 0x000fe200078e00ff */
[-C--:B-1----:R-:W-:Y:S03]  /*a5e0*/  LEA R6, P2, R0, R36.reuse, 0x2 ;  /* 0x0000002400067211 */ /* 0x082fe600078410ff */
[----:B------:R-:W-:Y:S01]  /*a5f0*/  IMAD R146, R146, c[0x0][0x1c0], RZ ;  /* 0x0000700092927a24 */ /* 0x000fe200078e02ff */
[-C--:B------:R-:W-:Y:S03]  /*a600*/  LEA.HI.X.SX32 R7, R0, R37.reuse, 0x2, P2 ;  /* 0x0000002500077211 */ /* 0x080fe600010f16ff */
[----:B------:R-:W-:Y:S01]  /*a610*/  IMAD.SHL.U32 R146, R146, 0x8, RZ ;  /* 0x0000000892927824 */ /* 0x000fe200078e00ff */
[----:B------:R-:W4:Y:S03]  /*a620*/  LDL R0, [R1+0x18] ;  /* 0x0000180001007983 */ /* 0x000f260000100800 */
[----:B------:R-:W-:Y:S02]  /*a630*/  IMAD.IADD R60, R146, 0x1, R60 ;  /* 0x00000001923c7824 */ /* 0x000fe400078e023c */
[----:B------:R1:W-:Y:S01]  /*a640*/  RED.E.ADD.F32.FTZ.RN.STRONG.GPU [R6.64], R17 ;  /* 0x000000110600798e */ /* 0x0003e2000c10e784 */
[-C--:B------:R-:W-:Y:S01]  /*a650*/  LEA R4, P0, R46, R36.reuse, 0x2 ;  /* 0x000000242e047211 */ /* 0x080fe200078010ff */
[C---:B------:R-:W-:Y:S02]  /*a660*/  IMAD.IADD R59, R146.reuse, 0x1, R59 ;  /* 0x00000001923b7824 */ /* 0x040fe400078e023b */
[----:B------:R-:W-:Y:S01]  /*a670*/  IMAD.IADD R58, R146, 0x1, R58 ;  /* 0x00000001923a7824 */ /* 0x000fe200078e023a */
[-C--:B------:R-:W-:Y:S01]  /*a680*/  LEA R16, P2, R2, R36.reuse, 0x2 ;  /* 0x0000002402107211 */ /* 0x080fe200078410ff */
[----:B------:R-:W-:Y:S01]  /*a690*/  IMAD.IADD R59, R146, 0x1, R59 ;  /* 0x00000001923b7824 */ /* 0x000fe200078e023b */
[-C--:B------:R-:W-:Y:S01]  /*a6a0*/  LEA.HI.X.SX32 R5, R46, R37.reuse, 0x2, P0 ;  /* 0x000000252e057211 */ /* 0x080fe200000f16ff */
[----:B------:R-:W-:Y:S01]  /*a6b0*/  IMAD.MOV.U32 R46, RZ, RZ, c[0x0][0x22c] ;  /* 0x00008b00ff2e7624 */ /* 0x000fe200078e00ff */
[-C--:B------:R-:W-:Y:S01]  /*a6c0*/  LEA R8, P3, R44, R36.reuse, 0x2 ;  /* 0x000000242c087211 */ /* 0x080fe200078610ff */
[----:B------:R-:W-:Y:S02]  /*a6d0*/  IMAD.IADD R58, R146, 0x1, R58 ;  /* 0x00000001923a7824 */ /* 0x000fe400078e023a */
[----:B------:R1:W-:Y:S01]  /*a6e0*/  RED.E.ADD.F32.FTZ.RN.STRONG.GPU [R4.64], R18 ;  /* 0x000000120400798e */ /* 0x0003e2000c10e784 */
[----:B------:R-:W-:Y:S01]  /*a6f0*/  IMAD R46, R46, c[0x0][0x1c0], RZ ;  /* 0x000070002e2e7a24 */ /* 0x000fe200078e02ff */
[-C--:B------:R-:W-:Y:S01]  /*a700*/  LEA.HI.X.SX32 R9, R44, R37.reuse, 0x2, P3 ;  /* 0x000000252c097211 */ /* 0x080fe200018f16ff */
[----:B------:R-:W-:Y:S02]  /*a710*/  IMAD.IADD R58, R146, 0x1, R58 ;  /* 0x00000001923a7824 */ /* 0x000fe400078e023a */
[----:B------:R-:W-:Y:S03]  /*a720*/  IMAD R46, R46, 0x60, RZ ;  /* 0x000000602e2e7824 */ /* 0x000fe600078e02ff */
[-C--:B------:R-:W-:Y:S02]  /*a730*/  LEA R44, P5, R58, R36.reuse, 0x2 ;  /* 0x000000243a2c7211 */ /* 0x080fe400078a10ff */
[-C--:B------:R-:W-:Y:S02]  /*a740*/  LEA R10, P0, R46, R36.reuse, 0x2 ;  /* 0x000000242e0a7211 */ /* 0x080fe400078010ff */
[-C--:B------:R-:W-:Y:S02]  /*a750*/  LEA.HI.X.SX32 R45, R58, R37.reuse, 0x2, P5 ;  /* 0x000000253a2d7211 */ /* 0x080fe400028f16ff */
[-C--:B------:R-:W-:Y:S02]  /*a760*/  LEA.HI.X.SX32 R11, R46, R37.reuse, 0x2, P0 ;  /* 0x000000252e0b7211 */ /* 0x080fe400000f16ff */
[-C--:B-1----:R-:W-:Y:S02]  /*a770*/  LEA.HI.X.SX32 R17, R2, R37.reuse, 0x2, P2 ;  /* 0x0000002502117211 */ /* 0x082fe400010f16ff */
[----:B------:R-:W4:Y:S01]  /*a780*/  LDL R2, [R1] ;  /* 0x0000000001027983 */ /* 0x000f220000100800 */
[-C--:B------:R-:W-:Y:S02]  /*a790*/  LEA R6, P2, R43, R36.reuse, 0x2 ;  /* 0x000000242b067211 */ /* 0x080fe400078410ff */
[-C--:B------:R-:W-:Y:S02]  /*a7a0*/  LEA R46, P6, R59, R36.reuse, 0x2 ;  /* 0x000000243b2e7211 */ /* 0x080fe400078c10ff */
[----:B------:R2:W-:Y:S01]  /*a7b0*/  RED.E.ADD.F32.FTZ.RN.STRONG.GPU [R16.64], R19 ;  /* 0x000000131000798e */ /* 0x0005e2000c10e784 */
[-C--:B------:R-:W-:Y:S02]  /*a7c0*/  LEA.HI.X.SX32 R7, R43, R37.reuse, 0x2, P2 ;  /* 0x000000252b077211 */ /* 0x080fe400010f16ff */
[CC--:B------:R-:W-:Y:S02]  /*a7d0*/  LEA R50, P2, R61.reuse, R36.reuse, 0x2 ;  /* 0x000000243d327211 */ /* 0x0c0fe400078410ff */
[----:B------:R-:W-:Y:S01]  /*a7e0*/  RED.E.ADD.F32.FTZ.RN.STRONG.GPU [R10.64], R12 ;  /* 0x0000000c0a00798e */ /* 0x000fe2000c10e784 */
[CC--:B------:R-:W-:Y:S02]  /*a7f0*/  LEA R4, P0, R42.reuse, R36.reuse, 0x2 ;  /* 0x000000242a047211 */ /* 0x0c0fe400078010ff */
[-C--:B------:R-:W-:Y:S02]  /*a800*/  LEA.HI.X.SX32 R51, R61, R37.reuse, 0x2, P2 ;  /* 0x000000253d337211 */ /* 0x080fe400010f16ff */
[----:B------:R-:W-:Y:S01]  /*a810*/  RED.E.ADD.F32.FTZ.RN.STRONG.GPU [R8.64], R13 ;  /* 0x0000000d0800798e */ /* 0x000fe2000c10e784 */
[-C--:B------:R-:W-:Y:S02]  /*a820*/  LEA.HI.X.SX32 R5, R42, R37.reuse, 0x2, P0 ;  /* 0x000000252a057211 */ /* 0x080fe400000f16ff */
[CC--:B------:R-:W-:Y:S02]  /*a830*/  LEA R48, P0, R60.reuse, R36.reuse, 0x2 ;  /* 0x000000243c307211 */ /* 0x0c0fe400078010ff */
[----:B------:R3:W-:Y:S01]  /*a840*/  RED.E.ADD.F32.FTZ.RN.STRONG.GPU [R6.64], R14 ;  /* 0x0000000e0600798e */ /* 0x0007e2000c10e784 */
[-C--:B------:R-:W-:Y:S02]  /*a850*/  LEA.HI.X.SX32 R47, R59, R37.reuse, 0x2, P6 ;  /* 0x000000253b2f7211 */ /* 0x080fe400030f16ff */
[-C--:B------:R-:W-:Y:S02]  /*a860*/  LEA.HI.X.SX32 R49, R60, R37.reuse, 0x2, P0 ;  /* 0x000000253c317211 */ /* 0x080fe400000f16ff */
[----:B------:R1:W-:Y:S05]  /*a870*/  RED.E.ADD.F32.FTZ.RN.STRONG.GPU [R4.64], R15 ;  /* 0x0000000f0400798e */ /* 0x0003ea000c10e784 */
        /* <DEDUP_REMOVED lines=11> */
[CC--:B------:R-:W-:Y:S04]  /*a930*/  LEA R12, P5, R53.reuse, R36.reuse, 0x2 ;  /* 0x00000024350c7211 */ /* 0x0c0fe800078a10ff */
[-C--:B------:R-:W-:Y:S02]  /*a940*/  LEA.HI.X.SX32 R13, R53, R37.reuse, 0x2, P5 ;  /* 0x00000025350d7211 */ /* 0x080fe400028f16ff */
[CC--:B------:R-:W-:Y:S04]  /*a950*/  LEA R42, P4, R57.reuse, R36.reuse, 0x2 ;  /* 0x00000024392a7211 */ /* 0x0c0fe800078810ff */
        /* <DEDUP_REMOVED lines=11> */
[-C--:B------:R-:W-:Y:S01]  /*aa10*/  LEA.HI.X.SX32 R41, R0, R37.reuse, 0x2, P3 ;  /* 0x0000002500297211 */ /* 0x080fe200018f16ff */
[----:B------:R-:W-:Y:S04]  /*aa20*/  IMAD.IADD R0, R145, 0x1, R252 ;  /* 0x0000000191007824 */ /* 0x000fe800078e02fc */
[----:B------:R-:W-:Y:S01]  /*aa30*/  RED.E.ADD.F32.FTZ.RN.STRONG.GPU [R40.64], R27 ;  /* 0x0000001b2800798e */ /* 0x000fe2000c10e784 */
[CC--:B------:R-:W-:Y:S04]  /*aa40*/  LEA R4, P0, R0.reuse, R36.reuse, 0x2 ;  /* 0x0000002400047211 */ /* 0x0c0fe800078010ff */
[----:B------:R-:W-:Y:S01]  /*aa50*/  RED.E.ADD.F32.FTZ.RN.STRONG.GPU [R18.64], R32 ;  /* 0x000000201200798e */ /* 0x000fe2000c10e784 */
[-C--:B------:R-:W-:Y:S01]  /*aa60*/  LEA.HI.X.SX32 R5, R0, R37.reuse, 0x2, P0 ;  /* 0x0000002500057211 */ /* 0x080fe200000f16ff */
[----:B------:R-:W-:Y:S01]  /*aa70*/  IMAD.MOV.U32 R0, RZ, RZ, 0x40 ;  /* 0x00000040ff007424 */ /* 0x000fe200078e00ff */
[----:B------:R-:W-:Y:S01]  /*aa80*/  PLOP3.LUT P0, PT, PT, PT, UP0, 0x80, 0x0 ;  /* 0x000000000000781c */ /* 0x000fe20003f0f008 */
[----:B------:R-:W-:Y:S01]  /*aa90*/  @UP4 UIADD3 UR15, UP0, UR15, -0x200, URZ ;  /* 0xfffffe000f0f4890 */ /* 0x000fe2000ff1e03f */
[----:B------:R-:W-:Y:S02]  /*aaa0*/  RED.E.ADD.F32.FTZ.RN.STRONG.GPU [R16.64], R33 ;  /* 0x000000211000798e */ /* 0x000fe4000c10e784 */
[----:B------:R-:W-:Y:S01]  /*aab0*/  SEL R169, R0, 0xffffffc0, !P1 ;  /* 0xffffffc000a97807 */ /* 0x000fe20004800000 */
[----:B------:R-:W-:Y:S02]  /*aac0*/  @UP4 UIADD3.X UR14, UR14, -0x1, URZ, UP0, !UPT ;  /* 0xffffffff0e0e4890 */ /* 0x000fe400087fe43f */
[----:B------:R-:W-:Y:S02]  /*aad0*/  RED.E.ADD.F32.FTZ.RN.STRONG.GPU [R14.64], R34 ;  /* 0x000000220e00798e */ /* 0x000fe4000c10e784 */
[----:B------:R-:W-:Y:S03]  /*aae0*/  IMAD.IADD R0, R169, 0x1, R168 ;  /* 0x00000001a9007824 */ /* 0x000fe600078e02a8 */
[----:B------:R-:W-:Y:S05]  /*aaf0*/  RED.E.ADD.F32.FTZ.RN.STRONG.GPU [R12.64], R35 ;  /* 0x000000230c00798e */ /* 0x000fea000c10e784 */
[----:B------:R-:W-:Y:S01]  /*ab00*/  RED.E.ADD.F32.FTZ.RN.STRONG.GPU [R10.64], R28 ;  /* 0x0000001c0a00798e */ /* 0x000fe2000c10e784 */
[C---:B------:R-:W-:Y:S04]  /*ab10*/  LEA R8, P3, R2.reuse, R36, 0x2 ;  /* 0x0000002402087211 */ /* 0x040fe800078610ff */
[----:B------:R-:W-:Y:S01]  /*ab20*/  LEA.HI.X.SX32 R9, R2, R37, 0x2, P3 ;  /* 0x0000002502097211 */ /* 0x000fe200018f16ff */
[----:B------:R-:W-:Y:S05]  /*ab30*/  LDSM.16.MT88.4 R12, [R3+0x18000] ;  /* 0x01800000030c783b */ /* 0x000fea0000004200 */
[----:B------:R-:W-:Y:S05]  /*ab40*/  RED.E.ADD.F32.FTZ.RN.STRONG.GPU [R8.64], R29 ;  /* 0x0000001d0800798e */ /* 0x000fea000c10e784 */
[----:B------:R-:W-:Y:S05]  /*ab50*/  RED.E.ADD.F32.FTZ.RN.STRONG.GPU [R6.64], R30 ;  /* 0x0000001e0600798e */ /* 0x000fea000c10e784 */
[----:B------:R-:W-:Y:S05]  /*ab60*/  LDSM.16.MT88.4 R8, [R168] ;  /* 0x00000000a808783b */ /* 0x000fea0000004200 */
[----:B------:R-:W-:Y:S05]  /*ab70*/  RED.E.ADD.F32.FTZ.RN.STRONG.GPU [R4.64], R31 ;  /* 0x0000001f0400798e */ /* 0x000fea000c10e784 */
[----:B------:R-:W1:Y:S05]  /*ab80*/  LDSM.16.MT88.4 R4, [R3+0x14000] ;  /* 0x014000000304783b */ /* 0x000e6a0000004200 */
[----:B------:R-:W2:Y:S05]  /*ab90*/  LDSM.16.MT88.4 R16, [R0] ;  /* 0x000000000010783b */ /* 0x000eaa0000004200 */
[----:B------:R-:W3:Y:S05]  /*aba0*/  LDSM.16.MT88.4 R24, [R168+0x800] ;  /* 0x00080000a818783b */ /* 0x000eea0000004200 */
[----:B------:R-:W4:Y:S05]  /*abb0*/  LDSM.16.MT88.4 R32, [R3+0x18800] ;  /* 0x018800000320783b */ /* 0x000f2a0000004200 */
[----:B------:R-:W2:Y:S01]  /*abc0*/  LDSM.16.MT88.4 R28, [R0+0x800] ;  /* 0x00080000001c783b */ /* 0x000ea20000004200 */
        /* <DEDUP_REMOVED lines=10> */
[----:B------:R-:W1:Y:S05]  /*ac70*/  LDSM.16.MT88.4 R4, [R3+0x15000] ;  /* 0x015000000304783b */ /* 0x000e6a0000004200 */
[----:B------:R-:W2:Y:S02]  /*ac80*/  LDSM.16.MT88.4 R16, [R0+0x1000] ;  /* 0x001000000010783b */ /* 0x000ea40000004200 */
[-C--:B---3--:R-:W-:Y:S08]  /*ac90*/  HMMA.16816.F32.BF16 R100, R20, R24.reuse, R100 ;  /* 0x000000181464723c */ /* 0x088ff00000041864 */
[C---:B----4-:R-:W-:Y:S08]  /*aca0*/  HMMA.16816.F32.BF16 R104, R32.reuse, R24, R104 ;  /* 0x000000182068723c */ /* 0x050ff00000041868 */
        /* <DEDUP_REMOVED lines=8> */
[----:B------:R-:W3:Y:S05]  /*ad30*/  LDSM.16.MT88.4 R20, [R3+0x15800] ;  /* 0x015800000314783b */ /* 0x000eea0000004200 */
[----:B------:R-:W4:Y:S02]  /*ad40*/  LDSM.16.MT88.4 R28, [R3+0x19800] ;  /* 0x01980000031c783b */ /* 0x000f240000004200 */
        /* <DEDUP_REMOVED lines=46> */
[----:B------:R-:W3:Y:S05]  /*b030*/  LDSM.16.MT88.4 R20, [R3+0x17800] ;  /* 0x017800000314783b */ /* 0x000eea0000004200 */
[----:B------:R4:W3:Y:S02]  /*b040*/  LDSM.16.MT88.4 R32, [R0+0x3800] ;  /* 0x003800000020783b */ /* 0x0008e40000004200 */
[-C--:B-1----:R-:W-:Y:S08]  /*b050*/  HMMA.16816.F32.BF16 R100, R4, R8.reuse, R100 ;  /* 0x000000080464723c */ /* 0x082ff00000041864 */
[C---:B------:R-:W-:Y:S08]  /*b060*/  HMMA.16816.F32.BF16 R104, R12.reuse, R8, R104 ;  /* 0x000000080c68723c */ /* 0x040ff00000041868 */
[-C--:B------:R-:W-:Y:S04]  /*b070*/  HMMA.16816.F32.BF16 R108, R12, R10.reuse, R108 ;  /* 0x0000000a0c6c723c */ /* 0x080fe8000004186c */
[C---:B----4-:R-:W-:Y:S02]  /*b080*/  IADD3 R0, R168.reuse, -0x4000, RZ ;  /* 0xffffc000a8007810 */ /* 0x050fe40007ffe0ff */
[----:B------:R-:W-:Y:S02]  /*b090*/  @P0 IADD3 R0, R168, 0x4000, RZ ;  /* 0x00004000a8000810 */ /* 0x000fe40007ffe0ff */
[C---:B------:R-:W-:Y:S04]  /*b0a0*/  HMMA.16816.F32.BF16 R112, R4.reuse, R10, R112 ;  /* 0x0000000a0470723c */ /* 0x040fe80000041870 */
[----:B------:R-:W-:Y:S04]  /*b0b0*/  IMAD.MOV.U32 R168, RZ, RZ, R0 ;  /* 0x000000ffffa87224 */ /* 0x000fe800078e0000 */
        /* <DEDUP_REMOVED lines=201> */
.L_x_1739:
        /* <DEDUP_REMOVED lines=19> */
.L_x_1740:
[----:B------:R-:W-:Y:S01]  /*be80*/  BAR.SYNC.DEFER_BLOCKING 0x0 ;  /* 0x0000000000007b1d */ /* 0x000fe20000010000 */
[----:B------:R-:W-:Y:S01]  /*be90*/  USHF.L.U32 UR6, UR16, 0x7, URZ ;  /* 0x0000000710067899 */ /* 0x000fe2000800063f */
[--C-:B-1----:R-:W-:Y:S01]  /*bea0*/  SHF.R.S32.HI R7, RZ, 0x1f, R238.reuse ;  /* 0x0000001fff077819 */ /* 0x102fe200000114ee */
[----:B------:R-:W-:Y:S01]  /*beb0*/  IMAD.MOV.U32 R6, RZ, RZ, R238 ;  /* 0x000000ffff067224 */ /* 0x000fe200078e00ee */
[----:B------:R-:W-:Y:S01]  /*bec0*/  LEA.HI R2, R49, R48, RZ, 0x3 ;  /* 0x0000003031027211 */ /* 0x000fe200078f18ff */
[----:B------:R-:W-:Y:S01]  /*bed0*/  USHF.R.S32.HI UR10, URZ, 0x1f, UR6 ;  /* 0x0000001f3f0a7899 */ /* 0x000fe20008011406 */
[----:B------:R-:W-:Y:S01]  /*bee0*/  ISETP.GE.AND P1, PT, R238, c[0x0][0x220], PT ;  /* 0x00008800ee007a0c */ /* 0x000fe20003f26270 */
[----:B------:R-:W-:Y:S01]  /*bef0*/  ULDC.64 UR8, c[0x0][0x3a0] ;  /* 0x0000e80000087ab9 */ /* 0x000fe20000000a00 */
[----:B------:R-:W-:Y:S01]  /*bf00*/  IMAD.U32 R17, RZ, RZ, UR6 ;  /* 0x00000006ff117e24 */ /* 0x000fe2000f8e00ff */
[----:B------:R-:W-:Y:S01]  /*bf10*/  UIMAD UR8, UR10, UR8, URZ ;  /* 0x000000080a0872a4 */ /* 0x000fe2000f8e023f */
[----:B------:R-:W-:Y:S01]  /*bf20*/  BSSY B0, `(.L_x_1741) ;  /* 0x0000023000007945 */ /* 0x000fe20003800000 */
[----:B------:R-:W-:Y:S01]  /*bf30*/  UIMAD UR7, UR16, -0x80, UR7 ;  /* 0xffffff80100778a4 */ /* 0x000fe2000f8e0207 */
[----:B------:R-:W-:Y:S01]  /*bf40*/  IMAD.WIDE.U32 R4, R17, c[0x0][0x3a0], R6 ;  /* 0x0000e80011047a25 */ /* 0x000fe200078e0006 */
[----:B------:R-:W-:-:S02]  /*bf50*/  UIMAD UR8, UR6, UR9, UR8 ;  /* 0x00000009060872a4 */ /* 0x000fc4000f8e0208 */
[----:B------:R-:W-:Y:S02]  /*bf60*/  USHF.R.S32.HI UR13, URZ, 0x1f, UR36 ;  /* 0x0000001f3f0d7899 */ /* 0x000fe40008011424 */
[----:B------:R-:W-:Y:S02]  /*bf70*/  IADD3 R4, P0, R4, UR14, RZ ;  /* 0x0000000e04047c10 */ /* 0x000fe4000ff1e0ff */
[----:B------:R-:W-:Y:S01]  /*bf80*/  IMAD.U32 R0, RZ, RZ, UR8 ;  /* 0x00000008ff007e24 */ /* 0x000fe2000f8e00ff */
[----:B------:R-:W-:Y:S02]  /*bf90*/  ULDC.64 UR8, c[0x0][0x3b8] ;  /* 0x0000ee0000087ab9 */ /* 0x000fe40000000a00 */
[----:B------:R-:W-:Y:S01]  /*bfa0*/  UIMAD UR8, UR13, UR8, URZ ;  /* 0x000000080d0872a4 */ /* 0x000fe2000f8e023f */
[----:B------:R1:W2:Y:S01]  /*bfb0*/  LDS.128 R20, [R141+0xd000] ;  /* 0x00d000008d147984 */ /* 0x0002a20000000c00 */
[----:B------:R-:W-:Y:S02]  /*bfc0*/  IADD3.X R5, R5, UR15, R0, P0, !PT ;  /* 0x0000000f05057c10 */ /* 0x000fe400087fe400 */
[----:B------:R-:W-:Y:S01]  /*bfd0*/  UIMAD UR8, UR36, UR9, UR8 ;  /* 0x00000009240872a4 */ /* 0x000fe2000f8e0208 */
[----:B------:R-:W-:Y:S01]  /*bfe0*/  SHF.R.S32.HI R0, RZ, 0x3, R2 ;  /* 0x00000003ff007819 */ /* 0x000fe20000011402 */
[----:B------:R1:W3:Y:S01]  /*bff0*/  LDS.128 R24, [R141+0xe000] ;  /* 0x00e000008d187984 */ /* 0x0002e20000000c00 */
[----:B------:R-:W-:-:S02]  /*c000*/  IMAD.U32 R2, RZ, RZ, UR36 ;  /* 0x00000024ff027e24 */ /* 0x000fc4000f8e00ff */
[----:B------:R-:W-:Y:S01]  /*c010*/  ISETP.GE.OR P4, PT, R0, UR7, P1 ;  /* 0x0000000700007c0c */ /* 0x000fe20008f86670 */
[----:B------:R1:W4:Y:S01]  /*c020*/  LDS.128 R28, [R141+0xf000] ;  /* 0x00f000008d1c7984 */ /* 0x0003220000000c00 */
[----:B------:R-:W-:Y:S01]  /*c030*/  IMAD.WIDE.U32 R4, R2, c[0x0][0x3b8], R4 ;  /* 0x0000ee0002047a25 */ /* 0x000fe200078e0004 */
[----:B------:R-:W-:Y:S02]  /*c040*/  SHF.R.S32.HI R18, RZ, 0x1f, R0 ;  /* 0x0000001fff127819 */ /* 0x000fe40000011400 */
[----:B------:R1:W1:Y:S02]  /*c050*/  LDS.128 R32, [R141+0x10000] ;  /* 0x010000008d207984 */ /* 0x0002640000000c00 */
[----:B------:R-:W-:Y:S02]  /*c060*/  IADD3 R16, R5, UR8, RZ ;  /* 0x0000000805107c10 */ /* 0x000fe4000fffe0ff */
        /* <DEDUP_REMOVED lines=14> */
.L_x_1742:
[----:B------:R-:W-:Y:S05]  /*c150*/  BSYNC B0 ;  /* 0x0000000000007941 */ /* 0x000fea0003800000 */
.L_x_1741:
[----:B------:R-:W-:Y:S01]  /*c160*/  IADD3 R2, R0, 0x20, RZ ;  /* 0x0000002000027810 */ /* 0x000fe20007ffe0ff */
[----:B------:R-:W-:Y:S03]  /*c170*/  BSSY B0, `(.L_x_1743) ;  /* 0x000000e000007945 */ /* 0x000fe60003800000 */
[----:B------:R-:W-:-:S13]  /*c180*/  ISETP.GE.OR P3, PT, R2, UR7, P1 ;  /* 0x0000000702007c0c */ /* 0x000fda0008f66670 */
        /* <DEDUP_REMOVED lines=12> */
.L_x_1744:
[----:B------:R-:W-:Y:S05]  /*c250*/  BSYNC B0 ;  /* 0x0000000000007941 */ /* 0x000fea0003800000 */
.L_x_1743:
[----:B------:R-:W-:Y:S01]  /*c260*/  IADD3 R2, R0, 0x40, RZ ;  /* 0x0000004000027810 */ /* 0x000fe20007ffe0ff */
[----:B------:R-:W-:Y:S03]  /*c270*/  BSSY B0, `(.L_x_1745) ;  /* 0x000000e000007945 */ /* 0x000fe60003800000 */
[----:B------:R-:W-:-:S13]  /*c280*/  ISETP.GE.OR P2, PT, R2, UR7, P1 ;  /* 0x0000000702007c0c */ /* 0x000fda0008f46670 */
        /* <DEDUP_REMOVED lines=12> */
.L_x_1746:
[----:B------:R-:W-:Y:S05]  /*c350*/  BSYNC B0 ;  /* 0x0000000000007941 */ /* 0x000fea0003800000 */
.L_x_1745:
[----:B------:R-:W-:Y:S01]  /*c360*/  IADD3 R2, R0, 0x60, RZ ;  /* 0x0000006000027810 */ /* 0x000fe20007ffe0ff */
[----:B------:R-:W-:Y:S03]  /*c370*/  BSSY B0, `(.L_x_1747) ;  /* 0x000000d000007945 */ /* 0x000fe60003800000 */
[----:B------:R-:W-:-:S13]  /*c380*/  ISETP.GE.OR P1, PT, R2, UR7, P1 ;  /* 0x0000000702007c0c */ /* 0x000fda0008f26670 */
        /* <DEDUP_REMOVED lines=11> */
.L_x_1748:
[----:B------:R-:W-:Y:S05]  /*c440*/  BSYNC B0 ;  /* 0x0000000000007941 */ /* 0x000fea0003800000 */
.L_x_1747:
        /* <DEDUP_REMOVED lines=25> */
.L_x_1750:
[----:B------:R-:W-:Y:S05]  /*c5e0*/  BSYNC B0 ;  /* 0x0000000000007941 */ /* 0x000fea0003800000 */
.L_x_1749:
        /* <DEDUP_REMOVED lines=13> */
.L_x_1752:
[----:B------:R-:W-:Y:S05]  /*c6c0*/  BSYNC B0 ;  /* 0x0000000000007941 */ /* 0x000fea0003800000 */
.L_x_1751:
        /* <DEDUP_REMOVED lines=13> */
.L_x_1754:
[----:B------:R-:W-:Y:S05]  /*c7a0*/  BSYNC B0 ;  /* 0x0000000000007941 */ /* 0x000fea0003800000 */
.L_x_1753:
        /* <DEDUP_REMOVED lines=12> */
.L_x_1703:
        /* <DEDUP_REMOVED lines=21> */
.L_x_1756:
        /* <DEDUP_REMOVED lines=19> */
.L_x_1757:
[----:B------:R-:W1:Y:S01]  /*caf0*/  S2R R6, SR_TID.X ;  /* 0x0000000000067919 */ /* 0x000e620000002100 */
[----:B------:R-:W-:Y:S01]  /*cb00*/  USHF.L.U32 UR8, UR16, 0x7, URZ ;  /* 0x0000000710087899 */ /* 0x000fe2000800063f */
[----:B------:R-:W-:Y:S01]  /*cb10*/  ISETP.GE.AND P1, PT, R238, c[0x0][0x220], PT ;  /* 0x00008800ee007a0c */ /* 0x000fe20003f26270 */
[----:B------:R-:W-:Y:S01]  /*cb20*/  ULDC.64 UR4, c[0x0][0x3a0] ;  /* 0x0000e80000047ab9 */ /* 0x000fe20000000a00 */
[----:B------:R-:W-:Y:S01]  /*cb30*/  BSSY B0, `(.L_x_1758) ;  /* 0x000001f000007945 */ /* 0x000fe20003800000 */
[----:B------:R-:W-:Y:S02]  /*cb40*/  USHF.R.S32.HI UR9, URZ, 0x1f, UR8 ;  /* 0x0000001f3f097899 */ /* 0x000fe40008011408 */
[----:B------:R-:W-:Y:S02]  /*cb50*/  IMAD.U32 R11, RZ, RZ, UR8 ;  /* 0x00000008ff0b7e24 */ /* 0x000fe4000f8e00ff */
[----:B------:R-:W-:-:S02]  /*cb60*/  UIMAD UR4, UR9, UR4, URZ ;  /* 0x00000004090472a4 */ /* 0x000fc4000f8e023f */
[----:B------:R-:W-:Y:S02]  /*cb70*/  IMAD.WIDE.U32 R4, R11, c[0x0][0x3a0], R238 ;  /* 0x0000e8000b047a25 */ /* 0x000fe400078e00ee */
[----:B------:R-:W-:-:S03]  /*cb80*/  UIMAD UR4, UR8, UR5, UR4 ;  /* 0x00000005080472a4 */ /* 0x000fc6000f8e0204 */
[----:B------:R-:W-:-:S03]  /*cb90*/  IADD3 R4, P0, R4, UR12, RZ ;  /* 0x0000000c04047c10 */ /* 0x000fc6000ff1e0ff */
[----:B------:R-:W-:Y:S01]  /*cba0*/  IMAD.U32 R2, RZ, RZ, UR4 ;  /* 0x00000004ff027e24 */ /* 0x000fe2000f8e00ff */
[----:B------:R-:W-:-:S03]  /*cbb0*/  UIMAD UR4, UR16, -0x80, UR7 ;  /* 0xffffff80100478a4 */ /* 0x000fc6000f8e0207 */
[----:B------:R-:W-:Y:S01]  /*cbc0*/  ULDC.64 UR6, c[0x0][0x3b8] ;  /* 0x0000ee0000067ab9 */ /* 0x000fe20000000a00 */
[----:B-1----:R-:W-:Y:S01]  /*cbd0*/  SHF.R.S32.HI R0, RZ, 0x1f, R6 ;  /* 0x0000001fff007819 */ /* 0x002fe20000011406 */
[----:B------:R-:W-:Y:S01]  /*cbe0*/  UIMAD UR5, UR61, UR6, URZ ;  /* 0x000000063d0572a4 */ /* 0x000fe2000f8e023f */
        /* <DEDUP_REMOVED lines=19> */
.L_x_1759:
[----:B------:R-:W-:Y:S05]  /*cd20*/  BSYNC B0 ;  /* 0x0000000000007941 */ /* 0x000fea0003800000 */
.L_x_1758:
        /* <DEDUP_REMOVED lines=15> */
.L_x_1761:
[----:B------:R-:W-:Y:S05]  /*ce20*/  BSYNC B0 ;  /* 0x0000000000007941 */ /* 0x000fea0003800000 */
.L_x_1760:
        /* <DEDUP_REMOVED lines=15> */
.L_x_1763:
[----:B------:R-:W-:Y:S05]  /*cf20*/  BSYNC B0 ;  /* 0x0000000000007941 */ /* 0x000fea0003800000 */
.L_x_1762:
        /* <DEDUP_REMOVED lines=14> */
.L_x_1765:
[----:B------:R-:W-:Y:S05]  /*d010*/  BSYNC B0 ;  /* 0x0000000000007941 */ /* 0x000fea0003800000 */
.L_x_1764:
[----:B------:R-:W-:Y:S01]  /*d020*/  ULDC.64 UR4, c[0x0][0x3a8] ;  /* 0x0000ea0000047ab9 */ /* 0x000fe20000000a00 */
[----:B-1----:R-:W-:Y:S01]  /*d030*/  IMAD.WIDE.U32 R4, R11, c[0x0][0x3a8], R238 ;  /* 0x0000ea000b047a25 */ /* 0x002fe200078e00ee */
        /* <DEDUP_REMOVED lines=22> */
.L_x_1767:
[----:B------:R-:W-:Y:S05]  /*d1a0*/  BSYNC B0 ;  /* 0x0000000000007941 */ /* 0x000fea0003800000 */
.L_x_1766:
        /* <DEDUP_REMOVED lines=13> */
.L_x_1769:
[----:B------:R-:W-:Y:S05]  /*d280*/  BSYNC B0 ;  /* 0x0000000000007941 */ /* 0x000fea0003800000 */
.L_x_1768:
        /* <DEDUP_REMOVED lines=13> */
.L_x_1771:
[----:B------:R-:W-:Y:S05]  /*d360*/  BSYNC B0 ;  /* 0x0000000000007941 */ /* 0x000fea0003800000 */
.L_x_1770:
        /* <DEDUP_REMOVED lines=11> */
.L_x_1755:
[----:B------:R-:W-:Y:S05]  /*d420*/  BSYNC B1 ;  /* 0x0000000000017941 */ /* 0x000fea0003800000 */
.L_x_1698:
        /* <DEDUP_REMOVED lines=11> */
.L_x_1772:
[----:B------:R-:W-:Y:S05]  /*d4e0*/  EXIT ;  /* 0x000000000000794d */ /* 0x000fea0003800000 */
.L_x_1774:
        /* <DEDUP_REMOVED lines=9> */
.L_x_2485:


//--------------------- .text._ZN5flash44flash_bwd_dq_dk_dv_loop_seqk_parallel_kernelI23Flash_bwd_kernel_traitsILi64ELi128ELi128ELi8ELi4ELi4ELi4ELb0ELb0EN7cutlass10bfloat16_tE19Flash_kernel_traitsILi64ELi128ELi128ELi8ES3_EELb0ELb0ELb0ELb0ELb0ELb0ELb1EEEvNS_16Flash_bwd_paramsE --------------------------
	.section	.text._ZN5flash44flash_bwd_dq_dk_dv_loop_seqk_parallel_kernelI23Flash_bwd_kernel_traitsILi64ELi128ELi128ELi8ELi4ELi4ELi4ELb0ELb0EN7cutlass10bfloat16_tE19Flash_kernel_traitsILi64ELi128ELi128ELi8ES3_EELb0ELb0ELb0ELb0ELb0ELb0ELb1EEEvNS_16Flash_bwd_paramsE,"ax",@progbits
	.sectioninfo	@"SHI_REGISTERS=255"
	.align	128
        .global         _ZN5flash44flash_bwd_dq_dk_dv_loop_seqk_parallel_kernelI23Flash_bwd_kernel_traitsILi64ELi128ELi128ELi8ELi4ELi4ELi4ELb0ELb0EN7cutlass10bfloat16_tE19Flash_kernel_traitsILi64ELi128ELi128ELi8ES3_EELb0ELb0ELb0ELb0ELb0ELb0ELb1EEEvNS_16Flash_bwd_paramsE
        .type           _ZN5flash44flash_bwd_dq_dk_dv_loop_seqk_parallel_kernelI23Flash_bwd_kernel_traitsILi64ELi128ELi128ELi8ELi4ELi4ELi4ELb0ELb0EN7cutlass10bfloat16_tE19Flash_kernel_traitsILi64ELi128ELi128ELi8ES3_EELb0ELb0ELb0ELb0ELb0ELb0ELb1EEEvNS_16Flash_bwd_paramsE,@function
        .size           _ZN5flash44flash_bwd_dq_dk_dv_loop_seqk_parallel_kernelI23Flash_bwd_kernel_traitsILi64ELi128ELi128ELi8ELi4ELi4ELi4ELb0ELb0EN7cutlass10bfloat16_tE19Flash_kernel_traitsILi64ELi128ELi128ELi8ES3_EELb0ELb0ELb0ELb0ELb0ELb0ELb1EEEvNS_16Flash_bwd_paramsE,(.L_x_2486 - _ZN5flash44flash_bwd_dq_dk_dv_loop_seqk_parallel_kernelI23Flash_bwd_kernel_traitsILi64ELi128ELi128ELi8ELi4ELi4ELi4ELb0ELb0EN7cutlass10bfloat16_tE19Flash_kernel_traitsILi64ELi128ELi128ELi8ES3_EELb0ELb0ELb0ELb0ELb0ELb0ELb1EEEvNS_16Flash_bwd_paramsE)
        .other          _ZN5flash44flash_bwd_dq_dk_dv_loop_seqk_parallel_kernelI23Flash_bwd_kernel_traitsILi64ELi128ELi128ELi8ELi4ELi4ELi4ELb0ELb0EN7cutlass10bfloat16_tE19Flash_kernel_traitsILi64ELi128ELi128ELi8ES3_EELb0ELb0ELb0ELb0ELb0ELb0ELb1EEEvNS_16Flash_bwd_paramsE,@"STO_CUDA_ENTRY STV_DEFAULT"
_ZN5flash44flash_bwd_dq_dk_dv_loop_seqk_parallel_kernelI23Flash_bwd_kernel_traitsILi64ELi128ELi128ELi8ELi4ELi4ELi4ELb0ELb0EN7cutlass10bfloat16_tE19Flash_kernel_traitsILi64ELi128ELi128ELi8ES3_EELb0ELb0ELb0ELb0ELb0ELb0ELb1EEEvNS_16Flash_bwd_paramsE:
.text._ZN5flash44flash_bwd_dq_dk_dv_loop_seqk_parallel_kernelI23Flash_bwd_kernel_traitsILi64ELi128ELi128ELi8ELi4ELi4ELi4ELb0ELb0EN7cutlass10bfloat16_tE19Flash_kernel_traitsILi64ELi128ELi128ELi8ES3_EELb0ELb0ELb0ELb0ELb0ELb0ELb1EEEvNS_16Flash_bwd_paramsE:
        /* <DEDUP_REMOVED lines=57> */
[----:B------:R-:W-:-:S02]  /*0390*/  USHF.L.U32 UR48, UR49, 0x7, URZ ;  /* 0x0000000731307899 */ /* 0x000fc4000800063f */
[----:B------:R-:W-:Y:S01]  /*03a0*/  IMAD.IADD R0, R13, 0x1, -R0 ;  /* 0x000000010d007824 */ /* 0x000fe200078e0a00 */
[----:B------:R-:W-:Y:S01]  /*03b0*/  LEA.HI R2, R2, R5, RZ, 0x3 ;  /* 0x0000000502027211 */ /* 0x000fe200078f18ff */
[----:B------:R-:W-:Y:S02]  /*03c0*/  ULDC UR52, c[0x0][0x214] ;  /* 0x0000850000347ab9 */ /* 0x000fe40000000800 */
[----:B------:R-:W-:Y:S01]  /*03d0*/  ULDC UR59, c[0x0][0x1c8] ;  /* 0x00007200003b7ab9 */ /* 0x000fe20000000800 */
[----:B------:R-:W-:Y:S01]  /*03e0*/  LOP3.LUT R2, R2, 0xfffffff8, RZ, 0xc0, !PT ;  /* 0xfffffff802027812 */ /* 0x000fe200078ec0ff */
[----:B------:R-:W-:Y:S01]  /*03f0*/  ULDC.U8 UR10, c[0x0][0x3d0] ;  /* 0x0000f400000a7ab9 */ /* 0x000fe20000000000 */
[----:B------:R-:W-:Y:S01]  /*0400*/  SHF.R.S32.HI R3, RZ, 0x1f, R0 ;  /* 0x0000001fff037819 */ /* 0x000fe20000011400 */
[----:B------:R-:W-:Y:S02]  /*0410*/  ULDC UR53, c[0x0][0x224] ;  /* 0x0000890000357ab9 */ /* 0x000fe40000000800 */
[----:B------:R-:W-:Y:S01]  /*0420*/  IMAD.IADD R7, R5, 0x1, -R2 ;  /* 0x0000000105077824 */ /* 0x000fe200078e0a02 */
[----:B------:R-:W-:Y:S01]  /*0430*/  LEA.HI R8, R3, R0, RZ, 0x2 ;  /* 0x0000000003087211 */ /* 0x000fe200078f10ff */
[----:B------:R-:W-:Y:S01]  /*0440*/  ULDC UR61, c[0x0][0x374] ;  /* 0x0000dd00003d7ab9 */ /* 0x000fe20000000800 */
[----:B------:R-:W-:Y:S01]  /*0450*/  SHF.R.S32.HI R0, RZ, 0x3, R14 ;  /* 0x00000003ff007819 */ /* 0x000fe2000001140e */
[----:B------:R-:W-:Y:S01]  /*0460*/  ULDC UR60, c[0x0][0x194] ;  /* 0x00006500003c7ab9 */ /* 0x000fe20000000800 */
[----:B------:R-:W-:Y:S01]  /*0470*/  LOP3.LUT R2, R14, 0xfffffff8, RZ, 0xc0, !PT ;  /* 0xfffffff80e027812 */ /* 0x000fe200078ec0ff */
[----:B------:R-:W-:-:S02]  /*0480*/  @UP2 UIMAD UR57, UR34, UR52, URZ ;  /* 0x00000034223922a4 */ /* 0x000fc4000f8e023f */
[----:B------:R-:W-:Y:S01]  /*0490*/  IMAD.SHL.U32 R3, R0, 0x40, RZ ;  /* 0x0000004000037824 */ /* 0x000fe200078e00ff */
[----:B------:R-:W-:Y:S01]  /*04a0*/  ULDC.64 UR6, c[0x0][0x118] ;  /* 0x0000460000067ab9 */ /* 0x000fe20000000a00 */
[----:B------:R-:W-:Y:S01]  /*04b0*/  IMAD.IADD R0, R13, 0x1, -R2 ;  /* 0x000000010d007824 */ /* 0x000fe200078e0a02 */
[----:B------:R-:W-:Y:S01]  /*04c0*/  LOP3.LUT R2, R6, 0xfffffff0, RZ, 0xc0, !PT ;  /* 0xfffffff006027812 */ /* 0x000fe200078ec0ff */
[----:B------:R-:W-:Y:S01]  /*04d0*/  UMOV UR41, 0xffffc000 ;  /* 0xffffc00000297882 */ /* 0x000fe20000000000 */
[----:B------:R-:W-:Y:S01]  /*04e0*/  LOP3.LUT R3, R3, 0x1c0, RZ, 0xc0, !PT ;  /* 0x000001c003037812 */ /* 0x000fe200078ec0ff */
[C---:B------:R-:W-:Y:S01]  /*04f0*/  IMAD.SHL.U32 R204, R0.reuse, 0x8, RZ ;  /* 0x0000000800cc7824 */ /* 0x040fe200078e00ff */
[----:B------:R-:W-:Y:S01]  /*0500*/  LOP3.LUT P4, RZ, R0, 0x2, RZ, 0xc0, !PT ;  /* 0x0000000200ff7812 */ /* 0x000fe2000788c0ff */
[----:B------:R-:W-:Y:S01]  /*0510*/  IMAD.IADD R2, R13, 0x1, -R2 ;  /* 0x000000010d027824 */ /* 0x000fe200078e0a02 */
[----:B------:R-:W-:Y:S01]  /*0520*/  SHF.R.U32.HI R4, RZ, 0x3, R3 ;  /* 0x00000003ff047819 */ /* 0x000fe20000011603 */
[----:B------:R-:W-:Y:S01]  /*0530*/  ULOP3.LUT UR59, UR37, UR59, URZ, 0x3c, !UPT ;  /* 0x0000003b253b7292 */ /* 0x000fe2000f8e3c3f */
[----:B------:R-:W-:Y:S01]  /*0540*/  LOP3.LUT R3, R3, 0x38, R204, 0xf8, !PT ;  /* 0x0000003803037812 */ /* 0x000fe200078ef8cc */
[----:B------:R-:W-:Y:S01]  /*0550*/  UISETP.NE.AND UP3, UPT, UR10, URZ, UPT ;  /* 0x0000003f0a00728c */ /* 0x000fe2000bf65270 */
[----:B------:R-:W-:Y:S01]  /*0560*/  SHF.R.S32.HI R5, RZ, 0x1f, R2 ;  /* 0x0000001fff057819 */ /* 0x000fe20000011402 */
[----:B------:R-:W-:Y:S01]  /*0570*/  UIMAD UR61, UR61, 0xc0, URZ ;  /* 0x000000c03d3d78a4 */ /* 0x000fe2000f8e023f */
[----:B------:R-:W-:Y:S01]  /*0580*/  LOP3.LUT R4, R3, R4, RZ, 0x3c, !PT ;  /* 0x0000000403047212 */ /* 0x000fe200078e3cff */
[----:B------:R-:W-:Y:S01]  /*0590*/  UIMAD UR60, UR60, 0xc0, URZ ;  /* 0x000000c03c3c78a4 */ /* 0x000fe2000f8e023f */
[----:B------:R-:W-:Y:S01]  /*05a0*/  LEA.HI R10, R5, R2, RZ, 0x3 ;  /* 0x00000002050a7211 */ /* 0x000fe200078f18ff */
[----:B------:R-:W-:Y:S01]  /*05b0*/  UIMAD.WIDE.U32 UR42, UR38, UR46, URZ ;  /* 0x0000002e262a72a5 */ /* 0x000fe2000f8e003f */
[-C--:B------:R-:W-:Y:S01]  /*05c0*/  LEA.HI R5, R11, R13.reuse, RZ, 0x6 ;  /* 0x0000000d0b057211 */ /* 0x080fe200078f30ff */
[----:B------:R-:W-:Y:S01]  /*05d0*/  UIMAD UR54, UR39, UR46, URZ ;  /* 0x0000002e273672a4 */ /* 0x000fe2000f8e023f */
[----:B------:R-:W-:Y:S01]  /*05e0*/  LOP3.LUT R3, R10, 0xfffffff8, RZ, 0xc0, !PT ;  /* 0xfffffff80a037812 */ /* 0x000fe200078ec0ff */
[----:B------:R-:W-:Y:S01]  /*05f0*/  USHF.R.S32.HI UR56, URZ, 0x1f, UR50 ;  /* 0x0000001f3f387899 */ /* 0x000fe20008011432 */
[----:B------:R-:W-:Y:S01]  /*0600*/  LOP3.LUT P3, RZ, R0, 0x4, RZ, 0xc0, !PT ;  /* 0x0000000400ff7812 */ /* 0x000fe2000786c0ff */
[----:B------:R-:W-:Y:S01]  /*0610*/  IMAD.SHL.U32 R5, R5, 0x8, RZ ;  /* 0x0000000805057824 */ /* 0x000fe200078e00ff */
[----:B------:R-:W-:Y:S01]  /*0620*/  SEL R184, R197, 0xffffffe0, !P4 ;  /* 0xffffffe0c5b87807 */ /* 0x000fe20006000000 */
[----:B------:R-:W-:Y:S01]  /*0630*/  IMAD.IADD R12, R2, 0x1, -R3 ;  /* 0x00000001020c7824 */ /* 0x000fe200078e0a03 */
[----:B------:R-:W-:Y:S01]  /*0640*/  UIMAD UR53, UR4, UR53, URZ ;  /* 0x00000035043572a4 */ /* 0x000fe2000f8e023f */
[----:B------:R-:W-:Y:S01]  /*0650*/  IMAD.SHL.U32 R0, R0, 0x40, RZ ;  /* 0x0000004000007824 */ /* 0x000fe200078e00ff */
[----:B------:R-:W-:Y:S01]  /*0660*/  LOP3.LUT R2, R4, 0xfffffe00, R5, 0xf8, !PT ;  /* 0xfffffe0004027812 */ /* 0x000fe200078ef805 */
[----:B------:R-:W-:Y:S01]  /*0670*/  IMAD.U32 R3, RZ, RZ, UR15 ;  /* 0x0000000fff037e24 */ /* 0x000fe2000f8e00ff */
[----:B------:R-:W-:Y:S01]  /*0680*/  LEA.HI R4, R11, R13, RZ, 0x7 ;  /* 0x0000000d0b047211 */ /* 0x000fe200078f38ff */
[----:B------:R-:W-:Y:S01]  /*0690*/  IMAD.SHL.U32 R5, R191, 0x200, RZ ;  /* 0x00000200bf057824 */ /* 0x000fe200078e00ff */
[----:B------:R-:W-:Y:S01]  /*06a0*/  LOP3.LUT R0, R0, 0x1c0, RZ, 0xc0, !PT ;  /* 0x000001c000007812 */ /* 0x000fe200078ec0ff */
[----:B------:R1:W-:Y:S01]  /*06b0*/  STL [R1+0x44], R2 ;  /* 0x0000440201007387 */ /* 0x0003e20000100800 */
[----:B------:R-:W-:Y:S01]  /*06c0*/  SHF.R.S32.HI R4, RZ, 0x7, R4 ;  /* 0x00000007ff047819 */ /* 0x000fe20000011404 */
[----:B------:R-:W-:Y:S01]  /*06d0*/  @!UP2 UIMAD UR52, UR5, UR52, URZ ;  /* 0x000000340534a2a4 */ /* 0x000fe2000f8e023f */
[----:B------:R-:W-:Y:S01]  /*06e0*/  LOP3.LUT R182, R0, 0x8, R14, 0xf8, !PT ;  /* 0x0000000800b67812 */ /* 0x000fe200078ef80e */
[----:B------:R-:W-:Y:S01]  /*06f0*/  USHF.R.S32.HI UR51, URZ, 0x1f, UR48 ;  /* 0x0000001f3f337899 */ /* 0x000fe20008011430 */
[----:B------:R-:W-:Y:S01]  /*0700*/  SHF.R.U32.HI R3, RZ, 0x3, R0 ;  /* 0x00000003ff037819 */ /* 0x000fe20000011600 */
[----:B------:R-:W-:-:S03]  /*0710*/  ULDC.64 UR44, c[0x0][0x118] ;  /* 0x00004600002c7ab9 */ /* 0x000fc60000000a00 */
[----:B------:R-:W-:Y:S02]  /*0720*/  LOP3.LUT R182, R182, R3, RZ, 0x3c, !PT ;  /* 0x00000003b6b67212 */ /* 0x000fe400078e3cff */
[----:B-1----:R-:W-:-:S04]  /*0730*/  LOP3.LUT R2, R7, 0x1, RZ, 0xc0, !PT ;  /* 0x0000000107027812 */ /* 0x002fc800078ec0ff */
[----:B------:R-:W-:Y:S01]  /*0740*/  ISETP.NE.U32.AND P0, PT, R2, 0x1, PT ;  /* 0x000000010200780c */ /* 0x000fe20003f05070 */
[----:B------:R-:W-:-:S03]  /*0750*/  IMAD.SHL.U32 R2, R9, 0x10, RZ ;  /* 0x0000001009027824 */ /* 0x000fc600078e00ff */
[----:B------:R-:W-:Y:S02]  /*0760*/  R2P PR, R7, 0x6 ;  /* 0x0000000607007804 */ /* 0x000fe40000000000 */
        /* <DEDUP_REMOVED lines=10> */
[----:B------:R-:W-:Y:S01]  /*0810*/  SEL R197, R197, 0xffffffe0, !P1 ;  /* 0xffffffe0c5c57807 */ /* 0x000fe20004800000 */
[----:B------:R-:W-:Y:S01]  /*0820*/  IMAD.IADD R6, R13, 0x1, -R0 ;  /* 0x000000010d067824 */ /* 0x000fe200078e0a00 */
[----:B------:R-:W-:Y:S01]  /*0830*/  LOP3.LUT R8, R8, 0x6, RZ, 0xc0, !PT ;  /* 0x0000000608087812 */ /* 0x000fe200078ec0ff */
[----:B------:R-:W-:Y:S01]  /*0840*/  IMAD.SHL.U32 R0, R7, 0x40, RZ ;  /* 0x0000004007007824 */ /* 0x000fe200078e00ff */
[----:B------:R-:W-:Y:S01]  /*0850*/  LOP3.LUT R2, R2, 0x8, RZ, 0xc0, !PT ;  /* 0x0000000802027812 */ /* 0x000fe200078ec0ff */
[----:B------:R-:W-:Y:S01]  /*0860*/  IMAD.SHL.U32 R6, R6, 0x2, RZ ;  /* 0x0000000206067824 */ /* 0x000fe200078e00ff */
[----:B------:R-:W-:Y:S01]  /*0870*/  STL [R1+0x50], R16 ;  /* 0x0000501001007387 */ /* 0x000fe20000100800 */
[----:B------:R-:W-:Y:S01]  /*0880*/  IMAD.SHL.U32 R7, R191, 0x10, RZ ;  /* 0x00000010bf077824 */ /* 0x000fe200078e00ff */
[----:B------:R-:W-:Y:S01]  /*0890*/  LOP3.LUT R0, R0, 0x1c0, RZ, 0xc0, !PT ;  /* 0x000001c000007812 */ /* 0x000fe200078ec0ff */
[C---:B------:R-:W-:Y:S01]  /*08a0*/  IMAD R11, R4.reuse, 0x40, R8 ;  /* 0x00000040040b7824 */ /* 0x040fe200078e0208 */
[----:B------:R-:W-:Y:S01]  /*08b0*/  SEL R195, R195, 0x10, !P0 ;  /* 0x00000010c3c37807 */ /* 0x000fe20004000000 */
[----:B------:R-:W-:Y:S01]  /*08c0*/  IMAD R8, R4, 0x2000, R6 ;  /* 0x0000200004087824 */ /* 0x000fe200078e0206 */
[----:B------:R-:W-:Y:S01]  /*08d0*/  SHF.R.U32.HI R5, RZ, 0x3, R0 ;  /* 0x00000003ff057819 */ /* 0x000fe20000011600 */
[----:B------:R-:W-:Y:S01]  /*08e0*/  IMAD.SHL.U32 R191, R191, 0x8, RZ ;  /* 0x00000008bfbf7824 */ /* 0x000fe200078e00ff */
[----:B------:R-:W-:Y:S01]  /*08f0*/  LOP3.LUT R7, R2, 0x10, R7, 0xf8, !PT ;  /* 0x0000001002077812 */ /* 0x000fe200078ef807 */
[----:B------:R1:W-:Y:S01]  /*0900*/  STL [R1+0x4c], R11 ;  /* 0x00004c0b01007387 */ /* 0x0003e20000100800 */
[-C--:B------:R-:W-:Y:S01]  /*0910*/  LOP3.LUT R4, R5, R0.reuse, R2, 0x1e, !PT ;  /* 0x0000000005047212 */ /* 0x080fe200078e1e02 */
[----:B------:R-:W-:Y:S01]  /*0920*/  IMAD R2, R9, 0x400, R8 ;  /* 0x0000040009027824 */ /* 0x000fe200078e0208 */
[----:B------:R-:W-:Y:S01]  /*0930*/  LOP3.LUT R5, R5, R0, RZ, 0xfc, !PT ;  /* 0x0000000005057212 */ /* 0x000fe200078efcff */
[----:B------:R-:W-:-:S02]  /*0940*/  IMAD R0, R9, 0x400, R6 ;  /* 0x0000040009007824 */ /* 0x000fc400078e0206 */
[----:B------:R-:W-:Y:S02]  /*0950*/  IMAD.SHL.U32 R182, R182, 0x2, RZ ;  /* 0x00000002b6b67824 */ /* 0x000fe400078e00ff */
[----:B------:R-:W-:Y:S02]  /*0960*/  IMAD.IADD R193, R5, 0x1, R2 ;  /* 0x0000000105c17824 */ /* 0x000fe400078e0202 */
[----:B------:R-:W-:Y:S02]  /*0970*/  IMAD.U32 R2, RZ, RZ, UR8 ;  /* 0x00000008ff027e24 */ /* 0x000fe4000f8e00ff */
[----:B------:R-:W-:Y:S02]  /*0980*/  IMAD.SHL.U32 R2, R12, 0x40, RZ ;  /* 0x000000400c027824 */ /* 0x000fe400078e00ff */
[----:B------:R-:W-:Y:S02]  /*0990*/  IMAD.IADD R8, R0, 0x1, R4 ;  /* 0x0000000100087824 */ /* 0x000fe400078e0204 */
[----:B------:R-:W-:Y:S01]  /*09a0*/  IMAD.U32 R4, RZ, RZ, UR9 ;  /* 0x00000009ff047e24 */ /* 0x000fe2000f8e00ff */
[----:B------:R-:W-:Y:S01]  /*09b0*/  LOP3.LUT R2, R2, 0x1c0, RZ, 0xc0, !PT ;  /* 0x000001c002027812 */ /* 0x000fe200078ec0ff */
[----:B------:R-:W-:Y:S01]  /*09c0*/  IMAD.SHL.U32 R0, R10, 0x40, RZ ;  /* 0x000000400a007824 */ /* 0x000fe200078e00ff */
[----:B------:R-:W-:Y:S01]  /*09d0*/  IADD3 R4, R16, -0x80, RZ ;  /* 0xffffff8010047810 */ /* 0x000fe20007ffe0ff */
[----:B------:R-:W-:Y:S01]  /*09e0*/  IMAD.U32 R5, RZ, RZ, UR8 ;  /* 0x00000008ff057e24 */ /* 0x000fe2000f8e00ff */
[----:B------:R-:W-:Y:S01]  /*09f0*/  SHF.R.U32.HI R5, RZ, 0x3, R2 ;  /* 0x00000003ff057819 */ /* 0x000fe20000011602 */
[----:B------:R-:W-:Y:S01]  /*0a00*/  USHF.R.S32.HI UR8, URZ, 0x1f, UR37 ;  /* 0x0000001f3f087899 */ /* 0x000fe20008011425 */
[----:B------:R-:W-:Y:S01]  /*0a10*/  SHF.R.S32.HI R6, RZ, 0x1f, R4 ;  /* 0x0000001fff067819 */ /* 0x000fe20000011404 */
[----:B------:R-:W-:Y:S01]  /*0a20*/  IMAD.SHL.U32 R193, R193, 0x2, RZ ;  /* 0x00000002c1c17824 */ /* 0x000fe200078e00ff */
[----:B------:R-:W-:Y:S01]  /*0a30*/  LOP3.LUT R0, R0, 0xfffffe00, RZ, 0xc0, !PT ;  /* 0xfffffe0000007812 */ /* 0x000fe200078ec0ff */
[----:B------:R-:W-:Y:S01]  /*0a40*/  IMAD.IADD R185, R182, 0x1, R184 ;  /* 0x00000001b6b97824 */ /* 0x000fe200078e02b8 */
[----:B------:R-:W-:Y:S01]  /*0a50*/  LOP3.LUT R191, R2, 0x8, R191, 0xf8, !PT ;  /* 0x0000000802bf7812 */ /* 0x000fe200078ef8bf */
[----:B------:R-:W-:Y:S01]  /*0a60*/  IMAD.U32 R10, RZ, RZ, UR8 ;  /* 0x00000008ff0a7e24 */ /* 0x000fe2000f8e00ff */
[----:B------:R-:W-:Y:S01]  /*0a70*/  LOP3.LUT R2, R5, R7, R2, 0x1e, !PT ;  /* 0x0000000705027212 */ /* 0x000fe200078e1e02 */
[----:B------:R-:W-:Y:S01]  /*0a80*/  IMAD.IADD R196, R193, 0x1, R195 ;  /* 0x00000001c1c47824 */ /* 0x000fe200078e02c3 */
[----:B------:R-:W-:Y:S01]  /*0a90*/  SHF.L.U64.HI R6, R4, 0x2, R6 ;  /* 0x0000000204067819 */ /* 0x000fe20000010206 */
[----:B------:R-:W-:Y:S01]  /*0aa0*/  IMAD R4, R9, 0x400, R0 ;  /* 0x0000040009047824 */ /* 0x000fe200078e0200 */
[----:B------:R-:W-:Y:S01]  /*0ab0*/  LOP3.LUT R190, R2, R0, RZ, 0xfc, !PT ;  /* 0x0000000002be7212 */ /* 0x000fe200078efcff */
[----:B------:R-:W-:Y:S01]  /*0ac0*/  IMAD.MOV.U32 R0, RZ, RZ, 0x40 ;  /* 0x00000040ff007424 */ /* 0x000fe200078e00ff */
[----:B------:R-:W-:Y:S01]  /*0ad0*/  LEA R8, R8, 0xc000, 0x1 ;  /* 0x0000c00008087811 */ /* 0x000fe200078e08ff */
[----:B------:R-:W-:Y:S01]  /*0ae0*/  IMAD.MOV.U32 R2, RZ, RZ, 0x440 ;  /* 0x00000440ff027424 */ /* 0x000fe200078e00ff */
[----:B------:R-:W-:Y:S01]  /*0af0*/  LOP3.LUT R191, R191, R5, RZ, 0x3c, !PT ;  /* 0x00000005bfbf7212 */ /* 0x000fe200078e3cff */
[----:B------:R2:W-:Y:S01]  /*0b00*/  STL [R1+0x48], R6 ;  /* 0x0000480601007387 */ /* 0x0005e20000100800 */
[C---:B------:R-:W-:Y:S01]  /*0b10*/  SEL R183, R0.reuse, 0xffffffc0, !P3 ;  /* 0xffffffc000b77807 */ /* 0x040fe20005800000 */
[--C-:B------:R-:W-:Y:S01]  /*0b20*/  IMAD.IADD R5, R197, 0x1, R8.reuse ;  /* 0x00000001c5057824 */ /* 0x100fe200078e0208 */
[----:B------:R-:W-:Y:S01]  /*0b30*/  SEL R0, R0, 0xffffffc0, !P2 ;  /* 0xffffffc000007807 */ /* 0x000fe20005000000 */
[----:B------:R-:W-:Y:S01]  /*0b40*/  IMAD.IADD R191, R4, 0x1, R191 ;  /* 0x0000000104bf7824 */ /* 0x000fe200078e02bf */
[----:B------:R-:W-:Y:S01]  /*0b50*/  SEL R2, R2, 0x3c0, !P2 ;  /* 0x000003c002027807 */ /* 0x000fe20005000000 */
[----:B------:R-:W-:Y:S01]  /*0b60*/  STL [R1+0x54], R8 ;  /* 0x0000540801007387 */ /* 0x000fe20000100800 */
        /* <DEDUP_REMOVED lines=14> */
[----:B------:R-:W-:Y:S01]  /*0c50*/  STL [R1+0x64], R4 ;  /* 0x0000640401007387 */ /* 0x000fe20000100800 */
[----:B------:R-:W-:Y:S01]  /*0c60*/  IMAD.IADD R199, R196, 0x1, R197 ;  /* 0x00000001c4c77824 */ /* 0x000fe200078e02c5 */
[C---:B--2---:R-:W-:Y:S02]  /*0c70*/  IADD3 R6, R8.reuse, 0x2040, RZ ;  /* 0x0000204008067810 */ /* 0x044fe40007ffe0ff */
[----:B------:R-:W-:Y:S01]  /*0c80*/  STL [R1+0x70], R13 ;  /* 0x0000700d01007387 */ /* 0x000fe20000100800 */
[----:B------:R-:W-:Y:S01]  /*0c90*/  @P2 IADD3 R6, R8, 0x1fc0, RZ ;  /* 0x00001fc008062810 */ /* 0x000fe20007ffe0ff */
[----:B------:R-:W-:Y:S02]  /*0ca0*/  IMAD.IADD R198, R197, 0x1, R194 ;  /* 0x00000001c5c67824 */ /* 0x000fe400078e02c2 */
[----:B------:R-:W-:Y:S01]  /*0cb0*/  STL [R1+0x58], R10 ;  /* 0x0000580a01007387 */ /* 0x000fe20000100800 */
[----:B------:R-:W-:-:S02]  /*0cc0*/  IMAD.SHL.U32 R3, R3, 0x2, RZ ;  /* 0x0000000203037824 */ /* 0x000fc400078e00ff */
[----:B------:R-:W-:Y:S01]  /*0cd0*/  IMAD.IADD R184, R184, 0x1, R183 ;  /* 0x00000001b8b87824 */ /* 0x000fe200078e02b7 */
        /* <DEDUP_REMOVED lines=14> */
.L_x_1851:
        /* <DEDUP_REMOVED lines=54> */
.L_x_1775:
        /* <DEDUP_REMOVED lines=58> */
.L_x_1777:
        /* <DEDUP_REMOVED lines=18> */
.L_x_1778:
        /* <DEDUP_REMOVED lines=71> */
.L_x_1779:
[----:B------:R-:W-:Y:S02]  /*1a50*/  UMOV UR12, UR53 ;  /* 0x00000035000c7c82 */ /* 0x000fe40008000000 */
.L_x_1780:
        /* <DEDUP_REMOVED lines=101> */
.L_x_1783:
[----:B------:R-:W-:Y:S05]  /*20b0*/  BSYNC B0 ;  /* 0x0000000000007941 */ /* 0x000fea0003800000 */
.L_x_1782:
        /* <DEDUP_REMOVED lines=16> */
.L_x_1785:
[----:B------:R-:W-:Y:S05]  /*21c0*/  BSYNC B0 ;  /* 0x0000000000007941 */ /* 0x000fea0003800000 */
.L_x_1784:
        /* <DEDUP_REMOVED lines=16> */
.L_x_1787:
[----:B------:R-:W-:Y:S05]  /*22d0*/  BSYNC B0 ;  /* 0x0000000000007941 */ /* 0x000fea0003800000 */
.L_x_1786:
        /* <DEDUP_REMOVED lines=17> */
.L_x_1789:
[----:B------:R-:W-:Y:S05]  /*23f0*/  BSYNC B0 ;  /* 0x0000000000007941 */ /* 0x000fea0003800000 */
.L_x_1788:
        /* <DEDUP_REMOVED lines=22> */
.L_x_1791:
[----:B------:R-:W-:Y:S05]  /*2560*/  BSYNC B0 ;  /* 0x0000000000007941 */ /* 0x000fea0003800000 */
.L_x_1790:
        /* <DEDUP_REMOVED lines=20> */
.L_x_1793:
[----:B------:R-:W-:Y:S05]  /*26b0*/  BSYNC B0 ;  /* 0x0000000000007941 */ /* 0x000fea0003800000 */
.L_x_1792:
        /* <DEDUP_REMOVED lines=20> */
.L_x_1795:
[----:B------:R-:W-:Y:S05]  /*2800*/  BSYNC B0 ;  /* 0x0000000000007941 */ /* 0x000fea0003800000 */
.L_x_1794:
        /* <DEDUP_REMOVED lines=21> */
.L_x_1797:
[----:B------:R-:W-:Y:S05]  /*2960*/  BSYNC B0 ;  /* 0x0000000000007941 */ /* 0x000fea0003800000 */
.L_x_1796:
        /* <DEDUP_REMOVED lines=60> */
.L_x_1799:
[----:B------:R-:W-:Y:S05]  /*2d30*/  BSYNC B0 ;  /* 0x0000000000007941 */ /* 0x000fea0003800000 */
.L_x_1798:
        /* <DEDUP_REMOVED lines=21> */
.L_x_1801:
[----:B------:R-:W-:Y:S05]  /*2e90*/  BSYNC B0 ;  /* 0x0000000000007941 */ /* 0x000fea0003800000 */
.L_x_1800:
        /* <DEDUP_REMOVED lines=21> */
.L_x_1803:
[----:B------:R-:W-:Y:S05]  /*2ff0*/  BSYNC B0 ;  /* 0x0000000000007941 */ /* 0x000fea0003800000 */
.L_x_1802:
        /* <DEDUP_REMOVED lines=21> */
.L_x_1805:
[----:B------:R-:W-:Y:S05]  /*3150*/  BSYNC B0 ;  /* 0x0000000000007941 */ /* 0x000fea0003800000 */
.L_x_1804:
        /* <DEDUP_REMOVED lines=29> */
.L_x_1807:
[----:B------:R-:W-:Y:S05]  /*3330*/  BSYNC B0 ;  /* 0x0000000000007941 */ /* 0x000fea0003800000 */
.L_x_1806:
        /* <DEDUP_REMOVED lines=20> */
.L_x_1809:
[----:B------:R-:W-:Y:S05]  /*3480*/  BSYNC B0 ;  /* 0x0000000000007941 */ /* 0x000fea0003800000 */
.L_x_1808:
        /* <DEDUP_REMOVED lines=20> */
.L_x_1811:
[----:B------:R-:W-:Y:S05]  /*35d0*/  BSYNC B0 ;  /* 0x0000000000007941 */ /* 0x000fea0003800000 */
.L_x_1810:
        /* <DEDUP_REMOVED lines=19> */
.L_x_1813:
[----:B------:R-:W-:Y:S05]  /*3710*/  BSYNC B0 ;  /* 0x0000000000007941 */ /* 0x000fea0003800000 */
.L_x_1812:
[----:B-1234-:R-:W-:Y:S01]  /*3720*/  LEA.HI R0, R20, R19, RZ, 0x4 ;  /* 0x0000001314007211 */ /* 0x01efe200078f20ff */
[----:B------:R-:W0:Y:S01]  /*3730*/  LDGDEPBAR ;  /* 0x00000000000079af */ /* 0x000e220000000000 */
[----:B------:R-:W-:Y:S01]  /*3740*/  SHF.L.U64.HI R6, R21, 0x2, R14 ;  /* 0x0000000215067819 */ /* 0x000fe2000001020e */
[----:B------:R-:W-:Y:S01]  /*3750*/  IMAD.MOV.U32 R189, RZ, RZ, 0x20 ;  /* 0x00000020ffbd7424 */ /* 0x000fe200078e00ff */
[----:B------:R-:W-:Y:S01]  /*3760*/  LOP3.LUT R0, R0, 0xfffffff0, RZ, 0xc0, !PT ;  /* 0xfffffff000007812 */ /* 0x000fe200078ec0ff */
[----:B------:R-:W-:Y:S01]  /*3770*/  IMAD.SHL.U32 R186, R191, 0x2, RZ ;  /* 0x00000002bfba7824 */ /* 0x000fe200078e00ff */
[----:B------:R-:W-:Y:S01]  /*3780*/  MOV R181, 0x40 ;  /* 0x0000004000b57802 */ /* 0x000fe20000000f00 */
[----:B------:R-:W-:Y:S01]  /*3790*/  UIADD3 UR5, UR24, 0x80, URZ ;  /* 0x0000008018057890 */ /* 0x000fe2000fffe03f */
[----:B------:R-:W-:Y:S01]  /*37a0*/  IMAD.MOV.U32 R207, RZ, RZ, R192 ;  /* 0x000000ffffcf7224 */ /* 0x000fe200078e00c0 */
        /* <DEDUP_REMOVED lines=45> */
[----:B------:R-:W-:Y:S01]  /*3a80*/  IMAD.SHL.U32 R5, R21, 0x4, RZ ;  /* 0x0000000415057824 */ /* 0x000fe200078e00ff */
[----:B------:R-:W-:Y:S01]  /*3a90*/  CS2R R82, SRZ ;  /* 0x0000000000527805 */ /* 0x000fe2000001ff00 */
[----:B------:R-:W-:Y:S01]  /*3aa0*/  CS2R R80, SRZ ;  /* 0x0000000000507805 */ /* 0x000fe2000001ff00 */
[----:B------:R-:W-:Y:S01]  /*3ab0*/  CS2R R74, SRZ ;  /* 0x00000000004a7805 */ /* 0x000fe2000001ff00 */
[C---:B------:R-:W-:Y:S01]  /*3ac0*/  IMAD.IADD R0, R4.reuse, 0x1, R0 ;  /* 0x0000000104007824 */ /* 0x040fe200078e0200 */
[----:B------:R-:W-:Y:S01]  /*3ad0*/  CS2R R72, SRZ ;  /* 0x0000000000487805 */ /* 0x000fe2000001ff00 */
[----:B------:R-:W-:Y:S01]  /*3ae0*/  CS2R R70, SRZ ;  /* 0x0000000000467805 */ /* 0x000fe2000001ff00 */
[----:B------:R-:W-:Y:S01]  /*3af0*/  CS2R R68, SRZ ;  /* 0x0000000000447805 */ /* 0x000fe2000001ff00 */
[----:B------:R-:W-:Y:S01]  /*3b00*/  SEL R181, R181, 0xffffffc0, !P1 ;  /* 0xffffffc0b5b57807 */ /* 0x000fe20004800000 */
[----:B------:R-:W-:Y:S01]  /*3b10*/  IMAD.IADD R187, R189, 0x1, R186 ;  /* 0x00000001bdbb7824 */ /* 0x000fe200078e02ba */
[----:B------:R-:W-:Y:S01]  /*3b20*/  IADD3 R0, R4, R0, RZ ;  /* 0x0000000004007210 */ /* 0x000fe20007ffe0ff */
[----:B------:R-:W-:-:S04]  /*3b30*/  UISETP.GE.AND UP0, UPT, UR5, UR4, UPT ;  /* 0x000000040500728c */ /* 0x000fc8000bf06270 */
[----:B------:R-:W-:-:S04]  /*3b40*/  IMAD.IADD R0, R4, 0x1, R0 ;  /* 0x0000000104007824 */ /* 0x000fc800078e0200 */
[----:B------:R-:W-:-:S05]  /*3b50*/  IMAD.IADD R0, R4, 0x1, R0 ;  /* 0x0000000104007824 */ /* 0x000fca00078e0200 */
[----:B------:R1:W-:Y:S02]  /*3b60*/  STL [R1+0x30], R0 ;  /* 0x0000300001007387 */ /* 0x0003e40000100800 */
[----:B-1----:R-:W-:-:S05]  /*3b70*/  IMAD.IADD R0, R4, 0x1, R0 ;  /* 0x0000000104007824 */ /* 0x002fca00078e0200 */
[----:B------:R-:W-:Y:S01]  /*3b80*/  IADD3 R2, R4, R0, RZ ;  /* 0x0000000004027210 */ /* 0x000fe20007ffe0ff */
[----:B------:R1:W-:Y:S04]  /*3b90*/  STL [R1+0x2c], R0 ;  /* 0x00002c0001007387 */ /* 0x0003e80000100800 */
[----:B------:R-:W-:Y:S04]  /*3ba0*/  STL [R1+0x3c], R6 ;  /* 0x00003c0601007387 */ /* 0x000fe80000100800 */
[----:B------:R2:W-:Y:S04]  /*3bb0*/  STL [R1+0x28], R2 ;  /* 0x0000280201007387 */ /* 0x0005e80000100800 */
[----:B------:R3:W-:Y:S01]  /*3bc0*/  STL [R1+0x40], R5 ;  /* 0x0000400501007387 */ /* 0x0007e20000100800 */
[----:B-1----:R-:W-:-:S04]  /*3bd0*/  IADD3 R0, R21, -0x80, RZ ;  /* 0xffffff8015007810 */ /* 0x002fc80007ffe0ff */
[----:B------:R-:W-:Y:S01]  /*3be0*/  SHF.L.U32 R0, R0, 0x2, RZ ;  /* 0x0000000200007819 */ /* 0x000fe200000006ff */
[----:B--2---:R-:W-:-:S04]  /*3bf0*/  IMAD.IADD R2, R4, 0x1, R2 ;  /* 0x0000000104027824 */ /* 0x004fc800078e0202 */
[C---:B---3--:R-:W-:Y:S01]  /*3c00*/  IMAD.IADD R5, R4.reuse, 0x1, R2 ;  /* 0x0000000104057824 */ /* 0x048fe200078e0202 */
        /* <DEDUP_REMOVED lines=13> */
.L_x_1816:
        /* <DEDUP_REMOVED lines=72> */
[----:B------:R-:W4:Y:S08]  /*4160*/  LDSM.16.M88.4 R32, [R182+0xc800] ;  /* 0x00c80000b620783b */ /* 0x000f300000000200 */
[----:B------:R-:W4:Y:S08]  /*4170*/  LDSM.16.M88.4 R48, [R182+0xd000] ;  /* 0x00d00000b630783b */ /* 0x000f300000000200 */
[----:B------:R-:W4:Y:S01]  /*4180*/  LDSM.16.M88.4 R132, [R182+0xd800] ;  /* 0x00d80000b684783b */ /* 0x000f220000000200 */
[----:B---3--:R-:W-:Y:S01]  /*4190*/  FSETP.NEU.FTZ.AND P3, PT, R2, -INF , PT ;  /* 0xff8000000200780b */ /* 0x008fe20003f7d000 */
[-C--:B-1----:R-:W-:Y:S06]  /*41a0*/  HMMA.16816.F32.BF16 R4, R64, R16.reuse, RZ ;  /* 0x000000104004723c */ /* 0x082fec00000418ff */
[----:B------:R-:W-:Y:S02]  /*41b0*/  LDSM.16.M88.4 R136, [R0] ;  /* 0x000000000088783b */ /* 0x000fe40000000200 */
[C---:B--2---:R-:W-:Y:S06]  /*41c0*/  HMMA.16816.F32.BF16 R8, R60.reuse, R16, RZ ;  /* 0x000000103c08723c */ /* 0x044fec00000418ff */
[----:B------:R-:W1:Y:S02]  /*41d0*/  LDSM.16.M88.4 R140, [R185+0xc000] ;  /* 0x00c00000b98c783b */ /* 0x000e640000000200 */
[-C--:B------:R-:W-:Y:S06]  /*41e0*/  HMMA.16816.F32.BF16 R12, R60, R18.reuse, RZ ;  /* 0x000000123c0c723c */ /* 0x080fec00000418ff */
[----:B------:R2:W3:Y:S02]  /*41f0*/  LDSM.16.M88.4 R144, [R0+0x2000] ;  /* 0x002000000090783b */ /* 0x0004e40000000200 */
[C---:B------:R-:W-:Y:S06]  /*4200*/  HMMA.16816.F32.BF16 R16, R64.reuse, R18, RZ ;  /* 0x000000124010723c */ /* 0x040fec00000418ff */
[----:B------:R-:W1:Y:S02]  /*4210*/  LDSM.16.M88.4 R148, [R185+0xc800] ;  /* 0x00c80000b994783b */ /* 0x000e640000000200 */
[-C--:B----4-:R-:W-:Y:S06]  /*4220*/  HMMA.16816.F32.BF16 R20, R64, R32.reuse, RZ ;  /* 0x000000204014723c */ /* 0x090fec00000418ff */
        /* <DEDUP_REMOVED lines=8> */
[-C--:B------:R-:W-:Y:S06]  /*42b0*/  HMMA.16816.F32.BF16 R36, R64, R48.reuse, RZ ;  /* 0x000000304024723c */ /* 0x080fec00000418ff */
        /* <DEDUP_REMOVED lines=12> */
[C---:B---3--:R-:W-:Y:S08]  /*4380*/  HMMA.16816.F32.BF16 R8, R144.reuse, R140, R8 ;  /* 0x0000008c9008723c */ /* 0x048ff00000041808 */
[-C--:B------:R-:W-:Y:S08]  /*4390*/  HMMA.16816.F32.BF16 R12, R144, R142.reuse, R12 ;  /* 0x0000008e900c723c */ /* 0x080ff0000004180c */
[C---:B------:R-:W-:Y:S01]  /*43a0*/  HMMA.16816.F32.BF16 R16, R136.reuse, R142, R16 ;  /* 0x0000008e8810723c */ /* 0x040fe20000041810 */
[----:B------:R-:W1:Y:S07]  /*43b0*/  LDSM.16.M88.4 R140, [R183+0xc800] ;  /* 0x00c80000b78c783b */ /* 0x000e6e0000000200 */
[-C--:B------:R-:W-:Y:S08]  /*43c0*/  HMMA.16816.F32.BF16 R20, R136, R148.reuse, R20 ;  /* 0x000000948814723c */ /* 0x080ff00000041814 */
        /* <DEDUP_REMOVED lines=48> */
[----:B------:R-:W-:Y:S02]  /*46d0*/  FMUL.FTZ R19, R19, c[0x0][0x2ec] ;  /* 0x0000bb0013137a20 */ /* 0x000fe40000410000 */
[----:B------:R-:W-:Y:S02]  /*46e0*/  FMUL.FTZ R18, R18, c[0x0][0x2ec] ;  /* 0x0000bb0012127a20 */ /* 0x000fe40000410000 */
[----:B------:R-:W-:Y:S01]  /*46f0*/  FMUL.FTZ R15, R15, c[0x0][0x2ec] ;  /* 0x0000bb000f0f7a20 */ /* 0x000fe20000410000 */
[----:B------:R-:W4:Y:S01]  /*4700*/  MUFU.TANH R246, R6 ;  /* 0x0000000600f67308 */ /* 0x000f220000002400 */
[----:B------:R-:W-:Y:S09]  /*4710*/  FMUL.FTZ R12, R12, c[0x0][0x2ec] ;  /* 0x0000bb000c0c7a20 */ /* 0x000ff20000410000 */
[----:B------:R-:W-:Y:S10]  /*4720*/  MUFU.TANH R88, R14 ;  /* 0x0000000e00587308 */ /* 0x000ff40000002400 */
[----:B------:R4:W1:Y:S10]  /*4730*/  MUFU.TANH R244, R7 ;  /* 0x0000000700f47308 */ /* 0x0008740000002400 */
[----:B------:R-:W-:Y:S10]  /*4740*/  MUFU.TANH R87, R15 ;  /* 0x0000000f00577308 */ /* 0x000ff40000002400 */
[----:B------:R1:W-:Y:S01]  /*4750*/  MUFU.TANH R89, R11 ;  /* 0x0000000b00597308 */ /* 0x0003e20000002400 */
[----:B----4-:R-:W4:Y:S09]  /*4760*/  LDSM.16.M88.4 R4, [R184+0xc800] ;  /* 0x00c80000b804783b */ /* 0x010f320000000200 */
[----:B------:R2:W-:Y:S10]  /*4770*/  MUFU.TANH R90, R10 ;  /* 0x0000000a005a7308 */ /* 0x0005f40000002400 */
[----:B------:R4:W-:Y:S01]  /*4780*/  MUFU.TANH R109, R9 ;  /* 0x00000009006d7308 */ /* 0x0009e20000002400 */
[----:B-1----:R-:W3:Y:S09]  /*4790*/  LDL R11, [R1] ;  /* 0x00000000010b7983 */ /* 0x002ef20000100800 */
[----:B------:R1:W1:Y:S01]  /*47a0*/  MUFU.TANH R110, R8 ;  /* 0x00000008006e7308 */ /* 0x0002620000002400 */
[----:B--2---:R-:W-:Y:S04]  /*47b0*/  MOV R10, UR17 ;  /* 0x00000011000a7c02 */ /* 0x004fe80008000f00 */
[----:B------:R-:W-:Y:S05]  /*47c0*/  @P2 LEA R10, R10, R206, 0x7 ;  /* 0x000000ce0a0a2211 */ /* 0x000fea00078e38ff */
[----:B------:R-:W-:Y:S01]  /*47d0*/  MUFU.TANH R108, R12 ;  /* 0x0000000c006c7308 */ /* 0x000fe20000002400 */
[----:B------:R-:W-:Y:S02]  /*47e0*/  PLOP3.LUT P2, PT, PT, PT, UP0, 0x80, 0x0 ;  /* 0x000000000000781c */ /* 0x000fe40003f4f008 */
[C---:B------:R-:W-:Y:S01]  /*47f0*/  @P4 ISETP.GE.AND P4, PT, R10.reuse, UR4, PT ;  /* 0x000000040a004c0c */ /* 0x040fe2000bf86270 */
[-C--:B----4-:R-:W-:Y:S01]  /*4800*/  HMMA.16816.F32.BF16 R20, R148, R4.reuse, R20 ;  /* 0x000000049414723c */ /* 0x090fe20000041814 */
[----:B------:R-:W-:Y:S01]  /*4810*/  @P0 IADD3 R0, R10, 0x1, RZ ;  /* 0x000000010a000810 */ /* 0x000fe20007ffe0ff */
[----:B------:R-:W-:Y:S01]  /*4820*/  FMUL.FTZ R9, R2, 1.4426950216293334961 ;  /* 0x3fb8aa3b02097820 */ /* 0x000fe20000410000 */
[----:B------:R-:W-:Y:S02]  /*4830*/  PLOP3.LUT P0, PT, PT, PT, UP0, 0x80, 0x0 ;  /* 0x000000000000781c */ /* 0x000fe40003f0f008 */
[----:B------:R-:W-:Y:S01]  /*4840*/  @P5 ISETP.GE.AND P5, PT, R0, UR4, PT ;  /* 0x0000000400005c0c */ /* 0x000fe2000bfa6270 */
[----:B------:R-:W2:Y:S01]  /*4850*/  MUFU.TANH R217, R16 ;  /* 0x0000001000d97308 */ /* 0x000ea20000002400 */
[----:B------:R-:W-:Y:S01]  /*4860*/  MOV R0, R154 ;  /* 0x0000009a00007202 */ /* 0x000fe20000000f00 */
[C---:B------:R-:W-:Y:S01]  /*4870*/  HMMA.16816.F32.BF16 R24, R132.reuse, R4, R24 ;  /* 0x000000048418723c */ /* 0x040fe20000041818 */
[----:B------:R-:W4:Y:S03]  /*4880*/  LDL R5, [R1+0x4] ;  /* 0x0000040001057983 */ /* 0x000f260000100800 */
[----:B------:R-:W-:Y:S01]  /*4890*/  FSEL R9, R9, RZ, P3 ;  /* 0x000000ff09097208 */ /* 0x000fe20001800000 */
[C---:B-1----:R-:W-:Y:S01]  /*48a0*/  FMUL.FTZ R8, R203.reuse, 1.4426950216293334961 ;  /* 0x3fb8aa3bcb087820 */ /* 0x042fe20000410000 */
[----:B------:R-:W-:Y:S02]  /*48b0*/  @P2 FSEL R0, R154, -INF , !P4 ;  /* 0xff8000009a002808 */ /* 0x000fe40006000000 */
[----:B------:R-:W1:Y:S01]  /*48c0*/  MUFU.TANH R157, R17 ;  /* 0x00000011009d7308 */ /* 0x000e620000002400 */
[----:B------:R-:W-:Y:S01]  /*48d0*/  PLOP3.LUT P2, PT, PT, PT, UP0, 0x80, 0x0 ;  /* 0x000000000000781c */ /* 0x000fe20003f4f008 */
[-C--:B------:R-:W-:Y:S01]  /*48e0*/  HMMA.16816.F32.BF16 R28, R132, R6.reuse, R28 ;  /* 0x00000006841c723c */ /* 0x080fe2000004181c */
[----:B------:R-:W-:Y:S01]  /*48f0*/  FSETP.NEU.FTZ.AND P3, PT, R203, -INF , PT ;  /* 0xff800000cb00780b */ /* 0x000fe20003f7d000 */
[--C-:B------:R-:W-:Y:S01]  /*4900*/  FFMA.FTZ R2, R0, c[0x0][0x23c], -R9.reuse ;  /* 0x00008f0000027a23 */ /* 0x100fe20000010809 */
[----:B------:R-:W-:Y:S02]  /*4910*/  MOV R0, R158 ;  /* 0x0000009e00007202 */ /* 0x000fe40000000f00 */
[----:B------:R-:W-:Y:S01]  /*4920*/  FSEL R8, R8, RZ, P3 ;  /* 0x000000ff08087208 */ /* 0x000fe20001800000 */
[----:B------:R-:W-:Y:S01]  /*4930*/  FMUL.FTZ R20, R20, c[0x0][0x2ec] ;  /* 0x0000bb0014147a20 */ /* 0x000fe20000410000 */
[----:B------:R-:W-:Y:S01]  /*4940*/  @P0 FSEL R0, R158, -INF , !P5 ;  /* 0xff8000009e000808 */ /* 0x000fe20006800000 */
[----:B------:R1:W-:Y:S01]  /*4950*/  MUFU.EX2 R241, R2 ;  /* 0x0000000200f17308 */ /* 0x0003e20000000800 */
[----:B------:R-:W-:Y:S01]  /*4960*/  PLOP3.LUT P0, PT, PT, PT, UP0, 0x80, 0x0 ;  /* 0x000000000000781c */ /* 0x000fe20003f0f008 */
[C---:B------:R-:W-:Y:S02]  /*4970*/  HMMA.16816.F32.BF16 R32, R148.reuse, R6, R32 ;  /* 0x000000069420723c */ /* 0x040fe40000041820 */
[----:B------:R-:W-:Y:S02]  /*4980*/  FMUL.FTZ R21, R21, c[0x0][0x2ec] ;  /* 0x0000bb0015157a20 */ /* 0x000fe40000410000 */
[----:B------:R-:W-:Y:S02]  /*4990*/  FMUL.FTZ R24, R24, c[0x0][0x2ec] ;  /* 0x0000bb0018187a20 */ /* 0x000fe40000410000 */
[----:B------:R-:W-:Y:S02]  /*49a0*/  FMUL.FTZ R25, R25, c[0x0][0x2ec] ;  /* 0x0000bb0019197a20 */ /* 0x000fe40000410000 */
[----:B------:R-:W-:Y:S01]  /*49b0*/  MUFU.TANH R237, R19 ;  /* 0x0000001300ed7308 */ /* 0x000fe20000002400 */
[----:B------:R-:W-:Y:S03]  /*49c0*/  FMUL.FTZ R27, R27, c[0x0][0x2ec] ;  /* 0x0000bb001b1b7a20 */ /* 0x000fe60000410000 */
[----:B------:R-:W-:Y:S02]  /*49d0*/  FMUL.FTZ R26, R26, c[0x0][0x2ec] ;  /* 0x0000bb001a1a7a20 */ /* 0x000fe40000410000 */
[----:B------:R-:W-:Y:S02]  /*49e0*/  FMUL.FTZ R30, R30, c[0x0][0x2ec] ;  /* 0x0000bb001e1e7a20 */ /* 0x000fe40000410000 */
[----:B------:R-:W-:Y:S02]  /*49f0*/  FMUL.FTZ R31, R31, c[0x0][0x2ec] ;  /* 0x0000bb001f1f7a20 */ /* 0x000fe40000410000 */
        /* <DEDUP_REMOVED lines=9> */
[----:B------:R-:W-:Y:S01]  /*4a90*/  FMUL.FTZ R35, R35, c[0x0][0x2ec] ;  /* 0x0000bb0023237a20 */ /* 0x000fe20000410000 */
[----:B------:R-:W-:Y:S01]  /*4aa0*/  PLOP3.LUT P2, PT, PT, PT, UP0, 0x80, 0x0 ;  /* 0x000000000000781c */ /* 0x000fe20003f4f008 */
[----:B------:R-:W-:Y:S02]  /*4ab0*/  FMUL.FTZ R34, R34, c[0x0][0x2ec] ;  /* 0x0000bb0022227a20 */ /* 0x000fe40000410000 */
[----:B------:R-:W-:Y:S02]  /*4ac0*/  FMUL.FTZ R29, R29, c[0x0][0x2ec] ;  /* 0x0000bb001d1d7a20 */ /* 0x000fe40000410000 */
[----:B------:R-:W-:Y:S03]  /*4ad0*/  FMUL.FTZ R23, R23, c[0x0][0x2ec] ;  /* 0x0000bb0017177a20 */ /* 0x000fe60000410000 */
[----:B------:R1:W-:Y:S10]  /*4ae0*/  MUFU.EX2 R159, R2 ;  /* 0x00000002009f7308 */ /* 0x0003f40000000800 */
[----:B------:R-:W2:Y:S10]  /*4af0*/  MUFU.TANH R156, R20 ;  /* 0x00000014009c7308 */ /* 0x000eb40000002400 */
[----:B------:R-:W-:Y:S01]  /*4b00*/  MUFU.TANH R101, R25 ;  /* 0x0000001900657308 */ /* 0x000fe20000002400 */
[--C-:B-1----:R-:W-:Y:S01]  /*4b10*/  FFMA.FTZ R2, R0, c[0x0][0x23c], -R8.reuse ;  /* 0x00008f0000027a23 */ /* 0x102fe20000010808 */
[----:B------:R-:W-:Y:S02]  /*4b20*/  MOV R0, R244 ;  /* 0x000000f400007202 */ /* 0x000fe40000000f00 */
[----:B------:R-:W-:Y:S02]  /*4b30*/  @P0 FSEL R0, R244, -INF , !P5 ;  /* 0xff800000f4000808 */ /* 0x000fe40006800000 */
[----:B------:R-:W-:Y:S04]  /*4b40*/  PLOP3.LUT P0, PT, PT, PT, UP0, 0x80, 0x0 ;  /* 0x000000000000781c */ /* 0x000fe80003f0f008 */
[----:B------:R-:W-:Y:S01]  /*4b50*/  MUFU.EX2 R3, R2 ;  /* 0x0000000200037308 */ /* 0x000fe20000000800 */
[----:B------:R-:W-:Y:S09]  /*4b60*/  FFMA.FTZ R0, R0, c[0x0][0x23c], -R8 ;  /* 0x00008f0000007a23 */ /* 0x000ff20000010808 */
[----:B------:R-:W-:Y:S10]  /*4b70*/  MUFU.TANH R81, R27 ;  /* 0x0000001b00517308 */ /* 0x000ff40000002400 */
        /* <DEDUP_REMOVED lines=8> */
[----:B------:R-:W-:Y:S10]  /*4c00*/  MUFU.TANH R249, R29 ;  /* 0x0000001d00f97308 */ /* 0x000ff40000002400 */
[----:B------:R-:W-:Y:S10]  /*4c10*/  MUFU.TANH R234, R23 ;  /* 0x0000001700ea7308 */ /* 0x000ff40000002400 */
[----:B------:R-:W-:Y:S10]  /*4c20*/  MUFU.TANH R80, R30 ;  /* 0x0000001e00507308 */ /* 0x000ff40000002400 */
[----:B------:R-:W1:Y:S10]  /*4c30*/  MUFU.TANH R176, R32 ;  /* 0x0000002000b07308 */ /* 0x000e740000002400 */
[----:B------:R-:W-:Y:S10]  /*4c40*/  MUFU.TANH R79, R31 ;  /* 0x0000001f004f7308 */ /* 0x000ff40000002400 */
[----:B------:R-:W1:Y:S10]  /*4c50*/  MUFU.TANH R175, R33 ;  /* 0x0000002100af7308 */ /* 0x000e740000002400 */
[----:B------:R-:W-:Y:S10]  /*4c60*/  MUFU.TANH R220, R35 ;  /* 0x0000002300dc7308 */ /* 0x000ff40000002400 */
[----:B------:R-:W1:Y:S01]  /*4c70*/  MUFU.TANH R221, R34 ;  /* 0x0000002200dd7308 */ /* 0x000e620000002400 */
[C---:B---3--:R-:W-:Y:S01]  /*4c80*/  FMUL.FTZ R2, R11.reuse, 1.4426950216293334961 ;  /* 0x3fb8aa3b0b027820 */ /* 0x048fe20000410000 */
        /* <DEDUP_REMOVED lines=9> */
[C---:B----4-:R-:W-:Y:S01]  /*4d20*/  FSETP.NEU.FTZ.AND P3, PT, R5.reuse, -INF , PT ;  /* 0xff8000000500780b */ /* 0x050fe20003f7d000 */
[----:B------:R-:W-:Y:S05]  /*4d30*/  FMUL.FTZ R5, R5, 1.4426950216293334961 ;  /* 0x3fb8aa3b05057820 */ /* 0x000fea0000410000 */
[----:B------:R-:W-:Y:S02]  /*4d40*/  FSEL R0, R5, RZ, P3 ;  /* 0x000000ff05007208 */ /* 0x000fe40001800000 */
[----:B------:R-:W-:Y:S02]  /*4d50*/  PLOP3.LUT P3, PT, PT, PT, UP0, 0x80, 0x0 ;  /* 0x000000000000781c */ /* 0x000fe40003f6f008 */
[----:B---3--:R-:W-:Y:S02]  /*4d60*/  MOV R4, R90 ;  /* 0x0000005a00047202 */ /* 0x008fe40000000f00 */
        /* <DEDUP_REMOVED lines=74> */
[----:B-1----:R-:W-:Y:S03]  /*5210*/  MOV R4, R235 ;  /* 0x000000eb00047202 */ /* 0x002fe60000000f00 */
        /* <DEDUP_REMOVED lines=12> */
[----:B------:R-:W-:Y:S01]  /*52e0*/  MOV R11, R176 ;  /* 0x000000b0000b7202 */ /* 0x000fe20000000f00 */
        /* <DEDUP_REMOVED lines=68> */
[----:B------:R-:W2:Y:S10]  /*5730*/  MUFU.TANH R72, R46 ;  /* 0x0000002e00487308 */ /* 0x000eb40000002400 */
        /* <DEDUP_REMOVED lines=66> */
[----:B------:R-:W-:Y:S01]  /*5b60*/  PLOP3.LUT P0, PT, PT, PT, UP0, 0x80, 0x0 ;  /* 0x000000000000781c */ /* 0x000fe20003f0f008 */
[--C-:B------:R-:W-:Y:S01]  /*5b70*/  FFMA.FTZ R5, R11, c[0x0][0x23c], -R9.reuse ;  /* 0x00008f000b057a23 */ /* 0x100fe20000010809 */
[----:B------:R-:W1:Y:S01]  /*5b80*/  MUFU.TANH R162, R53 ;  /* 0x0000003500a27308 */ /* 0x000e620000002400 */
[----:B------:R-:W-:Y:S02]  /*5b90*/  FMUL.FTZ R60, R60, c[0x0][0x2ec] ;  /* 0x0000bb003c3c7a20 */ /* 0x000fe40000410000 */
[----:B------:R-:W-:Y:S01]  /*5ba0*/  FMUL.FTZ R61, R61, c[0x0][0x2ec] ;  /* 0x0000bb003d3d7a20 */ /* 0x000fe20000410000 */
[----:B------:R-:W-:Y:S01]  /*5bb0*/  @P2 FSEL R4, R218, -INF , !P3 ;  /* 0xff800000da042808 */ /* 0x000fe20005800000 */
[----:B------:R-:W-:Y:S01]  /*5bc0*/  FMUL.FTZ R62, R62, c[0x0][0x2ec] ;  /* 0x0000bb003e3e7a20 */ /* 0x000fe20000410000 */
[----:B------:R-:W-:Y:S01]  /*5bd0*/  PLOP3.LUT P2, PT, PT, PT, UP0, 0x80, 0x0 ;  /* 0x000000000000781c */ /* 0x000fe20003f4f008 */
[----:B------:R-:W-:Y:S02]  /*5be0*/  FMUL.FTZ R64, R64, c[0x0][0x2ec] ;  /* 0x0000bb0040407a20 */ /* 0x000fe40000410000 */
[----:B------:R-:W-:Y:S01]  /*5bf0*/  FMUL.FTZ R65, R65, c[0x0][0x2ec] ;  /* 0x0000bb0041417a20 */ /* 0x000fe20000410000 */
[----:B------:R1:W-:Y:S01]  /*5c00*/  MUFU.EX2 R213, R5 ;  /* 0x0000000500d57308 */ /* 0x0003e20000000800 */
[----:B------:R-:W-:Y:S02]  /*5c10*/  FMUL.FTZ R66, R66, c[0x0][0x2ec] ;  /* 0x0000bb0042427a20 */ /* 0x000fe40000410000 */
[----:B------:R-:W-:Y:S02]  /*5c20*/  FMUL.FTZ R67, R67, c[0x0][0x2ec] ;  /* 0x0000bb0043437a20 */ /* 0x000fe40000410000 */
[----:B------:R-:W-:Y:S05]  /*5c30*/  FMUL.FTZ R63, R63, c[0x0][0x2ec] ;  /* 0x0000bb003f3f7a20 */ /* 0x000fea0000410000 */
        /* <DEDUP_REMOVED lines=339> */
[----:B------:R-:W2:Y:S01]  /*7170*/  LDG.E R4, [R146.64+0x20] ;  /* 0x0000201292047981 */ /* 0x000ea2000c1e1900 */
        /* <DEDUP_REMOVED lines=66> */
[----:B------:R-:W-:Y:S02]  /*75a0*/  FADD.FTZ R33, -R144, R53 ;  /* 0x0000003590217221 */ /* 0x000fe40000010100 */
[----:B------:R-:W-:Y:S02]  /*75b0*/  FMUL.FTZ R16, R16, c[0x0][0x2ec] ;  /* 0x0000bb0010107a20 */ /* 0x000fe40000410000 */
[----:B------:R-:W-:Y:S02]  /*75c0*/  FADD.FTZ R21, -R144, R65 ;  /* 0x0000004190157221 */ /* 0x000fe40000010100 */
[----:B------:R-:W-:Y:S02]  /*75d0*/  FMUL.FTZ R148, R17, R5 ;  /* 0x0000000511947220 */ /* 0x000fe40000410000 */
[----:B------:R-:W-:Y:S01]  /*75e0*/  FFMA.FTZ R5, -R160, R160, 1 ;  /* 0x3f800000a0057423 */ /* 0x000fe200000101a0 */
[----:B------:R-:W-:Y:S01]  /*75f0*/  MOV R160, R202 ;  /* 0x000000ca00a07202 */ /* 0x000fe20000000f00 */
[----:B------:R-:W-:Y:S02]  /*7600*/  FMUL.FTZ R33, R149, R33 ;  /* 0x0000002195217220 */ /* 0x000fe40000410000 */
        /* <DEDUP_REMOVED lines=12> */
[----:B--2---:R-:W-:Y:S02]  /*76d0*/  FADD.FTZ R7, -R4, R7 ;  /* 0x0000000704077221 */ /* 0x004fe40000010100 */
[----:B------:R-:W-:Y:S02]  /*76e0*/  FMUL.FTZ R144, R32, R16 ;  /* 0x0000001020907220 */ /* 0x000fe40000410000 */
[----:B------:R-:W-:Y:S02]  /*76f0*/  FADD.FTZ R16, -R4, R6 ;  /* 0x0000000604107221 */ /* 0x000fe40000010100 */
[----:B------:R-:W-:Y:S02]  /*7700*/  FFMA.FTZ R6, -R246, R246, 1 ;  /* 0x3f800000f6067423 */ /* 0x000fe400000101f6 */
[----:B------:R-:W-:Y:S02]  /*7710*/  FMUL.FTZ R7, R121, R7 ;  /* 0x0000000779077220 */ /* 0x000fe40000410000 */
[----:B------:R-:W-:Y:S01]  /*7720*/  FMUL.FTZ R5, R5, c[0x0][0x2ec] ;  /* 0x0000bb0005057a20 */ /* 0x000fe20000410000 */
[----:B------:R1:W5:Y:S01]  /*7730*/  LDL.LU R121, [R1+0x160] ;  /* 0x0001600001797983 */ /* 0x0003620000300800 */
        /* <DEDUP_REMOVED lines=9> */
[----:B---3--:R-:W-:Y:S02]  /*77d0*/  FMUL.FTZ R146, R33, R17 ;  /* 0x0000001121927220 */ /* 0x008fe40000410000 */
        /* <DEDUP_REMOVED lines=33> */
[----:B------:R-:W-:Y:S01]  /*79f0*/  FMUL.FTZ R17, R243, R17 ;  /* 0x00000011f3117220 */ /* 0x000fe20000410000 */
[----:B------:R1:W5:Y:S01]  /*7a00*/  LDL.LU R116, [R1+0x14c] ;  /* 0x00014c0001747983 */ /* 0x0003620000300800 */
[----:B------:R-:W-:Y:S02]  /*7a10*/  FMUL.FTZ R6, R6, c[0x0][0x2ec] ;  /* 0x0000bb0006067a20 */ /* 0x000fe40000410000 */
[----:B------:R-:W-:Y:S01]  /*7a20*/  FFMA.FTZ R7, -R218, R218, 1 ;  /* 0x3f800000da077423 */ /* 0x000fe200000101da */
[----:B------:R1:W5:Y:S01]  /*7a30*/  LDL.LU R115, [R1+0x148] ;  /* 0x0001480001737983 */ /* 0x0003620000300800 */
[----:B------:R-:W-:Y:S02]  /*7a40*/  FMUL.FTZ R136, R19, R5 ;  /* 0x0000000513887220 */ /* 0x000fe40000410000 */
[----:B------:R-:W-:Y:S02]  /*7a50*/  FMUL.FTZ R5, R16, c[0x0][0x2ec] ;  /* 0x0000bb0010057a20 */ /* 0x000fe40000410000 */
[----:B------:R-:W-:Y:S02]  /*7a60*/  FADD.FTZ R18, -R4, R38 ;  /* 0x0000002604127221 */ /* 0x000fe40000010100 */
[----:B------:R-:W-:Y:S02]  /*7a70*/  FMUL.FTZ R137, R20, R6 ;  /* 0x0000000614897220 */ /* 0x000fe40000410000 */
[----:B------:R-:W-:Y:S02]  /*7a80*/  FMUL.FTZ R6, R7, c[0x0][0x2ec] ;  /* 0x0000bb0007067a20 */ /* 0x000fe40000410000 */
[C---:B------:R-:W-:Y:S02]  /*7a90*/  FADD.FTZ R7, -R4.reuse, R51 ;  /* 0x0000003304077221 */ /* 0x040fe40000010100 */
        /* <DEDUP_REMOVED lines=184> */
[----:B------:R-:W-:Y:S01]  /*8620*/  FMUL.FTZ R17, R9, R5 ;  /* 0x0000000509117220 */ /* 0x000fe20000410000 */
[----:B------:R1:W5:Y:S01]  /*8630*/  LDL.LU R79, [R1+0xb8] ;  /* 0x0000b800014f7983 */ /* 0x0003620000300800 */
        /* <DEDUP_REMOVED lines=64> */
[C---:B------:R-:W-:Y:S01]  /*8a40*/  @!P2 LEA R2, P3, R11.reuse, R4, 0x6 ;  /* 0x000000040b02a211 */ /* 0x040fe200078630ff */
        /* <DEDUP_REMOVED lines=56> */
.L_x_1814:
[----:B------:R-:W-:Y:S01]  /*8dd0*/  F2FP.BF16.PACK_AB R28, R158, R159 ;  /* 0x0000009f9e1c723e */ /* 0x000fe200000010ff */
[----:B------:R-:W3:Y:S01]  /*8de0*/  LDL R42, [R1+0x44] ;  /* 0x00004400012a7983 */ /* 0x000ee20000100800 */
        /* <DEDUP_REMOVED lines=21> */
[----:B--2---:R-:W-:Y:S02]  /*8f40*/  F2FP.BF16.PACK_AB R13, R37, R38 ;  /* 0x00000026250d723e */ /* 0x004fe400000010ff */
        /* <DEDUP_REMOVED lines=42> */
[----:B--2---:R-:W-:Y:S04]  /*91f0*/  IMAD.SHL.U32 R0, R190, 0x2, RZ ;  /* 0x00000002be007824 */ /* 0x004fe800078e00ff */
[----:B------:R-:W-:Y:S01]  /*9200*/  IMAD.IADD R2, R0, 0x1, R181 ;  /* 0x0000000100027824 */ /* 0x000fe200078e02b5 */
[----:B-----5:R-:W-:Y:S04]  /*9210*/  LDSM.16.MT88.4 R4, [R3+0x1c000] ;  /* 0x01c000000304783b */ /* 0x020fe80000004200 */
[----:B------:R-:W2:Y:S04]  /*9220*/  LDSM.16.MT88.4 R8, [R0+0x8000] ;  /* 0x008000000008783b */ /* 0x000ea80000004200 */
[----:B------:R-:W4:Y:S04]  /*9230*/  LDSM.16.MT88.4 R12, [R3+0x20000] ;  /* 0x02000000030c783b */ /* 0x000f280000004200 */
[----:B------:R-:W1:Y:S04]  /*9240*/  LDSM.16.MT88.4 R16, [R2+0x8000] ;  /* 0x008000000210783b */ /* 0x000e680000004200 */
[----:B------:R-:W-:Y:S04]  /*9250*/  LDSM.16.MT88.4 R20, [R3+0x1c800] ;  /* 0x01c800000314783b */ /* 0x000fe80000004200 */
[----:B------:R-:W1:Y:S04]  /*9260*/  LDSM.16.MT88.4 R24, [R0+0x8800] ;  /* 0x008800000018783b */ /* 0x000e680000004200 */
[----:B------:R-:W1:Y:S04]  /*9270*/  LDSM.16.MT88.4 R28, [R3+0x20800] ;  /* 0x02080000031c783b */ /* 0x000e680000004200 */
[----:B------:R-:W1:Y:S01]  /*9280*/  LDSM.16.MT88.4 R32, [R2+0x8800] ;  /* 0x008800000220783b */ /* 0x000e620000004200 */
[-C--:B--2---:R-:W-:Y:S08]  /*9290*/  HMMA.16816.F32.BF16 R68, R4, R8.reuse, R68 ;  /* 0x000000080444723c */ /* 0x084ff00000041844 */
[C---:B----4-:R-:W-:Y:S08]  /*92a0*/  HMMA.16816.F32.BF16 R72, R12.reuse, R8, R72 ;  /* 0x000000080c48723c */ /* 0x050ff00000041848 */
[-C--:B------:R-:W-:Y:S08]  /*92b0*/  HMMA.16816.F32.BF16 R76, R12, R10.reuse, R76 ;  /* 0x0000000a0c4c723c */ /* 0x080ff0000004184c */
[C---:B------:R-:W-:Y:S01]  /*92c0*/  HMMA.16816.F32.BF16 R80, R4.reuse, R10, R80 ;  /* 0x0000000a0450723c */ /* 0x040fe20000041850 */
[----:B------:R-:W-:Y:S07]  /*92d0*/  LDSM.16.MT88.4 R8, [R0+0x9000] ;  /* 0x009000000008783b */ /* 0x000fee0000004200 */
[-C--:B-1----:R-:W-:Y:S08]  /*92e0*/  HMMA.16816.F32.BF16 R84, R4, R16.reuse, R84 ;  /* 0x000000100454723c */ /* 0x082ff00000041854 */
[C---:B------:R-:W-:Y:S08]  /*92f0*/  HMMA.16816.F32.BF16 R88, R12.reuse, R16, R88 ;  /* 0x000000100c58723c */ /* 0x040ff00000041858 */
[-C--:B------:R-:W-:Y:S01]  /*9300*/  HMMA.16816.F32.BF16 R92, R12, R18.reuse, R92 ;  /* 0x000000120c5c723c */ /* 0x080fe2000004185c */
[----:B------:R-:W-:Y:S07]  /*9310*/  LDSM.16.MT88.4 R12, [R3+0x21000] ;  /* 0x02100000030c783b */ /* 0x000fee0000004200 */
[----:B------:R-:W-:Y:S01]  /*9320*/  HMMA.16816.F32.BF16 R96, R4, R18, R96 ;  /* 0x000000120460723c */ /* 0x000fe20000041860 */
[----:B------:R-:W1:Y:S04]  /*9330*/  LDSM.16.MT88.4 R4, [R3+0x1d000] ;  /* 0x01d000000304783b */ /* 0x000e680000004200 */
[----:B------:R-:W2:Y:S03]  /*9340*/  LDSM.16.MT88.4 R16, [R2+0x9000] ;  /* 0x009000000210783b */ /* 0x000ea60000004200 */
[-C--:B------:R-:W-:Y:S08]  /*9350*/  HMMA.16816.F32.BF16 R68, R20, R24.reuse, R68 ;  /* 0x000000181444723c */ /* 0x080ff00000041844 */
[C---:B------:R-:W-:Y:S08]  /*9360*/  HMMA.16816.F32.BF16 R72, R28.reuse, R24, R72 ;  /* 0x000000181c48723c */ /* 0x040ff00000041848 */
[-C--:B------:R-:W-:Y:S08]  /*9370*/  HMMA.16816.F32.BF16 R76, R28, R26.reuse, R76 ;  /* 0x0000001a1c4c723c */ /* 0x080ff0000004184c */
[C---:B------:R-:W-:Y:S01]  /*9380*/  HMMA.16816.F32.BF16 R80, R20.reuse, R26, R80 ;  /* 0x0000001a1450723c */ /* 0x040fe20000041850 */
[----:B------:R-:W-:Y:S07]  /*9390*/  LDSM.16.MT88.4 R24, [R0+0x9800] ;  /* 0x009800000018783b */ /* 0x000fee0000004200 */
[-C--:B------:R-:W-:Y:S04]  /*93a0*/  HMMA.16816.F32.BF16 R84, R20, R32.reuse, R84 ;  /* 0x000000201454723c */ /* 0x080fe80000041854 */
[----:B---3--:R-:W-:Y:S04]  /*93b0*/  IMAD.SHL.U32 R146, R42, 0x2, RZ ;  /* 0x000000022a927824 */ /* 0x008fe800078e00ff */
        /* <DEDUP_REMOVED lines=117> */
.L_x_1815:
        /* <DEDUP_REMOVED lines=519> */
.L_x_1817:
        /* <DEDUP_REMOVED lines=19> */
.L_x_1818:
        /* <DEDUP_REMOVED lines=47> */
.L_x_1820:
[----:B------:R-:W-:Y:S05]  /*bfa0*/  BSYNC B0 ;  /* 0x0000000000007941 */ /* 0x000fea0003800000 */
.L_x_1819:
        /* <DEDUP_REMOVED lines=15> */
.L_x_1822:
[----:B------:R-:W-:Y:S05]  /*c0a0*/  BSYNC B0 ;  /* 0x0000000000007941 */ /* 0x000fea0003800000 */
.L_x_1821:
        /* <DEDUP_REMOVED lines=15> */
.L_x_1824:
[----:B------:R-:W-:Y:S05]  /*c1a0*/  BSYNC B0 ;  /* 0x0000000000007941 */ /* 0x000fea0003800000 */
.L_x_1823:
        /* <DEDUP_REMOVED lines=14> */
.L_x_1826:
[----:B------:R-:W-:Y:S05]  /*c290*/  BSYNC B0 ;  /* 0x0000000000007941 */ /* 0x000fea0003800000 */
.L_x_1825:
        /* <DEDUP_REMOVED lines=25> */
.L_x_1828:
[----:B------:R-:W-:Y:S05]  /*c430*/  BSYNC B0 ;  /* 0x0000000000007941 */ /* 0x000fea0003800000 */
.L_x_1827:
        /* <DEDUP_REMOVED lines=13> */
.L_x_1830:
[----:B------:R-:W-:Y:S05]  /*c510*/  BSYNC B0 ;  /* 0x0000000000007941 */ /* 0x000fea0003800000 */
.L_x_1829:
        /* <DEDUP_REMOVED lines=13> */
.L_x_1832:
[----:B------:R-:W-:Y:S05]  /*c5f0*/  BSYNC B0 ;  /* 0x0000000000007941 */ /* 0x000fea0003800000 */
.L_x_1831:
        /* <DEDUP_REMOVED lines=12> */
.L_x_1781:
        /* <DEDUP_REMOVED lines=21> */
.L_x_1834:
        /* <DEDUP_REMOVED lines=19> */
.L_x_1835:
        /* <DEDUP_REMOVED lines=36> */
.L_x_1837:
[----:B------:R-:W-:Y:S05]  /*cb80*/  BSYNC B0 ;  /* 0x0000000000007941 */ /* 0x000fea0003800000 */
.L_x_1836:
        /* <DEDUP_REMOVED lines=15> */
.L_x_1839:
[----:B------:R-:W-:Y:S05]  /*cc80*/  BSYNC B0 ;  /* 0x0000000000007941 */ /* 0x000fea0003800000 */
.L_x_1838:
        /* <DEDUP_REMOVED lines=15> */
.L_x_1841:
[----:B------:R-:W-:Y:S05]  /*cd80*/  BSYNC B0 ;  /* 0x0000000000007941 */ /* 0x000fea0003800000 */
.L_x_1840:
        /* <DEDUP_REMOVED lines=14> */
.L_x_1843:
[----:B------:R-:W-:Y:S05]  /*ce70*/  BSYNC B0 ;  /* 0x0000000000007941 */ /* 0x000fea0003800000 */
.L_x_1842:
        /* <DEDUP_REMOVED lines=25> */
.L_x_1845:
[----:B------:R-:W-:Y:S05]  /*d010*/  BSYNC B0 ;  /* 0x0000000000007941 */ /* 0x000fea0003800000 */
.L_x_1844:
        /* <DEDUP_REMOVED lines=13> */
.L_x_1847:
[----:B------:R-:W-:Y:S05]  /*d0f0*/  BSYNC B0 ;  /* 0x0000000000007941 */ /* 0x000fea0003800000 */
.L_x_1846:
        /* <DEDUP_REMOVED lines=13> */
.L_x_1849:
[----:B------:R-:W-:Y:S05]  /*d1d0*/  BSYNC B0 ;  /* 0x0000000000007941 */ /* 0x000fea0003800000 */
.L_x_1848:
        /* <DEDUP_REMOVED lines=11> */
.L_x_1833:
[----:B------:R-:W-:Y:S05]  /*d290*/  BSYNC B1 ;  /* 0x0000000000017941 */ /* 0x000fea0003800000 */
.L_x_1776:
        /* <DEDUP_REMOVED lines=11> */
.L_x_1850:
[----:B------:R-:W-:Y:S05]  /*d350*/  EXIT ;  /* 0x000000000000794d */ /* 0x000fea0003800000 */
.L_x_1852:
        /* <DEDUP_REMOVED lines=10> */
.L_x_2486:


//--------------------- .text._ZN5flash44flash_bwd_dq_dk_dv_loop_seqk_parallel_kernelI23Flash_bwd_kernel_traitsILi64ELi128ELi128ELi8ELi4ELi4ELi4ELb0ELb0EN7cutlass10bfloat16_tE19Flash_kernel_traitsILi64ELi128ELi128ELi8ES3_EELb1ELb0ELb1ELb0ELb0ELb0ELb0EEEvNS_16Flash_bwd_paramsE --------------------------
	.section	.text._ZN5flash44flash_bwd_dq_dk_dv_loop_seqk_parallel_kernelI23Flash_bwd_kernel_traitsILi64ELi128ELi128ELi8ELi4ELi4ELi4ELb0ELb0EN7cutlass10bfloat16_tE19Flash_kernel_traitsILi64ELi128ELi128ELi8ES3_EELb1ELb0ELb1ELb0ELb0ELb0ELb0EEEvNS_16Flash_bwd_paramsE,"ax",@progbits
	.sectioninfo	@"SHI_REGISTERS=255"
	.align	128
        .global         _ZN5flash44flash_bwd_dq_dk_dv_loop_seqk_parallel_kernelI23Flash_bwd_kernel_traitsILi64ELi128ELi128ELi8ELi4ELi4ELi4ELb0ELb0EN7cutlass10bfloat16_tE19Flash_kernel_traitsILi64ELi128ELi128ELi8ES3_EELb1ELb0ELb1ELb0ELb0ELb0ELb0EEEvNS_16Flash_bwd_paramsE
        .type           _ZN5flash44flash_bwd_dq_dk_dv_loop_seqk_parallel_kernelI23Flash_bwd_kernel_traitsILi64ELi128ELi128ELi8ELi4ELi4ELi4ELb0ELb0EN7cutlass10bfloat16_tE19Flash_kernel_traitsILi64ELi128ELi128ELi8ES3_EELb1ELb0ELb1ELb0ELb0ELb0ELb0EEEvNS_16Flash_bwd_paramsE,@function
        .size           _ZN5flash44flash_bwd_dq_dk_dv_loop_seqk_parallel_kernelI23Flash_bwd_kernel_traitsILi64ELi128ELi128ELi8ELi4ELi4ELi4ELb0ELb0EN7cutlass10bfloat16_tE19Flash_kernel_traitsILi64ELi128ELi128ELi8ES3_EELb1ELb0ELb1ELb0ELb0ELb0ELb0EEEvNS_16Flash_bwd_paramsE,(.L_x_2487 - _ZN5flash44flash_bwd_dq_dk_dv_loop_seqk_parallel_kernelI23Flash_bwd_kernel_traitsILi64ELi128ELi128ELi8ELi4ELi4ELi4ELb0ELb0EN7cutlass10bfloat16_tE19Flash_kernel_traitsILi64ELi128ELi128ELi8ES3_EELb1ELb0ELb1ELb0ELb0ELb0ELb0EEEvNS_16Flash_bwd_paramsE)
        .other          _ZN5flash44flash_bwd_dq_dk_dv_loop_seqk_parallel_kernelI23Flash_bwd_kernel_traitsILi64ELi128ELi128ELi8ELi4ELi4ELi4ELb0ELb0EN7cutlass10bfloat16_tE19Flash_kernel_traitsILi64ELi128ELi128ELi8ES3_EELb1ELb0ELb1ELb0ELb0ELb0ELb0EEEvNS_16Flash_bwd_paramsE,@"STO_CUDA_ENTRY STV_DEFAULT"
_ZN5flash44flash_bwd_dq_dk_dv_loop_seqk_parallel_kernelI23Flash_bwd_kernel_traitsILi64ELi128ELi128ELi8ELi4ELi4ELi4ELb0ELb0EN7cutlass10bfloat16_tE19Flash_kernel_traitsILi64ELi128ELi128ELi8ES3_EELb1ELb0ELb1ELb0ELb0ELb0ELb0EEEvNS_16Flash_bwd_paramsE:
.text._ZN5flash44flash_bwd_dq_dk_dv_loop_seqk_parallel_kernelI23Flash_bwd_kernel_traitsILi64ELi128ELi128ELi8ELi4ELi4ELi4ELb0ELb0EN7cutlass10bfloat16_tE19Flash_kernel_traitsILi64ELi128ELi128ELi8ES3_EELb1ELb0ELb1ELb0ELb0ELb0ELb0EEEvNS_16Flash_bwd_paramsE:
        /* <DEDUP_REMOVED lines=13> */
[----:B------:R-:W-:Y:S01]  /*00d0*/  UMOV UR5, 0x80 ;  /* 0x0000008000057882 */ /* 0x000fe20000000000 */
[----:B------:R-:W-:Y:S01]  /*00e0*/  IMAD.MOV.U32 R233, RZ, RZ, 0x20 ;  /* 0x00000020ffe97424 */ /* 0x000fe200078e00ff */
[----:B------:R-:W-:Y:S01]  /*00f0*/  ULDC UR4, c[0x0][0x210] ;  /* 0x0000840000047ab9 */ /* 0x000fe20000000800 */
[----:B------:R-:W-:Y:S01]  /*0100*/  IMAD.MOV.U32 R231, RZ, RZ, -0x10 ;  /* 0xfffffff0ffe77424 */ /* 0x000fe200078e00ff */
[----:B------:R-:W-:Y:S02]  /*0110*/  ULDC UR59, c[0x0][0x234] ;  /* 0x00008d00003b7ab9 */ /* 0x000fe40000000800 */
[----:B------:R-:W-:Y:S01]  /*0120*/  ULDC UR11, c[0x0][0x374] ;  /* 0x0000dd00000b7ab9 */ /* 0x000fe20000000800 */
[----:B------:R-:W2:Y:S01]  /*0130*/  S2UR UR39, SR_CTAID.Z ;  /* 0x00000000002779c3 */ /* 0x000ea20000002700 */
[----:B------:R-:W-:-:S02]  /*0140*/  UIMAD UR59, UR5, UR4, UR59 ;  /* 0x00000004053b72a4 */ /* 0x000fc4000f8e023b */
[----:B------:R-:W-:Y:S02]  /*0150*/  UIMAD UR4, UR11, 0xc0, URZ ;  /* 0x000000c00b0478a4 */ /* 0x000fe4000f8e023f */
[----:B------:R-:W-:Y:S02]  /*0160*/  ULDC UR6, c[0x0][0x1c0] ;  /* 0x0000700000067ab9 */ /* 0x000fe40000000800 */
[----:B------:R-:W-:Y:S02]  /*0170*/  ULDC UR12, c[0x0][0x194] ;  /* 0x00006500000c7ab9 */ /* 0x000fe40000000800 */
[----:B------:R-:W-:Y:S02]  /*0180*/  ULDC.U8 UR9, c[0x0][0x3d0] ;  /* 0x0000f40000097ab9 */ /* 0x000fe40000000000 */
[----:B------:R-:W-:Y:S02]  /*0190*/  UISETP.NE.AND UP6, UPT, UR9, URZ, UPT ;  /* 0x0000003f0900728c */ /* 0x000fe4000bfc5270 */
[----:B------:R-:W-:Y:S01]  /*01a0*/  ULDC.U8 UR8, c[0x0][0x328] ;  /* 0x0000ca0000087ab9 */ /* 0x000fe20000000000 */
[----:B-1----:R-:W-:Y:S01]  /*01b0*/  SHF.R.S32.HI R5, RZ, 0x1f, R10 ;  /* 0x0000001fff057819 */ /* 0x002fe2000001140a */
[----:B------:R-:W-:-:S02]  /*01c0*/  UISETP.NE.AND UP5, UPT, UR8, URZ, UPT ;  /* 0x0000003f0800728c */ /* 0x000fc4000bfa5270 */
[----:B------:R-:W-:Y:S01]  /*01d0*/  ULDC UR50, c[0x0][0x22c] ;  /* 0x00008b0000327ab9 */ /* 0x000fe20000000800 */
[CC--:B------:R-:W-:Y:S01]  /*01e0*/  LEA.HI R0, R5.reuse, R10.reuse, RZ, 0x4 ;  /* 0x0000000a05007211 */ /* 0x0c0fe200078f20ff */
[----:B------:R-:W-:Y:S01]  /*01f0*/  ULDC UR40, c[0x0][0x1c0] ;  /* 0x0000700000287ab9 */ /* 0x000fe20000000800 */
[CC--:B------:R-:W-:Y:S01]  /*0200*/  LEA.HI R250, R5.reuse, R10.reuse, RZ, 0x7 ;  /* 0x0000000a05fa7211 */ /* 0x0c0fe200078f38ff */
[----:B------:R-:W-:Y:S01]  /*0210*/  ULDC UR10, c[0x0][0x1c0] ;  /* 0x00007000000a7ab9 */ /* 0x000fe20000000800 */
[CC--:B------:R-:W-:Y:S01]  /*0220*/  LEA.HI R2, R5.reuse, R10.reuse, RZ, 0x5 ;  /* 0x0000000a05027211 */ /* 0x0c0fe200078f28ff */
[----:B--2---:R-:W-:Y:S01]  /*0230*/  UIMAD UR5, UR38, UR6, UR39 ;  /* 0x00000006260572a4 */ /* 0x004fe2000f8e0227 */
[CC--:B------:R-:W-:Y:S01]  /*0240*/  LEA.HI R9, R5.reuse, R10.reuse, RZ, 0x3 ;  /* 0x0000000a05097211 */ /* 0x0c0fe200078f18ff */
[----:B------:R-:W-:Y:S01]  /*0250*/  UIMAD UR6, UR12, 0xc0, URZ ;  /* 0x000000c00c0678a4 */ /* 0x000fe2000f8e023f */
[CC--:B------:R-:W-:Y:S01]  /*0260*/  LEA.HI R13, R5.reuse, R10.reuse, RZ, 0x6 ;  /* 0x0000000a050d7211 */ /* 0x0c0fe200078f30ff */
[----:B------:R-:W-:Y:S01]  /*0270*/  USHF.R.S32.HI UR9, URZ, 0x1f, UR39 ;  /* 0x0000001f3f097899 */ /* 0x000fe20008011427 */
[----:B------:R-:W-:Y:S01]  /*0280*/  LEA.HI R5, R5, R10, RZ, 0x2 ;  /* 0x0000000a05057211 */ /* 0x000fe200078f10ff */
[----:B------:R-:W-:Y:S01]  /*0290*/  ULDC UR13, c[0x0][0x1c0] ;  /* 0x00007000000d7ab9 */ /* 0x000fe20000000800 */
[----:B------:R-:W-:Y:S01]  /*02a0*/  LOP3.LUT R3, R0, 0xfffffff0, RZ, 0xc0, !PT ;  /* 0xfffffff000037812 */ /* 0x000fe200078ec0ff */
[----:B------:R-:W-:Y:S01]  /*02b0*/  UIMAD.WIDE UR40, UR50, UR40, URZ ;  /* 0x00000028322872a5 */ /* 0x000fe2000f8e023f */
[----:B------:R-:W-:Y:S01]  /*02c0*/  LOP3.LUT R4, R5, 0x7ffffffc, RZ, 0xc0, !PT ;  /* 0x7ffffffc05047812 */ /* 0x000fe200078ec0ff */
[----:B------:R-:W-:Y:S01]  /*02d0*/  UIMAD UR51, UR39, UR50, URZ ;  /* 0x00000032273372a4 */ /* 0x000fe2000f8e023f */
[----:B------:R-:W-:Y:S01]  /*02e0*/  LOP3.LUT R6, R2, 0xffffffe0, RZ, 0xc0, !PT ;  /* 0xffffffe002067812 */ /* 0x000fe200078ec0ff */
[C---:B------:R-:W-:Y:S01]  /*02f0*/  IMAD.IADD R8, R10.reuse, 0x1, -R3 ;  /* 0x000000010a087824 */ /* 0x040fe200078e0a03 */
[----:B------:R-:W-:Y:S01]  /*0300*/  SHF.R.S32.HI R3, RZ, 0x4, R0 ;  /* 0x00000004ff037819 */ /* 0x000fe20000011400 */
[C---:B------:R-:W-:Y:S01]  /*0310*/  IMAD.IADD R14, R10.reuse, 0x1, -R4 ;  /* 0x000000010a0e7824 */ /* 0x040fe200078e0a04 */
[----:B------:R-:W-:Y:S01]  /*0320*/  SHF.R.S32.HI R4, RZ, 0x5, R2 ;  /* 0x00000005ff047819 */ /* 0x000fe20000011402 */
[----:B------:R-:W-:Y:S01]  /*0330*/  IMAD.IADD R6, R10, 0x1, -R6 ;  /* 0x000000010a067824 */ /* 0x000fe200078e0a06 */
[----:B------:R-:W-:Y:S01]  /*0340*/  LEA.HI R0, R0, R3, RZ, 0x1 ;  /* 0x0000000300007211 */ /* 0x000fe200078f08ff */
[----:B------:R-:W-:Y:S01]  /*0350*/  UIMAD UR50, UR50, UR10, URZ ;  /* 0x0000000a323272a4 */ /* 0x000fe2000f8e023f */
[----:B------:R-:W-:Y:S01]  /*0360*/  SHF.R.S32.HI R2, RZ, 0x1f, R2 ;  /* 0x0000001fff027819 */ /* 0x000fe20000011402 */
[----:B------:R-:W-:Y:S01]  /*0370*/  ULDC UR15, c[0x0][0x1c0] ;  /* 0x00007000000f7ab9 */ /* 0x000fe20000000800 */
[----:B------:R-:W-:Y:S01]  /*0380*/  LOP3.LUT R7, R9, 0xfffffff8, RZ, 0xc0, !PT ;  /* 0xfffffff809077812 */ /* 0x000fe200078ec0ff */
[----:B------:R-:W-:Y:S01]  /*0390*/  ULDC UR16, c[0x0][0x224] ;  /* 0x0000890000107ab9 */ /* 0x000fe20000000800 */
[----:B------:R-:W-:Y:S01]  /*03a0*/  LOP3.LUT R0, R0, 0xfffffffe, RZ, 0xc0, !PT ;  /* 0xfffffffe00007812 */ /* 0x000fe200078ec0ff */
[----:B------:R-:W-:Y:S01]  /*03b0*/  USHF.R.S32.HI UR8, URZ, 0x1f, UR16 ;  /* 0x0000001f3f087899 */ /* 0x000fe20008011410 */
[----:B------:R-:W-:Y:S01]  /*03c0*/  LEA.HI R2, R2, R4, RZ, 0x2 ;  /* 0x0000000402027211 */ /* 0x000fe200078f10ff */
[----:B------:R-:W-:Y:S01]  /*03d0*/  IMAD.IADD R7, R10, 0x1, -R7 ;  /* 0x000000010a077824 */ /* 0x000fe200078e0a07 */
[----:B------:R-:W-:Y:S01]  /*03e0*/  SHF.R.S32.HI R250, RZ, 0x7, R250 ;  /* 0x00000007fffa7819 */ /* 0x000fe200000114fa */
[----:B------:R-:W-:Y:S01]  /*03f0*/  IMAD.IADD R10, R3, 0x1, -R0 ;  /* 0x00000001030a7824 */ /* 0x000fe200078e0a00 */
[----:B------:R-:W-:Y:S01]  /*0400*/  LOP3.LUT R2, R2, 0xfffffffc, RZ, 0xc0, !PT ;  /* 0xfffffffc02027812 */ /* 0x000fe200078ec0ff */
[C---:B------:R-:W-:Y:S01]  /*0410*/  IMAD.SHL.U32 R238, R7.reuse, 0x8, RZ ;  /* 0x0000000807ee7824 */ /* 0x040fe200078e00ff */
[--C-:B------:R-:W-:Y:S01]  /*0420*/  SHF.R.S32.HI R3, RZ, 0x2, R5.reuse ;  /* 0x00000002ff037819 */ /* 0x100fe20000011405 */
[----:B------:R-:W-:Y:S01]  /*0430*/  UIMAD.WIDE.U32 UR46, UR38, UR16, URZ ;  /* 0x00000010262e72a5 */ /* 0x000fe2000f8e003f */
[----:B------:R-:W-:Y:S01]  /*0440*/  SHF.R.S32.HI R0, RZ, 0x1f, R5 ;  /* 0x0000001fff007819 */ /* 0x000fe20000011405 */
[----:B------:R-:W-:Y:S01]  /*0450*/  IMAD.IADD R15, R4, 0x1, -R2 ;  /* 0x00000001040f7824 */ /* 0x000fe200078e0a02 */
[----:B------:R-:W-:Y:S01]  /*0460*/  SHF.R.S32.HI R2, RZ, 0x1f, R6 ;  /* 0x0000001fff027819 */ /* 0x000fe20000011406 */
[----:B------:R-:W-:Y:S01]  /*0470*/  USHF.L.U32 UR49, UR50, 0x7, URZ ;  /* 0x0000000732317899 */ /* 0x000fe2000800063f */
        /* <DEDUP_REMOVED lines=11> */
[----:B------:R-:W-:Y:S01]  /*0530*/  ULDC UR61, c[0x0][0x1c8] ;  /* 0x00007200003d7ab9 */ /* 0x000fe20000000800 */
[----:B------:R-:W-:Y:S01]  /*0540*/  LOP3.LUT R0, R2, 0x1c0, RZ, 0xc0, !PT ;  /* 0x000001c002007812 */ /* 0x000fe200078ec0ff */
[----:B------:R-:W-:Y:S01]  /*0550*/  @UP5 UIMAD UR60, UR38, UR54, URZ ;  /* 0x00000036263c52a4 */ /* 0x000fe2000f8e023f */
[----:B------:R-:W-:Y:S01]  /*0560*/  LEA.HI R11, R3, R8, RZ, 0x3 ;  /* 0x00000008030b7211 */ /* 0x000fe200078f18ff */
[----:B------:R-:W-:Y:S01]  /*0570*/  UIMAD UR58, UR5, UR58, URZ ;  /* 0x0000003a053a72a4 */ /* 0x000fe2000f8e023f */
[----:B------:R-:W-:Y:S01]  /*0580*/  SHF.R.U32.HI R3, RZ, 0x3, R0 ;  /* 0x00000003ff037819 */ /* 0x000fe20000011600 */
[----:B------:R-:W-:Y:S01]  /*0590*/  ULDC UR43, c[0x0][0x2e8] ;  /* 0x0000ba00002b7ab9 */ /* 0x000fe20000000800 */
[----:B------:R-:W-:Y:S01]  /*05a0*/  LOP3.LUT R2, R0, 0x38, R238, 0xf8, !PT ;  /* 0x0000003800027812 */ /* 0x000fe200078ef8ee */
[----:B------:R-:W-:Y:S01]  /*05b0*/  ULDC UR42, c[0x0][0x2e8] ;  /* 0x0000ba00002a7ab9 */ /* 0x000fe20000000800 */
[----:B------:R-:W-:Y:S01]  /*05c0*/  LOP3.LUT R0, R11, 0xfffffff8, RZ, 0xc0, !PT ;  /* 0xfffffff80b007812 */ /* 0x000fe200078ec0ff */
[----:B------:R-:W-:Y:S01]  /*05d0*/  ULDC.U8 UR7, c[0x0][0x2d8] ;  /* 0x0000b60000077ab9 */ /* 0x000fe20000000000 */
[----:B------:R-:W-:Y:S01]  /*05e0*/  LOP3.LUT R3, R2, R3, RZ, 0x3c, !PT ;  /* 0x0000000302037212 */ /* 0x000fe200078e3cff */
[----:B------:R-:W-:Y:S01]  /*05f0*/  IMAD.SHL.U32 R2, R13, 0x8, RZ ;  /* 0x000000080d027824 */ /* 0x000fe200078e00ff */
[----:B------:R-:W-:Y:S01]  /*0600*/  LOP3.LUT R4, R6, 0x1, RZ, 0xc0, !PT ;  /* 0x0000000106047812 */ /* 0x000fe200078ec0ff */
[----:B------:R-:W-:Y:S01]  /*0610*/  IMAD.IADD R12, R8, 0x1, -R0 ;  /* 0x00000001080c7824 */ /* 0x000fe200078e0a00 */
[C---:B------:R-:W-:Y:S01]  /*0620*/  LOP3.LUT P3, RZ, R7.reuse, 0x4, RZ, 0xc0, !PT ;  /* 0x0000000407ff7812 */ /* 0x040fe2000786c0ff */
[----:B------:R-:W-:Y:S01]  /*0630*/  IMAD.SHL.U32 R0, R7, 0x40, RZ ;  /* 0x0000004007007824 */ /* 0x000fe200078e00ff */
[----:B------:R-:W-:Y:S01]  /*0640*/  LOP3.LUT R2, R3, 0xfffffe00, R2, 0xf8, !PT ;  /* 0xfffffe0003027812 */ /* 0x000fe200078ef802 */
[----:B------:R-:W-:Y:S01]  /*0650*/  IMAD.SHL.U32 R3, R10, 0x200, RZ ;  /* 0x000002000a037824 */ /* 0x000fe200078e00ff */
[----:B------:R-:W-:Y:S01]  /*0660*/  ISETP.NE.U32.AND P0, PT, R4, 0x1, PT ;  /* 0x000000010400780c */ /* 0x000fe20003f05070 */
[----:B------:R-:W-:Y:S01]  /*0670*/  IMAD.SHL.U32 R8, R10, 0x10, RZ ;  /* 0x000000100a087824 */ /* 0x000fe200078e00ff */
[----:B------:R-:W-:Y:S01]  /*0680*/  LOP3.LUT R0, R0, 0x1c0, RZ, 0xc0, !PT ;  /* 0x000001c000007812 */ /* 0x000fe200078ec0ff */
[----:B------:R1:W-:Y:S01]  /*0690*/  STL [R1], R2 ;  /* 0x0000000201007387 */ /* 0x0003e20000100800 */
[----:B------:R-:W-:Y:S01]  /*06a0*/  R2P PR, R6, 0x6 ;  /* 0x0000000606007804 */ /* 0x000fe20000000000 */
[----:B------:R-:W-:Y:S01]  /*06b0*/  ULOP3.LUT UR61, UR39, UR61, URZ, 0x3c, !UPT ;  /* 0x0000003d273d7292 */ /* 0x000fe2000f8e3c3f */
[----:B------:R-:W-:Y:S01]  /*06c0*/  LOP3.LUT R179, R0, 0x8, R9, 0xf8, !PT ;  /* 0x0000000800b37812 */ /* 0x000fe200078ef809 */
[----:B------:R-:W-:Y:S01]  /*06d0*/  UIMAD UR57, UR8, UR38, URZ ;  /* 0x00000026083972a4 */ /* 0x000fe2000f8e023f */
[C---:B------:R-:W-:Y:S01]  /*06e0*/  SEL R181, R233.reuse, 0xffffffe0, !P4 ;  /* 0xffffffe0e9b57807 */ /* 0x040fe20006000000 */
[----:B------:R-:W-:Y:S01]  /*06f0*/  UIMAD UR55, UR41, UR46, URZ ;  /* 0x0000002e293772a4 */ /* 0x000fe2000f8e023f */
[----:B------:R-:W-:Y:S01]  /*0700*/  SEL R233, R233, 0xffffffe0, !P1 ;  /* 0xffffffe0e9e97807 */ /* 0x000fe20004800000 */
[----:B------:R-:W-:Y:S01]  /*0710*/  USHF.R.S32.HI UR56, URZ, 0x1f, UR51 ;  /* 0x0000001f3f387899 */ /* 0x000fe20008011433 */
[----:B------:R-:W-:Y:S01]  /*0720*/  SEL R231, R231, 0x10, !P0 ;  /* 0x00000010e7e77807 */ /* 0x000fe20004000000 */
[----:B------:R-:W-:-:S02]  /*0730*/  UIMAD.WIDE.U32 UR44, UR40, UR46, URZ ;  /* 0x0000002e282c72a5 */ /* 0x000fc4000f8e003f */
[----:B------:R-:W-:Y:S01]  /*0740*/  USHF.R.S32.HI UR53, URZ, 0x1f, UR49 ;  /* 0x0000001f3f357899 */ /* 0x000fe20008011431 */
[----:B-1----:R-:W-:-:S05]  /*0750*/  IMAD.SHL.U32 R2, R15, 0x10, RZ ;  /* 0x000000100f027824 */ /* 0x002fca00078e00ff */
[----:B------:R-:W-:Y:S02]  /*0760*/  LOP3.LUT R5, R0, 0x30, R2, 0xf8, !PT ;  /* 0x0000003000057812 */ /* 0x000fe400078ef802 */
[----:B------:R-:W-:Y:S02]  /*0770*/  SHF.R.U32.HI R0, RZ, 0x3, R0 ;  /* 0x00000003ff007819 */ /* 0x000fe40000011600 */
[----:B------:R-:W-:Y:S01]  /*0780*/  LEA.HI.SX32 R243, R243, R2, 0x1e ;  /* 0x00000002f3f37211 */ /* 0x000fe200078ff2ff */
[----:B------:R-:W-:Y:S01]  /*0790*/  IMAD R2, R250, 0x1000, R3 ;  /* 0x00001000fa027824 */ /* 0x000fe200078e0203 */
[----:B------:R-:W-:Y:S02]  /*07a0*/  LOP3.LUT R179, R179, R0, RZ, 0x3c, !PT ;  /* 0x00000000b3b37212 */ /* 0x000fe400078e3cff */
[----:B------:R-:W-:-:S03]  /*07b0*/  LOP3.LUT R4, R5, 0x8, R9, 0xf8, !PT ;  /* 0x0000000805047812 */ /* 0x000fc600078ef809 */
[----:B------:R-:W-:Y:S01]  /*07c0*/  IMAD.IADD R179, R2, 0x1, R179 ;  /* 0x0000000102b37824 */ /* 0x000fe200078e02b3 */
[----:B------:R-:W-:Y:S01]  /*07d0*/  LOP3.LUT R3, R3, R4, R0, 0xf6, !PT ;  /* 0x0000000403037212 */ /* 0x000fe200078ef600 */
[----:B------:R-:W-:Y:S01]  /*07e0*/  IMAD.U32 R2, RZ, RZ, UR4 ;  /* 0x00000004ff027e24 */ /* 0x000fe2000f8e00ff */
[----:B------:R-:W-:Y:S01]  /*07f0*/  UIMAD UR4, UR38, UR13, UR39 ;  /* 0x0000000d260472a4 */ /* 0x000fe2000f8e0227 */
[----:B------:R-:W-:Y:S02]  /*0800*/  IMAD.SHL.U32 R0, R6, 0x40, RZ ;  /* 0x0000004006007824 */ /* 0x000fe400078e00ff */
[----:B------:R-:W-:Y:S01]  /*0810*/  IMAD.SHL.U32 R6, R14, 0x2, RZ ;  /* 0x000000020e067824 */ /* 0x000fe200078e00ff */
[----:B------:R1:W-:Y:S01]  /*0820*/  STL [R1+0x3c], R2 ;  /* 0x00003c0201007387 */ /* 0x0003e20000100800 */
[----:B------:R-:W-:Y:S01]  /*0830*/  IMAD.SHL.U32 R179, R179, 0x2, RZ ;  /* 0x00000002b3b37824 */ /* 0x000fe200078e00ff */
[----:B------:R-:W-:Y:S01]  /*0840*/  LOP3.LUT R0, R0, 0x1c0, RZ, 0xc0, !PT ;  /* 0x000001c000007812 */ /* 0x000fe200078ec0ff */
[--C-:B------:R-:W-:Y:S01]  /*0850*/  IMAD R5, R250, 0x2000, R6.reuse ;  /* 0x00002000fa057824 */ /* 0x100fe200078e0206 */
[----:B------:R-:W-:Y:S01]  /*0860*/  USHF.L.U32 UR48, UR4, 0x5, URZ ;  /* 0x0000000504307899 */ /* 0x000fe2000800063f */
[----:B------:R-:W-:-:S02]  /*0870*/  IMAD R6, R15, 0x400, R6 ;  /* 0x000004000f067824 */ /* 0x000fc400078e0206 */
[----:B------:R-:W-:Y:S01]  /*0880*/  IMAD R5, R15, 0x400, R5 ;  /* 0x000004000f057824 */ /* 0x000fe200078e0205 */
[----:B------:R-:W-:Y:S01]  /*0890*/  USHF.R.S32.HI UR52, URZ, 0x1f, UR48 ;  /* 0x0000001f3f347899 */ /* 0x000fe20008011430 */
[----:B------:R-:W-:Y:S01]  /*08a0*/  IMAD.IADD R182, R179, 0x1, R181 ;  /* 0x00000001b3b67824 */ /* 0x000fe200078e02b5 */
[----:B------:R-:W-:Y:S01]  /*08b0*/  ULDC.64 UR4, c[0x0][0x118] ;  /* 0x0000460000047ab9 */ /* 0x000fe20000000a00 */
[----:B------:R-:W-:Y:S02]  /*08c0*/  IMAD.SHL.U32 R3, R3, 0x2, RZ ;  /* 0x0000000203037824 */ /* 0x000fe400078e00ff */
[----:B-1----:R-:W-:Y:S01]  /*08d0*/  IMAD.U32 R2, RZ, RZ, UR6 ;  /* 0x00000006ff027e24 */ /* 0x002fe2000f8e00ff */
[----:B------:R-:W-:-:S04]  /*08e0*/  USHF.R.S32.HI UR6, URZ, 0x1f, UR39 ;  /* 0x0000001f3f067899 */ /* 0x000fc80008011427 */
[----:B------:R1:W-:Y:S02]  /*08f0*/  STL [R1+0x38], R2 ;  /* 0x0000380201007387 */ /* 0x0003e40000100800 */
[----:B------:R-:W-:Y:S01]  /*0900*/  IMAD.U32 R4, RZ, RZ, UR6 ;  /* 0x00000006ff047e24 */ /* 0x000fe2000f8e00ff */
[----:B------:R-:W-:Y:S01]  /*0910*/  SHF.R.U32.HI R4, RZ, 0x3, R0 ;  /* 0x00000003ff047819 */ /* 0x000fe20000011600 */
[----:B------:R-:W-:-:S03]  /*0920*/  USHF.L.U32 UR6, UR38, 0x7, URZ ;  /* 0x0000000726067899 */ /* 0x000fc6000800063f */
[----:B------:R-:W-:-:S03]  /*0930*/  LOP3.LUT R7, R4, R0, RZ, 0xfc, !PT ;  /* 0x0000000004077212 */ /* 0x000fc600078efcff */
[----:B------:R-:W-:Y:S01]  /*0940*/  IMAD.U32 R13, RZ, RZ, UR6 ;  /* 0x00000006ff0d7e24 */ /* 0x000fe2000f8e00ff */
[----:B------:R-:W-:Y:S01]  /*0950*/  USHF.R.S32.HI UR6, URZ, 0x1f, UR38 ;  /* 0x0000001f3f067899 */ /* 0x000fe20008011426 */
[----:B------:R-:W-:Y:S02]  /*0960*/  IMAD.IADD R7, R7, 0x1, R5 ;  /* 0x0000000107077824 */ /* 0x000fe400078e0205 */
[----:B------:R-:W-:Y:S02]  /*0970*/  IMAD.SHL.U32 R5, R10, 0x8, RZ ;  /* 0x000000080a057824 */ /* 0x000fe400078e00ff */
[----:B------:R-:W-:-:S04]  /*0980*/  IMAD.SHL.U32 R229, R7, 0x2, RZ ;  /* 0x0000000207e57824 */ /* 0x000fc800078e00ff */
[C---:B------:R-:W-:Y:S02]  /*0990*/  IMAD.IADD R232, R229.reuse, 0x1, R231 ;  /* 0x00000001e5e87824 */ /* 0x040fe400078e02e7 */
[--C-:B------:R-:W-:Y:S02]  /*09a0*/  IMAD.IADD R236, R229, 0x1, R233.reuse ;  /* 0x00000001e5ec7824 */ /* 0x100fe400078e02e9 */
[----:B------:R-:W-:Y:S02]  /*09b0*/  IMAD.IADD R235, R232, 0x1, R233 ;  /* 0x00000001e8eb7824 */ /* 0x000fe400078e02e9 */
[----:B-1----:R-:W-:-:S05]  /*09c0*/  IMAD.SHL.U32 R2, R250, 0x8, RZ ;  /* 0x00000008fa027824 */ /* 0x002fca00078e00ff */
[----:B------:R-:W-:-:S04]  /*09d0*/  LOP3.LUT R2, R2, 0x8, RZ, 0xc0, !PT ;  /* 0x0000000802027812 */ /* 0x000fc800078ec0ff */
[----:B------:R-:W-:Y:S02]  /*09e0*/  LOP3.LUT R9, R2, 0x10, R8, 0xf8, !PT ;  /* 0x0000001002097812 */ /* 0x000fe400078ef808 */
[----:B------:R-:W-:Y:S01]  /*09f0*/  LOP3.LUT R8, R4, R0, R2, 0x1e, !PT ;  /* 0x0000000004087212 */ /* 0x000fe200078e1e02 */
[----:B------:R-:W-:Y:S02]  /*0a00*/  IMAD.SHL.U32 R2, R12, 0x40, RZ ;  /* 0x000000400c027824 */ /* 0x000fe400078e00ff */
[----:B------:R-:W-:Y:S01]  /*0a10*/  IMAD.U32 R0, RZ, RZ, UR6 ;  /* 0x00000006ff007e24 */ /* 0x000fe2000f8e00ff */
[----:B------:R-:W-:Y:S01]  /*0a20*/  @!UP5 UIMAD UR6, UR38, UR15, UR39 ;  /* 0x0000000f2606d2a4 */ /* 0x000fe2000f8e0227 */
[----:B------:R-:W-:Y:S01]  /*0a30*/  IMAD.U32 R4, RZ, RZ, UR9 ;  /* 0x00000009ff047e24 */ /* 0x000fe2000f8e00ff */
[----:B------:R-:W-:Y:S01]  /*0a40*/  LOP3.LUT R2, R2, 0x1c0, RZ, 0xc0, !PT ;  /* 0x000001c002027812 */ /* 0x000fe200078ec0ff */
[----:B------:R-:W-:Y:S01]  /*0a50*/  IMAD.SHL.U32 R0, R11, 0x40, RZ ;  /* 0x000000400b007824 */ /* 0x000fe200078e00ff */
[----:B------:R-:W-:Y:S01]  /*0a60*/  @!UP5 UIMAD UR54, UR6, UR54, URZ ;  /* 0x000000360636d2a4 */ /* 0x000fe2000f8e023f */
[----:B------:R-:W-:Y:S01]  /*0a70*/  IMAD.IADD R6, R6, 0x1, R8 ;  /* 0x0000000106067824 */ /* 0x000fe200078e0208 */
[----:B------:R-:W-:-:S02]  /*0a80*/  LOP3.LUT R5, R2, 0x8, R5, 0xf8, !PT ;  /* 0x0000000802057812 */ /* 0x000fc400078ef805 */
[--C-:B------:R-:W-:Y:S02]  /*0a90*/  SHF.R.U32.HI R4, RZ, 0x3, R2.reuse ;  /* 0x00000003ff047819 */ /* 0x100fe40000011602 */
[----:B------:R-:W-:Y:S02]  /*0aa0*/  LOP3.LUT R0, R0, 0xfffffe00, RZ, 0xc0, !PT ;  /* 0xfffffe0000007812 */ /* 0x000fe400078ec0ff */
[----:B------:R-:W-:Y:S02]  /*0ab0*/  LOP3.LUT R5, R5, R4, RZ, 0x3c, !PT ;  /* 0x0000000405057212 */ /* 0x000fe400078e3cff */
[----:B------:R-:W-:Y:S01]  /*0ac0*/  LOP3.LUT R2, R4, R9, R2, 0x1e, !PT ;  /* 0x0000000904027212 */ /* 0x000fe200078e1e02 */
[----:B------:R-:W-:Y:S02]  /*0ad0*/  IMAD.MOV.U32 R4, RZ, RZ, 0x40 ;  /* 0x00000040ff047424 */ /* 0x000fe400078e00ff */
[----:B------:R-:W-:Y:S01]  /*0ae0*/  IMAD R187, R15, 0x400, R0 ;  /* 0x000004000fbb7824 */ /* 0x000fe200078e0200 */
[----:B------:R-:W-:Y:S01]  /*0af0*/  LOP3.LUT R186, R2, R0, RZ, 0xfc, !PT ;  /* 0x0000000002ba7212 */ /* 0x000fe200078efcff */
[----:B------:R-:W-:Y:S01]  /*0b00*/  IMAD.MOV.U32 R2, RZ, RZ, 0x440 ;  /* 0x00000440ff027424 */ /* 0x000fe200078e00ff */
[----:B------:R-:W-:Y:S01]  /*0b10*/  SEL R180, R4, 0xffffffc0, !P3 ;  /* 0xffffffc004b47807 */ /* 0x000fe20005800000 */
[----:B------:R-:W-:Y:S01]  /*0b20*/  IMAD.IADD R187, R187, 0x1, R5 ;  /* 0x00000001bbbb7824 */ /* 0x000fe200078e0205 */
[----:B------:R-:W-:-:S02]  /*0b30*/  LEA R0, R6, 0xc000, 0x1 ;  /* 0x0000c00006007811 */ /* 0x000fc400078e08ff */
        /* <DEDUP_REMOVED lines=38> */
.L_x_1931:
        /* <DEDUP_REMOVED lines=54> */
.L_x_1853:
        /* <DEDUP_REMOVED lines=32> */
[----:B-1----:R-:W-:-:S02]  /*1300*/  UISETP.NE.AND UP0, UPT, UR35, -0x1, UPT ;  /* 0xffffffff2300788c */ /* 0x002fc4000bf05270 */
        /* <DEDUP_REMOVED lines=34> */
.L_x_1855:
        /* <DEDUP_REMOVED lines=18> */
.L_x_1856:
        /* <DEDUP_REMOVED lines=11> */
[----:B------:R-:W-:-:S04]  /*1700*/  @!UP3 UIMAD UR10, UR33, UR8, URZ ;  /* 0x00000008210ab2a4 */ /* 0x000fc8000f8e023f */
[----:B------:R-:W-:Y:S01]  /*1710*/  @!UP3 UIMAD UR10, UR38, UR9, UR10 ;  /* 0x00000009260ab2a4 */ /* 0x000fe2000f8e020a */
[----:B-1----:R-:W1:Y:S01]  /*1720*/  MUFU.RCP R4, R4 ;  /* 0x0000000400047308 */ /* 0x002e620000001000 */
[----:B------:R-:W-:-:S04]  /*1730*/  @!UP3 UIMAD.WIDE.U32 UR8, UR38, UR8, URZ ;  /* 0x000000082608b2a5 */ /* 0x000fc8000f8e003f */
[----:B------:R-:W-:Y:S02]  /*1740*/  @!UP3 UIADD3 UR28, UR9, UR10, URZ ;  /* 0x0000000a091cb290 */ /* 0x000fe4000fffe03f */
[----:B------:R-:W-:Y:S02]  /*1750*/  UIMAD UR10, UR41, UR15, URZ ;  /* 0x0000000f290a72a4 */ /* 0x000fe4000f8e023f */
[----:B------:R-:W-:Y:S02]  /*1760*/  @!UP3 UMOV UR25, UR8 ;  /* 0x000000080019bc82 */ /* 0x000fe40008000000 */
[----:B------:R-:W-:Y:S01]  /*1770*/  UIMAD UR8, UR33, UR13, UR57 ;  /* 0x0000000d210872a4 */ /* 0x000fe2000f8e0239 */
[----:B------:R-:W2:Y:S03]  /*1780*/  S2UR UR13, SR_CTAID.X ;  /* 0x00000000000d79c3 */ /* 0x000ea60000002500 */
        /* <DEDUP_REMOVED lines=8> */
[----:B------:R-:W-:Y:S01]  /*1810*/  ULDC.64 UR10, c[0x0][0x3d8] ;  /* 0x0000f600000a7ab9 */ /* 0x000fe20000000a00 */
[----:B-1----:R-:W-:Y:S01]  /*1820*/  IMAD.MOV R0, RZ, RZ, -R5 ;  /* 0x000000ffff007224 */ /* 0x002fe200078e0a05 */
[----:B--2---:R-:W-:Y:S01]  /*1830*/  UIMAD.WIDE.U32 UR8, UR13, UR10, URZ ;  /* 0x0000000a0d0872a5 */ /* 0x004fe2000f8e003f */
[----:B------:R-:W-:Y:S02]  /*1840*/  IMAD.MOV.U32 R4, RZ, RZ, RZ ;  /* 0x000000ffff047224 */ /* 0x000fe400078e00ff */
[----:B------:R-:W-:Y:S01]  /*1850*/  IMAD R0, R0, R6, RZ ;  /* 0x0000000600007224 */ /* 0x000fe200078e02ff */
[----:B------:R-:W-:-:S02]  /*1860*/  USEL UR21, UR8, URZ, UP6 ;  /* 0x0000003f08157287 */ /* 0x000fc4000b000000 */
[----:B------:R-:W-:Y:S01]  /*1870*/  UIMAD UR11, UR13, UR11, UR9 ;  /* 0x0000000b0d0b72a4 */ /* 0x000fe2000f8e0209 */
[----:B------:R-:W-:Y:S01]  /*1880*/  IMAD.HI.U32 R0, R5, R0, R4 ;  /* 0x0000000005007227 */ /* 0x000fe200078e0004 */
[----:B------:R-:W-:Y:S02]  /*1890*/  USHF.L.U64.HI UR8, UR38, 0x7, UR33 ;  /* 0x0000000726087899 */ /* 0x000fe40008010221 */
[----:B------:R-:W-:Y:S02]  /*18a0*/  USHF.L.U32 UR13, UR38, 0x7, URZ ;  /* 0x00000007260d7899 */ /* 0x000fe4000800063f */
[----:B------:R-:W-:Y:S01]  /*18b0*/  USEL UR9, UR8, URZ, UP1 ;  /* 0x0000003f08097287 */ /* 0x000fe20008800000 */
[----:B------:R-:W-:Y:S01]  /*18c0*/  IMAD.HI.U32 R0, R0, R2, RZ ;  /* 0x0000000200007227 */ /* 0x000fe200078e00ff */
[----:B------:R-:W-:-:S03]  /*18d0*/  USEL UR8, UR13, URZ, UP1 ;  /* 0x0000003f0d087287 */ /* 0x000fc60008800000 */
[----:B------:R-:W-:Y:S01]  /*18e0*/  IMAD.MOV R4, RZ, RZ, -R0 ;  /* 0x000000ffff047224 */ /* 0x000fe200078e0a00 */
[----:B------:R-:W-:Y:S02]  /*18f0*/  UIADD3 UR8, UP1, UR18, UR8, URZ ;  /* 0x0000000812087290 */ /* 0x000fe4000ff3e03f */
[----:B------:R-:W-:Y:S01]  /*1900*/  ULDC UR13, c[0x0][0x234] ;  /* 0x00008d00000d7ab9 */ /* 0x000fe20000000800 */
[C---:B------:R-:W-:Y:S01]  /*1910*/  IMAD R2, R6.reuse, R4, R2 ;  /* 0x0000000406027224 */ /* 0x040fe200078e0202 */
[----:B------:R-:W-:Y:S02]  /*1920*/  UIADD3.X UR10, UR29, UR9, URZ, UP1, !UPT ;  /* 0x000000091d0a7290 */ /* 0x000fe40008ffe43f */
[----:B------:R-:W-:Y:S02]  /*1930*/  UIMAD UR9, UR41, UR8, URZ ;  /* 0x00000008290972a4 */ /* 0x000fe4000f8e023f */
[----:B------:R-:W-:Y:S02]  /*1940*/  ISETP.GT.U32.AND P1, PT, R6, R2, PT ;  /* 0x000000020600720c */ /* 0x000fe40003f24070 */
[----:B------:R-:W-:-:S02]  /*1950*/  UIMAD UR10, UR40, UR10, UR9 ;  /* 0x0000000a280a72a4 */ /* 0x000fc4000f8e0209 */
[----:B------:R-:W-:-:S04]  /*1960*/  @UP5 USEL UR9, UR60, UR15, !UP3 ;  /* 0x0000000f3c095287 */ /* 0x000fc8000d800000 */
[----:B------:R-:W-:Y:S02]  /*1970*/  @UP5 UIMAD UR16, UR39, UR13, UR9 ;  /* 0x0000000d271052a4 */ /* 0x000fe4000f8e0209 */
[----:B------:R-:W-:Y:S02]  /*1980*/  UIMAD.WIDE.U32 UR8, UR40, UR8, URZ ;  /* 0x00000008280872a5 */ /* 0x000fe4000f8e003f */
[----:B------:R-:W-:Y:S01]  /*1990*/  USEL UR13, UR11, URZ, UP6 ;  /* 0x0000003f0b0d7287 */ /* 0x000fe2000b000000 */
[----:B------:R-:W-:Y:S01]  /*19a0*/  @!P1 IMAD.IADD R2, R2, 0x1, -R6 ;  /* 0x0000000102029824 */ /* 0x000fe200078e0a06 */
[----:B------:R-:W-:Y:S01]  /*19b0*/  @!P1 IADD3 R0, R0, 0x1, RZ ;  /* 0x0000000100009810 */ /* 0x000fe20007ffe0ff */
[----:B------:R-:W-:Y:S01]  /*19c0*/  @!UP5 UMOV UR16, UR54 ;  /* 0x000000360010dc82 */ /* 0x000fe20008000000 */
[----:B------:R-:W-:Y:S01]  /*19d0*/  ISETP.LE.AND P1, PT, RZ, UR61, PT ;  /* 0x0000003dff007c0c */ /* 0x000fe2000bf23270 */
[----:B------:R-:W-:Y:S01]  /*19e0*/  UIADD3 UR11, UR9, UR10, URZ ;  /* 0x0000000a090b7290 */ /* 0x000fe2000fffe03f */
        /* <DEDUP_REMOVED lines=13> */
.L_x_1857:
[----:B------:R-:W-:Y:S02]  /*1ac0*/  UMOV UR10, UR58 ;  /* 0x0000003a000a7c82 */ /* 0x000fe40008000000 */
.L_x_1858:
[----:B------:R-:W1:Y:S01]  /*1ad0*/  S2R R19, SR_TID.X ;  /* 0x0000000000137919 */ /* 0x000e620000002100 */
[----:B------:R-:W-:Y:S01]  /*1ae0*/  UIADD3 UR8, UP4, UP3, UR8, UR49, UR51 ;  /* 0x0000003108087290 */ /* 0x000fe2000fb9e033 */
[----:B------:R-:W-:Y:S01]  /*1af0*/  IMAD.U32 R10, RZ, RZ, UR5 ;  /* 0x00000005ff0a7e24 */ /* 0x000fe2000f8e00ff */
[----:B------:R-:W-:Y:S01]  /*1b00*/  USHF.R.S32.HI UR5, URZ, 0x1f, UR39 ;  /* 0x0000001f3f057899 */ /* 0x000fe20008011427 */
[----:B------:R-:W-:Y:S01]  /*1b10*/  SHF.R.S32.HI R239, RZ, 0x1f, R238 ;  /* 0x0000001fffef7819 */ /* 0x000fe200000114ee */
[----:B------:R-:W-:Y:S01]  /*1b20*/  UIADD3 UR21, UP2, UP1, UR21, UR8, UR22 ;  /* 0x0000000815157290 */ /* 0x000fe2000f95e016 */
[----:B------:R-:W-:Y:S01]  /*1b30*/  IMAD.U32 R8, RZ, RZ, UR4 ;  /* 0x00000004ff087e24 */ /* 0x000fe2000f8e00ff */
[----:B------:R-:W-:Y:S01]  /*1b40*/  UIADD3.X UR8, UR11, UR53, UR56, UP4, UP3 ;  /* 0x000000350b087290 */ /* 0x000fe2000a7e6438 */
[----:B------:R-:W-:Y:S01]  /*1b50*/  IMAD.U32 R9, RZ, RZ, UR18 ;  /* 0x00000012ff097e24 */ /* 0x000fe2000f8e00ff */
[----:B------:R-:W-:Y:S01]  /*1b60*/  UMOV UR22, 0x4 ;  /* 0x0000000400167882 */ /* 0x000fe20000000000 */
[----:B------:R-:W-:Y:S01]  /*1b70*/  BSSY B1, `(.L_x_1854) ;  /* 0x0000b9d000017945 */ /* 0x000fe20003800000 */
[----:B------:R-:W-:-:S03]  /*1b80*/  UIADD3.X UR17, UR13, UR8, UR17, UP2, UP1 ;  /* 0x000000080d117290 */ /* 0x000fc600097e2411 */
[----:B------:R-:W-:Y:S02]  /*1b90*/  ULDC.64 UR8, c[0x0][0x1a8] ;  /* 0x00006a0000087ab9 */ /* 0x000fe40000000a00 */
[----:B------:R-:W-:-:S04]  /*1ba0*/  UIMAD UR8, UR5, UR8, URZ ;  /* 0x00000008050872a4 */ /* 0x000fc8000f8e023f */
[----:B------:R-:W-:-:S03]  /*1bb0*/  UIMAD UR15, UR39, UR9, UR8 ;  /* 0x00000009270f72a4 */ /* 0x000fc6000f8e0208 */
[----:B------:R-:W-:Y:S01]  /*1bc0*/  ULDC.64 UR8, c[0x0][0x378] ;  /* 0x0000de0000087ab9 */ /* 0x000fe20000000a00 */
[----:B-1----:R-:W-:Y:S01]  /*1bd0*/  SHF.R.S32.HI R20, RZ, 0x1f, R19 ;  /* 0x0000001fff147819 */ /* 0x002fe20000011413 */
[----:B------:R-:W-:-:S03]  /*1be0*/  UIMAD UR8, UR5, UR8, URZ ;  /* 0x00000008050872a4 */ /* 0x000fc6000f8e023f */
[----:B------:R-:W-:Y:S01]  /*1bf0*/  LEA.HI R0, R20, R19, RZ, 0x3 ;  /* 0x0000001314007211 */ /* 0x000fe200078f18ff */
[----:B------:R-:W-:Y:S02]  /*1c00*/  UIMAD UR13, UR39, UR9, UR8 ;  /* 0x00000009270d72a4 */ /* 0x000fe4000f8e0208 */
[----:B------:R-:W-:Y:S01]  /*1c10*/  ULDC.64 UR4, c[0x0][0x3c8] ;  /* 0x0000f20000047ab9 */ /* 0x000fe20000000a00 */
[----:B------:R-:W-:Y:S01]  /*1c20*/  SHF.R.S32.HI R0, RZ, 0x3, R0 ;  /* 0x00000003ff007819 */ /* 0x000fe20000011400 */
[----:B------:R-:W-:Y:S02]  /*1c30*/  ULDC.64 UR8, c[0x0][0x370] ;  /* 0x0000dc0000087ab9 */ /* 0x000fe40000000a00 */
[----:B------:R-:W-:Y:S01]  /*1c40*/  UIMAD UR8, UR29, UR8, URZ ;  /* 0x000000081d0872a4 */ /* 0x000fe2000f8e023f */
[----:B------:R-:W-:Y:S02]  /*1c50*/  SHF.R.S32.HI R18, RZ, 0x1f, R0 ;  /* 0x0000001fff127819 */ /* 0x000fe40000011400 */
[----:B------:R-:W-:Y:S01]  /*1c60*/  IADD3 R2, P1, R0, UR18, RZ ;  /* 0x0000001200027c10 */ /* 0x000fe2000ff3e0ff */
[----:B------:R-:W-:-:S02]  /*1c70*/  UIMAD UR11, UR18, UR9, UR8 ;  /* 0x00000009120b72a4 */ /* 0x000fc4000f8e0208 */
[----:B------:R-:W-:Y:S01]  /*1c80*/  UIADD3 UR8, UR18, UR10, URZ ;  /* 0x0000000a12087290 */ /* 0x000fe2000fffe03f */
[----:B------:R-:W-:Y:S01]  /*1c90*/  IADD3.X R7, R18, UR29, RZ, P1, !PT ;  /* 0x0000001d12077c10 */ /* 0x000fe20008ffe4ff */
[----:B------:R-:W-:Y:S01]  /*1ca0*/  IMAD.WIDE.U32 R4, R2, c[0x0][0x190], R238 ;  /* 0x0000640002047a25 */ /* 0x000fe200078e00ee */
[----:B------:R-:W-:Y:S02]  /*1cb0*/  UIADD3 UR10, UR18, UR16, URZ ;  /* 0x00000010120a7290 */ /* 0x000fe4000fffe03f */
[----:B------:R-:W-:Y:S01]  /*1cc0*/  UIMAD.WIDE UR8, UR8, UR22, UR4 ;  /* 0x00000016080872a5 */ /* 0x000fe2000f8e0204 */
[----:B------:R-:W-:Y:S01]  /*1cd0*/  IMAD R7, R7, c[0x0][0x190], RZ ;  /* 0x0000640007077a24 */ /* 0x000fe200078e02ff */
[----:B------:R-:W-:Y:S01]  /*1ce0*/  IADD3 R6, P1, R4, UR32, RZ ;  /* 0x0000002004067c10 */ /* 0x000fe2000ff3e0ff */
[----:B------:R1:W2:Y:S01]  /*1cf0*/  R2UR UR4, R8 ;  /* 0x00000000080473c2 */ /* 0x0002a200000e0000 */
[----:B------:R-:W-:Y:S01]  /*1d00*/  ULDC UR32, c[0x0][0x2e8] ;  /* 0x0000ba0000207ab9 */ /* 0x000fe20000000800 */
[----:B------:R-:W-:-:S02]  /*1d10*/  IMAD R2, R2, c[0x0][0x194], R7 ;  /* 0x0000650002027a24 */ /* 0x000fc400078e0207 */
[----:B------:R-:W-:-:S03]  /*1d20*/  UMOV UR29, UR9 ;  /* 0x00000009001d7c82 */ /* 0x000fc60008000000 */
[----:B------:R-:W-:Y:S01]  /*1d30*/  IADD3.X R7, R5, UR30, R2, P1, !PT ;  /* 0x0000001e05077c10 */ /* 0x000fe20008ffe402 */
[----:B------:R-:W-:Y:S01]  /*1d40*/  UMOV UR30, UR8 ;  /* 0x00000008001e7c82 */ /* 0x000fe20008000000 */
[----:B------:R-:W-:Y:S01]  /*1d50*/  IADD3 R4, P1, R238, UR25, RZ ;  /* 0x00000019ee047c10 */ /* 0x000fe2000ff3e0ff */
[----:B------:R-:W-:Y:S01]  /*1d60*/  UIADD3 UR8, -UR6, UR12, UR19 ;  /* 0x0000000c06087290 */ /* 0x000fe2000fffe113 */
[----:B------:R3:W4:Y:S02]  /*1d70*/  R2UR UR5, R10 ;  /* 0x000000000a0573c2 */ /* 0x00072400000e0000 */
[----:B------:R-:W-:Y:S01]  /*1d80*/  IADD3.X R5, R239, UR28, RZ, P1, !PT ;  /* 0x0000001cef057c10 */ /* 0x000fe20008ffe4ff */
[----:B------:R-:W-:-:S04]  /*1d90*/  UIADD3 UR8, UR8, -UR32, URZ ;  /* 0x8000002008087290 */ /* 0x000fc8000fffe03f */
[----:B------:R-:W-:Y:S01]  /*1da0*/  USHF.R.S32.HI UR32, URZ, 0x1f, UR8 ;  /* 0x0000001f3f207899 */ /* 0x000fe20008011408 */
[----:B------:R-:W-:-:S03]  /*1db0*/  IMAD.WIDE.U32 R4, R9, c[0x0][0x370], R4 ;  /* 0x0000dc0009047a25 */ /* 0x000fc600078e0004 */
[----:B------:R-:W-:Y:S01]  /*1dc0*/  ULEA.HI UR32, UR32, UR8, URZ, 0x7 ;  /* 0x0000000820207291 */ /* 0x000fe2000f8f383f */
[----:B-1----:R-:W-:Y:S01]  /*1dd0*/  LEA.HI R8, R20, R19, RZ, 0x5 ;  /* 0x0000001314087211 */ /* 0x002fe200078f28ff */
[----:B------:R-:W-:Y:S01]  /*1de0*/  UIADD3 UR8, UR31, -0x1, URZ ;  /* 0xffffffff1f087890 */ /* 0x000fe2000fffe03f */
[----:B------:R-:W-:Y:S01]  /*1df0*/  IADD3 R5, R5, UR11, RZ ;  /* 0x0000000b05057c10 */ /* 0x000fe2000fffe0ff */
[----:B------:R-:W-:Y:S01]  /*1e00*/  USHF.R.S32.HI UR32, URZ, 0x7, UR32 ;  /* 0x000000073f207899 */ /* 0x000fe20008011420 */
[----:B------:R-:W-:Y:S02]  /*1e10*/  LOP3.LUT R2, R8, 0xffffffe0, RZ, 0xc0, !PT ;  /* 0xffffffe008027812 */ /* 0x000fe400078ec0ff */
[----:B------:R-:W-:Y:S01]  /*1e20*/  SHF.R.S32.HI R8, RZ, 0x5, R8 ;  /* 0x00000005ff087819 */ /* 0x000fe20000011408 */
[----:B------:R-:W-:Y:S02]  /*1e30*/  UISETP.LT.AND UP1, UPT, URZ, UR32, UPT ;  /* 0x000000203f00728c */ /* 0x000fe4000bf21270 */
[----:B------:R-:W-:-:S02]  /*1e40*/  IMAD.IADD R14, R19, 0x1, -R2 ;  /* 0x00000001130e7824 */ /* 0x000fc400078e0a02 */
[----:B------:R-:W-:Y:S02]  /*1e50*/  USEL UR32, URZ, UR32, !UP1 ;  /* 0x000000203f207287 */ /* 0x000fe4000c800000 */
[----:B------:R-:W-:Y:S02]  /*1e60*/  IMAD R2, R8, UR50, R14 ;  /* 0x0000003208027c24 */ /* 0x000fe4000f8e020e */
[----:B------:R-:W-:-:S03]  /*1e70*/  UISETP.GT.AND UP1, UPT, UR31, UR32, UPT ;  /* 0x000000201f00728c */ /* 0x000fc6000bf24270 */
[----:B------:R-:W-:-:S04]  /*1e80*/  IADD3 R8, P1, R2, UR21, RZ ;  /* 0x0000001502087c10 */ /* 0x000fc8000ff3e0ff */
        /* <DEDUP_REMOVED lines=33> */
[----:B------:R-:W-:Y:S02]  /*20a0*/  UIMAD.WIDE.U32 UR8, UR38, UR10, UR8 ;  /* 0x0000000a260872a5 */ /* 0x000fe4000f8e0008 */
[----:B------:R-:W-:-:S04]  /*20b0*/  UIMAD UR10, UR33, UR10, URZ ;  /* 0x0000000a210a72a4 */ /* 0x000fc8000f8e023f */
[----:B------:R-:W-:Y:S02]  /*20c0*/  UIMAD UR10, UR38, UR11, UR10 ;  /* 0x0000000b260a72a4 */ /* 0x000fe4000f8e020a */
[----:B------:R-:W-:Y:S02]  /*20d0*/  UMOV UR15, UR8 ;  /* 0x00000008000f7c82 */ /* 0x000fe40008000000 */
[----:B------:R-:W-:Y:S02]  /*20e0*/  UIADD3 UR16, UR9, UR10, URZ ;  /* 0x0000000a09107290 */ /* 0x000fe4000fffe03f */
.L_x_1860:
        /* <DEDUP_REMOVED lines=9> */
[----:B------:R-:W-:Y:S02]  /*2180*/  UIMAD UR10, UR34, UR9, UR10 ;  /* 0x00000009220a72a4 */ /* 0x000fe4000f8e020a */
[----:B------:R-:W-:-:S04]  /*2190*/  UIMAD.WIDE.U32 UR8, UR34, UR8, URZ ;  /* 0x00000008220872a5 */ /* 0x000fc8000f8e003f */
[----:B------:R-:W-:-:S03]  /*21a0*/  UIADD3 UR9, UR9, UR10, URZ ;  /* 0x0000000a09097290 */ /* 0x000fc6000fffe03f */
[----:B------:R-:W-:Y:S02]  /*21b0*/  ULDC.64 UR10, c[0x0][0x390] ;  /* 0x0000e400000a7ab9 */ /* 0x000fe40000000a00 */
[----:B------:R-:W-:Y:S02]  /*21c0*/  UIMAD UR12, UR33, UR10, URZ ;  /* 0x0000000a210c72a4 */ /* 0x000fe4000f8e023f */
[----:B------:R-:W-:Y:S02]  /*21d0*/  UIMAD.WIDE.U32 UR8, UR38, UR10, UR8 ;  /* 0x0000000a260872a5 */ /* 0x000fe4000f8e0008 */
[----:B------:R-:W-:-:S04]  /*21e0*/  UIMAD UR11, UR38, UR11, UR12 ;  /* 0x0000000b260b72a4 */ /* 0x000fc8000f8e020c */
[----:B------:R-:W-:Y:S02]  /*21f0*/  UIADD3 UR11, UR9, UR11, URZ ;  /* 0x0000000b090b7290 */ /* 0x000fe4000fffe03f */
[----:B------:R-:W-:Y:S02]  /*2200*/  UMOV UR10, UR8 ;  /* 0x00000008000a7c82 */ /* 0x000fe40008000000 */
.L_x_1861:
        /* <DEDUP_REMOVED lines=9> */
[----:B------:R-:W-:Y:S02]  /*22a0*/  IADD3 R4, P0, R4, UR15, RZ ;  /* 0x0000000f04047c10 */ /* 0x000fe4000ff1e0ff */
[----:B------:R-:W-:Y:S01]  /*22b0*/  IMAD.U32 R2, RZ, RZ, UR8 ;  /* 0x00000008ff027e24 */ /* 0x000fe2000f8e00ff */
[----:B------:R-:W-:Y:S01]  /*22c0*/  ULDC.64 UR8, c[0x0][0x3b8] ;  /* 0x0000ee0000087ab9 */ /* 0x000fe20000000a00 */
[----:B------:R-:W-:Y:S01]  /*22d0*/  ISETP.GE.OR P3, PT, R0, UR6, P4 ;  /* 0x0000000600007c0c */ /* 0x000fe2000a766670 */
[----:B------:R-:W-:Y:S02]  /*22e0*/  UIMAD UR8, UR12, UR8, URZ ;  /* 0x000000080c0872a4 */ /* 0x000fe4000f8e023f */
        /* <DEDUP_REMOVED lines=15> */
.L_x_1863:
[----:B------:R-:W-:Y:S05]  /*23e0*/  BSYNC B0 ;  /* 0x0000000000007941 */ /* 0x000fea0003800000 */
.L_x_1862:
        /* <DEDUP_REMOVED lines=15> */
.L_x_1865:
[----:B------:R-:W-:Y:S05]  /*24e0*/  BSYNC B0 ;  /* 0x0000000000007941 */ /* 0x000fea0003800000 */
.L_x_1864:
        /* <DEDUP_REMOVED lines=15> */
.L_x_1867:
[----:B------:R-:W-:Y:S05]  /*25e0*/  BSYNC B0 ;  /* 0x0000000000007941 */ /* 0x000fea0003800000 */
.L_x_1866:
        /* <DEDUP_REMOVED lines=14> */
.L_x_1869:
[----:B------:R-:W-:Y:S05]  /*26d0*/  BSYNC B0 ;  /* 0x0000000000007941 */ /* 0x000fea0003800000 */
.L_x_1868:
[----:B------:R-:W-:Y:S01]  /*26e0*/  ULDC.64 UR8, c[0x0][0x3a8] ;  /* 0x0000ea0000087ab9 */ /* 0x000fe20000000a00 */
[----:B-1----:R-:W-:Y:S01]  /*26f0*/  IMAD.WIDE.U32 R4, R11, c[0x0][0x3a8], R238 ;  /* 0x0000ea000b047a25 */ /* 0x002fe200078e00ee */
[----:B------:R-:W-:Y:S01]  /*2700*/  UIMAD UR6, UR20, UR8, URZ ;  /* 0x00000008140672a4 */ /* 0x000fe2000f8e023f */
[----:B------:R-:W-:Y:S01]  /*2710*/  BSSY B0, `(.L_x_1870) ;  /* 0x0000016000007945 */ /* 0x000fe20003800000 */
[----:B------:R-:W-:Y:S02]  /*2720*/  USHF.R.S32.HI UR12, URZ, 0x1f, UR39 ;  /* 0x0000001f3f0c7899 */ /* 0x000fe40008011427 */
[----:B------:R-:W-:Y:S01]  /*2730*/  UIMAD UR6, UR19, UR9, UR6 ;  /* 0x00000009130672a4 */ /* 0x000fe2000f8e0206 */
[----:B------:R-:W-:Y:S02]  /*2740*/  IADD3 R4, P4, R4, UR10, RZ ;  /* 0x0000000a04047c10 */ /* 0x000fe4000ff9e0ff */
[----:B------:R-:W-:-:S03]  /*2750*/  ULDC.64 UR8, c[0x0][0x3c0] ;  /* 0x0000f00000087ab9 */ /* 0x000fc60000000a00 */
[----:B------:R-:W-:Y:S01]  /*2760*/  IMAD.U32 R2, RZ, RZ, UR6 ;  /* 0x00000006ff027e24 */ /* 0x000fe2000f8e00ff */
[----:B------:R-:W-:-:S04]  /*2770*/  UIMAD UR6, UR12, UR8, URZ ;  /* 0x000000080c0672a4 */ /* 0x000fc8000f8e023f */
[----:B------:R-:W-:Y:S01]  /*2780*/  IADD3.X R5, R5, UR11, R2, P4, !PT ;  /* 0x0000000b05057c10 */ /* 0x000fe2000a7fe402 */
[----:B------:R-:W-:Y:S01]  /*2790*/  UIMAD UR6, UR39, UR9, UR6 ;  /* 0x00000009270672a4 */ /* 0x000fe2000f8e0206 */
[----:B------:R-:W-:-:S05]  /*27a0*/  MOV R2, UR39 ;  /* 0x0000002700027c02 */ /* 0x000fca0008000f00 */
        /* <DEDUP_REMOVED lines=12> */
.L_x_1871:
[----:B------:R-:W-:Y:S05]  /*2870*/  BSYNC B0 ;  /* 0x0000000000007941 */ /* 0x000fea0003800000 */
.L_x_1870:
        /* <DEDUP_REMOVED lines=13> */
.L_x_1873:
[----:B------:R-:W-:Y:S05]  /*2950*/  BSYNC B0 ;  /* 0x0000000000007941 */ /* 0x000fea0003800000 */
.L_x_1872:
        /* <DEDUP_REMOVED lines=13> */
.L_x_1875:
[----:B------:R-:W-:Y:S05]  /*2a30*/  BSYNC B0 ;  /* 0x0000000000007941 */ /* 0x000fea0003800000 */
.L_x_1874:
        /* <DEDUP_REMOVED lines=12> */
.L_x_1859:
        /* <DEDUP_REMOVED lines=22> */
.L_x_1878:
[----:B------:R-:W-:Y:S05]  /*2c60*/  BSYNC B0 ;  /* 0x0000000000007941 */ /* 0x000fea0003800000 */
.L_x_1877:
        /* <DEDUP_REMOVED lines=16> */
.L_x_1880:
[----:B------:R-:W-:Y:S05]  /*2d70*/  BSYNC B0 ;  /* 0x0000000000007941 */ /* 0x000fea0003800000 */
.L_x_1879:
        /* <DEDUP_REMOVED lines=16> */
.L_x_1882:
[----:B------:R-:W-:Y:S05]  /*2e80*/  BSYNC B0 ;  /* 0x0000000000007941 */ /* 0x000fea0003800000 */
.L_x_1881:
        /* <DEDUP_REMOVED lines=19> */
.L_x_1884:
[----:B------:R-:W-:Y:S05]  /*2fc0*/  BSYNC B0 ;  /* 0x0000000000007941 */ /* 0x000fea0003800000 */
.L_x_1883:
        /* <DEDUP_REMOVED lines=22> */
.L_x_1886:
[----:B------:R-:W-:Y:S05]  /*3130*/  BSYNC B0 ;  /* 0x0000000000007941 */ /* 0x000fea0003800000 */
.L_x_1885:
        /* <DEDUP_REMOVED lines=20> */
.L_x_1888:
[----:B------:R-:W-:Y:S05]  /*3280*/  BSYNC B0 ;  /* 0x0000000000007941 */ /* 0x000fea0003800000 */
.L_x_1887:
        /* <DEDUP_REMOVED lines=20> */
.L_x_1890:
[----:B------:R-:W-:Y:S05]  /*33d0*/  BSYNC B0 ;  /* 0x0000000000007941 */ /* 0x000fea0003800000 */
.L_x_1889:
        /* <DEDUP_REMOVED lines=23> */
.L_x_1892:
[----:B------:R-:W-:Y:S05]  /*3550*/  BSYNC B0 ;  /* 0x0000000000007941 */ /* 0x000fea0003800000 */
.L_x_1891:
        /* <DEDUP_REMOVED lines=51> */
.L_x_1894:
[----:B-1----:R-:W-:Y:S05]  /*3890*/  BSYNC B0 ;  /* 0x0000000000007941 */ /* 0x002fea0003800000 */
.L_x_1893:
        /* <DEDUP_REMOVED lines=21> */
.L_x_1896:
[----:B------:R-:W-:Y:S05]  /*39f0*/  BSYNC B0 ;  /* 0x0000000000007941 */ /* 0x000fea0003800000 */
.L_x_1895:
        /* <DEDUP_REMOVED lines=21> */
.L_x_1898:
[----:B------:R-:W-:Y:S05]  /*3b50*/  BSYNC B0 ;  /* 0x0000000000007941 */ /* 0x000fea0003800000 */
.L_x_1897:
        /* <DEDUP_REMOVED lines=21> */
.L_x_1900:
[----:B------:R-:W-:Y:S05]  /*3cb0*/  BSYNC B0 ;  /* 0x0000000000007941 */ /* 0x000fea0003800000 */
.L_x_1899:
[----:B------:R-:W-:Y:S01]  /*3cc0*/  ULDC.64 UR16, c[0x0][0x1a0] ;  /* 0x0000680000107ab9 */ /* 0x000fe20000000a00 */
[----:B------:R1:W-:Y:S01]  /*3cd0*/  @P5 STS.128 [R2+0x10000], RZ ;  /* 0x010000ff02005388 */ /* 0x0003e20000000c00 */
[----:B------:R-:W-:Y:S01]  /*3ce0*/  UIMAD UR9, UR20, UR16, URZ ;  /* 0x00000010140972a4 */ /* 0x000fe2000f8e023f */
[----:B-1----:R-:W-:Y:S01]  /*3cf0*/  IMAD.WIDE.U32 R4, R13, c[0x0][0x1a0], R238 ;  /* 0x000068000d047a25 */ /* 0x002fe200078e00ee */
[----:B------:R-:W-:Y:S02]  /*3d00*/  BSSY B0, `(.L_x_1901) ;  /* 0x0000019000007945 */ /* 0x000fe40003800000 */
[----:B------:R-:W-:Y:S02]  /*3d10*/  UIMAD UR9, UR19, UR17, UR9 ;  /* 0x00000011130972a4 */ /* 0x000fe4000f8e0209 */
[----:B------:R-:W-:-:S04]  /*3d20*/  IADD3 R4, P0, R4, UR23, RZ ;  /* 0x0000001704047c10 */ /* 0x000fc8000ff1e0ff */
[----:B------:R-:W-:-:S04]  /*3d30*/  MOV R6, UR9 ;  /* 0x0000000900067c02 */ /* 0x000fc80008000f00 */
[----:B------:R-:W-:Y:S01]  /*3d40*/  IADD3.X R5, R5, UR24, R6, P0, !PT ;  /* 0x0000001805057c10 */ /* 0x000fe200087fe406 */
[----:B------:R-:W-:-:S04]  /*3d50*/  IMAD R6, R15, c[0x0][0x1b8], RZ ;  /* 0x00006e000f067a24 */ /* 0x000fc800078e02ff */
[C---:B------:R-:W-:Y:S02]  /*3d60*/  IMAD R6, R12.reuse, c[0x0][0x1bc], R6 ;  /* 0x00006f000c067a24 */ /* 0x040fe400078e0206 */
        /* <DEDUP_REMOVED lines=18> */
.L_x_1902:
[----:B------:R-:W-:Y:S05]  /*3e90*/  BSYNC B0 ;  /* 0x0000000000007941 */ /* 0x000fea0003800000 */
.L_x_1901:
        /* <DEDUP_REMOVED lines=20> */
.L_x_1904:
[----:B------:R-:W-:Y:S05]  /*3fe0*/  BSYNC B0 ;  /* 0x0000000000007941 */ /* 0x000fea0003800000 */
.L_x_1903:
        /* <DEDUP_REMOVED lines=20> */
.L_x_1906:
[----:B------:R-:W-:Y:S05]  /*4130*/  BSYNC B0 ;  /* 0x0000000000007941 */ /* 0x000fea0003800000 */
.L_x_1905:
        /* <DEDUP_REMOVED lines=19> */
.L_x_1908:
[----:B------:R-:W-:Y:S05]  /*4270*/  BSYNC B0 ;  /* 0x0000000000007941 */ /* 0x000fea0003800000 */
.L_x_1907:
[----:B------:R-:W-:Y:S02]  /*4280*/  IMAD.MOV.U32 R6, RZ, RZ, c[0x0][0x308] ;  /* 0x0000c200ff067624 */ /* 0x000fe400078e00ff */
[----:B------:R-:W-:Y:S01]  /*4290*/  IMAD.MOV.U32 R7, RZ, RZ, c[0x0][0x30c] ;  /* 0x0000c300ff077624 */ /* 0x000fe200078e00ff */
[----:B------:R-:W0:Y:S04]  /*42a0*/  LDGDEPBAR ;  /* 0x00000000000079af */ /* 0x000e280000000000 */
[----:B--23--:R2:W3:Y:S04]  /*42b0*/  LDG.E.64 R4, [R6.64+0x8] ;  /* 0x0000082406047981 */ /* 0x00c4e8000c1e1b00 */
[----:B--2---:R-:W2:Y:S01]  /*42c0*/  LDG.E.64 R6, [R6.64] ;  /* 0x0000002406067981 */ /* 0x004ea2000c1e1b00 */
[----:B------:R-:W-:Y:S01]  /*42d0*/  LEA.HI R0, R20, R19, RZ, 0x4 ;  /* 0x0000001314007211 */ /* 0x000fe200078f20ff */
[----:B------:R-:W-:Y:S01]  /*42e0*/  IMAD.MOV.U32 R185, RZ, RZ, 0x20 ;  /* 0x00000020ffb97424 */ /* 0x000fe200078e00ff */
[----:B------:R-:W-:Y:S01]  /*42f0*/  CS2R R126, SRZ ;  /* 0x00000000007e7805 */ /* 0x000fe2000001ff00 */
[----:B------:R-:W-:Y:S01]  /*4300*/  IMAD.MOV.U32 R177, RZ, RZ, 0x40 ;  /* 0x00000040ffb17424 */ /* 0x000fe200078e00ff */
[----:B------:R-:W-:Y:S01]  /*4310*/  LOP3.LUT R0, R0, 0xfffffff0, RZ, 0xc0, !PT ;  /* 0xfffffff000007812 */ /* 0x000fe200078ec0ff */
[----:B------:R-:W-:Y:S01]  /*4320*/  IMAD.MOV.U32 R252, RZ, RZ, 0x40 ;  /* 0x00000040fffc7424 */ /* 0x000fe200078e00ff */
[----:B------:R-:W-:Y:S01]  /*4330*/  CS2R R124, SRZ ;  /* 0x00000000007c7805 */ /* 0x000fe2000001ff00 */
[----:B------:R-:W-:Y:S01]  /*4340*/  IMAD.MOV.U32 R228, RZ, RZ, R227 ;  /* 0x000000ffffe47224 */ /* 0x000fe200078e00e3 */
[----:B------:R-:W-:Y:S01]  /*4350*/  CS2R R130, SRZ ;  /* 0x0000000000827805 */ /* 0x000fe2000001ff00 */
[----:B------:R-:W-:Y:S01]  /*4360*/  IMAD.IADD R0, R19, 0x1, -R0 ;  /* 0x0000000113007824 */ /* 0x000fe200078e0a00 */
[----:B------:R-:W-:Y:S01]  /*4370*/  CS2R R128, SRZ ;  /* 0x0000000000807805 */ /* 0x000fe2000001ff00 */
[----:B------:R-:W-:Y:S01]  /*4380*/  CS2R R122, SRZ ;  /* 0x00000000007a7805 */ /* 0x000fe2000001ff00 */
[----:B------:R-:W-:Y:S01]  /*4390*/  CS2R R120, SRZ ;  /* 0x0000000000787805 */ /* 0x000fe2000001ff00 */
[----:B------:R-:W-:Y:S01]  /*43a0*/  CS2R R118, SRZ ;  /* 0x0000000000767805 */ /* 0x000fe2000001ff00 */
        /* <DEDUP_REMOVED lines=14> */
[--C-:B------:R-:W-:Y:S01]  /*4490*/  SHF.R.S32.HI R2, RZ, 0x1f, R14.reuse ;  /* 0x0000001fff027819 */ /* 0x100fe2000001140e */
        /* <DEDUP_REMOVED lines=9> */
[----:B------:R-:W-:Y:S01]  /*4530*/  SEL R185, R185, 0xffffffe0, !P0 ;  /* 0xffffffe0b9b97807 */ /* 0x000fe20004000000 */
        /* <DEDUP_REMOVED lines=12> */
[----:B------:R-:W-:Y:S01]  /*4600*/  IMAD.IADD R184, R178, 0x1, R185 ;  /* 0x00000001b2b87824 */ /* 0x000fe200078e02b9 */
[----:B------:R-:W-:Y:S01]  /*4610*/  SEL R252, R252, 0xffffffc0, !P4 ;  /* 0xffffffc0fcfc7807 */ /* 0x000fe20006000000 */
[----:B------:R-:W-:Y:S01]  /*4620*/  ULDC UR26, c[0x0][0x2e4] ;  /* 0x0000b900001a7ab9 */ /* 0x000fe20000000800 */
[----:B---3--:R-:W-:-:S04]  /*4630*/  IADD3 R251, P3, P2, R4, UR48, R14 ;  /* 0x0000003004fb7c10 */ /* 0x008fc8000fa7e00e */
[----:B------:R-:W-:Y:S02]  /*4640*/  IADD3.X R4, R5, UR52, R2, P3, P2 ;  /* 0x0000003405047c10 */ /* 0x000fe40009fe4402 */
[----:B------:R-:W-:-:S04]  /*4650*/  IADD3 R2, R187, 0x2000, RZ ;  /* 0x00002000bb027810 */ /* 0x000fc80007ffe0ff */
[----:B------:R-:W-:-:S05]  /*4660*/  SEL R2, R2, R187, !P1 ;  /* 0x000000bb02027207 */ /* 0x000fca0004800000 */
[----:B------:R-:W-:Y:S01]  /*4670*/  IMAD.SHL.U32 R183, R2, 0x2, RZ ;  /* 0x0000000202b77824 */ /* 0x000fe200078e00ff */
[----:B--2---:R-:W1:Y:S08]  /*4680*/  R2UR UR16, R6 ;  /* 0x00000000061073c2 */ /* 0x004e7000000e0000 */
[----:B------:R-:W2:Y:S01]  /*4690*/  R2UR UR31, R7 ;  /* 0x00000000071f73c2 */ /* 0x000ea200000e0000 */
[----:B-1----:R-:W-:Y:S01]  /*46a0*/  LOP3.LUT R249, R4, UR16, RZ, 0x3c, !PT ;  /* 0x0000001004f97c12 */ /* 0x002fe2000f8e3cff */
[----:B------:R-:W-:-:S02]  /*46b0*/  UIADD3 UR25, UR16, -0x61c88647, URZ ;  /* 0x9e3779b910197890 */ /* 0x000fc4000fffe03f */
[----:B------:R-:W-:Y:S02]  /*46c0*/  UIADD3 UR24, UR16, 0x3c6ef372, URZ ;  /* 0x3c6ef37210187890 */ /* 0x000fe4000fffe03f */
[----:B------:R-:W-:Y:S02]  /*46d0*/  UIADD3 UR22, UR16, -0x255992d5, URZ ;  /* 0xdaa66d2b10167890 */ /* 0x000fe4000fffe03f */
[----:B------:R-:W-:Y:S02]  /*46e0*/  UIADD3 UR20, UR16, 0x78dde6e4, URZ ;  /* 0x78dde6e410147890 */ /* 0x000fe4000fffe03f */
[----:B------:R-:W-:Y:S02]  /*46f0*/  UIADD3 UR18, UR16, 0x1715609d, URZ ;  /* 0x1715609d10127890 */ /* 0x000fe4000fffe03f */
[----:B------:R-:W-:Y:S02]  /*4700*/  UIADD3 UR16, UR16, -0x4ab325aa, URZ ;  /* 0xb54cda5610107890 */ /* 0x000fe4000fffe03f */
[----:B--2---:R-:W-:-:S02]  /*4710*/  UIADD3 UR33, UR31, -0x4498517b, URZ ;  /* 0xbb67ae851f217890 */ /* 0x004fc4000fffe03f */
[----:B------:R-:W-:Y:S02]  /*4720*/  UIADD3 UR23, UR31, 0x76cf5d0a, URZ ;  /* 0x76cf5d0a1f177890 */ /* 0x000fe4000fffe03f */
[----:B------:R-:W-:Y:S02]  /*4730*/  UIADD3 UR21, UR31, 0x32370b8f, URZ ;  /* 0x32370b8f1f157890 */ /* 0x000fe4000fffe03f */
[----:B------:R-:W-:Y:S02]  /*4740*/  UIADD3 UR19, UR31, -0x126145ec, URZ ;  /* 0xed9eba141f137890 */ /* 0x000fe4000fffe03f */
[----:B------:R-:W-:Y:S02]  /*4750*/  UIADD3 UR17, UR31, -0x56f99767, URZ ;  /* 0xa90668991f117890 */ /* 0x000fe4000fffe03f */
[----:B------:R-:W-:Y:S02]  /*4760*/  UIADD3 UR15, UR31, 0x646e171e, URZ ;  /* 0x646e171e1f0f7890 */ /* 0x000fe4000fffe03f */
.L_x_1913:
[----:B------:R-:W0:Y:S01]  /*4770*/  LDGDEPBAR ;  /* 0x00000000000079af */ /* 0x000e220000000000 */
[----:B------:R-:W-:Y:S01]  /*4780*/  IMAD.U32 R4, RZ, RZ, UR30 ;  /* 0x0000001eff047e24 */ /* 0x000fe2000f8e00ff */
[----:B------:R-:W-:Y:S01]  /*4790*/  IADD3 R0, R183, R185, RZ ;  /* 0x000000b9b7007210 */ /* 0x000fe20007ffe0ff */
[----:B------:R-:W-:Y:S01]  /*47a0*/  IMAD.U32 R5, RZ, RZ, UR29 ;  /* 0x0000001dff057e24 */ /* 0x000fe2000f8e00ff */
[----:B------:R-:W-:Y:S02]  /*47b0*/  USHF.L.U32 UR28, UR14, 0x7, URZ ;  /* 0x000000070e1c7899 */ /* 0x000fe4000800063f */
[C---:B------:R-:W-:Y:S02]  /*47c0*/  LEA R20, P0, R243.reuse, R4, 0x2 ;  /* 0x00000004f3147211 */ /* 0x040fe400078010ff */
[----:B------:R-:W-:Y:S02]  /*47d0*/  UIADD3 UR27, UR28, UR12, URZ ;  /* 0x0000000c1c1b7290 */ /* 0x000fe4000fffe03f */
[----:B------:R-:W-:Y:S02]  /*47e0*/  LEA.HI.X.SX32 R21, R243, R5, 0x2, P0 ;  /* 0x00000005f3157211 */ /* 0x000fe400000f16ff */
        /* <DEDUP_REMOVED lines=11> */
[----:B------:R-:W3:Y:S08]  /*48a0*/  LDSM.16.M88.4 R32, [R179+0xc800] ;  /* 0x00c80000b320783b */ /* 0x000ef00000000200 */
[----:B------:R-:W4:Y:S08]  /*48b0*/  LDSM.16.M88.4 R48, [R179+0xd000] ;  /* 0x00d00000b330783b */ /* 0x000f300000000200 */
        /* <DEDUP_REMOVED lines=12> */
[-C--:B---3--:R-:W-:Y:S07]  /*4980*/  HMMA.16816.F32.BF16 R20, R64, R32.reuse, RZ ;  /* 0x000000204014723c */ /* 0x088fee00000418ff */
[----:B------:R-:W3:Y:S01]  /*4990*/  LDSM.16.M88.4 R148, [R182+0xc800] ;  /* 0x00c80000b694783b */ /* 0x000ee20000000200 */
[C---:B------:R-:W-:Y:S07]  /*49a0*/  HMMA.16816.F32.BF16 R24, R60.reuse, R32, RZ ;  /* 0x000000203c18723c */ /* 0x040fee00000418ff */
[----:B------:R-:W1:Y:S01]  /*49b0*/  LDSM.16.M88.4 R152, [R182+0xd000] ;  /* 0x00d00000b698783b */ /* 0x000e620000000200 */
[-C--:B------:R-:W-:Y:S07]  /*49c0*/  HMMA.16816.F32.BF16 R28, R60, R34.reuse, RZ ;  /* 0x000000223c1c723c */ /* 0x080fee00000418ff */
[----:B------:R-:W1:Y:S01]  /*49d0*/  LDSM.16.M88.4 R156, [R182+0xd800] ;  /* 0x00d80000b69c783b */ /* 0x000e620000000200 */
[C---:B------:R-:W-:Y:S07]  /*49e0*/  HMMA.16816.F32.BF16 R32, R64.reuse, R34, RZ ;  /* 0x000000224020723c */ /* 0x040fee00000418ff */
[----:B------:R-:W-:Y:S01]  /*49f0*/  LDSM.16.M88.4 R164, [R180+0xc000] ;  /* 0x00c00000b4a4783b */ /* 0x000fe20000000200 */
[-C--:B----4-:R-:W-:Y:S07]  /*4a00*/  HMMA.16816.F32.BF16 R36, R64, R48.reuse, RZ ;  /* 0x000000304024723c */ /* 0x090fee00000418ff */
[----:B------:R-:W-:Y:S01]  /*4a10*/  LDSM.16.M88.4 R168, [R181+0xc800] ;  /* 0x00c80000b5a8783b */ /* 0x000fe20000000200 */
[C---:B------:R-:W-:Y:S07]  /*4a20*/  HMMA.16816.F32.BF16 R40, R60.reuse, R48, RZ ;  /* 0x000000303c28723c */ /* 0x040fee00000418ff */
[----:B------:R-:W-:Y:S01]  /*4a30*/  LDSM.16.M88.4 R172, [R181+0xd000] ;  /* 0x00d00000b5ac783b */ /* 0x000fe20000000200 */
[-C--:B------:R-:W-:Y:S08]  /*4a40*/  HMMA.16816.F32.BF16 R44, R60, R50.reuse, RZ ;  /* 0x000000323c2c723c */ /* 0x080ff000000418ff */
[C---:B------:R-:W-:Y:S08]  /*4a50*/  HMMA.16816.F32.BF16 R48, R64.reuse, R50, RZ ;  /* 0x000000324030723c */ /* 0x040ff000000418ff */
[-C--:B------:R-:W-:Y:S08]  /*4a60*/  HMMA.16816.F32.BF16 R52, R64, R132.reuse, RZ ;  /* 0x000000844034723c */ /* 0x080ff000000418ff */
[C---:B------:R-:W-:Y:S07]  /*4a70*/  HMMA.16816.F32.BF16 R56, R60.reuse, R132, RZ ;  /* 0x000000843c38723c */ /* 0x040fee00000418ff */
[----:B------:R-:W-:Y:S01]  /*4a80*/  IMAD.IADD R132, R183, 0x1, R177 ;  /* 0x00000001b7847824 */ /* 0x000fe200078e02b1 */
[-C--:B------:R-:W-:Y:S04]  /*4a90*/  HMMA.16816.F32.BF16 R60, R60, R134.reuse, RZ ;  /* 0x000000863c3c723c */ /* 0x080fe800000418ff */
[----:B------:R-:W4:Y:S04]  /*4aa0*/  LDSM.16.M88.4 R160, [R132] ;  /* 0x0000000084a0783b */ /* 0x000f280000000200 */
[----:B------:R-:W-:Y:S04]  /*4ab0*/  HMMA.16816.F32.BF16 R64, R64, R134, RZ ;  /* 0x000000864040723c */ /* 0x000fe800000418ff */
[----:B------:R-:W4:Y:S04]  /*4ac0*/  LDSM.16.M88.4 R132, [R132+0x2000] ;  /* 0x002000008484783b */ /* 0x000f280000000200 */
        /* <DEDUP_REMOVED lines=16> */
[----:B------:R-:W-:Y:S01]  /*4bd0*/  IADD3 R156, R0, R177, RZ ;  /* 0x000000b1009c7210 */ /* 0x000fe20007ffe0ff */
[-C--:B------:R-:W-:Y:S01]  /*4be0*/  HMMA.16816.F32.BF16 R60, R144, R158.reuse, R60 ;  /* 0x0000009e903c723c */ /* 0x080fe2000004183c */
[----:B------:R-:W2:Y:S07]  /*4bf0*/  LDSM.16.M88.4 R144, [R180+0xd000] ;  /* 0x00d00000b490783b */ /* 0x000eae0000000200 */
[----:B------:R-:W-:Y:S01]  /*4c00*/  HMMA.16816.F32.BF16 R64, R136, R158, R64 ;  /* 0x0000009e8840723c */ /* 0x000fe20000041840 */
[----:B------:R-:W3:Y:S07]  /*4c10*/  LDSM.16.M88.4 R136, [R180+0xd800] ;  /* 0x00d80000b488783b */ /* 0x000eee0000000200 */
[-C--:B----4-:R-:W-:Y:S01]  /*4c20*/  HMMA.16816.F32.BF16 R4, R160, R164.reuse, R4 ;  /* 0x000000a4a004723c */ /* 0x090fe20000041804 */
[----:B------:R-:W4:Y:S07]  /*4c30*/  LDSM.16.M88.4 R148, [R156] ;  /* 0x000000009c94783b */ /* 0x000f2e0000000200 */
        /* <DEDUP_REMOVED lines=13> */
[-C--:B---3--:R-:W-:Y:S08]  /*4d10*/  HMMA.16816.F32.BF16 R52, R160, R136.reuse, R52 ;  /* 0x00000088a034723c */ /* 0x088ff00000041834 */
[C---:B------:R-:W-:Y:S08]  /*4d20*/  HMMA.16816.F32.BF16 R56, R132.reuse, R136, R56 ;  /* 0x000000888438723c */ /* 0x040ff00000041838 */
[-C--:B------:R-:W-:Y:S08]  /*4d30*/  HMMA.16816.F32.BF16 R60, R132, R138.reuse, R60 ;  /* 0x0000008a843c723c */ /* 0x080ff0000004183c */
[----:B------:R-:W-:Y:S08]  /*4d40*/  HMMA.16816.F32.BF16 R64, R160, R138, R64 ;  /* 0x0000008aa040723c */ /* 0x000ff00000041840 */
[-C--:B----4-:R-:W-:Y:S08]  /*4d50*/  HMMA.16816.F32.BF16 R4, R148, R152.reuse, R4 ;  /* 0x000000989404723c */ /* 0x090ff00000041804 */
        /* <DEDUP_REMOVED lines=26> */
.L_x_1909:
[----:B------:R-:W-:Y:S01]  /*4f00*/  IADD3 R0, R243, UR9, RZ ;  /* 0x00000009f3007c10 */ /* 0x000fe2000fffe0ff */
[----:B------:R-:W-:Y:S02]  /*4f10*/  UIADD3 UR9, -UR13, UR6, -UR12 ;  /* 0x000000060d097290 */ /* 0x000fe4000fffe90c */
[----:B------:R-:W-:Y:S01]  /*4f20*/  UMOV UR26, UR13 ;  /* 0x0000000d001a7c82 */ /* 0x000fe20008000000 */
[C---:B------:R-:W-:Y:S02]  /*4f30*/  IADD3 R133, R0.reuse, 0x8, RZ ;  /* 0x0000000800857810 */ /* 0x040fe40007ffe0ff */
[C---:B------:R-:W-:Y:S02]  /*4f40*/  IADD3 R132, R0.reuse, 0x40, RZ ;  /* 0x0000004000847810 */ /* 0x040fe40007ffe0ff */
[C---:B------:R-:W-:Y:S02]  /*4f50*/  IADD3 R2, R0.reuse, 0x48, RZ ;  /* 0x0000004800027810 */ /* 0x040fe40007ffe0ff */
[----:B------:R-:W-:Y:S02]  /*4f60*/  IADD3 R138, R0, UR9, RZ ;  /* 0x00000009008a7c10 */ /* 0x000fe4000fffe0ff */
[C---:B------:R-:W-:Y:S02]  /*4f70*/  IADD3 R136, R133.reuse, UR9, RZ ;  /* 0x0000000985887c10 */ /* 0x040fe4000fffe0ff */
[----:B------:R-:W-:Y:S02]  /*4f80*/  IADD3 R134, R132, UR9, RZ ;  /* 0x0000000984867c10 */ /* 0x000fe4000fffe0ff */
[C---:B------:R-:W-:Y:S01]  /*4f90*/  IADD3 R135, R2.reuse, UR9, RZ ;  /* 0x0000000902877c10 */ /* 0x040fe2000fffe0ff */
[----:B------:R-:W-:Y:S01]  /*4fa0*/  UIADD3 UR9, UR6, 0x1, -UR12 ;  /* 0x0000000106097890 */ /* 0x000fe2000fffe80c */
[----:B------:R-:W-:Y:S02]  /*4fb0*/  IMNMX R138, RZ, R138, !PT ;  /* 0x0000008aff8a7217 */ /* 0x000fe40007800200 */
[----:B------:R-:W-:Y:S01]  /*4fc0*/  IMNMX R136, RZ, R136, !PT ;  /* 0x00000088ff887217 */ /* 0x000fe20007800200 */
[----:B------:R-:W-:Y:S01]  /*4fd0*/  UIADD3 UR9, UR9, UR42, URZ ;  /* 0x0000002a09097290 */ /* 0x000fe2000fffe03f */
[----:B------:R-:W-:Y:S05]  /*4fe0*/  IMNMX R134, RZ, R134, !PT ;  /* 0x00000086ff867217 */ /* 0x000fea0007800200 */
[----:B------:R-:W-:Y:S02]  /*4ff0*/  IADD3 R139, R2, UR9, RZ ;  /* 0x00000009028b7c10 */ /* 0x000fe4000fffe0ff */
[----:B------:R-:W-:Y:S01]  /*5000*/  IADD3 R137, R0, UR9, RZ ;  /* 0x0000000900897c10 */ /* 0x000fe2000fffe0ff */
[----:B------:R-:W1:Y:S01]  /*5010*/  S2R R2, SR_TID.X ;  /* 0x0000000000027919 */ /* 0x000e620000002100 */
[----:B------:R-:W-:Y:S01]  /*5020*/  IADD3 R140, R133, UR9, RZ ;  /* 0x00000009858c7c10 */ /* 0x000fe2000fffe0ff */
[----:B------:R-:W-:Y:S01]  /*5030*/  IMAD.U32 R0, RZ, RZ, UR14 ;  /* 0x0000000eff007e24 */ /* 0x000fe2000f8e00ff */
[----:B------:R-:W-:Y:S02]  /*5040*/  IMNMX R137, R137, UR6, PT ;  /* 0x0000000689897c17 */ /* 0x000fe4000b800200 */
[----:B------:R-:W-:Y:S02]  /*5050*/  IADD3 R133, R132, UR9, RZ ;  /* 0x0000000984857c10 */ /* 0x000fe4000fffe0ff */
[----:B------:R-:W-:Y:S02]  /*5060*/  IMNMX R132, RZ, R135, !PT ;  /* 0x00000087ff847217 */ /* 0x000fe40007800200 */
[----:B------:R-:W-:Y:S02]  /*5070*/  IMNMX R135, R140, UR6, PT ;  /* 0x000000068c877c17 */ /* 0x000fe4000b800200 */
[----:B------:R-:W-:Y:S01]  /*5080*/  IMNMX R133, R133, UR6, PT ;  /* 0x0000000685857c17 */ /* 0x000fe2000b800200 */
[----:B-1----:R-:W-:Y:S05]  /*5090*/  IMAD.SHL.U32 R2, R2, 0x2, RZ ;  /* 0x0000000202027824 */ /* 0x002fea00078e00ff */
[----:B------:R-:W-:Y:S05]  /*50a0*/  LOP3.LUT R2, R2, 0x6, RZ, 0xc0, !PT ;  /* 0x0000000602027812 */ /* 0x000fea00078ec0ff */
[----:B------:R-:W-:Y:S04]  /*50b0*/  IMAD R2, R250, 0x40, R2 ;  /* 0x00000040fa027824 */ /* 0x000fe800078e0202 */
[----:B------:R-:W-:Y:S01]  /*50c0*/  IMAD R0, R0, 0x80, R2 ;  /* 0x0000008000007824 */ /* 0x000fe200078e0202 */
[----:B------:R-:W-:Y:S04]  /*50d0*/  IMNMX R2, R139, UR6, PT ;  /* 0x000000068b027c17 */ /* 0x000fe8000b800200 */
[C---:B------:R-:W-:Y:S02]  /*50e0*/  ISETP.GE.AND P0, PT, R0.reuse, R138, PT ;  /* 0x0000008a0000720c */ /* 0x040fe40003f06270 */
[C---:B------:R-:W-:Y:S02]  /*50f0*/  IADD3 R152, R0.reuse, 0x1, RZ ;  /* 0x0000000100987810 */ /* 0x040fe40007ffe0ff */
[C---:B------:R-:W-:Y:S02]  /*5100*/  IADD3 R151, R0.reuse, 0x8, RZ ;  /* 0x0000000800977810 */ /* 0x040fe40007ffe0ff */
[C---:B------:R-:W-:Y:S02]  /*5110*/  IADD3 R150, R0.reuse, 0x9, RZ ;  /* 0x0000000900967810 */ /* 0x040fe40007ffe0ff */
[C---:B------:R-:W-:Y:S02]  /*5120*/  IADD3 R149, R0.reuse, 0x10, RZ ;  /* 0x0000001000957810 */ /* 0x040fe40007ffe0ff */
[C---:B------:R-:W-:Y:S02]  /*5130*/  ISETP.GE.OR P0, PT, R0.reuse, R137, !P0 ;  /* 0x000000890000720c */ /* 0x040fe40004706670 */
[C---:B------:R-:W-:Y:S02]  /*5140*/  ISETP.GE.AND P6, PT, R0.reuse, R136, PT ;  /* 0x000000880000720c */ /* 0x040fe40003fc6270 */
[C---:B------:R-:W-:Y:S02]  /*5150*/  ISETP.GE.AND P5, PT, R0.reuse, R134, PT ;  /* 0x000000860000720c */ /* 0x040fe40003fa6270 */
[----:B------:R-:W-:Y:S02]  /*5160*/  ISETP.GE.AND P4, PT, R0, R132, PT ;  /* 0x000000840000720c */ /* 0x000fe40003f86270 */
[-C--:B------:R-:W-:Y:S02]  /*5170*/  ISETP.GE.AND P3, PT, R152, R138.reuse, PT ;  /* 0x0000008a9800720c */ /* 0x080fe40003f66270 */
[-C--:B------:R-:W-:Y:S02]  /*5180*/  ISETP.GE.AND P2, PT, R151, R138.reuse, PT ;  /* 0x0000008a9700720c */ /* 0x080fe40003f46270 */
        /* <DEDUP_REMOVED lines=8> */
[C---:B------:R-:W-:Y:S02]  /*5210*/  IADD3 R143, R0.reuse, 0x28, RZ ;  /* 0x00000028008f7810 */ /* 0x040fe40007ffe0ff */
[C---:B------:R-:W-:Y:S02]  /*5220*/  IADD3 R142, R0.reuse, 0x29, RZ ;  /* 0x00000029008e7810 */ /* 0x040fe40007ffe0ff */
[C---:B------:R-:W-:Y:S02]  /*5230*/  ISETP.GE.OR P6, PT, R0.reuse, R135, !P6 ;  /* 0x000000870000720c */ /* 0x040fe400077c6670 */
[C---:B------:R-:W-:Y:S02]  /*5240*/  ISETP.GE.OR P5, PT, R0.reuse, R133, !P5 ;  /* 0x000000850000720c */ /* 0x040fe40006fa6670 */
[----:B------:R-:W-:Y:S02]  /*5250*/  ISETP.GE.OR P4, PT, R0, R2, !P4 ;  /* 0x000000020000720c */ /* 0x000fe40006786670 */
        /* <DEDUP_REMOVED lines=183> */
.L_x_1910:
[C---:B------:R-:W-:Y:S01]  /*5dd0*/  FSETP.NEU.FTZ.AND P0, PT, R246.reuse, -INF , PT ;  /* 0xff800000f600780b */ /* 0x040fe20003f1d000 */
[----:B------:R-:W2:Y:S01]  /*5de0*/  LDL R133, [R1+0x4] ;  /* 0x0000040001857983 */ /* 0x000ea20000100800 */
[----:B------:R-:W-:Y:S01]  /*5df0*/  FMUL.FTZ R132, R246, 1.4426950216293334961 ;  /* 0x3fb8aa3bf6847820 */ /* 0x000fe20000410000 */
[----:B------:R-:W-:Y:S01]  /*5e00*/  UISETP.GT.AND UP2, UPT, UR8, UR32, UPT ;  /* 0x000000200800728c */ /* 0x000fe2000bf44270 */
[C---:B------:R-:W-:Y:S02]  /*5e10*/  IMAD.IADD R140, R178.reuse, 0x1, R185 ;  /* 0x00000001b28c7824 */ /* 0x040fe400078e02b9 */
[----:B------:R-:W-:Y:S01]  /*5e20*/  IMAD.IADD R144, R178, 0x1, R177 ;  /* 0x00000001b2907824 */ /* 0x000fe200078e02b1 */
[----:B------:R-:W-:Y:S01]  /*5e30*/  FSEL R132, R132, RZ, P0 ;  /* 0x000000ff84847208 */ /* 0x000fe20000000000 */
[C---:B------:R-:W-:Y:S01]  /*5e40*/  FMUL.FTZ R0, R247.reuse, 1.4426950216293334961 ;  /* 0x3fb8aa3bf7007820 */ /* 0x040fe20000410000 */
[----:B------:R-:W-:Y:S01]  /*5e50*/  FSETP.NEU.FTZ.AND P0, PT, R247, -INF , PT ;  /* 0xff800000f700780b */ /* 0x000fe20003f1d000 */
[----:B------:R-:W-:Y:S02]  /*5e60*/  FMUL.FTZ R2, R244, 1.4426950216293334961 ;  /* 0x3fb8aa3bf4027820 */ /* 0x000fe40000410000 */
        /* <DEDUP_REMOVED lines=14> */
[----:B------:R-:W-:Y:S01]  /*5f50*/  MUFU.EX2 R224, R64 ;  /* 0x0000004000e07308 */ /* 0x000fe20000000800 */
[----:B------:R-:W-:Y:S02]  /*5f60*/  FFMA.FTZ R52, R52, c[0x0][0x23c], -R132 ;  /* 0x00008f0034347a23 */ /* 0x000fe40000010884 */
[----:B------:R-:W-:Y:S01]  /*5f70*/  IMAD.MOV.U32 R248, RZ, RZ, c[0x0][0x22c] ;  /* 0x00008b00fff87624 */ /* 0x000fe200078e00ff */
[----:B-1----:R-:W-:Y:S01]  /*5f80*/  FSEL R16, R0, RZ, P0 ;  /* 0x000000ff00107208 */ /* 0x002fe20000000000 */
[----:B------:R-:W-:Y:S01]  /*5f90*/  FMUL.FTZ R0, R245, 1.4426950216293334961 ;  /* 0x3fb8aa3bf5007820 */ /* 0x000fe20000410000 */
[----:B------:R-:W-:Y:S01]  /*5fa0*/  FSETP.NEU.FTZ.AND P0, PT, R244, -INF , PT ;  /* 0xff800000f400780b */ /* 0x000fe20003f1d000 */
[----:B------:R-:W-:Y:S02]  /*5fb0*/  IMAD R248, R248, c[0x0][0x1c0], RZ ;  /* 0x00007000f8f87a24 */ /* 0x000fe400078e02ff */
[--C-:B------:R-:W-:Y:S01]  /*5fc0*/  FFMA.FTZ R19, R19, c[0x0][0x23c], -R16.reuse ;  /* 0x00008f0013137a23 */ /* 0x100fe20000010810 */
[----:B------:R-:W-:Y:S01]  /*5fd0*/  FSEL R2, R2, RZ, P0 ;  /* 0x000000ff02027208 */ /* 0x000fe20000000000 */
[----:B------:R1:W-:Y:S01]  /*5fe0*/  MUFU.EX2 R199, R4 ;  /* 0x0000000400c77308 */ /* 0x0003e20000000800 */
[----:B------:R-:W-:Y:S01]  /*5ff0*/  FSETP.NEU.FTZ.AND P0, PT, R245, -INF , PT ;  /* 0xff800000f500780b */ /* 0x000fe20003f1d000 */
[--C-:B------:R-:W-:Y:S02]  /*6000*/  FFMA.FTZ R51, R51, c[0x0][0x23c], -R16.reuse ;  /* 0x00008f0033337a23 */ /* 0x100fe40000010810 */
[--C-:B------:R-:W-:Y:S01]  /*6010*/  FFMA.FTZ R50, R50, c[0x0][0x23c], -R16.reuse ;  /* 0x00008f0032327a23 */ /* 0x100fe20000010810 */
[----:B------:R-:W-:Y:S01]  /*6020*/  FSEL R0, R0, RZ, P0 ;  /* 0x000000ff00007208 */ /* 0x000fe20000000000 */
[--C-:B------:R-:W-:Y:S02]  /*6030*/  FFMA.FTZ R23, R23, c[0x0][0x23c], -R16.reuse ;  /* 0x00008f0017177a23 */ /* 0x100fe40000010810 */
[----:B------:R-:W-:Y:S02]  /*6040*/  FFMA.FTZ R5, R6, c[0x0][0x23c], -R16 ;  /* 0x00008f0006057a23 */ /* 0x000fe40000010810 */
[----:B------:R3:W4:Y:S01]  /*6050*/  MUFU.EX2 R209, R19 ;  /* 0x0000001300d17308 */ /* 0x0007220000000800 */
[----:B------:R-:W-:Y:S02]  /*6060*/  FFMA.FTZ R15, R15, c[0x0][0x23c], -R0 ;  /* 0x00008f000f0f7a23 */ /* 0x000fe40000010800 */
[----:B------:R-:W-:Y:S02]  /*6070*/  FFMA.FTZ R18, R18, c[0x0][0x23c], -R16 ;  /* 0x00008f0012127a23 */ /* 0x000fe40000010810 */
[----:B------:R-:W-:Y:S02]  /*6080*/  FFMA.FTZ R12, R12, c[0x0][0x23c], -R2 ;  /* 0x00008f000c0c7a23 */ /* 0x000fe40000010802 */
[----:B------:R-:W-:Y:S02]  /*6090*/  FFMA.FTZ R7, R7, c[0x0][0x23c], -R16 ;  /* 0x00008f0007077a23 */ /* 0x000fe40000010810 */
[--C-:B------:R-:W-:Y:S01]  /*60a0*/  FFMA.FTZ R21, R8, c[0x0][0x23c], -R2.reuse ;  /* 0x00008f0008157a23 */ /* 0x100fe20000010802 */
[----:B------:R4:W-:Y:S01]  /*60b0*/  MUFU.EX2 R204, R23 ;  /* 0x0000001700cc7308 */ /* 0x0009e20000000800 */
[----:B------:R-:W-:Y:S02]  /*60c0*/  IMAD.U32 R6, RZ, RZ, UR14 ;  /* 0x0000000eff067e24 */ /* 0x000fe4000f8e00ff */
[----:B------:R-:W-:Y:S02]  /*60d0*/  FFMA.FTZ R28, R28, c[0x0][0x23c], -R2 ;  /* 0x00008f001c1c7a23 */ /* 0x000fe40000010802 */
[----:B-1----:R-:W-:Y:S02]  /*60e0*/  IMAD.U32 R4, RZ, RZ, UR8 ;  /* 0x00000008ff047e24 */ /* 0x002fe4000f8e00ff */
[----:B------:R-:W-:Y:S02]  /*60f0*/  FFMA.FTZ R30, R30, c[0x0][0x23c], -R0 ;  /* 0x00008f001e1e7a23 */ /* 0x000fe40000010800 */
[----:B------:R-:W-:Y:S01]  /*6100*/  IMAD R6, R6, 0x2, R250 ;  /* 0x0000000206067824 */ /* 0x000fe200078e02fa */
[----:B------:R-:W-:Y:S01]  /*6110*/  MUFU.EX2 R202, R15 ;  /* 0x0000000f00ca7308 */ /* 0x000fe20000000800 */
[----:B------:R-:W-:Y:S02]  /*6120*/  FFMA.FTZ R34, R34, c[0x0][0x23c], -R16 ;  /* 0x00008f0022227a23 */ /* 0x000fe40000010810 */
[----:B------:R-:W-:Y:S02]  /*6130*/  FFMA.FTZ R145, R9, c[0x0][0x23c], -R2 ;  /* 0x00008f0009917a23 */ /* 0x000fe40000010802 */
[----:B---3--:R-:W-:Y:S02]  /*6140*/  FFMA.FTZ R19, R17, c[0x0][0x23c], -R132 ;  /* 0x00008f0011137a23 */ /* 0x008fe40000010884 */
[----:B------:R-:W-:Y:S03]  /*6150*/  IMAD.WIDE.U32 R8, R251, -0x2daee0ad, RZ ;  /* 0xd2511f53fb087825 */ /* 0x000fe600078e00ff */
[----:B------:R-:W-:Y:S01]  /*6160*/  MUFU.EX2 R167, R5 ;  /* 0x0000000500a77308 */ /* 0x000fe20000000800 */
[----:B------:R-:W-:Y:S02]  /*6170*/  IMAD.SHL.U32 R6, R6, 0x2, RZ ;  /* 0x0000000206067824 */ /* 0x000fe400078e00ff */
[----:B------:R-:W-:Y:S02]  /*6180*/  FFMA.FTZ R35, R35, c[0x0][0x23c], -R16 ;  /* 0x00008f0023237a23 */ /* 0x000fe40000010810 */
[--C-:B----4-:R-:W-:Y:S02]  /*6190*/  FFMA.FTZ R23, R14, c[0x0][0x23c], -R0.reuse ;  /* 0x00008f000e177a23 */ /* 0x110fe40000010800 */
[--C-:B------:R-:W-:Y:S02]  /*61a0*/  FFMA.FTZ R31, R31, c[0x0][0x23c], -R0.reuse ;  /* 0x00008f001f1f7a23 */ /* 0x100fe40000010800 */
[----:B------:R-:W-:Y:S01]  /*61b0*/  FFMA.FTZ R147, R10, c[0x0][0x23c], -R0 ;  /* 0x00008f000a937a23 */ /* 0x000fe20000010800 */
[----:B------:R-:W-:Y:S01]  /*61c0*/  LOP3.LUT R10, R9, UR31, R6, 0x96, !PT ;  /* 0x0000001f090a7c12 */ /* 0x000fe2000f8e9606 */
[----:B------:R-:W-:Y:S01]  /*61d0*/  MUFU.EX2 R203, R18 ;  /* 0x0000001200cb7308 */ /* 0x000fe20000000800 */
[----:B------:R-:W-:Y:S02]  /*61e0*/  FFMA.FTZ R24, R24, c[0x0][0x23c], -R2 ;  /* 0x00008f0018187a23 */ /* 0x000fe40000010802 */
[----:B------:R-:W-:Y:S02]  /*61f0*/  FFMA.FTZ R27, R27, c[0x0][0x23c], -R0 ;  /* 0x00008f001b1b7a23 */ /* 0x000fe40000010800 */
[----:B------:R-:W-:Y:S02]  /*6200*/  FFMA.FTZ R148, R13, c[0x0][0x23c], -R2 ;  /* 0x00008f000d947a23 */ /* 0x000fe40000010802 */
[----:B------:R-:W-:Y:S02]  /*6210*/  FFMA.FTZ R17, R11, c[0x0][0x23c], -R0 ;  /* 0x00008f000b117a23 */ /* 0x000fe40000010800 */
[----:B------:R-:W-:Y:S01]  /*6220*/  IMAD.WIDE.U32 R10, R10, -0x326172a9, RZ ;  /* 0xcd9e8d570a0a7825 */ /* 0x000fe200078e00ff */
[----:B------:R-:W-:Y:S03]  /*6230*/  MUFU.EX2 R201, R12 ;  /* 0x0000000c00c97308 */ /* 0x000fe60000000800 */
[--C-:B------:R-:W-:Y:S02]  /*6240*/  FFMA.FTZ R166, R29, c[0x0][0x23c], -R2.reuse ;  /* 0x00008f001da67a23 */ /* 0x100fe40000010802 */
[----:B------:R-:W-:Y:S02]  /*6250*/  FFMA.FTZ R150, R25, c[0x0][0x23c], -R2 ;  /* 0x00008f0019967a23 */ /* 0x000fe40000010802 */
[--C-:B------:R-:W-:Y:S02]  /*6260*/  FFMA.FTZ R38, R38, c[0x0][0x23c], -R16.reuse ;  /* 0x00008f0026267a23 */ /* 0x100fe40000010810 */
[--C-:B------:R-:W-:Y:S01]  /*6270*/  FFMA.FTZ R39, R39, c[0x0][0x23c], -R16.reuse ;  /* 0x00008f0027277a23 */ /* 0x100fe20000010810 */
[----:B------:R1:W-:Y:S01]  /*6280*/  MUFU.EX2 R200, R7 ;  /* 0x0000000700c87308 */ /* 0x0003e20000000800 */
[----:B------:R-:W-:Y:S02]  /*6290*/  FFMA.FTZ R67, R67, c[0x0][0x23c], -R16 ;  /* 0x00008f0043437a23 */ /* 0x000fe40000010810 */
[----:B------:R-:W-:Y:S02]  /*62a0*/  FFMA.FTZ R60, R60, c[0x0][0x23c], -R2 ;  /* 0x00008f003c3c7a23 */ /* 0x000fe40000010802 */
[----:B------:R-:W-:Y:S02]  /*62b0*/  FFMA.FTZ R63, R63, c[0x0][0x23c], -R0 ;  /* 0x00008f003f3f7a23 */ /* 0x000fe40000010800 */
[----:B------:R-:W-:Y:S02]  /*62c0*/  FFMA.FTZ R44, R44, c[0x0][0x23c], -R2 ;  /* 0x00008f002c2c7a23 */ /* 0x000fe40000010802 */
[----:B------:R-:W-:Y:S01]  /*62d0*/  FFMA.FTZ R47, R47, c[0x0][0x23c], -R0 ;  /* 0x00008f002f2f7a23 */ /* 0x000fe20000010800 */
[----:B------:R-:W-:Y:S01]  /*62e0*/  MUFU.EX2 R198, R19 ;  /* 0x0000001300c67308 */ /* 0x000fe20000000800 */
[----:B------:R-:W-:Y:S02]  /*62f0*/  FFMA.FTZ R40, R40, c[0x0][0x23c], -R2 ;  /* 0x00008f0028287a23 */ /* 0x000fe40000010802 */
[--C-:B------:R-:W-:Y:S02]  /*6300*/  FFMA.FTZ R46, R46, c[0x0][0x23c], -R0.reuse ;  /* 0x00008f002e2e7a23 */ /* 0x100fe40000010800 */
[----:B------:R-:W-:Y:S02]  /*6310*/  FFMA.FTZ R43, R43, c[0x0][0x23c], -R0 ;  /* 0x00008f002b2b7a23 */ /* 0x000fe40000010800 */
[----:B------:R-:W-:Y:S02]  /*6320*/  FFMA.FTZ R55, R55, c[0x0][0x23c], -R16 ;  /* 0x00008f0037377a23 */ /* 0x000fe40000010810 */
[----:B------:R-:W-:Y:S01]  /*6330*/  FFMA.FTZ R45, R45, c[0x0][0x23c], -R2 ;  /* 0x00008f002d2d7a23 */ /* 0x000fe20000010802 */
[----:B------:R-:W-:Y:S01]  /*6340*/  MUFU.EX2 R205, R20 ;  /* 0x0000001400cd7308 */ /* 0x000fe20000000800 */
[----:B------:R-:W-:Y:S02]  /*6350*/  FFMA.FTZ R42, R42, c[0x0][0x23c], -R0 ;  /* 0x00008f002a2a7a23 */ /* 0x000fe40000010800 */
[----:B------:R-:W-:Y:S01]  /*6360*/  FFMA.FTZ R54, R54, c[0x0][0x23c], -R16 ;  /* 0x00008f0036367a23 */ /* 0x000fe20000010810 */
[----:B-1----:R-:W-:Y:S01]  /*6370*/  LOP3.LUT R7, R8, UR33, RZ, 0x3c, !PT ;  /* 0x0000002108077c12 */ /* 0x002fe2000f8e3cff */
[--C-:B------:R-:W-:Y:S01]  /*6380*/  FFMA.FTZ R41, R41, c[0x0][0x23c], -R2.reuse ;  /* 0x00008f0029297a23 */ /* 0x100fe20000010802 */
[----:B------:R-:W-:Y:S01]  /*6390*/  IADD3 R8, R6, 0x1, RZ ;  /* 0x0000000106087810 */ /* 0x000fe20007ffe0ff */
[--C-:B------:R-:W-:Y:S02]  /*63a0*/  FFMA.FTZ R56, R56, c[0x0][0x23c], -R2.reuse ;  /* 0x00008f0038387a23 */ /* 0x100fe40000010802 */
[----:B------:R-:W-:Y:S01]  /*63b0*/  FFMA.FTZ R57, R57, c[0x0][0x23c], -R2 ;  /* 0x00008f0039397a23 */ /* 0x000fe20000010802 */
[----:B------:R-:W-:Y:S01]  /*63c0*/  LOP3.LUT R8, R9, UR31, R8, 0x96, !PT ;  /* 0x0000001f09087c12 */ /* 0x000fe2000f8e9608 */
[----:B------:R-:W-:Y:S01]  /*63d0*/  MUFU.EX2 R173, R21 ;  /* 0x0000001500ad7308 */ /* 0x000fe20000000800 */
[----:B------:R-:W-:Y:S02]  /*63e0*/  FFMA.FTZ R2, R61, c[0x0][0x23c], -R2 ;  /* 0x00008f003d027a23 */ /* 0x000fe40000010802 */
[--C-:B------:R-:W-:Y:S02]  /*63f0*/  FFMA.FTZ R59, R59, c[0x0][0x23c], -R0.reuse ;  /* 0x00008f003b3b7a23 */ /* 0x100fe40000010800 */
[----:B------:R-:W-:Y:S04]  /*6400*/  IMAD.WIDE.U32 R8, R8, -0x326172a9, RZ ;  /* 0xcd9e8d5708087825 */ /* 0x000fe800078e00ff */
[----:B------:R-:W-:Y:S01]  /*6410*/  FFMA.FTZ R58, R58, c[0x0][0x23c], -R0 ;  /* 0x00008f003a3a7a23 */ /* 0x000fe20000010800 */
[----:B------:R-:W-:Y:S10]  /*6420*/  MUFU.EX2 R215, R28 ;  /* 0x0000001c00d77308 */ /* 0x000ff40000000800 */
[----:B------:R-:W-:Y:S10]  /*6430*/  MUFU.EX2 R210, R30 ;  /* 0x0000001e00d27308 */ /* 0x000ff40000000800 */
[----:B------:R1:W-:Y:S10]  /*6440*/  MUFU.EX2 R211, R34 ;  /* 0x0000002200d37308 */ /* 0x0003f40000000800 */
[----:B------:R-:W3:Y:S10]  /*6450*/  MUFU.EX2 R217, R32 ;  /* 0x0000002000d97308 */ /* 0x000ef40000000800 */
[----:B------:R4:W2:Y:S01]  /*6460*/  MUFU.EX2 R216, R35 ;  /* 0x0000002300d87308 */ /* 0x0008a20000000800 */
[--C-:B-1----:R-:W-:Y:S02]  /*6470*/  FFMA.FTZ R34, R22, c[0x0][0x23c], -R16.reuse ;  /* 0x00008f0016227a23 */ /* 0x102fe40000010810 */
[----:B------:R-:W-:Y:S07]  /*6480*/  FFMA.FTZ R16, R66, c[0x0][0x23c], -R16 ;  /* 0x00008f0042107a23 */ /* 0x000fee0000010810 */
[----:B------:R-:W1:Y:S10]  /*6490*/  MUFU.EX2 R212, R31 ;  /* 0x0000001f00d47308 */ /* 0x000e740000000800 */
[----:B------:R-:W-:Y:S01]  /*64a0*/  MUFU.EX2 R171, R23 ;  /* 0x0000001700ab7308 */ /* 0x000fe20000000800 */
[--C-:B----4-:R-:W-:Y:S02]  /*64b0*/  FFMA.FTZ R35, R26, c[0x0][0x23c], -R0.reuse ;  /* 0x00008f001a237a23 */ /* 0x110fe40000010800 */
[----:B------:R-:W-:Y:S07]  /*64c0*/  FFMA.FTZ R0, R62, c[0x0][0x23c], -R0 ;  /* 0x00008f003e007a23 */ /* 0x000fee0000010800 */
[----:B------:R-:W-:Y:S10]  /*64d0*/  MUFU.EX2 R208, R24 ;  /* 0x0000001800d07308 */ /* 0x000ff40000000800 */
[----:B------:R-:W-:Y:S10]  /*64e0*/  MUFU.EX2 R207, R27 ;  /* 0x0000001b00cf7308 */ /* 0x000ff40000000800 */
[----:B------:R4:W-:Y:S10]  /*64f0*/  MUFU.EX2 R213, R36 ;  /* 0x0000002400d57308 */ /* 0x0009f40000000800 */
[----:B------:R1:W-:Y:S10]  /*6500*/  MUFU.EX2 R169, R17 ;  /* 0x0000001100a97308 */ /* 0x0003f40000000800 */
[----:B------:R1:W-:Y:S01]  /*6510*/  MUFU.EX2 R175, R34 ;  /* 0x0000002200af7308 */ /* 0x0003e20000000800 */
[--C-:B----4-:R-:W-:Y:S02]  /*6520*/  FFMA.FTZ R36, R33, c[0x0][0x23c], -R132.reuse ;  /* 0x00008f0021247a23 */ /* 0x110fe40000010884 */
[----:B------:R-:W-:Y:S07]  /*6530*/  FFMA.FTZ R132, R53, c[0x0][0x23c], -R132 ;  /* 0x00008f0035847a23 */ /* 0x000fee0000010884 */
[----:B------:R4:W-:Y:S10]  /*6540*/  MUFU.EX2 R197, R36 ;  /* 0x0000002400c57308 */ /* 0x0009f40000000800 */
[----:B------:R1:W-:Y:S10]  /*6550*/  MUFU.EX2 R174, R38 ;  /* 0x0000002600ae7308 */ /* 0x0003f40000000800 */
[----:B------:R-:W1:Y:S10]  /*6560*/  MUFU.EX2 R226, R51 ;  /* 0x0000003300e27308 */ /* 0x000e740000000800 */
[----:B------:R1:W-:Y:S10]  /*6570*/  MUFU.EX2 R168, R35 ;  /* 0x0000002300a87308 */ /* 0x0003f40000000800 */
[----:B------:R-:W-:Y:S10]  /*6580*/  MUFU.EX2 R214, R39 ;  /* 0x0000002700d67308 */ /* 0x000ff40000000800 */
[----:B------:R-:W1:Y:S10]  /*6590*/  MUFU.EX2 R222, R50 ;  /* 0x0000003200de7308 */ /* 0x000e740000000800 */
        /* <DEDUP_REMOVED lines=8> */
[----:B------:R-:W-:Y:S10]  /*6620*/  MUFU.EX2 R165, R43 ;  /* 0x0000002b00a57308 */ /* 0x000ff40000000800 */
[----:B------:R-:W1:Y:S10]  /*6630*/  MUFU.EX2 R170, R46 ;  /* 0x0000002e00aa7308 */ /* 0x000e740000000800 */
[----:B------:R-:W1:Y:S10]  /*6640*/  MUFU.EX2 R195, R52 ;  /* 0x0000003400c37308 */ /* 0x000e740000000800 */
[----:B------:R-:W1:Y:S10]  /*6650*/  MUFU.EX2 R194, R55 ;  /* 0x0000003700c27308 */ /* 0x000e740000000800 */
        /* <DEDUP_REMOVED lines=19> */
[----:B------:R-:W1:Y:S01]  /*6790*/  MUFU.EX2 R153, R58 ;  /* 0x0000003a00997308 */ /* 0x000e620000000800 */
[----:B--2---:R-:W-:Y:S05]  /*67a0*/  IMAD R4, R4, 0x8, R133 ;  /* 0x0000000804047824 */ /* 0x004fea00078e0285 */
[C---:B------:R-:W-:Y:S01]  /*67b0*/  IADD3 R14, R4.reuse, 0x4, RZ ;  /* 0x00000004040e7810 */ /* 0x040fe20007ffe0ff */
[----:B------:R-:W-:Y:S04]  /*67c0*/  IMAD.WIDE.U32 R4, R4, -0x326172a9, RZ ;  /* 0xcd9e8d5704047825 */ /* 0x000fe800078e00ff */
[----:B------:R-:W-:Y:S01]  /*67d0*/  IMAD.WIDE.U32 R14, R14, -0x326172a9, RZ ;  /* 0xcd9e8d570e0e7825 */ /* 0x000fe200078e00ff */
[-C--:B------:R-:W-:Y:S02]  /*67e0*/  LOP3.LUT R18, R5, R249.reuse, RZ, 0x3c, !PT ;  /* 0x000000f905127212 */ /* 0x080fe400078e3cff */
[--C-:B------:R-:W-:Y:S02]  /*67f0*/  LOP3.LUT R20, R11, UR25, R4.reuse, 0x96, !PT ;  /* 0x000000190b147c12 */ /* 0x100fe4000f8e9604 */
[----:B------:R-:W-:Y:S01]  /*6800*/  LOP3.LUT R12, R15, R249, RZ, 0x3c, !PT ;  /* 0x000000f90f0c7212 */ /* 0x000fe200078e3cff */
[----:B------:R-:W-:Y:S01]  /*6810*/  IMAD.WIDE.U32 R18, R18, -0x2daee0ad, RZ ;  /* 0xd2511f5312127825 */ /* 0x000fe200078e00ff */
[----:B------:R-:W-:Y:S02]  /*6820*/  LOP3.LUT R15, R9, UR25, R4, 0x96, !PT ;  /* 0x00000019090f7c12 */ /* 0x000fe4000f8e9604 */
[--C-:B------:R-:W-:Y:S01]  /*6830*/  LOP3.LUT R11, R11, UR25, R14.reuse, 0x96, !PT ;  /* 0x000000190b0b7c12 */ /* 0x100fe2000f8e960e */
[----:B------:R-:W-:Y:S01]  /*6840*/  IMAD.WIDE.U32 R12, R12, -0x2daee0ad, RZ ;  /* 0xd2511f530c0c7825 */ /* 0x000fe200078e00ff */
[----:B------:R-:W-:Y:S02]  /*6850*/  LOP3.LUT R6, R7, R19, RZ, 0x3c, !PT ;  /* 0x0000001307067212 */ /* 0x000fe400078e3cff */
[----:B------:R-:W-:Y:S01]  /*6860*/  LOP3.LUT R9, R9, UR25, R14, 0x96, !PT ;  /* 0x0000001909097c12 */ /* 0x000fe2000f8e960e */
[----:B------:R-:W-:Y:S01]  /*6870*/  IMAD.WIDE.U32 R14, R15, -0x2daee0ad, RZ ;  /* 0xd2511f530f0e7825 */ /* 0x000fe200078e00ff */
[----:B------:R-:W-:Y:S03]  /*6880*/  LOP3.LUT R5, R7, R13, RZ, 0x3c, !PT ;  /* 0x0000000d07057212 */ /* 0x000fe600078e3cff */
[----:B------:R-:W-:Y:S04]  /*6890*/  IMAD.WIDE.U32 R6, R6, -0x326172a9, RZ ;  /* 0xcd9e8d5706067825 */ /* 0x000fe800078e00ff */
[----:B------:R-:W-:Y:S01]  /*68a0*/  IMAD.WIDE.U32 R4, R5, -0x326172a9, RZ ;  /* 0xcd9e8d5705047825 */ /* 0x000fe200078e00ff */
[C---:B------:R-:W-:Y:S02]  /*68b0*/  LOP3.LUT R30, R7.reuse, UR24, R10, 0x96, !PT ;  /* 0x00000018071e7c12 */ /* 0x040fe4000f8e960a */
[----:B------:R-:W-:Y:S01]  /*68c0*/  LOP3.LUT R32, R7, UR24, R8, 0x96, !PT ;  /* 0x0000001807207c12 */ /* 0x000fe2000f8e9608 */
[----:B------:R-:W-:Y:S01]  /*68d0*/  IMAD.WIDE.U32 R20, R20, -0x2daee0ad, RZ ;  /* 0xd2511f5314147825 */ /* 0x000fe200078e00ff */
[C---:B------:R-:W-:Y:S02]  /*68e0*/  LOP3.LUT R28, R5.reuse, UR24, R10, 0x96, !PT ;  /* 0x00000018051c7c12 */ /* 0x040fe4000f8e960a */
[----:B------:R-:W-:Y:S01]  /*68f0*/  LOP3.LUT R26, R5, UR24, R8, 0x96, !PT ;  /* 0x00000018051a7c12 */ /* 0x000fe2000f8e9608 */
[----:B------:R-:W-:Y:S01]  /*6900*/  IMAD.WIDE.U32 R10, R11, -0x2daee0ad, RZ ;  /* 0xd2511f530b0a7825 */ /* 0x000fe200078e00ff */
[--C-:B------:R-:W-:Y:S02]  /*6910*/  LOP3.LUT R22, R21, UR23, R18.reuse, 0x96, !PT ;  /* 0x0000001715167c12 */ /* 0x100fe4000f8e9612 */
[----:B------:R-:W-:Y:S01]  /*6920*/  LOP3.LUT R21, R15, UR23, R18, 0x96, !PT ;  /* 0x000000170f157c12 */ /* 0x000fe2000f8e9612 */
[----:B------:R-:W-:Y:S01]  /*6930*/  IMAD.WIDE.U32 R32, R32, -0x2daee0ad, RZ ;  /* 0xd2511f5320207825 */ /* 0x000fe200078e00ff */
[----:B------:R-:W-:Y:S03]  /*6940*/  LOP3.LUT R13, R11, UR23, R12, 0x96, !PT ;  /* 0x000000170b0d7c12 */ /* 0x000fe6000f8e960c */
        /* <DEDUP_REMOVED lines=10> */
[----:B------:R-:W-:Y:S04]  /*69f0*/  IMAD.WIDE.U32 R26, R26, -0x2daee0ad, RZ ;  /* 0xd2511f531a1a7825 */ /* 0x000fe800078e00ff */
[----:B------:R-:W-:Y:S01]  /*6a00*/  IMAD.WIDE.U32 R18, R18, -0x2daee0ad, RZ ;  /* 0xd2511f5312127825 */ /* 0x000fe200078e00ff */
[----:B------:R-:W-:Y:S02]  /*6a10*/  LOP3.LUT R5, R27, UR21, R8, 0x96, !PT ;  /* 0x000000151b057c12 */ /* 0x000fe4000f8e9608 */
[----:B------:R-:W-:Y:S01]  /*6a20*/  LOP3.LUT R8, R13, UR22, R4, 0x96, !PT ;  /* 0x000000160d087c12 */ /* 0x000fe2000f8e9604 */
[----:B------:R-:W-:Y:S04]  /*6a30*/  IMAD.WIDE.U32 R20, R21, -0x326172a9, RZ ;  /* 0xcd9e8d5715147825 */ /* 0x000fe800078e00ff */
[----:B------:R-:W-:Y:S01]  /*6a40*/  IMAD.WIDE.U32 R24, R24, -0x326172a9, RZ ;  /* 0xcd9e8d5718187825 */ /* 0x000fe200078e00ff */
[----:B-1----:R-:W-:Y:S03]  /*6a50*/  LOP3.LUT R17, R21, UR22, R6, 0x96, !PT ;  /* 0x0000001615117c12 */ /* 0x002fe6000f8e9606 */
[----:B------:R-:W-:Y:S01]  /*6a60*/  IMAD.WIDE.U32 R14, R15, -0x326172a9, RZ ;  /* 0xcd9e8d570f0e7825 */ /* 0x000fe200078e00ff */
[----:B------:R-:W-:Y:S03]  /*6a70*/  LOP3.LUT R4, R25, UR22, R4, 0x96, !PT ;  /* 0x0000001619047c12 */ /* 0x000fe6000f8e9604 */
[----:B------:R-:W-:Y:S01]  /*6a80*/  IMAD.WIDE.U32 R8, R8, -0x2daee0ad, RZ ;  /* 0xd2511f5308087825 */ /* 0x000fe200078e00ff */
[----:B------:R-:W-:Y:S02]  /*6a90*/  LOP3.LUT R29, R15, UR20, R22, 0x96, !PT ;  /* 0x000000140f1d7c12 */ /* 0x000fe4000f8e9616 */
        /* <DEDUP_REMOVED lines=28> */
[----:B------:R-:W-:Y:S02]  /*6c60*/  SHF.R.U32.HI R21, RZ, 0x18, R8 ;  /* 0x00000018ff157819 */ /* 0x000fe40000011608 */
[----:B------:R-:W-:Y:S01]  /*6c70*/  LOP3.LUT R15, R8, 0xff, RZ, 0xc0, !PT ;  /* 0x000000ff080f7812 */ /* 0x000fe200078ec0ff */
[----:B------:R-:W-:Y:S01]  /*6c80*/  IMAD.WIDE.U32 R4, R5, -0x2daee0ad, RZ ;  /* 0xd2511f5305047825 */ /* 0x000fe200078e00ff */
[----:B------:R-:W-:Y:S02]  /*6c90*/  LOP3.LUT R19, R11, UR15, R28, 0x96, !PT ;  /* 0x0000000f0b137c12 */ /* 0x000fe4000f8e961c */
[----:B------:R-:W-:Y:S01]  /*6ca0*/  SHF.R.U32.HI R28, RZ, 0x10, R8 ;  /* 0x00000010ff1c7819 */ /* 0x000fe20000011608 */
[----:B------:R-:W-:Y:S01]  /*6cb0*/  IMAD.WIDE.U32 R6, R6, -0x326172a9, RZ ;  /* 0xcd9e8d5706067825 */ /* 0x000fe200078e00ff */
[----:B------:R-:W-:Y:S02]  /*6cc0*/  LOP3.LUT R17, R5, UR15, R14, 0x96, !PT ;  /* 0x0000000f05117c12 */ /* 0x000fe4000f8e960e */
[----:B------:R-:W-:Y:S01]  /*6cd0*/  LOP3.LUT R34, R8, 0xffff, RZ, 0xc0, !PT ;  /* 0x0000ffff08227812 */ /* 0x000fe200078ec0ff */
[----:B------:R-:W-:Y:S01]  /*6ce0*/  IMAD.WIDE.U32 R12, R13, -0x326172a9, RZ ;  /* 0xcd9e8d570d0c7825 */ /* 0x000fe200078e00ff */
[----:B------:R-:W-:Y:S02]  /*6cf0*/  LOP3.LUT R14, R10, 0xff, RZ, 0xc0, !PT ;  /* 0x000000ff0a0e7812 */ /* 0x000fe400078ec0ff */
[----:B------:R-:W-:Y:S02]  /*6d00*/  SHF.R.U32.HI R8, RZ, 0x18, R4 ;  /* 0x00000018ff087819 */ /* 0x000fe40000011604 */
[----:B------:R-:W-:Y:S02]  /*6d10*/  LOP3.LUT R23, R13, UR18, R20, 0x96, !PT ;  /* 0x000000120d177c12 */ /* 0x000fe4000f8e9614 */
[----:B------:R-:W-:Y:S02]  /*6d20*/  LOP3.LUT R20, R9, UR16, R22, 0x96, !PT ;  /* 0x0000001009147c12 */ /* 0x000fe4000f8e9616 */
[C---:B------:R-:W-:Y:S02]  /*6d30*/  LOP3.LUT R9, R4.reuse, 0xff, RZ, 0xc0, !PT ;  /* 0x000000ff04097812 */ /* 0x040fe400078ec0ff */
[----:B------:R-:W-:Y:S02]  /*6d40*/  SHF.R.U32.HI R32, RZ, 0x10, R4 ;  /* 0x00000010ff207819 */ /* 0x000fe40000011604 */
[----:B----4-:R-:W-:Y:S02]  /*6d50*/  LOP3.LUT R36, R4, 0xffff, RZ, 0xc0, !PT ;  /* 0x0000ffff04247812 */ /* 0x010fe400078ec0ff */
[----:B------:R-:W-:Y:S02]  /*6d60*/  LOP3.LUT R4, R6, 0xff, RZ, 0xc0, !PT ;  /* 0x000000ff06047812 */ /* 0x000fe400078ec0ff */
[----:B------:R-:W-:Y:S02]  /*6d70*/  ISETP.LE.U32.AND P5, PT, R21, UR7, PT ;  /* 0x0000000715007c0c */ /* 0x000fe4000bfa3070 */
[----:B------:R-:W-:Y:S02]  /*6d80*/  SHF.R.U32.HI R13, RZ, 0x18, R10 ;  /* 0x00000018ff0d7819 */ /* 0x000fe4000001160a */
[----:B------:R-:W-:Y:S02]  /*6d90*/  ISETP.LE.U32.AND P6, PT, R15, UR7, PT ;  /* 0x000000070f007c0c */ /* 0x000fe4000bfc3070 */
[----:B------:R-:W-:Y:S02]  /*6da0*/  ISETP.LE.U32.AND P3, PT, R14, UR7, PT ;  /* 0x000000070e007c0c */ /* 0x000fe4000bf63070 */
[----:B------:R-:W-:Y:S02]  /*6db0*/  ISETP.LE.U32.AND P1, PT, R9, UR7, PT ;  /* 0x0000000709007c0c */ /* 0x000fe4000bf23070 */
[----:B------:R-:W-:Y:S01]  /*6dc0*/  ISETP.LE.U32.AND P4, PT, R8, UR7, PT ;  /* 0x0000000708007c0c */ /* 0x000fe2000bf83070 */
[----:B------:R-:W-:Y:S01]  /*6dd0*/  IMAD.WIDE.U32 R8, R27, -0x326172a9, RZ ;  /* 0xcd9e8d571b087825 */ /* 0x000fe200078e00ff */
[----:B------:R-:W-:Y:S02]  /*6de0*/  ISETP.LE.U32.AND P0, PT, R4, UR7, PT ;  /* 0x0000000704007c0c */ /* 0x000fe4000bf03070 */
[----:B------:R-:W-:Y:S01]  /*6df0*/  ISETP.LE.U32.AND P2, PT, R13, UR7, PT ;  /* 0x000000070d007c0c */ /* 0x000fe2000bf43070 */
[----:B------:R-:W-:Y:S01]  /*6e00*/  IMAD.WIDE.U32 R4, R25, -0x326172a9, RZ ;  /* 0xcd9e8d5719047825 */ /* 0x000fe200078e00ff */
[----:B------:R-:W-:Y:S02]  /*6e10*/  LOP3.LUT R14, R9, UR16, R24, 0x96, !PT ;  /* 0x00000010090e7c12 */ /* 0x000fe4000f8e9618 */
[----:B------:R-:W-:Y:S01]  /*6e20*/  SHF.R.U32.HI R15, RZ, 0x18, R6 ;  /* 0x00000018ff0f7819 */ /* 0x000fe20000011606 */
[----:B------:R-:W-:Y:S01]  /*6e30*/  @!P5 FADD.FTZ R209, -R209, -RZ ;  /* 0x800000ffd1d1d221 */ /* 0x000fe20000010100 */
[----:B------:R-:W-:Y:S01]  /*6e40*/  LOP3.LUT R25, R4, 0xff, RZ, 0xc0, !PT ;  /* 0x000000ff04197812 */ /* 0x000fe200078ec0ff */
[----:B------:R-:W-:Y:S01]  /*6e50*/  @!P6 FADD.FTZ R206, -R206, -RZ ;  /* 0x800000ffcecee221 */ /* 0x000fe20000010100 */
[--C-:B------:R-:W-:Y:S01]  /*6e60*/  SHF.R.U32.HI R24, RZ, 0x18, R4.reuse ;  /* 0x00000018ff187819 */ /* 0x100fe20000011604 */
[----:B---3--:R-:W-:Y:S01]  /*6e70*/  @!P3 FADD.FTZ R217, -R217, -RZ ;  /* 0x800000ffd9d9b221 */ /* 0x008fe20000010100 */
[----:B------:R-:W-:Y:S01]  /*6e80*/  SHF.R.U32.HI R27, RZ, 0x10, R4 ;  /* 0x00000010ff1b7819 */ /* 0x000fe20000011604 */
[----:B------:R-:W-:Y:S01]  /*6e90*/  @!P1 FADD.FTZ R215, -R215, -RZ ;  /* 0x800000ffd7d79221 */ /* 0x000fe20000010100 */
[----:B------:R-:W-:Y:S01]  /*6ea0*/  LOP3.LUT R38, R4, 0xffff, RZ, 0xc0, !PT ;  /* 0x0000ffff04267812 */ /* 0x000fe200078ec0ff */
[----:B------:R-:W-:Y:S01]  /*6eb0*/  @!P2 FADD.FTZ R216, -R216, -RZ ;  /* 0x800000ffd8d8a221 */ /* 0x000fe20000010100 */
[----:B------:R-:W-:Y:S01]  /*6ec0*/  SHF.R.U32.HI R4, RZ, 0x18, R20 ;  /* 0x00000018ff047819 */ /* 0x000fe20000011614 */
[----:B------:R-:W-:Y:S01]  /*6ed0*/  @!P0 FADD.FTZ R225, -R225, -RZ ;  /* 0x800000ffe1e18221 */ /* 0x000fe20000010100 */
[----:B------:R-:W-:Y:S01]  /*6ee0*/  LOP3.LUT R13, R5, UR16, R12, 0x96, !PT ;  /* 0x00000010050d7c12 */ /* 0x000fe2000f8e960c */
[----:B------:R-:W-:Y:S01]  /*6ef0*/  @!P4 FADD.FTZ R212, -R212, -RZ ;  /* 0x800000ffd4d4c221 */ /* 0x000fe20000010100 */
[----:B------:R-:W-:Y:S02]  /*6f00*/  ISETP.LE.U32.AND P5, PT, R4, UR7, PT ;  /* 0x0000000704007c0c */ /* 0x000fe4000bfa3070 */
[----:B------:R-:W-:Y:S02]  /*6f10*/  LOP3.LUT R5, R20, 0xff, RZ, 0xc0, !PT ;  /* 0x000000ff14057812 */ /* 0x000fe400078ec0ff */
[----:B------:R-:W-:Y:S02]  /*6f20*/  LOP3.LUT R4, R28, 0xff, RZ, 0xc0, !PT ;  /* 0x000000ff1c047812 */ /* 0x000fe400078ec0ff */
[----:B------:R-:W-:Y:S02]  /*6f30*/  ISETP.LE.U32.AND P6, PT, R15, UR7, PT ;  /* 0x000000070f007c0c */ /* 0x000fe4000bfc3070 */
[----:B------:R-:W-:Y:S02]  /*6f40*/  LOP3.LUT R22, R8, 0xff, RZ, 0xc0, !PT ;  /* 0x000000ff08167812 */ /* 0x000fe400078ec0ff */
[----:B------:R-:W-:Y:S02]  /*6f50*/  ISETP.LE.U32.AND P3, PT, R5, UR7, PT ;  /* 0x0000000705007c0c */ /* 0x000fe4000bf63070 */
[----:B------:R-:W-:Y:S01]  /*6f60*/  SHF.R.U32.HI R31, RZ, 0x10, R10 ;  /* 0x00000010ff1f7819 */ /* 0x000fe2000001160a */
[----:B------:R-:W-:Y:S01]  /*6f70*/  @!P5 FADD.FTZ R200, -R200, -RZ ;  /* 0x800000ffc8c8d221 */ /* 0x000fe20000010100 */
[----:B------:R-:W-:Y:S02]  /*6f80*/  ISETP.LE.U32.AND P2, PT, R4, UR7, PT ;  /* 0x0000000704007c0c */ /* 0x000fe4000bf43070 */
[----:B------:R-:W-:Y:S02]  /*6f90*/  LOP3.LUT R4, R19, 0xff, RZ, 0xc0, !PT ;  /* 0x000000ff13047812 */ /* 0x000fe400078ec0ff */
[----:B------:R-:W-:Y:S01]  /*6fa0*/  SHF.R.U32.HI R21, RZ, 0x18, R8 ;  /* 0x00000018ff157819 */ /* 0x000fe20000011608 */
[----:B------:R-:W-:Y:S01]  /*6fb0*/  @!P6 FADD.FTZ R226, -R226, -RZ ;  /* 0x800000ffe2e2e221 */ /* 0x000fe20000010100 */
[----:B------:R-:W-:Y:S02]  /*6fc0*/  ISETP.LE.U32.AND P1, PT, R22, UR7, PT ;  /* 0x0000000716007c0c */ /* 0x000fe4000bf23070 */
[----:B------:R-:W-:Y:S01]  /*6fd0*/  ISETP.LE.U32.AND P0, PT, R4, UR7, PT ;  /* 0x0000000704007c0c */ /* 0x000fe2000bf03070 */
        /* <DEDUP_REMOVED lines=8> */
[----:B------:R-:W-:Y:S01]  /*7060*/  ISETP.LE.U32.AND P6, PT, R5, UR7, PT ;  /* 0x0000000705007c0c */ /* 0x000fe2000bfc3070 */
[----:B------:R-:W-:Y:S01]  /*7070*/  @!P0 FADD.FTZ R205, -R205, -RZ ;  /* 0x800000ffcdcd8221 */ /* 0x000fe20000010100 */
[----:B------:R-:W-:Y:S02]  /*7080*/  LOP3.LUT R18, R7, UR16, R18, 0x96, !PT ;  /* 0x0000001007127c12 */ /* 0x000fe4000f8e9612 */
[----:B------:R-:W-:Y:S01]  /*7090*/  ISETP.LE.U32.AND P3, PT, R4, UR7, PT ;  /* 0x0000000704007c0c */ /* 0x000fe2000bf63070 */
[----:B------:R-:W-:Y:S01]  /*70a0*/  @!P4 FADD.FTZ R202, -R202, -RZ ;  /* 0x800000ffcacac221 */ /* 0x000fe20000010100 */
[----:B------:R-:W-:Y:S02]  /*70b0*/  LOP3.LUT R4, R32, 0xff, RZ, 0xc0, !PT ;  /* 0x000000ff20047812 */ /* 0x000fe400078ec0ff */
[----:B------:R-:W-:Y:S01]  /*70c0*/  SHF.R.U32.HI R5, RZ, 0x18, R17 ;  /* 0x00000018ff057819 */ /* 0x000fe20000011611 */
[----:B------:R-:W-:Y:S01]  /*70d0*/  @!P5 FADD.FTZ R211, -R211, -RZ ;  /* 0x800000ffd3d3d221 */ /* 0x000fe20000010100 */
[----:B------:R-:W-:Y:S02]  /*70e0*/  SHF.R.U32.HI R33, RZ, 0x10, R6 ;  /* 0x00000010ff217819 */ /* 0x000fe40000011606 */
[----:B------:R-:W-:Y:S01]  /*70f0*/  ISETP.LE.U32.AND P1, PT, R4, UR7, PT ;  /* 0x0000000704007c0c */ /* 0x000fe2000bf23070 */
[----:B------:R-:W-:Y:S01]  /*7100*/  @!P6 FADD.FTZ R204, -R204, -RZ ;  /* 0x800000ffcccce221 */ /* 0x000fe20000010100 */
[----:B------:R-:W-:Y:S02]  /*7110*/  LOP3.LUT R4, R18, 0xff, RZ, 0xc0, !PT ;  /* 0x000000ff12047812 */ /* 0x000fe400078ec0ff */
[----:B------:R-:W-:Y:S01]  /*7120*/  ISETP.LE.U32.AND P2, PT, R5, UR7, PT ;  /* 0x0000000705007c0c */ /* 0x000fe2000bf43070 */
[----:B------:R-:W-:Y:S01]  /*7130*/  @!P3 FADD.FTZ R208, -R208, -RZ ;  /* 0x800000ffd0d0b221 */ /* 0x000fe20000010100 */
[----:B------:R-:W-:Y:S02]  /*7140*/  ISETP.LE.U32.AND P4, PT, R4, UR7, PT ;  /* 0x0000000704007c0c */ /* 0x000fe4000bf83070 */
[----:B------:R-:W-:Y:S02]  /*7150*/  LOP3.LUT R4, R33, 0xff, RZ, 0xc0, !PT ;  /* 0x000000ff21047812 */ /* 0x000fe400078ec0ff */
[----:B------:R-:W-:Y:S01]  /*7160*/  LOP3.LUT R35, R10, 0xffff, RZ, 0xc0, !PT ;  /* 0x0000ffff0a237812 */ /* 0x000fe200078ec0ff */
[----:B------:R-:W-:Y:S01]  /*7170*/  IMAD.WIDE.U32 R10, R29, -0x2daee0ad, RZ ;  /* 0xd2511f531d0a7825 */ /* 0x000fe200078e00ff */
[----:B------:R-:W-:Y:S02]  /*7180*/  SHF.R.U32.HI R5, RZ, 0x18, R18 ;  /* 0x00000018ff057819 */ /* 0x000fe40000011612 */
[----:B------:R-:W-:Y:S01]  /*7190*/  ISETP.LE.U32.AND P6, PT, R4, UR7, PT ;  /* 0x0000000704007c0c */ /* 0x000fe2000bfc3070 */
[----:B------:R-:W-:Y:S01]  /*71a0*/  @!P1 FADD.FTZ R210, -R210, -RZ ;  /* 0x800000ffd2d29221 */ /* 0x000fe20000010100 */
[----:B------:R-:W-:Y:S01]  /*71b0*/  LOP3.LUT R37, R6, 0xffff, RZ, 0xc0, !PT ;  /* 0x0000ffff06257812 */ /* 0x000fe200078ec0ff */
[----:B------:R-:W-:Y:S01]  /*71c0*/  IMAD.WIDE.U32 R6, R23, -0x2daee0ad, RZ ;  /* 0xd2511f5317067825 */ /* 0x000fe200078e00ff */
[----:B------:R-:W-:Y:S02]  /*71d0*/  ISETP.LE.U32.AND P0, PT, R5, UR7, PT ;  /* 0x0000000705007c0c */ /* 0x000fe4000bf03070 */
[----:B------:R-:W-:Y:S01]  /*71e0*/  LOP3.LUT R23, R10, 0xff, RZ, 0xc0, !PT ;  /* 0x000000ff0a177812 */ /* 0x000fe200078ec0ff */
[----:B------:R-:W-:Y:S01]  /*71f0*/  @!P2 FADD.FTZ R207, -R207, -RZ ;  /* 0x800000ffcfcfa221 */ /* 0x000fe20000010100 */
[----:B------:R-:W-:Y:S01]  /*7200*/  ISETP.LE.U32.AND P5, PT, R25, UR7, PT ;  /* 0x0000000719007c0c */ /* 0x000fe2000bfa3070 */
[----:B------:R-:W-:Y:S01]  /*7210*/  @!P4 FADD.FTZ R213, -R213, -RZ ;  /* 0x800000ffd5d5c221 */ /* 0x000fe20000010100 */
[----:B------:R-:W-:Y:S02]  /*7220*/  ISETP.LE.U32.AND P3, PT, R24, UR7, PT ;  /* 0x0000000718007c0c */ /* 0x000fe4000bf63070 */
[----:B------:R-:W-:Y:S01]  /*7230*/  SHF.R.U32.HI R5, RZ, 0x10, R20 ;  /* 0x00000010ff057819 */ /* 0x000fe20000011614 */
[----:B------:R-:W-:Y:S01]  /*7240*/  @!P6 FADD.FTZ R222, -R222, -RZ ;  /* 0x800000ffdedee221 */ /* 0x000fe20000010100 */
[----:B------:R-:W-:Y:S02]  /*7250*/  LOP3.LUT R12, R7, UR15, R30, 0x96, !PT ;  /* 0x0000000f070c7c12 */ /* 0x000fe4000f8e961e */
[----:B------:R-:W-:Y:S01]  /*7260*/  LOP3.LUT R30, R8, 0xffff, RZ, 0xc0, !PT ;  /* 0x0000ffff081e7812 */ /* 0x000fe200078ec0ff */
[----:B------:R-:W-:Y:S01]  /*7270*/  @!P0 FADD.FTZ R214, -R214, -RZ ;  /* 0x800000ffd6d68221 */ /* 0x000fe20000010100 */
[----:B------:R-:W-:Y:S02]  /*7280*/  SHF.R.U32.HI R9, RZ, 0x18, R10 ;  /* 0x00000018ff097819 */ /* 0x000fe4000001160a */
[----:B------:R-:W-:Y:S01]  /*7290*/  LOP3.LUT R15, R11, UR15, R26, 0x96, !PT ;  /* 0x0000000f0b0f7c12 */ /* 0x000fe2000f8e961a */
[----:B------:R-:W-:Y:S01]  /*72a0*/  @!P5 FADD.FTZ R218, -R218, -RZ ;  /* 0x800000ffdadad221 */ /* 0x000fe20000010100 */
[----:B------:R-:W-:Y:S01]  /*72b0*/  SHF.R.U32.HI R26, RZ, 0x10, R8 ;  /* 0x00000010ff1a7819 */ /* 0x000fe20000011608 */
[----:B------:R-:W-:Y:S01]  /*72c0*/  @!P3 FADD.FTZ R219, -R219, -RZ ;  /* 0x800000ffdbdbb221 */ /* 0x000fe20000010100 */
[----:B------:R-:W-:Y:S02]  /*72d0*/  LOP3.LUT R8, R6, 0xff, RZ, 0xc0, !PT ;  /* 0x000000ff06087812 */ /* 0x000fe400078ec0ff */
[----:B------:R-:W-:Y:S02]  /*72e0*/  ISETP.LE.U32.AND P2, PT, R23, UR7, PT ;  /* 0x0000000717007c0c */ /* 0x000fe4000bf43070 */
[----:B------:R-:W-:Y:S02]  /*72f0*/  SHF.R.U32.HI R4, RZ, 0x8, R34 ;  /* 0x00000008ff047819 */ /* 0x000fe40000011622 */
[----:B------:R-:W-:Y:S02]  /*7300*/  LOP3.LUT R5, R5, 0xff, RZ, 0xc0, !PT ;  /* 0x000000ff05057812 */ /* 0x000fe400078ec0ff */
[----:B------:R-:W-:Y:S02]  /*7310*/  ISETP.LE.U32.AND P1, PT, R9, UR7, PT ;  /* 0x0000000709007c0c */ /* 0x000fe4000bf23070 */
[----:B------:R-:W-:Y:S02]  /*7320*/  SHF.R.U32.HI R29, RZ, 0x10, R10 ;  /* 0x00000010ff1d7819 */ /* 0x000fe4000001160a */
[----:B------:R-:W-:Y:S02]  /*7330*/  LOP3.LUT R39, R10, 0xffff, RZ, 0xc0, !PT ;  /* 0x0000ffff0a277812 */ /* 0x000fe400078ec0ff */
[----:B------:R-:W-:Y:S01]  /*7340*/  SHF.R.U32.HI R10, RZ, 0x18, R6 ;  /* 0x00000018ff0a7819 */ /* 0x000fe20000011606 */
[----:B------:R-:W-:Y:S01]  /*7350*/  @!P2 FADD.FTZ R224, -R224, -RZ ;  /* 0x800000ffe0e0a221 */ /* 0x000fe20000010100 */
[----:B------:R-:W-:Y:S02]  /*7360*/  ISETP.LE.U32.AND P4, PT, R8, UR7, PT ;  /* 0x0000000708007c0c */ /* 0x000fe4000bf83070 */
[----:B------:R-:W-:Y:S02]  /*7370*/  LOP3.LUT R4, R4, 0xffff, RZ, 0xc0, !PT ;  /* 0x0000ffff04047812 */ /* 0x000fe400078ec0ff */
[----:B------:R-:W-:Y:S01]  /*7380*/  ISETP.LE.U32.AND P6, PT, R5, UR7, PT ;  /* 0x0000000705007c0c */ /* 0x000fe2000bfc3070 */
[----:B------:R-:W-:Y:S01]  /*7390*/  @!P1 FADD.FTZ R223, -R223, -RZ ;  /* 0x800000ffdfdf9221 */ /* 0x000fe20000010100 */
[----:B------:R-:W-:Y:S02]  /*73a0*/  LOP3.LUT R5, R14, 0xff, RZ, 0xc0, !PT ;  /* 0x000000ff0e057812 */ /* 0x000fe400078ec0ff */
[----:B------:R-:W-:Y:S02]  /*73b0*/  ISETP.LE.U32.AND P0, PT, R10, UR7, PT ;  /* 0x000000070a007c0c */ /* 0x000fe4000bf03070 */
[----:B------:R-:W-:Y:S02]  /*73c0*/  ISETP.LE.U32.AND P5, PT, R4, UR7, PT ;  /* 0x0000000704007c0c */ /* 0x000fe4000bfa3070 */
[----:B------:R-:W-:Y:S01]  /*73d0*/  ISETP.LE.U32.AND P3, PT, R5, UR7, PT ;  /* 0x0000000705007c0c */ /* 0x000fe2000bf63070 */
[----:B------:R-:W-:Y:S01]  /*73e0*/  @!P4 FADD.FTZ R221, -R221, -RZ ;  /* 0x800000ffddddc221 */ /* 0x000fe20000010100 */
[----:B------:R-:W-:Y:S02]  /*73f0*/  SHF.R.U32.HI R4, RZ, 0x18, R14 ;  /* 0x00000018ff047819 */ /* 0x000fe4000001160e */
[----:B------:R-:W-:Y:S01]  /*7400*/  SHF.R.U32.HI R5, RZ, 0x10, R19 ;  /* 0x00000010ff057819 */ /* 0x000fe20000011613 */
        /* <DEDUP_REMOVED lines=8> */
[----:B------:R-:W-:Y:S02]  /*7490*/  SHF.R.U32.HI R4, RZ, 0x8, R35 ;  /* 0x00000008ff047819 */ /* 0x000fe40000011623 */
[----:B------:R-:W-:Y:S02]  /*74a0*/  LOP3.LUT R5, R5, 0xff, RZ, 0xc0, !PT ;  /* 0x000000ff05057812 */ /* 0x000fe400078ec0ff */
[----:B------:R-:W-:Y:S02]  /*74b0*/  ISETP.LE.U32.AND P1, PT, R6, UR7, PT ;  /* 0x0000000706007c0c */ /* 0x000fe4000bf23070 */
[----:B------:R-:W-:Y:S02]  /*74c0*/  SHF.R.U32.HI R6, RZ, 0x10, R17 ;  /* 0x00000010ff067819 */ /* 0x000fe40000011611 */
[----:B------:R-:W-:Y:S02]  /*74d0*/  ISETP.LE.U32.AND P4, PT, R5, UR7, PT ;  /* 0x0000000705007c0c */ /* 0x000fe4000bf83070 */
[----:B------:R-:W-:Y:S01]  /*74e0*/  SHF.R.U32.HI R5, RZ, 0x8, R36 ;  /* 0x00000008ff057819 */ /* 0x000fe20000011624 */
[----:B------:R-:W-:Y:S01]  /*74f0*/  @!P2 FADD.FTZ R169, -R169, -RZ ;  /* 0x800000ffa9a9a221 */ /* 0x000fe20000010100 */
[----:B------:R-:W-:Y:S02]  /*7500*/  LOP3.LUT R4, R4, 0xffff, RZ, 0xc0, !PT ;  /* 0x0000ffff04047812 */ /* 0x000fe400078ec0ff */
[----:B------:R-:W-:Y:S02]  /*7510*/  LOP3.LUT R6, R6, 0xff, RZ, 0xc0, !PT ;  /* 0x000000ff06067812 */ /* 0x000fe400078ec0ff */
[----:B------:R-:W-:Y:S01]  /*7520*/  ISETP.LE.U32.AND P0, PT, R4, UR7, PT ;  /* 0x0000000704007c0c */ /* 0x000fe2000bf03070 */
[----:B------:R-:W-:Y:S01]  /*7530*/  @!P1 FADD.FTZ R171, -R171, -RZ ;  /* 0x800000ffabab9221 */ /* 0x000fe20000010100 */
[----:B------:R-:W-:Y:S02]  /*7540*/  LOP3.LUT R4, R5, 0xffff, RZ, 0xc0, !PT ;  /* 0x0000ffff05047812 */ /* 0x000fe400078ec0ff */
[----:B------:R-:W-:Y:S01]  /*7550*/  SHF.R.U32.HI R5, RZ, 0x10, R18 ;  /* 0x00000010ff057819 */ /* 0x000fe20000011612 */
[----:B------:R-:W-:Y:S01]  /*7560*/  @!P4 FADD.FTZ R175, -R175, -RZ ;  /* 0x800000ffafafc221 */ /* 0x000fe20000010100 */
[----:B------:R-:W-:Y:S02]  /*7570*/  ISETP.LE.U32.AND P6, PT, R6, UR7, PT ;  /* 0x0000000706007c0c */ /* 0x000fe4000bfc3070 */
[----:B------:R-:W-:Y:S02]  /*7580*/  SHF.R.U32.HI R6, RZ, 0x8, R37 ;  /* 0x00000008ff067819 */ /* 0x000fe40000011625 */
[----:B------:R-:W-:Y:S02]  /*7590*/  ISETP.LE.U32.AND P5, PT, R4, UR7, PT ;  /* 0x0000000704007c0c */ /* 0x000fe4000bfa3070 */
[----:B------:R-:W-:Y:S01]  /*75a0*/  LOP3.LUT R4, R5, 0xff, RZ, 0xc0, !PT ;  /* 0x000000ff05047812 */ /* 0x000fe200078ec0ff */
[----:B------:R-:W-:Y:S01]  /*75b0*/  @!P0 FADD.FTZ R197, -R197, -RZ ;  /* 0x800000ffc5c58221 */ /* 0x000fe20000010100 */
[----:B------:R-:W-:Y:S02]  /*75c0*/  LOP3.LUT R5, R6, 0xffff, RZ, 0xc0, !PT ;  /* 0x0000ffff06057812 */ /* 0x000fe400078ec0ff */
[----:B------:R-:W-:Y:S02]  /*75d0*/  ISETP.LE.U32.AND P3, PT, R4, UR7, PT ;  /* 0x0000000704007c0c */ /* 0x000fe4000bf63070 */
[----:B------:R-:W-:Y:S01]  /*75e0*/  LOP3.LUT R4, R13, 0xff, RZ, 0xc0, !PT ;  /* 0x000000ff0d047812 */ /* 0x000fe200078ec0ff */
[----:B------:R-:W-:Y:S01]  /*75f0*/  @!P6 FADD.FTZ R168, -R168, -RZ ;  /* 0x800000ffa8a8e221 */ /* 0x000fe20000010100 */
[----:B------:R-:W-:Y:S02]  /*7600*/  ISETP.LE.U32.AND P2, PT, R5, UR7, PT ;  /* 0x0000000705007c0c */ /* 0x000fe4000bf43070 */
[----:B------:R-:W-:Y:S01]  /*7610*/  ISETP.LE.U32.AND P1, PT, R4, UR7, PT ;  /* 0x0000000704007c0c */ /* 0x000fe2000bf23070 */
[----:B------:R-:W-:Y:S01]  /*7620*/  @!P5 FADD.FTZ R166, -R166, -RZ ;  /* 0x800000ffa6a6d221 */ /* 0x000fe20000010100 */
[----:B------:R-:W-:Y:S02]  /*7630*/  LOP3.LUT R4, R27, 0xff, RZ, 0xc0, !PT ;  /* 0x000000ff1b047812 */ /* 0x000fe400078ec0ff */
[----:B------:R-:W-:Y:S02]  /*7640*/  SHF.R.U32.HI R5, RZ, 0x18, R13 ;  /* 0x00000018ff057819 */ /* 0x000fe4000001160d */
[----:B------:R-:W-:Y:S01]  /*7650*/  ISETP.LE.U32.AND P0, PT, R4, UR7, PT ;  /* 0x0000000704007c0c */ /* 0x000fe2000bf03070 */
[----:B------:R-:W-:Y:S01]  /*7660*/  @!P3 FADD.FTZ R174, -R174, -RZ ;  /* 0x800000ffaeaeb221 */ /* 0x000fe20000010100 */
[----:B------:R-:W-:Y:S02]  /*7670*/  ISETP.LE.U32.AND P4, PT, R5, UR7, PT ;  /* 0x0000000705007c0c */ /* 0x000fe4000bf83070 */
[----:B------:R-:W-:Y:S01]  /*7680*/  LOP3.LUT R5, R15, 0xff, RZ, 0xc0, !PT ;  /* 0x000000ff0f057812 */ /* 0x000fe200078ec0ff */
[----:B------:R-:W-:Y:S01]  /*7690*/  @!P2 FADD.FTZ R196, -R196, -RZ ;  /* 0x800000ffc4c4a221 */ /* 0x000fe20000010100 */
[----:B------:R-:W-:Y:S01]  /*76a0*/  SHF.R.U32.HI R4, RZ, 0x18, R15 ;  /* 0x00000018ff047819 */ /* 0x000fe2000001160f */
[----:B------:R-:W-:Y:S01]  /*76b0*/  @!P1 FADD.FTZ R172, -R172, -RZ ;  /* 0x800000ffacac9221 */ /* 0x000fe20000010100 */
[----:B------:R-:W-:Y:S02]  /*76c0*/  ISETP.LE.U32.AND P6, PT, R5, UR7, PT ;  /* 0x0000000705007c0c */ /* 0x000fe4000bfc3070 */
[----:B------:R-:W-:Y:S02]  /*76d0*/  ISETP.LE.U32.AND P5, PT, R4, UR7, PT ;  /* 0x0000000704007c0c */ /* 0x000fe4000bfa3070 */
[----:B------:R-:W-:Y:S01]  /*76e0*/  LOP3.LUT R5, R29, 0xff, RZ, 0xc0, !PT ;  /* 0x000000ff1d057812 */ /* 0x000fe200078ec0ff */
[----:B------:R-:W-:Y:S01]  /*76f0*/  @!P0 FADD.FTZ R170, -R170, -RZ ;  /* 0x800000ffaaaa8221 */ /* 0x000fe20000010100 */
[----:B------:R-:W-:Y:S01]  /*7700*/  LOP3.LUT R20, R20, 0xffff, RZ, 0xc0, !PT ;  /* 0x0000ffff14147812 */ /* 0x000fe200078ec0ff */
[----:B------:R-:W-:Y:S01]  /*7710*/  @!P4 FADD.FTZ R165, -R165, -RZ ;  /* 0x800000ffa5a5c221 */ /* 0x000fe20000010100 */
[----:B------:R-:W-:Y:S02]  /*7720*/  LOP3.LUT R4, R12, 0xff, RZ, 0xc0, !PT ;  /* 0x000000ff0c047812 */ /* 0x000fe400078ec0ff */
[----:B------:R-:W-:Y:S02]  /*7730*/  SHF.R.U32.HI R6, RZ, 0x10, R14 ;  /* 0x00000010ff067819 */ /* 0x000fe4000001160e */
[----:B------:R-:W-:Y:S01]  /*7740*/  ISETP.LE.U32.AND P3, PT, R5, UR7, PT ;  /* 0x0000000705007c0c */ /* 0x000fe2000bf63070 */
[----:B------:R-:W-:Y:S01]  /*7750*/  @!P6 FADD.FTZ R195, -R195, -RZ ;  /* 0x800000ffc3c3e221 */ /* 0x000fe20000010100 */
[----:B------:R-:W-:Y:S01]  /*7760*/  ISETP.LE.U32.AND P2, PT, R4, UR7, PT ;  /* 0x0000000704007c0c */ /* 0x000fe2000bf43070 */
[----:B------:R-:W-:Y:S01]  /*7770*/  @!P5 FADD.FTZ R194, -R194, -RZ ;  /* 0x800000ffc2c2d221 */ /* 0x000fe20000010100 */
[----:B------:R-:W-:Y:S02]  /*7780*/  SHF.R.U32.HI R4, RZ, 0x8, R20 ;  /* 0x00000008ff047819 */ /* 0x000fe40000011614 */
[----:B------:R-:W-:Y:S02]  /*7790*/  SHF.R.U32.HI R5, RZ, 0x18, R12 ;  /* 0x00000018ff057819 */ /* 0x000fe4000001160c */
[----:B------:R-:W-:Y:S02]  /*77a0*/  LOP3.LUT R4, R4, 0xffff, RZ, 0xc0, !PT ;  /* 0x0000ffff04047812 */ /* 0x000fe400078ec0ff */
[----:B------:R-:W-:Y:S02]  /*77b0*/  ISETP.LE.U32.AND P1, PT, R5, UR7, PT ;  /* 0x0000000705007c0c */ /* 0x000fe4000bf23070 */
[----:B------:R-:W-:Y:S01]  /*77c0*/  LOP3.LUT R5, R6, 0xff, RZ, 0xc0, !PT ;  /* 0x000000ff06057812 */ /* 0x000fe200078ec0ff */
[----:B------:R-:W-:Y:S01]  /*77d0*/  @!P3 FADD.FTZ R162, -R162, -RZ ;  /* 0x800000ffa2a2b221 */ /* 0x000fe20000010100 */
[----:B------:R-:W-:Y:S01]  /*77e0*/  ISETP.LE.U32.AND P4, PT, R4, UR7, PT ;  /* 0x0000000704007c0c */ /* 0x000fe2000bf83070 */
[----:B------:R-:W-:Y:S01]  /*77f0*/  @!P2 FADD.FTZ R157, -R157, -RZ ;  /* 0x800000ff9d9da221 */ /* 0x000fe20000010100 */
[----:B------:R-:W-:Y:S02]  /*7800*/  ISETP.LE.U32.AND P0, PT, R5, UR7, PT ;  /* 0x0000000705007c0c */ /* 0x000fe4000bf03070 */
[----:B------:R-:W-:Y:S02]  /*7810*/  LOP3.LUT R5, R19, 0xffff, RZ, 0xc0, !PT ;  /* 0x0000ffff13057812 */ /* 0x000fe400078ec0ff */
[----:B------:R-:W-:Y:S02]  /*7820*/  SHF.R.U32.HI R4, RZ, 0x8, R30 ;  /* 0x00000008ff047819 */ /* 0x000fe4000001161e */
[----:B------:R-:W-:Y:S01]  /*7830*/  LOP3.LUT R17, R17, 0xffff, RZ, 0xc0, !PT ;  /* 0x0000ffff11117812 */ /* 0x000fe200078ec0ff */
[----:B------:R-:W-:Y:S01]  /*7840*/  @!P1 FADD.FTZ R156, -R156, -RZ ;  /* 0x800000ff9c9c9221 */ /* 0x000fe20000010100 */
[----:B------:R-:W-:Y:S02]  /*7850*/  SHF.R.U32.HI R5, RZ, 0x8, R5 ;  /* 0x00000008ff057819 */ /* 0x000fe40000011605 */
[----:B------:R-:W-:Y:S01]  /*7860*/  LOP3.LUT R4, R4, 0xffff, RZ, 0xc0, !PT ;  /* 0x0000ffff04047812 */ /* 0x000fe200078ec0ff */
[----:B------:R-:W-:Y:S01]  /*7870*/  @!P4 FADD.FTZ R146, -R146, -RZ ;  /* 0x800000ff9292c221 */ /* 0x000fe20000010100 */
[----:B------:R-:W-:Y:S01]  /*7880*/  LOP3.LUT R6, R18, 0xffff, RZ, 0xc0, !PT ;  /* 0x0000ffff12067812 */ /* 0x000fe200078ec0ff */
[----:B------:R-:W-:Y:S01]  /*7890*/  @!P0 FADD.FTZ R147, -R147, -RZ ;  /* 0x800000ff93938221 */ /* 0x000fe20000010100 */
[----:B------:R-:W-:Y:S02]  /*78a0*/  ISETP.LE.U32.AND P6, PT, R4, UR7, PT ;  /* 0x0000000704007c0c */ /* 0x000fe4000bfc3070 */
[----:B------:R-:W-:Y:S02]  /*78b0*/  LOP3.LUT R4, R5, 0xffff, RZ, 0xc0, !PT ;  /* 0x0000ffff05047812 */ /* 0x000fe400078ec0ff */
[----:B------:R-:W-:Y:S02]  /*78c0*/  SHF.R.U32.HI R5, RZ, 0x8, R17 ;  /* 0x00000008ff057819 */ /* 0x000fe40000011611 */
[----:B------:R-:W-:Y:S02]  /*78d0*/  ISETP.LE.U32.AND P5, PT, R4, UR7, PT ;  /* 0x0000000704007c0c */ /* 0x000fe4000bfa3070 */
[----:B------:R-:W-:Y:S02]  /*78e0*/  LOP3.LUT R4, R5, 0xffff, RZ, 0xc0, !PT ;  /* 0x0000ffff05047812 */ /* 0x000fe400078ec0ff */
[----:B------:R-:W-:Y:S02]  /*78f0*/  SHF.R.U32.HI R6, RZ, 0x8, R6 ;  /* 0x00000008ff067819 */ /* 0x000fe40000011606 */
[----:B------:R-:W-:Y:S01]  /*7900*/  ISETP.LE.U32.AND P4, PT, R4, UR7, PT ;  /* 0x0000000704007c0c */ /* 0x000fe2000bf83070 */
[----:B------:R-:W-:Y:S01]  /*7910*/  @!P6 FADD.FTZ R148, -R148, -RZ ;  /* 0x800000ff9494e221 */ /* 0x000fe20000010100 */
[----:B------:R-:W-:Y:S02]  /*7920*/  LOP3.LUT R4, R11, 0xff, RZ, 0xc0, !PT ;  /* 0x000000ff0b047812 */ /* 0x000fe400078ec0ff */
[----:B------:R-:W-:Y:S02]  /*7930*/  LOP3.LUT R5, R6, 0xffff, RZ, 0xc0, !PT ;  /* 0x0000ffff06057812 */ /* 0x000fe400078ec0ff */
[----:B------:R-:W-:Y:S01]  /*7940*/  ISETP.LE.U32.AND P6, PT, R4, UR7, PT ;  /* 0x0000000704007c0c */ /* 0x000fe2000bfc3070 */
[----:B------:R-:W-:Y:S01]  /*7950*/  @!P5 FADD.FTZ R149, -R149, -RZ ;  /* 0x800000ff9595d221 */ /* 0x000fe20000010100 */
[----:B------:R-:W-:Y:S02]  /*7960*/  ISETP.LE.U32.AND P0, PT, R5, UR7, PT ;  /* 0x0000000705007c0c */ /* 0x000fe4000bf03070 */
[----:B------:R-:W-:Y:S02]  /*7970*/  SHF.R.U32.HI R4, RZ, 0x8, R38 ;  /* 0x00000008ff047819 */ /* 0x000fe40000011626 */
[----:B------:R-:W-:Y:S01]  /*7980*/  SHF.R.U32.HI R5, RZ, 0x10, R13 ;  /* 0x00000010ff057819 */ /* 0x000fe2000001160d */
[----:B------:R-:W-:Y:S01]  /*7990*/  @!P4 FADD.FTZ R150, -R150, -RZ ;  /* 0x800000ff9696c221 */ /* 0x000fe20000010100 */
[----:B------:R-:W-:Y:S02]  /*79a0*/  LOP3.LUT R4, R4, 0xffff, RZ, 0xc0, !PT ;  /* 0x0000ffff04047812 */ /* 0x000fe400078ec0ff */
[----:B------:R-:W-:Y:S02]  /*79b0*/  LOP3.LUT R5, R5, 0xff, RZ, 0xc0, !PT ;  /* 0x000000ff05057812 */ /* 0x000fe400078ec0ff */
[----:B------:R-:W-:Y:S01]  /*79c0*/  SHF.R.U32.HI R6, RZ, 0x10, R15 ;  /* 0x00000010ff067819 */ /* 0x000fe2000001160f */
[----:B------:R-:W-:Y:S01]  /*79d0*/  @!P6 FADD.FTZ R152, -R152, -RZ ;  /* 0x800000ff9898e221 */ /* 0x000fe20000010100 */
[----:B------:R-:W-:Y:S01]  /*79e0*/  ISETP.LE.U32.AND P4, PT, R4, UR7, PT ;  /* 0x0000000704007c0c */ /* 0x000fe2000bf83070 */
[----:B------:R-:W-:Y:S01]  /*79f0*/  @!P0 FADD.FTZ R158, -R158, -RZ ;  /* 0x800000ff9e9e8221 */ /* 0x000fe20000010100 */
[----:B------:R-:W-:Y:S02]  /*7a00*/  ISETP.LE.U32.AND P5, PT, R5, UR7, PT ;  /* 0x0000000705007c0c */ /* 0x000fe4000bfa3070 */
[----:B------:R-:W-:Y:S02]  /*7a10*/  LOP3.LUT R4, R14, 0xffff, RZ, 0xc0, !PT ;  /* 0x0000ffff0e047812 */ /* 0x000fe400078ec0ff */
[----:B------:R-:W-:Y:S02]  /*7a20*/  LOP3.LUT R5, R6, 0xff, RZ, 0xc0, !PT ;  /* 0x000000ff06057812 */ /* 0x000fe400078ec0ff */
[----:B------:R-:W-:Y:S02]  /*7a30*/  SHF.R.U32.HI R4, RZ, 0x8, R4 ;  /* 0x00000008ff047819 */ /* 0x000fe40000011604 */
[----:B------:R-:W-:Y:S02]  /*7a40*/  ISETP.LE.U32.AND P0, PT, R5, UR7, PT ;  /* 0x0000000705007c0c */ /* 0x000fe4000bf03070 */
[----:B------:R-:W-:Y:S01]  /*7a50*/  SHF.R.U32.HI R5, RZ, 0x8, R39 ;  /* 0x00000008ff057819 */ /* 0x000fe20000011627 */
[----:B------:R-:W-:Y:S01]  /*7a60*/  @!P4 FADD.FTZ R161, -R161, -RZ ;  /* 0x800000ffa1a1c221 */ /* 0x000fe20000010100 */
[----:B------:R-:W-:Y:S01]  /*7a70*/  LOP3.LUT R13, R13, 0xffff, RZ, 0xc0, !PT ;  /* 0x0000ffff0d0d7812 */ /* 0x000fe200078ec0ff */
[----:B------:R-:W-:Y:S01]  /*7a80*/  @!P5 FADD.FTZ R159, -R159, -RZ ;  /* 0x800000ff9f9fd221 */ /* 0x000fe20000010100 */
[----:B------:R-:W-:Y:S02]  /*7a90*/  LOP3.LUT R4, R4, 0xffff, RZ, 0xc0, !PT ;  /* 0x0000ffff04047812 */ /* 0x000fe400078ec0ff */
[----:B------:R-:W-:Y:S02]  /*7aa0*/  SHF.R.U32.HI R13, RZ, 0x8, R13 ;  /* 0x00000008ff0d7819 */ /* 0x000fe4000001160d */
[----:B------:R-:W-:Y:S02]  /*7ab0*/  LOP3.LUT R5, R5, 0xffff, RZ, 0xc0, !PT ;  /* 0x0000ffff05057812 */ /* 0x000fe400078ec0ff */
[----:B------:R-:W-:Y:S01]  /*7ac0*/  ISETP.LE.U32.AND P4, PT, R4, UR7, PT ;  /* 0x0000000704007c0c */ /* 0x000fe2000bf83070 */
[----:B------:R-:W-:Y:S01]  /*7ad0*/  @!P0 FADD.FTZ R163, -R163, -RZ ;  /* 0x800000ffa3a38221 */ /* 0x000fe20000010100 */
[----:B------:R-:W-:Y:S02]  /*7ae0*/  ISETP.LE.U32.AND P5, PT, R5, UR7, PT ;  /* 0x0000000705007c0c */ /* 0x000fe4000bfa3070 */
[----:B------:R-:W-:Y:S02]  /*7af0*/  LOP3.LUT R5, R13, 0xffff, RZ, 0xc0, !PT ;  /* 0x0000ffff0d057812 */ /* 0x000fe400078ec0ff */
[----:B------:R-:W-:Y:S02]  /*7b00*/  LOP3.LUT R15, R15, 0xffff, RZ, 0xc0, !PT ;  /* 0x0000ffff0f0f7812 */ /* 0x000fe400078ec0ff */
[----:B------:R-:W-:Y:S02]  /*7b10*/  ISETP.LE.U32.AND P0, PT, R5, UR7, PT ;  /* 0x0000000705007c0c */ /* 0x000fe4000bf03070 */
[----:B------:R-:W-:Y:S02]  /*7b20*/  SHF.R.U32.HI R5, RZ, 0x10, R12 ;  /* 0x00000010ff057819 */ /* 0x000fe4000001160c */
[----:B------:R-:W-:Y:S01]  /*7b30*/  SHF.R.U32.HI R4, RZ, 0x8, R15 ;  /* 0x00000008ff047819 */ /* 0x000fe2000001160f */
[----:B------:R-:W-:Y:S01]  /*7b40*/  @!P4 FADD.FTZ R145, -R145, -RZ ;  /* 0x800000ff9191c221 */ /* 0x000fe20000010100 */
[----:B------:R-:W-:Y:S01]  /*7b50*/  LOP3.LUT R5, R5, 0xff, RZ, 0xc0, !PT ;  /* 0x000000ff05057812 */ /* 0x000fe200078ec0ff */
[----:B------:R-:W-:Y:S01]  /*7b60*/  @!P5 FADD.FTZ R164, -R164, -RZ ;  /* 0x800000ffa4a4d221 */ /* 0x000fe20000010100 */
[----:B------:R-:W-:Y:S02]  /*7b70*/  LOP3.LUT R4, R4, 0xffff, RZ, 0xc0, !PT ;  /* 0x0000ffff04047812 */ /* 0x000fe400078ec0ff */
[----:B------:R-:W-:Y:S02]  /*7b80*/  ISETP.LE.U32.AND P4, PT, R5, UR7, PT ;  /* 0x0000000705007c0c */ /* 0x000fe4000bf83070 */
[----:B------:R-:W-:Y:S01]  /*7b90*/  F2FP.RELU.BF16.PACK_AB R5, R146, R199 ;  /* 0x000000c79205723e */ /* 0x000fe200000018ff */
[----:B------:R-:W-:Y:S01]  /*7ba0*/  @!P0 FADD.FTZ R151, -R151, -RZ ;  /* 0x800000ff97978221 */ /* 0x000fe20000010100 */
[----:B------:R-:W-:Y:S02]  /*7bb0*/  ISETP.LE.U32.AND P5, PT, R4, UR7, PT ;  /* 0x0000000704007c0c */ /* 0x000fe4000bfa3070 */
[----:B------:R-:W-:Y:S01]  /*7bc0*/  SHF.R.U32.HI R4, RZ, 0x8, R7 ;  /* 0x00000008ff047819 */ /* 0x000fe20000011607 */
[----:B------:R1:W-:Y:S01]  /*7bd0*/  STS [R229+0x1c000], R5 ;  /* 0x01c00005e5007388 */ /* 0x0003e20000000800 */
[----:B------:R-:W-:Y:S02]  /*7be0*/  LOP3.LUT R6, R12, 0xffff, RZ, 0xc0, !PT ;  /* 0x0000ffff0c067812 */ /* 0x000fe400078ec0ff */
[----:B------:R-:W-:Y:S02]  /*7bf0*/  LOP3.LUT R7, R4, 0xffff, RZ, 0xc0, !PT ;  /* 0x0000ffff04077812 */ /* 0x000fe400078ec0ff */
[----:B------:R-:W-:Y:S01]  /*7c00*/  F2FP.RELU.BF16.PACK_AB R4, R200, R167 ;  /* 0x000000a7c804723e */ /* 0x000fe200000018ff */
[----:B------:R-:W-:Y:S01]  /*7c10*/  @!P4 FADD.FTZ R153, -R153, -RZ ;  /* 0x800000ff9999c221 */ /* 0x000fe20000010100 */
[----:B------:R-:W-:Y:S02]  /*7c20*/  SHF.R.U32.HI R6, RZ, 0x8, R6 ;  /* 0x00000008ff067819 */ /* 0x000fe40000011606 */
[----:B------:R-:W-:Y:S01]  /*7c30*/  F2FP.RELU.BF16.PACK_AB R8, R145, R173 ;  /* 0x000000ad9108723e */ /* 0x000fe200000018ff */
[----:B------:R2:W-:Y:S01]  /*7c40*/  STS [R229+0x1c400], R4 ;  /* 0x01c40004e5007388 */ /* 0x0005e20000000800 */
[----:B------:R-:W-:Y:S01]  /*7c50*/  LOP3.LUT R6, R6, 0xffff, RZ, 0xc0, !PT ;  /* 0x0000ffff06067812 */ /* 0x000fe200078ec0ff */
[----:B------:R-:W-:Y:S01]  /*7c60*/  @!P5 FADD.FTZ R160, -R160, -RZ ;  /* 0x800000ffa0a0d221 */ /* 0x000fe20000010100 */
[----:B------:R-:W-:Y:S02]  /*7c70*/  ISETP.LE.U32.AND P0, PT, R7, UR7, PT ;  /* 0x0000000707007c0c */ /* 0x000fe4000bf03070 */
[----:B------:R-:W-:Y:S02]  /*7c80*/  ISETP.LE.U32.AND P5, PT, R6, UR7, PT ;  /* 0x0000000706007c0c */ /* 0x000fe4000bfa3070 */
[----:B------:R-:W-:Y:S02]  /*7c90*/  F2FP.RELU.BF16.PACK_AB R6, R198, R206 ;  /* 0x000000cec606723e */ /* 0x000fe400000018ff */
[----:B------:R-:W-:Y:S02]  /*7ca0*/  F2FP.RELU.BF16.PACK_AB R7, R169, R147 ;  /* 0x00000093a907723e */ /* 0x000fe400000018ff */
[----:B------:R-:W-:Y:S01]  /*7cb0*/  F2FP.RELU.BF16.PACK_AB R2, R158, R213 ;  /* 0x000000d59e02723e */ /* 0x000fe200000018ff */
[----:B------:R3:W-:Y:S01]  /*7cc0*/  STS [R232+0x1c000], R6 ;  /* 0x01c00006e8007388 */ /* 0x0007e20000000800 */
[----:B------:R-:W-:Y:S02]  /*7cd0*/  F2FP.RELU.BF16.PACK_AB R0, R226, R222 ;  /* 0x000000dee200723e */ /* 0x000fe400000018ff */
[----:B-1----:R-:W-:Y:S01]  /*7ce0*/  F2FP.RELU.BF16.PACK_AB R5, R209, R203 ;  /* 0x000000cbd105723e */ /* 0x002fe200000018ff */
[----:B------:R-:W-:Y:S01]  /*7cf0*/  @!P0 FADD.FTZ R155, -R155, -RZ ;  /* 0x800000ff9b9b8221 */ /* 0x000fe20000010100 */
[----:B------:R-:W-:Y:S01]  /*7d00*/  FSETP.GE.FTZ.AND P2, PT, R199, RZ, PT ;  /* 0x000000ffc700720b */ /* 0x000fe20003f56000 */
[----:B------:R-:W-:Y:S01]  /*7d10*/  @!P5 FADD.FTZ R154, -R154, -RZ ;  /* 0x800000ff9a9ad221 */ /* 0x000fe20000010100 */
[----:B------:R-:W-:Y:S01]  /*7d20*/  FSETP.GE.FTZ.AND P0, PT, R167, RZ, PT ;  /* 0x000000ffa700720b */ /* 0x000fe20003f16000 */
[----:B------:R1:W-:Y:S01]  /*7d30*/  STS [R232+0x1c400], R5 ;  /* 0x01c40005e8007388 */ /* 0x0003e20000000800 */
[----:B------:R-:W-:Y:S02]  /*7d40*/  FSETP.GE.FTZ.AND P1, PT, R146, RZ, PT ;  /* 0x000000ff9200720b */ /* 0x000fe40003f36000 */
[----:B------:R-:W-:Y:S01]  /*7d50*/  FSETP.GE.FTZ.AND P3, PT, R206, RZ, PT ;  /* 0x000000ffce00720b */ /* 0x000fe20003f76000 */
[----:B------:R4:W-:Y:S01]  /*7d60*/  STS [R229+0x1e000], R8 ;  /* 0x01e00008e5007388 */ /* 0x0009e20000000800 */
[----:B--2---:R-:W-:Y:S03]  /*7d70*/  F2FP.RELU.BF16.PACK_AB R4, R148, R201 ;  /* 0x000000c99404723e */ /* 0x004fe600000018ff */
[----:B------:R2:W-:Y:S04]  /*7d80*/  STS [R229+0x1e400], R7 ;  /* 0x01e40007e5007388 */ /* 0x0005e80000000800 */
[----:B------:R2:W-:Y:S01]  /*7d90*/  STS [R232+0x1e000], R4 ;  /* 0x01e00004e8007388 */ /* 0x0005e20000000800 */
[----:B---3--:R-:W-:Y:S02]  /*7da0*/  F2FP.RELU.BF16.PACK_AB R6, R204, R175 ;  /* 0x000000afcc06723e */ /* 0x008fe400000018ff */
[----:B-1----:R-:W-:Y:S02]  /*7db0*/  F2FP.RELU.BF16.PACK_AB R5, R197, R217 ;  /* 0x000000d9c505723e */ /* 0x002fe400000018ff */
[----:B----4-:R-:W-:Y:S02]  /*7dc0*/  F2FP.RELU.BF16.PACK_AB R8, R202, R171 ;  /* 0x000000abca08723e */ /* 0x010fe400000018ff */
[----:B--2---:R-:W-:Y:S03]  /*7dd0*/  F2FP.RELU.BF16.PACK_AB R7, R149, R205 ;  /* 0x000000cd9507723e */ /* 0x004fe600000018ff */
[----:B------:R-:W-:Y:S01]  /*7de0*/  STS [R232+0x1e400], R8 ;  /* 0x01e40008e8007388 */ /* 0x000fe20000000800 */
[----:B------:R-:W-:Y:S03]  /*7df0*/  F2FP.RELU.BF16.PACK_AB R4, R216, R211 ;  /* 0x000000d3d804723e */ /* 0x000fe600000018ff */
[----:B------:R1:W-:Y:S04]  /*7e00*/  STS [R236+0x1c000], R7 ;  /* 0x01c00007ec007388 */ /* 0x0003e80000000800 */
[----:B------:R2:W-:Y:S04]  /*7e10*/  STS [R236+0x1c400], R6 ;  /* 0x01c40006ec007388 */ /* 0x0005e80000000800 */
[----:B------:R3:W-:Y:S04]  /*7e20*/  STS [R235+0x1c000], R5 ;  /* 0x01c00005eb007388 */ /* 0x0007e80000000800 */
[----:B------:R4:W-:Y:S01]  /*7e30*/  STS [R235+0x1c400], R4 ;  /* 0x01c40004eb007388 */ /* 0x0009e20000000800 */
[----:B-1----:R-:W-:Y:S02]  /*7e40*/  F2FP.RELU.BF16.PACK_AB R7, R150, R208 ;  /* 0x000000d09607723e */ /* 0x002fe400000018ff */
[----:B--2---:R-:W-:Y:S03]  /*7e50*/  F2FP.RELU.BF16.PACK_AB R6, R207, R168 ;  /* 0x000000a8cf06723e */ /* 0x004fe600000018ff */
[----:B------:R-:W-:Y:S01]  /*7e60*/  STS [R236+0x1e000], R7 ;  /* 0x01e00007ec007388 */ /* 0x000fe20000000800 */
[----:B---3--:R-:W-:Y:S03]  /*7e70*/  F2FP.RELU.BF16.PACK_AB R5, R166, R215 ;  /* 0x000000d7a605723e */ /* 0x008fe600000018ff */
        /* <DEDUP_REMOVED lines=10> */
[----:B----4-:R-:W-:Y:S05]  /*7f20*/  F2FP.RELU.BF16.PACK_AB R2, R196, R225 ;  /* 0x000000e1c402723e */ /* 0x010fea00000018ff */
[----:B------:R3:W-:Y:S04]  /*7f30*/  STS [R231+0x1c000], R2 ;  /* 0x01c00002e7007388 */ /* 0x0007e80000000800 */
[----:B------:R4:W-:Y:S04]  /*7f40*/  STS [R230+0x1e000], R5 ;  /* 0x01e00005e6007388 */ /* 0x0009e80000000800 */
[----:B------:R4:W-:Y:S01]  /*7f50*/  STS [R230+0x1e400], R4 ;  /* 0x01e40004e6007388 */ /* 0x0009e20000000800 */
[----:B-1----:R-:W-:Y:S02]  /*7f60*/  F2FP.RELU.BF16.PACK_AB R6, R161, R218 ;  /* 0x000000daa106723e */ /* 0x002fe400000018ff */
[----:B--2---:R-:W-:Y:S03]  /*7f70*/  F2FP.RELU.BF16.PACK_AB R0, R164, R224 ;  /* 0x000000e0a400723e */ /* 0x004fe600000018ff */
[----:B------:R1:W-:Y:S01]  /*7f80*/  STS [R231+0x1e000], R6 ;  /* 0x01e00006e7007388 */ /* 0x0003e20000000800 */
[----:B---3--:R-:W-:Y:S02]  /*7f90*/  F2FP.RELU.BF16.PACK_AB R2, R194, R163 ;  /* 0x000000a3c202723e */ /* 0x008fe400000018ff */
[----:B----4-:R-:W-:Y:S02]  /*7fa0*/  F2FP.RELU.BF16.PACK_AB R5, R219, R170 ;  /* 0x000000aadb05723e */ /* 0x010fe400000018ff */
[----:B------:R-:W-:Y:S03]  /*7fb0*/  F2FP.RELU.BF16.PACK_AB R4, R160, R195 ;  /* 0x000000c3a004723e */ /* 0x000fe600000018ff */
[----:B------:R2:W-:Y:S04]  /*7fc0*/  STS [R231+0x1e400], R5 ;  /* 0x01e40005e7007388 */ /* 0x0005e80000000800 */
[----:B------:R3:W-:Y:S04]  /*7fd0*/  STS [R234+0x1c000], R4 ;  /* 0x01c00004ea007388 */ /* 0x0007e80000000800 */
[----:B------:R4:W-:Y:S01]  /*7fe0*/  STS [R234+0x1c400], R2 ;  /* 0x01c40002ea007388 */ /* 0x0009e20000000800 */
[----:B-1----:R-:W-:Y:S03]  /*7ff0*/  F2FP.RELU.BF16.PACK_AB R6, R154, R157 ;  /* 0x0000009d9a06723e */ /* 0x002fe600000018ff */
[----:B------:R1:W-:Y:S01]  /*8000*/  STS [R233+0x1c000], R0 ;  /* 0x01c00000e9007388 */ /* 0x0003e20000000800 */
[----:B--2---:R-:W-:Y:S02]  /*8010*/  F2FP.RELU.BF16.PACK_AB R5, R156, R153 ;  /* 0x000000999c05723e */ /* 0x004fe400000018ff */
[----:B---3--:R-:W-:Y:S02]  /*8020*/  F2FP.RELU.BF16.PACK_AB R4, R223, R162 ;  /* 0x000000a2df04723e */ /* 0x008fe400000018ff */
[----:B----4-:R-:W-:Y:S03]  /*8030*/  F2FP.RELU.BF16.PACK_AB R2, R155, R221 ;  /* 0x000000dd9b02723e */ /* 0x010fe600000018ff */
[----:B------:R-:W-:Y:S01]  /*8040*/  STS [R233+0x1c400], R4 ;  /* 0x01c40004e9007388 */ /* 0x000fe20000000800 */
[----:B-1----:R-:W-:Y:S03]  /*8050*/  F2FP.RELU.BF16.PACK_AB R0, R220, R152 ;  /* 0x00000098dc00723e */ /* 0x002fe600000018ff */
        /* <DEDUP_REMOVED lines=69> */
[----:B------:R-:W-:Y:S01]  /*84b0*/  IMAD.IADD R140, R185, 0x1, R144 ;  /* 0x00000001b98c7824 */ /* 0x000fe200078e0290 */
        /* <DEDUP_REMOVED lines=8> */
[C---:B------:R-:W-:Y:S03]  /*8540*/  HMMA.16816.F32.BF16 R16, R132.reuse, R138, R16 ;  /* 0x0000008a8410723c */ /* 0x040fe60000041810 */
[----:B------:R-:W-:Y:S01]  /*8550*/  FADD.FTZ R0, -R190, R6 ;  /* 0x00000006be007221 */ /* 0x000fe20000010100 */
[-C--:B------:R-:W-:Y:S01]  /*8560*/  FSEL R4, R4, R191.reuse, P2 ;  /* 0x000000bf04047208 */ /* 0x080fe20001000000 */
[----:B------:R-:W-:Y:S01]  /*8570*/  FADD.FTZ R2, -R191, R5 ;  /* 0x00000005bf027221 */ /* 0x000fe20000010100 */
        /* <DEDUP_REMOVED lines=8> */
[----:B------:R-:W-:Y:S02]  /*8600*/  FADD.FTZ R0, -R190, R7 ;  /* 0x00000007be007221 */ /* 0x000fe40000010100 */
[----:B------:R-:W-:Y:S01]  /*8610*/  FMUL.FTZ R146, R146, R2 ;  /* 0x0000000292927220 */ /* 0x000fe20000410000 */
[----:B------:R-:W1:Y:S01]  /*8620*/  LDSM.16.M88.4 R4, [R181+0x10800] ;  /* 0x01080000b504783b */ /* 0x000e620000000200 */
[----:B------:R-:W-:Y:S01]  /*8630*/  FADD.FTZ R2, -R188, R10 ;  /* 0x0000000abc027221 */ /* 0x000fe20000010100 */
[----:B------:R-:W-:Y:S01]  /*8640*/  FSEL R0, R0, R190, P0 ;  /* 0x000000be00007208 */ /* 0x000fe20000000000 */
[C---:B------:R-:W-:Y:S01]  /*8650*/  FADD.FTZ R14, -R188.reuse, R14 ;  /* 0x0000000ebc0e7221 */ /* 0x040fe20000010100 */
[----:B------:R-:W-:Y:S01]  /*8660*/  FSETP.GE.FTZ.AND P0, PT, R145, RZ, PT ;  /* 0x000000ff9100720b */ /* 0x000fe20003f16000 */
[----:B------:R-:W-:Y:S01]  /*8670*/  FADD.FTZ R15, -R188, R15 ;  /* 0x0000000fbc0f7221 */ /* 0x000fe20000010100 */
[----:B------:R-:W-:Y:S01]  /*8680*/  FSEL R2, R2, R188, P2 ;  /* 0x000000bc02027208 */ /* 0x000fe20001000000 */
[----:B------:R-:W-:Y:S01]  /*8690*/  FMUL.FTZ R200, R200, R0 ;  /* 0x00000000c8c87220 */ /* 0x000fe20000410000 */
[----:B------:R-:W-:Y:S01]  /*86a0*/  FSEL R9, R9, R189, P0 ;  /* 0x000000bd09097208 */ /* 0x000fe20000000000 */
[----:B------:R-:W-:Y:S01]  /*86b0*/  FADD.FTZ R0, -R189, R8 ;  /* 0x00000008bd007221 */ /* 0x000fe20000010100 */
[----:B------:R-:W-:Y:S01]  /*86c0*/  FSETP.GE.FTZ.AND P2, PT, R201, RZ, PT ;  /* 0x000000ffc900720b */ /* 0x000fe20003f56000 */
[----:B------:R-:W-:Y:S02]  /*86d0*/  IMAD.U32 R8, R248, -0x80, RZ ;  /* 0xffffff80f8087824 */ /* 0x000fe400078e00ff */
[----:B------:R-:W-:Y:S01]  /*86e0*/  FMUL.FTZ R145, R145, R9 ;  /* 0x0000000991917220 */ /* 0x000fe20000410000 */
[----:B------:R-:W-:Y:S01]  /*86f0*/  FSEL R0, R0, R189, P1 ;  /* 0x000000bd00007208 */ /* 0x000fe20000800000 */
[C---:B------:R-:W-:Y:S01]  /*8700*/  FADD.FTZ R16, -R191.reuse, R16 ;  /* 0x00000010bf107221 */ /* 0x040fe20000010100 */
[C---:B------:R-:W-:Y:S01]  /*8710*/  LEA R192, P0, R8.reuse, R192, 0x2 ;  /* 0x000000c008c07211 */ /* 0x040fe200078010ff */
[----:B------:R-:W-:Y:S01]  /*8720*/  FADD.FTZ R17, -R191, R17 ;  /* 0x00000011bf117221 */ /* 0x000fe20000010100 */
[----:B------:R-:W-:Y:S01]  /*8730*/  FSETP.GE.FTZ.AND P1, PT, R169, RZ, PT ;  /* 0x000000ffa900720b */ /* 0x000fe20003f36000 */
[----:B------:R-:W-:Y:S01]  /*8740*/  FMUL.FTZ R173, R173, R0 ;  /* 0x00000000adad7220 */ /* 0x000fe20000410000 */
[----:B------:R-:W-:Y:S01]  /*8750*/  LEA.HI.X.SX32 R193, R8, R193, 0x2, P0 ;  /* 0x000000c108c17211 */ /* 0x000fe200000f16ff */
[----:B------:R-:W-:Y:S01]  /*8760*/  FADD.FTZ R8, -R189, R12 ;  /* 0x0000000cbd087221 */ /* 0x000fe20000010100 */
[----:B------:R-:W-:Y:S01]  /*8770*/  FSETP.GE.FTZ.AND P0, PT, R171, RZ, PT ;  /* 0x000000ffab00720b */ /* 0x000fe20003f16000 */
[----:B------:R-:W-:Y:S02]  /*8780*/  FADD.FTZ R0, -R188, R11 ;  /* 0x0000000bbc007221 */ /* 0x000fe40000010100 */
[----:B------:R-:W-:Y:S01]  /*8790*/  FADD.FTZ R13, -R189, R13 ;  /* 0x0000000dbd0d7221 */ /* 0x000fe20000010100 */
[-C--:B------:R-:W-:Y:S01]  /*87a0*/  FSEL R8, R8, R189.reuse, P2 ;  /* 0x000000bd08087208 */ /* 0x080fe20001000000 */
[----:B------:R-:W-:Y:S01]  /*87b0*/  FADD.FTZ R19, -R190, R19 ;  /* 0x00000013be137221 */ /* 0x000fe20000010100 */
[----:B------:R-:W-:Y:S01]  /*87c0*/  FSETP.GE.FTZ.AND P2, PT, R198, RZ, PT ;  /* 0x000000ffc600720b */ /* 0x000fe20003f56000 */
[----:B------:R-:W-:Y:S01]  /*87d0*/  FMUL.FTZ R147, R147, R2 ;  /* 0x0000000293937220 */ /* 0x000fe20000410000 */
[----:B------:R-:W-:Y:S01]  /*87e0*/  FSEL R0, R0, R188, P1 ;  /* 0x000000bc00007208 */ /* 0x000fe20000800000 */
[----:B------:R-:W-:Y:S01]  /*87f0*/  FMUL.FTZ R201, R201, R8 ;  /* 0x00000008c9c97220 */ /* 0x000fe20000410000 */
[----:B------:R-:W-:Y:S01]  /*8800*/  FSETP.GE.FTZ.AND P1, PT, R148, RZ, PT ;  /* 0x000000ff9400720b */ /* 0x000fe20003f36000 */
[----:B------:R-:W-:Y:S01]  /*8810*/  FADD.FTZ R18, -R190, R18 ;  /* 0x00000012be127221 */ /* 0x000fe20000010100 */
[----:B------:R-:W2:Y:S01]  /*8820*/  LDSM.16.M88.4 R8, [R181+0x11000] ;  /* 0x01100000b508783b */ /* 0x000ea20000000200 */
[----:B------:R-:W-:Y:S01]  /*8830*/  FMUL.FTZ R169, R169, R0 ;  /* 0x00000000a9a97220 */ /* 0x000fe20000410000 */
[----:B------:R-:W-:Y:S02]  /*8840*/  FSEL R0, R14, R188, P0 ;  /* 0x000000bc0e007208 */ /* 0x000fe40000000000 */
[----:B------:R-:W-:Y:S02]  /*8850*/  FSEL R2, R13, R189, P1 ;  /* 0x000000bd0d027208 */ /* 0x000fe40000800000 */
[----:B------:R-:W-:Y:S01]  /*8860*/  FSETP.GE.FTZ.AND P1, PT, R203, RZ, PT ;  /* 0x000000ffcb00720b */ /* 0x000fe20003f36000 */
[----:B------:R-:W-:Y:S01]  /*8870*/  FMUL.FTZ R171, R171, R0 ;  /* 0x00000000abab7220 */ /* 0x000fe20000410000 */
[-C--:B-1----:R-:W-:Y:S01]  /*8880*/  HMMA.16816.F32.BF16 R20, R132, R4.reuse, R20 ;  /* 0x000000048414723c */ /* 0x082fe20000041814 */
[----:B------:R-:W-:Y:S01]  /*8890*/  FMUL.FTZ R148, R148, R2 ;  /* 0x0000000294947220 */ /* 0x000fe20000410000 */
[----:B------:R-:W-:Y:S02]  /*88a0*/  FSEL R2, R18, R190, P1 ;  /* 0x000000be12027208 */ /* 0x000fe40000800000 */
[----:B------:R-:W-:Y:S02]  /*88b0*/  FSETP.GE.FTZ.AND P1, PT, R175, RZ, PT ;  /* 0x000000ffaf00720b */ /* 0x000fe40003f36000 */
[C---:B------:R-:W-:Y:S01]  /*88c0*/  FSETP.GE.FTZ.AND P0, PT, R202.reuse, RZ, PT ;  /* 0x000000ffca00720b */ /* 0x040fe20003f16000 */
[----:B------:R-:W-:Y:S01]  /*88d0*/  FMUL.FTZ R203, R203, R2 ;  /* 0x00000002cbcb7220 */ /* 0x000fe20000410000 */
[C---:B------:R-:W-:Y:S04]  /*88e0*/  HMMA.16816.F32.BF16 R24, R140.reuse, R4, R24 ;  /* 0x000000048c18723c */ /* 0x040fe80000041818 */
[----:B------:R-:W-:Y:S02]  /*88f0*/  FSEL R0, R15, R188, P0 ;  /* 0x000000bc0f007208 */ /* 0x000fe40000000000 */
[----:B------:R-:W-:Y:S02]  /*8900*/  FSETP.GE.FTZ.AND P0, PT, R209, RZ, PT ;  /* 0x000000ffd100720b */ /* 0x000fe40003f16000 */
[-C--:B------:R-:W-:Y:S01]  /*8910*/  HMMA.16816.F32.BF16 R28, R140, R6.reuse, R28 ;  /* 0x000000068c1c723c */ /* 0x080fe2000004181c */
[----:B------:R-:W-:Y:S03]  /*8920*/  FMUL.FTZ R202, R202, R0 ;  /* 0x00000000caca7220 */ /* 0x000fe60000410000 */
[-C--:B------:R-:W-:Y:S02]  /*8930*/  FSEL R4, R16, R191.reuse, P3 ;  /* 0x000000bf10047208 */ /* 0x080fe40001800000 */
[----:B------:R-:W-:Y:S02]  /*8940*/  FSETP.GE.FTZ.AND P3, PT, R205, RZ, PT ;  /* 0x000000ffcd00720b */ /* 0x000fe40003f76000 */
[----:B------:R-:W-:Y:S01]  /*8950*/  FADD.FTZ R5, -R191, R20 ;  /* 0x00000014bf057221 */ /* 0x000fe20000010100 */
[C---:B------:R-:W-:Y:S03]  /*8960*/  HMMA.16816.F32.BF16 R32, R132.reuse, R6, R32 ;  /* 0x000000068420723c */ /* 0x040fe60000041820 */
[----:B------:R-:W-:Y:S01]  /*8970*/  FMUL.FTZ R206, R206, R4 ;  /* 0x00000004cece7220 */ /* 0x000fe20000410000 */
[-C--:B------:R-:W-:Y:S01]  /*8980*/  FSEL R4, R17, R191.reuse, P2 ;  /* 0x000000bf11047208 */ /* 0x080fe20001000000 */
[----:B------:R-:W-:Y:S01]  /*8990*/  FADD.FTZ R21, -R191, R21 ;  /* 0x00000015bf157221 */ /* 0x000fe20000010100 */
[----:B------:R-:W-:Y:S01]  /*89a0*/  FSETP.GE.FTZ.AND P2, PT, R149, RZ, PT ;  /* 0x000000ff9500720b */ /* 0x000fe20003f56000 */
[----:B------:R-:W-:Y:S01]  /*89b0*/  FADD.FTZ R23, -R190, R23 ;  /* 0x00000017be177221 */ /* 0x000fe20000010100 */
[-C--:B------:R-:W-:Y:S01]  /*89c0*/  FSEL R5, R5, R191.reuse, P3 ;  /* 0x000000bf05057208 */ /* 0x080fe20001800000 */
[----:B------:R-:W-:Y:S01]  /*89d0*/  FMUL.FTZ R198, R198, R4 ;  /* 0x00000004c6c67220 */ /* 0x000fe20000410000 */
[----:B------:R-:W-:Y:S01]  /*89e0*/  FSETP.GE.FTZ.AND P3, PT, R208, RZ, PT ;  /* 0x000000ffd000720b */ /* 0x000fe20003f76000 */
[-C--:B--2---:R-:W-:Y:S01]  /*89f0*/  HMMA.16816.F32.BF16 R36, R132, R8.reuse, R36 ;  /* 0x000000088424723c */ /* 0x084fe20000041824 */
[----:B------:R-:W-:Y:S01]  /*8a00*/  FADD.FTZ R27, -R188, R27 ;  /* 0x0000001bbc1b7221 */ /* 0x000fe20000010100 */
[----:B------:R-:W-:Y:S01]  /*8a10*/  FSEL R4, R21, R191, P2 ;  /* 0x000000bf15047208 */ /* 0x000fe20001000000 */
[----:B------:R-:W-:Y:S01]  /*8a20*/  FADD.FTZ R22, -R190, R22 ;  /* 0x00000016be167221 */ /* 0x000fe20000010100 */
[----:B------:R-:W-:Y:S01]  /*8a30*/  FSETP.GE.FTZ.AND P2, PT, R150, RZ, PT ;  /* 0x000000ff9600720b */ /* 0x000fe20003f56000 */
[----:B------:R-:W-:Y:S01]  /*8a40*/  FADD.FTZ R12, -R189, R24 ;  /* 0x00000018bd0c7221 */ /* 0x000fe20000010100 */
[-C--:B------:R-:W-:Y:S01]  /*8a50*/  FSEL R0, R19, R190.reuse, P0 ;  /* 0x000000be13007208 */ /* 0x080fe20000000000 */
[----:B------:R-:W-:Y:S01]  /*8a60*/  FADD.FTZ R25, -R189, R25 ;  /* 0x00000019bd197221 */ /* 0x000fe20000010100 */
[----:B------:R-:W-:Y:S01]  /*8a70*/  FSEL R2, R22, R190, P1 ;  /* 0x000000be16027208 */ /* 0x000fe20000800000 */
[----:B------:R-:W-:Y:S01]  /*8a80*/  FADD.FTZ R26, -R188, R26 ;  /* 0x0000001abc1a7221 */ /* 0x000fe20000010100 */
[----:B------:R-:W-:Y:S01]  /*8a90*/  FSETP.GE.FTZ.AND P1, PT, R168, RZ, PT ;  /* 0x000000ffa800720b */ /* 0x000fe20003f36000 */
[C---:B------:R-:W-:Y:S01]  /*8aa0*/  HMMA.16816.F32.BF16 R40, R140.reuse, R8, R40 ;  /* 0x000000088c28723c */ /* 0x040fe20000041828 */
[----:B------:R-:W-:Y:S01]  /*8ab0*/  FMUL.FTZ R209, R209, R0 ;  /* 0x00000000d1d17220 */ /* 0x000fe20000410000 */
[----:B------:R-:W-:Y:S01]  /*8ac0*/  FSEL R7, R25, R189, P2 ;  /* 0x000000bd19077208 */ /* 0x000fe20001000000 */
[----:B------:R-:W-:Y:S01]  /*8ad0*/  FMUL.FTZ R205, R205, R5 ;  /* 0x00000005cdcd7220 */ /* 0x000fe20000410000 */
[----:B------:R-:W-:Y:S01]  /*8ae0*/  FSEL R6, R26, R188, P1 ;  /* 0x000000bc1a067208 */ /* 0x000fe20000800000 */
[----:B------:R-:W-:Y:S01]  /*8af0*/  FMUL.FTZ R20, R149, R4 ;  /* 0x0000000495147220 */ /* 0x000fe20000410000 */
[----:B------:R-:W-:Y:S01]  /*8b00*/  FSETP.GE.FTZ.AND P2, PT, R166, RZ, PT ;  /* 0x000000ffa600720b */ /* 0x000fe20003f56000 */
[C---:B------:R-:W-:Y:S01]  /*8b10*/  FADD.FTZ R28, -R189.reuse, R28 ;  /* 0x0000001cbd1c7221 */ /* 0x040fe20000010100 */
[----:B------:R-:W-:Y:S01]  /*8b20*/  FSEL R12, R12, R189, P3 ;  /* 0x000000bd0c0c7208 */ /* 0x000fe20001800000 */
[----:B------:R-:W-:Y:S01]  /*8b30*/  FADD.FTZ R4, -R189, R29 ;  /* 0x0000001dbd047221 */ /* 0x000fe20000010100 */
[----:B------:R-:W-:Y:S01]  /*8b40*/  FSETP.GE.FTZ.AND P3, PT, R215, RZ, PT ;  /* 0x000000ffd700720b */ /* 0x000fe20003f76000 */
[-C--:B------:R-:W-:Y:S01]  /*8b50*/  HMMA.16816.F32.BF16 R44, R140, R10.reuse, R44 ;  /* 0x0000000a8c2c723c */ /* 0x080fe2000004182c */
[----:B------:R-:W-:Y:S01]  /*8b60*/  FMUL.FTZ R18, R150, R7 ;  /* 0x0000000796127220 */ /* 0x000fe20000410000 */
[----:B------:R-:W-:Y:S01]  /*8b70*/  FSETP.GE.FTZ.AND P0, PT, R204, RZ, PT ;  /* 0x000000ffcc00720b */ /* 0x000fe20003f16000 */
[----:B------:R-:W-:Y:S01]  /*8b80*/  FMUL.FTZ R168, R168, R6 ;  /* 0x00000006a8a87220 */ /* 0x000fe20000410000 */
[----:B------:R-:W-:Y:S01]  /*8b90*/  FSEL R4, R4, R189, P2 ;  /* 0x000000bd04047208 */ /* 0x000fe20001000000 */
[----:B------:R-:W-:Y:S01]  /*8ba0*/  FMUL.FTZ R175, R175, R2 ;  /* 0x00000002afaf7220 */ /* 0x000fe20000410000 */
[----:B------:R-:W-:Y:S01]  /*8bb0*/  FSEL R0, R23, R190, P0 ;  /* 0x000000be17007208 */ /* 0x000fe20000000000 */
[----:B------:R-:W-:Y:S01]  /*8bc0*/  FADD.FTZ R2, -R188, R30 ;  /* 0x0000001ebc027221 */ /* 0x000fe20000010100 */
[----:B------:R-:W-:Y:S01]  /*8bd0*/  FSETP.GE.FTZ.AND P0, PT, R207, RZ, PT ;  /* 0x000000ffcf00720b */ /* 0x000fe20003f16000 */
[----:B------:R-:W-:Y:S01]  /*8be0*/  FMUL.FTZ R166, R166, R4 ;  /* 0x00000004a6a67220 */ /* 0x000fe20000410000 */
[----:B------:R-:W-:Y:S01]  /*8bf0*/  FSETP.GE.FTZ.AND P1, PT, R210, RZ, PT ;  /* 0x000000ffd200720b */ /* 0x000fe20003f36000 */
[C---:B------:R-:W-:Y:S01]  /*8c00*/  HMMA.16816.F32.BF16 R48, R132.reuse, R10, R48 ;  /* 0x0000000a8430723c */ /* 0x040fe20000041830 */
[----:B------:R-:W-:Y:S01]  /*8c10*/  FMUL.FTZ R19, R204, R0 ;  /* 0x00000000cc137220 */ /* 0x000fe20000410000 */
[-C--:B------:R-:W-:Y:S01]  /*8c20*/  FSEL R5, R27, R188.reuse, P0 ;  /* 0x000000bc1b057208 */ /* 0x080fe20000000000 */
[----:B------:R-:W-:Y:S01]  /*8c30*/  FADD.FTZ R0, -R188, R31 ;  /* 0x0000001fbc007221 */ /* 0x000fe20000010100 */
[----:B------:R-:W-:Y:S01]  /*8c40*/  FSETP.GE.FTZ.AND P0, PT, R212, RZ, PT ;  /* 0x000000ffd400720b */ /* 0x000fe20003f16000 */
[----:B------:R-:W-:Y:S01]  /*8c50*/  FADD.FTZ R35, -R190, R35 ;  /* 0x00000023be237221 */ /* 0x000fe20000010100 */
[-C--:B------:R-:W-:Y:S01]  /*8c60*/  FSEL R2, R2, R188.reuse, P1 ;  /* 0x000000bc02027208 */ /* 0x080fe20000800000 */
[----:B------:R-:W-:Y:S01]  /*8c70*/  FMUL.FTZ R17, R207, R5 ;  /* 0x00000005cf117220 */ /* 0x000fe20000410000 */
[----:B------:R-:W-:Y:S01]  /*8c80*/  FSEL R5, R28, R189, P3 ;  /* 0x000000bd1c057208 */ /* 0x000fe20001800000 */
[----:B------:R-:W-:Y:S01]  /*8c90*/  FADD.FTZ R8, -R191, R33 ;  /* 0x00000021bf087221 */ /* 0x000fe20000010100 */
[----:B------:R-:W-:Y:S02]  /*8ca0*/  FSETP.GE.FTZ.AND P2, PT, R197, RZ, PT ;  /* 0x000000ffc500720b */ /* 0x000fe40003f56000 */
[----:B------:R-:W-:Y:S01]  /*8cb0*/  FADD.FTZ R34, -R190, R34 ;  /* 0x00000022be227221 */ /* 0x000fe20000010100 */
[----:B------:R-:W-:Y:S01]  /*8cc0*/  FSEL R0, R0, R188, P0 ;  /* 0x000000bc00007208 */ /* 0x000fe20000000000 */
[----:B------:R-:W-:Y:S01]  /*8cd0*/  FMUL.FTZ R215, R215, R5 ;  /* 0x00000005d7d77220 */ /* 0x000fe20000410000 */
[----:B------:R-:W-:Y:S01]  /*8ce0*/  FSETP.GE.FTZ.AND P0, PT, R216, RZ, PT ;  /* 0x000000ffd800720b */ /* 0x000fe20003f16000 */
[----:B------:R-:W-:Y:S01]  /*8cf0*/  FADD.FTZ R9, -R191, R32 ;  /* 0x00000020bf097221 */ /* 0x000fe20000010100 */
[----:B------:R-:W1:Y:S01]  /*8d00*/  LDSM.16.M88.4 R4, [R181+0x11800] ;  /* 0x01180000b504783b */ /* 0x000e620000000200 */
[----:B------:R-:W-:Y:S01]  /*8d10*/  FMUL.FTZ R212, R212, R0 ;  /* 0x00000000d4d47220 */ /* 0x000fe20000410000 */
[----:B------:R-:W-:Y:S01]  /*8d20*/  FSETP.GE.FTZ.AND P1, PT, R211, RZ, PT ;  /* 0x000000ffd300720b */ /* 0x000fe20003f36000 */
[----:B------:R-:W-:Y:S01]  /*8d30*/  FADD.FTZ R39, -R190, R39 ;  /* 0x00000027be277221 */ /* 0x000fe20000010100 */
[----:B------:R-:W-:Y:S01]  /*8d40*/  FSETP.GE.FTZ.AND P3, PT, R217, RZ, PT ;  /* 0x000000ffd900720b */ /* 0x000fe20003f76000 */
[----:B------:R-:W-:Y:S01]  /*8d50*/  FMUL.FTZ R210, R210, R2 ;  /* 0x00000002d2d27220 */ /* 0x000fe20000410000 */
[-C--:B------:R-:W-:Y:S01]  /*8d60*/  FSEL R0, R35, R190.reuse, P0 ;  /* 0x000000be23007208 */ /* 0x080fe20000000000 */
[C---:B------:R-:W-:Y:S01]  /*8d70*/  FADD.FTZ R37, -R191.reuse, R37 ;  /* 0x00000025bf257221 */ /* 0x040fe20000010100 */
[-C--:B------:R-:W-:Y:S01]  /*8d80*/  FSEL R8, R8, R191.reuse, P2 ;  /* 0x000000bf08087208 */ /* 0x080fe20001000000 */
[----:B------:R-:W-:Y:S01]  /*8d90*/  FADD.FTZ R38, -R190, R38 ;  /* 0x00000026be267221 */ /* 0x000fe20000010100 */
[----:B------:R-:W-:Y:S01]  /*8da0*/  FSEL R2, R34, R190, P1 ;  /* 0x000000be22027208 */ /* 0x000fe20000800000 */
        /* <DEDUP_REMOVED lines=9> */
[----:B------:R-:W-:Y:S01]  /*8e40*/  FSETP.GE.FTZ.AND P3, PT, R213, RZ, PT ;  /* 0x000000ffd500720b */ /* 0x000fe20003f76000 */
[----:B------:R-:W-:Y:S01]  /*8e50*/  FADD.FTZ R42, -R188, R42 ;  /* 0x0000002abc2a7221 */ /* 0x000fe20000010100 */
[-C--:B------:R-:W-:Y:S01]  /*8e60*/  FSEL R0, R39, R190.reuse, P0 ;  /* 0x000000be27007208 */ /* 0x080fe20000000000 */
[----:B------:R-:W-:Y:S01]  /*8e70*/  FMUL.FTZ R217, R217, R9 ;  /* 0x00000009d9d97220 */ /* 0x000fe20000410000 */
[-C--:B------:R-:W-:Y:S01]  /*8e80*/  FSEL R8, R37, R191.reuse, P2 ;  /* 0x000000bf25087208 */ /* 0x080fe20001000000 */
        /* <DEDUP_REMOVED lines=8> */
[----:B------:R-:W-:Y:S01]  /*8f10*/  FADD.FTZ R8, -R188, R47 ;  /* 0x0000002fbc087221 */ /* 0x000fe20000010100 */
[-C--:B------:R-:W-:Y:S01]  /*8f20*/  FSEL R0, R43, R188.reuse, P0 ;  /* 0x000000bc2b007208 */ /* 0x080fe20000000000 */
[----:B------:R-:W-:Y:S01]  /*8f30*/  FMUL.FTZ R137, R213, R9 ;  /* 0x00000009d5897220 */ /* 0x000fe20000410000 */
[----:B------:R-:W-:Y:S01]  /*8f40*/  FSEL R2, R42, R188, P1 ;  /* 0x000000bc2a027208 */ /* 0x000fe20000800000 */
[----:B------:R-:W-:Y:S01]  /*8f50*/  FADD.FTZ R9, -R188, R46 ;  /* 0x0000002ebc097221 */ /* 0x000fe20000010100 */
[----:B------:R-:W-:Y:S01]  /*8f60*/  FSETP.GE.FTZ.AND P0, PT, R219, RZ, PT ;  /* 0x000000ffdb00720b */ /* 0x000fe20003f16000 */
[----:B------:R-:W-:Y:S01]  /*8f70*/  FMUL.FTZ R208, R208, R12 ;  /* 0x0000000cd0d07220 */ /* 0x000fe20000410000 */
[-C--:B-1----:R-:W-:Y:S01]  /*8f80*/  HMMA.16816.F32.BF16 R52, R132, R4.reuse, R52 ;  /* 0x000000048434723c */ /* 0x082fe20000041834 */
[----:B------:R-:W-:Y:S01]  /*8f90*/  FADD.FTZ R12, -R189, R40 ;  /* 0x00000028bd0c7221 */ /* 0x000fe20000010100 */
[----:B------:R-:W-:Y:S01]  /*8fa0*/  FSETP.GE.FTZ.AND P1, PT, R170, RZ, PT ;  /* 0x000000ffaa00720b */ /* 0x000fe20003f36000 */
[----:B------:R-:W-:Y:S01]  /*8fb0*/  FMUL.FTZ R165, R165, R0 ;  /* 0x00000000a5a57220 */ /* 0x000fe20000410000 */
[----:B------:R-:W-:Y:S01]  /*8fc0*/  FSETP.GE.FTZ.AND P2, PT, R151, RZ, PT ;  /* 0x000000ff9700720b */ /* 0x000fe20003f56000 */
[----:B------:R-:W-:Y:S01]  /*8fd0*/  FADD.FTZ R0, -R190, R51 ;  /* 0x00000033be007221 */ /* 0x000fe20000010100 */
[----:B------:R-:W-:Y:S01]  /*8fe0*/  FSETP.GE.FTZ.AND P3, PT, R172, RZ, PT ;  /* 0x000000ffac00720b */ /* 0x000fe20003f76000 */
[----:B------:R-:W-:Y:S01]  /*8ff0*/  FMUL.FTZ R159, R159, R2 ;  /* 0x000000029f9f7220 */ /* 0x000fe20000410000 */
[C---:B------:R-:W-:Y:S01]  /*9000*/  HMMA.16816.F32.BF16 R56, R140.reuse, R4, R56 ;  /* 0x000000048c38723c */ /* 0x040fe20000041838 */
[----:B------:R-:W-:Y:S03]  /*9010*/  FADD.FTZ R2, -R190, R50 ;  /* 0x00000032be027221 */ /* 0x000fe60000010100 */
[C---:B------:R-:W-:Y:S01]  /*9020*/  FADD.FTZ R10, -R189.reuse, R45 ;  /* 0x0000002dbd0a7221 */ /* 0x040fe20000010100 */
[-C--:B------:R-:W-:Y:S01]  /*9030*/  FSEL R8, R8, R188.reuse, P0 ;  /* 0x000000bc08087208 */ /* 0x080fe20000000000 */
[----:B------:R-:W-:Y:S01]  /*9040*/  FADD.FTZ R44, -R189, R44 ;  /* 0x0000002cbd2c7221 */ /* 0x000fe20000010100 */
[----:B------:R-:W-:Y:S01]  /*9050*/  FSETP.GE.FTZ.AND P0, PT, R226, RZ, PT ;  /* 0x000000ffe200720b */ /* 0x000fe20003f16000 */
[----:B------:R-:W-:Y:S01]  /*9060*/  FADD.FTZ R4, -R191, R49 ;  /* 0x00000031bf047221 */ /* 0x000fe20000010100 */
[----:B------:R-:W-:Y:S01]  /*9070*/  FSEL R9, R9, R188, P1 ;  /* 0x000000bc09097208 */ /* 0x000fe20000800000 */
[-C--:B------:R-:W-:Y:S01]  /*9080*/  HMMA.16816.F32.BF16 R60, R140, R6.reuse, R60 ;  /* 0x000000068c3c723c */ /* 0x080fe2000004183c */
        /* <DEDUP_REMOVED lines=9> */
[----:B------:R-:W-:Y:S02]  /*9120*/  HMMA.16816.F32.BF16 R64, R132, R6, R64 ;  /* 0x000000068440723c */ /* 0x000fe40000041840 */
[----:B------:R-:W-:Y:S01]  /*9130*/  FMUL.FTZ R151, R151, R11 ;  /* 0x0000000b97977220 */ /* 0x000fe20000410000 */
[-C--:B------:R-:W-:Y:S01]  /*9140*/  FSEL R0, R0, R190.reuse, P0 ;  /* 0x000000be00007208 */ /* 0x080fe20000000000 */
[----:B------:R-:W-:Y:S01]  /*9150*/  FADD.FTZ R56, -R189, R56 ;  /* 0x00000038bd387221 */ /* 0x000fe20000010100 */
[----:B------:R-:W-:Y:S01]  /*9160*/  FSEL R2, R2, R190, P1 ;  /* 0x000000be02027208 */ /* 0x000fe20000800000 */
[C---:B------:R-:W-:Y:S01]  /*9170*/  FADD.FTZ R53, -R191.reuse, R53 ;  /* 0x00000035bf357221 */ /* 0x040fe20000010100 */
[----:B------:R-:W-:Y:S01]  /*9180*/  FSETP.GE.FTZ.AND P0, PT, R194, RZ, PT ;  /* 0x000000ffc200720b */ /* 0x000fe20003f16000 */
[----:B------:R-:W-:Y:S01]  /*9190*/  FMUL.FTZ R43, R226, R0 ;  /* 0x00000000e22b7220 */ /* 0x000fe20000410000 */
[-C--:B------:R-:W-:Y:S02]  /*91a0*/  FSEL R10, R10, R189.reuse, P2 ;  /* 0x000000bd0a0a7208 */ /* 0x080fe40001000000 */
[----:B------:R-:W-:Y:S01]  /*91b0*/  FSETP.GE.FTZ.AND P2, PT, R196, RZ, PT ;  /* 0x000000ffc400720b */ /* 0x000fe20003f56000 */
[----:B------:R-:W-:Y:S01]  /*91c0*/  FADD.FTZ R52, -R191, R52 ;  /* 0x00000034bf347221 */ /* 0x000fe20000010100 */
[----:B------:R-:W-:Y:S01]  /*91d0*/  FSETP.GE.FTZ.AND P1, PT, R163, RZ, PT ;  /* 0x000000ffa300720b */ /* 0x000fe20003f36000 */
[----:B------:R-:W-:Y:S01]  /*91e0*/  FADD.FTZ R58, -R188, R58 ;  /* 0x0000003abc3a7221 */ /* 0x000fe20000010100 */
[----:B------:R-:W-:Y:S01]  /*91f0*/  FSEL R11, R44, R189, P3 ;  /* 0x000000bd2c0b7208 */ /* 0x000fe20001800000 */
[----:B------:R-:W-:Y:S01]  /*9200*/  FMUL.FTZ R44, R222, R2 ;  /* 0x00000002de2c7220 */ /* 0x000fe20000410000 */
[----:B------:R-:W-:Y:S01]  /*9210*/  FSETP.GE.FTZ.AND P3, PT, R225, RZ, PT ;  /* 0x000000ffe100720b */ /* 0x000fe20003f76000 */
[----:B------:R-:W-:Y:S01]  /*9220*/  FADD.FTZ R59, -R188, R59 ;  /* 0x0000003bbc3b7221 */ /* 0x000fe20000010100 */
[-C--:B------:R-:W-:Y:S01]  /*9230*/  FSEL R0, R55, R190.reuse, P0 ;  /* 0x000000be37007208 */ /* 0x080fe20000000000 */
[C---:B------:R-:W-:Y:S01]  /*9240*/  FADD.FTZ R57, -R189.reuse, R57 ;  /* 0x00000039bd397221 */ /* 0x040fe20000010100 */
        /* <DEDUP_REMOVED lines=13> */
[----:B------:R-:W-:Y:S01]  /*9320*/  FMUL.FTZ R172, R172, R12 ;  /* 0x0000000cacac7220 */ /* 0x000fe20000410000 */
[----:B------:R-:W-:Y:S01]  /*9330*/  FSEL R0, R56, R189, P1 ;  /* 0x000000bd38007208 */ /* 0x000fe20000800000 */
        /* <DEDUP_REMOVED lines=12> */
[----:B------:R-:W-:Y:S01]  /*9400*/  FSETP.GE.FTZ.AND P2, PT, R155, RZ, PT ;  /* 0x000000ff9b00720b */ /* 0x000fe20003f56000 */
[----:B------:R-:W-:Y:S01]  /*9410*/  FMUL.FTZ R36, R153, R2 ;  /* 0x0000000299247220 */ /* 0x000fe20000410000 */
[----:B------:R-:W-:Y:S01]  /*9420*/  FSEL R0, R59, R188, P1 ;  /* 0x000000bc3b007208 */ /* 0x000fe20000800000 */
[----:B------:R-:W-:Y:S01]  /*9430*/  FADD.FTZ R2, -R191, R64 ;  /* 0x00000040bf027221 */ /* 0x000fe20000010100 */
[-C--:B------:R-:W-:Y:S02]  /*9440*/  FSEL R4, R57, R189.reuse, P3 ;  /* 0x000000bd39047208 */ /* 0x080fe40001800000 */
[C---:B------:R-:W-:Y:S01]  /*9450*/  FSETP.GE.FTZ.AND P3, PT, R221.reuse, RZ, PT ;  /* 0x000000ffdd00720b */ /* 0x040fe20003f76000 */
[----:B------:R-:W-:Y:S01]  /*9460*/  FMUL.FTZ R35, R156, R0 ;  /* 0x000000009c237220 */ /* 0x000fe20000410000 */
[----:B------:R-:W-:Y:S01]  /*9470*/  FSETP.GE.FTZ.AND P1, PT, R152, RZ, PT ;  /* 0x000000ff9800720b */ /* 0x000fe20003f36000 */
[----:B------:R-:W-:Y:S01]  /*9480*/  FMUL.FTZ R37, R154, R4 ;  /* 0x000000049a257220 */ /* 0x000fe20000410000 */
[----:B------:R-:W-:Y:S02]  /*9490*/  FSEL R0, R60, R189, P3 ;  /* 0x000000bd3c007208 */ /* 0x000fe40001800000 */
[----:B------:R-:W-:Y:S01]  /*94a0*/  FSEL R62, R62, R188, P1 ;  /* 0x000000bc3e3e7208 */ /* 0x000fe20000800000 */
[----:B------:R-:W-:Y:S01]  /*94b0*/  @P0 FADD.FTZ R188, -R188, R63 ;  /* 0x0000003fbcbc0221 */ /* 0x000fe20000010100 */
[----:B------:R-:W-:Y:S01]  /*94c0*/  FSETP.GE.FTZ.AND P0, PT, R162, RZ, PT ;  /* 0x000000ffa200720b */ /* 0x000fe20003f16000 */
[----:B------:R-:W-:Y:S01]  /*94d0*/  FMUL.FTZ R34, R221, R0 ;  /* 0x00000000dd227220 */ /* 0x000fe20000410000 */
[----:B------:R-:W-:Y:S01]  /*94e0*/  FSETP.GE.FTZ.AND P3, PT, R164, RZ, PT ;  /* 0x000000ffa400720b */ /* 0x000fe20003f76000 */
[----:B------:R-:W-:Y:S01]  /*94f0*/  FADD.FTZ R0, -R190, R66 ;  /* 0x00000042be007221 */ /* 0x000fe20000010100 */
[----:B------:R-:W-:Y:S01]  /*9500*/  FSETP.GE.FTZ.AND P1, PT, R224, RZ, PT ;  /* 0x000000ffe000720b */ /* 0x000fe20003f36000 */
[----:B------:R-:W-:Y:S01]  /*9510*/  @P2 FADD.FTZ R189, -R189, R61 ;  /* 0x0000003dbdbd2221 */ /* 0x000fe20000010100 */
[----:B------:R-:W-:Y:S01]  /*9520*/  FSETP.GE.FTZ.AND P2, PT, R223, RZ, PT ;  /* 0x000000ffdf00720b */ /* 0x000fe20003f56000 */
[----:B------:R-:W-:Y:S01]  /*9530*/  FMUL.FTZ R62, R152, R62 ;  /* 0x0000003e983e7220 */ /* 0x000fe20000410000 */
[----:B------:R-:W-:Y:S01]  /*9540*/  FSEL R0, R0, R190, P0 ;  /* 0x000000be00007208 */ /* 0x000fe20000000000 */
[----:B------:R-:W-:Y:S01]  /*9550*/  FMUL.FTZ R33, R155, R189 ;  /* 0x000000bd9b217220 */ /* 0x000fe20000410000 */
[----:B------:R-:W-:Y:S01]  /*9560*/  PLOP3.LUT P0, PT, PT, PT, UP2, 0x80, 0x0 ;  /* 0x000000000000781c */ /* 0x000fe20003f0f028 */
[----:B------:R-:W-:Y:S01]  /*9570*/  FMUL.FTZ R32, R220, R188 ;  /* 0x000000bcdc207220 */ /* 0x000fe20000410000 */
[----:B------:R-:W-:Y:S01]  /*9580*/  FSEL R2, R2, R191, P1 ;  /* 0x000000bf02027208 */ /* 0x000fe20000800000 */
[----:B------:R-:W-:Y:S02]  /*9590*/  FMUL.FTZ R30, R162, R0 ;  /* 0x00000000a21e7220 */ /* 0x000fe40000410000 */
[----:B------:R-:W-:Y:S02]  /*95a0*/  @P3 FADD.FTZ R191, -R191, R65 ;  /* 0x00000041bfbf3221 */ /* 0x000fe40000010100 */
[----:B------:R-:W-:Y:S02]  /*95b0*/  FMUL.FTZ R31, R224, R2 ;  /* 0x00000002e01f7220 */ /* 0x000fe40000410000 */
[----:B------:R-:W-:Y:S02]  /*95c0*/  @P2 FADD.FTZ R190, -R190, R67 ;  /* 0x00000043bebe2221 */ /* 0x000fe40000010100 */
        /* <DEDUP_REMOVED lines=106> */
.L_x_1911:
        /* <DEDUP_REMOVED lines=212> */
.L_x_1912:
[----:B------:R-:W-:Y:S01]  /*a9b0*/  LDSM.16.M88.4 R32, [R178+0x14000] ;  /* 0x01400000b220783b */ /* 0x000fe20000000200 */
[----:B-1----:R-:W-:Y:S01]  /*a9c0*/  @P0 IADD3 R4, R243, -0x80, RZ ;  /* 0xffffff80f3040810 */ /* 0x002fe20007ffe0ff */
[----:B------:R-:W-:Y:S01]  /*a9d0*/  IMAD.MOV.U32 R5, RZ, RZ, 0x4 ;  /* 0x00000004ff057424 */ /* 0x000fe200078e00ff */
[----:B------:R-:W-:Y:S01]  /*a9e0*/  @UP2 UIADD3 UR13, UP0, UR10, -0x200, URZ ;  /* 0xfffffe000a0d2890 */ /* 0x000fe2000ff1e03f */
[----:B------:R-:W-:Y:S01]  /*a9f0*/  IMAD.IADD R140, R177, 0x1, R184 ;  /* 0x00000001b18c7824 */ /* 0x000fe200078e02b8 */
[----:B------:R-:W1:Y:S01]  /*aa00*/  LDSM.16.MT88.4 R16, [R0+0xc000] ;  /* 0x00c000000010783b */ /* 0x000e620000004200 */
[----:B------:R-:W-:Y:S01]  /*aa10*/  @P0 IMAD.WIDE R142, R4, R5, UR10 ;  /* 0x0000000a048e0e25 */ /* 0x000fe2000f8e0205 */
[----:B------:R-:W-:Y:S02]  /*aa20*/  @UP2 UIADD3.X UR9, UR11, -0x1, URZ, UP0, !UPT ;  /* 0xffffffff0b092890 */ /* 0x000fe400087fe43f */
[----:B------:R-:W-:Y:S01]  /*aa30*/  UISETP.GT.AND UP1, UPT, UR8, UR32, UPT ;  /* 0x000000200800728c */ /* 0x000fe2000bf24270 */
[----:B------:R-:W2:Y:S01]  /*aa40*/  LDSM.16.M88.4 R28, [R178+0x16000] ;  /* 0x01600000b21c783b */ /* 0x000ea20000000200 */
[----:B------:R-:W-:Y:S01]  /*aa50*/  IMAD.MOV.U32 R177, RZ, RZ, R252 ;  /* 0x000000ffffb17224 */ /* 0x000fe200078e00fc */
[----:B------:R-:W-:Y:S02]  /*aa60*/  @UP2 UMOV UR10, UR13 ;  /* 0x0000000d000a2c82 */ /* 0x000fe40008000000 */
[----:B------:R-:W-:Y:S01]  /*aa70*/  @UP2 UMOV UR11, UR9 ;  /* 0x00000009000b2c82 */ /* 0x000fe20008000000 */
[----:B------:R-:W3:Y:S01]  /*aa80*/  LDSM.16.MT88.4 R36, [R2+0xc000] ;  /* 0x00c000000224783b */ /* 0x000ee20000004200 */
[----:B------:R-:W-:Y:S02]  /*aa90*/  ULOP3.LUT UR9, UR8, 0x1, URZ, 0xc0, !UPT ;  /* 0x0000000108097892 */ /* 0x000fe4000f8ec03f */
[----:B------:R-:W-:Y:S02]  /*aaa0*/  UIADD3 UR8, UR8, -0x1, URZ ;  /* 0xffffffff08087890 */ /* 0x000fe4000fffe03f */
[----:B------:R-:W-:Y:S01]  /*aab0*/  LDSM.16.M88.4 R40, [R184+0x14000] ;  /* 0x01400000b828783b */ /* 0x000fe20000000200 */
[----:B------:R-:W-:Y:S04]  /*aac0*/  UISETP.NE.U32.AND UP0, UPT, UR9, 0x1, UPT ;  /* 0x000000010900788c */ /* 0x000fe8000bf05070 */
[----:B------:R-:W4:Y:S05]  /*aad0*/  LDSM.16.MT88.4 R44, [R0+0xc800] ;  /* 0x00c80000002c783b */ /* 0x000f2a0000004200 */
[----:B------:R-:W3:Y:S05]  /*aae0*/  LDSM.16.M88.4 R48, [R184+0x16000] ;  /* 0x01600000b830783b */ /* 0x000eea0000000200 */
[----:B------:R-:W3:Y:S05]  /*aaf0*/  LDSM.16.MT88.4 R52, [R2+0xc800] ;  /* 0x00c800000234783b */ /* 0x000eea0000004200 */
[----:B------:R-:W-:Y:S01]  /*ab00*/  LDSM.16.M88.4 R56, [R144+0x14000] ;  /* 0x014000009038783b */ /* 0x000fe20000000200 */
[-C--:B-1----:R-:W-:Y:S04]  /*ab10*/  HMMA.16816.F32.BF16 R4, R32, R16.reuse, RZ ;  /* 0x000000102004723c */ /* 0x082fe800000418ff */
[----:B------:R-:W1:Y:S05]  /*ab20*/  LDSM.16.MT88.4 R60, [R0+0xd000] ;  /* 0x00d00000003c783b */ /* 0x000e6a0000004200 */
[----:B------:R-:W1:Y:S01]  /*ab30*/  LDSM.16.M88.4 R64, [R144+0x16000] ;  /* 0x016000009040783b */ /* 0x000e620000000200 */
[C---:B--2---:R-:W-:Y:S04]  /*ab40*/  HMMA.16816.F32.BF16 R8, R28.reuse, R16, RZ ;  /* 0x000000101c08723c */ /* 0x044fe800000418ff */
[----:B------:R-:W2:Y:S04]  /*ab50*/  LDSM.16.MT88.4 R132, [R2+0xd000] ;  /* 0x00d000000284783b */ /* 0x000ea80000004200 */
[-C--:B------:R-:W-:Y:S01]  /*ab60*/  HMMA.16816.F32.BF16 R12, R28, R18.reuse, RZ ;  /* 0x000000121c0c723c */ /* 0x080fe200000418ff */
[----:B------:R-:W-:Y:S05]  /*ab70*/  LDSM.16.MT88.4 R136, [R2+0xd800] ;  /* 0x00d800000288783b */ /* 0x000fea0000004200 */
[----:B------:R1:W5:Y:S02]  /*ab80*/  @P0 LDG.E R246, [R142.64] ;  /* 0x000000048ef60981 */ /* 0x000364000c1e1900 */
[C---:B------:R-:W-:Y:S03]  /*ab90*/  HMMA.16816.F32.BF16 R16, R32.reuse, R18, RZ ;  /* 0x000000122010723c */ /* 0x040fe600000418ff */
[----:B------:R1:W5:Y:S05]  /*aba0*/  @P0 LDG.E R247, [R142.64+0x20] ;  /* 0x000020048ef70981 */ /* 0x00036a000c1e1900 */
[-C--:B---3--:R-:W-:Y:S01]  /*abb0*/  HMMA.16816.F32.BF16 R20, R32, R36.reuse, RZ ;  /* 0x000000242014723c */ /* 0x088fe200000418ff */
[----:B------:R3:W5:Y:S05]  /*abc0*/  @P0 LDG.E R244, [R142.64+0x100] ;  /* 0x000100048ef40981 */ /* 0x00076a000c1e1900 */
        /* <DEDUP_REMOVED lines=13> */
[----:B------:R-:W2:Y:S07]  /*aca0*/  LDSM.16.M88.4 R48, [R140+0x16000] ;  /* 0x016000008c30783b */ /* 0x000eae0000000200 */
        /* <DEDUP_REMOVED lines=14> */
[----:B------:R-:W-:Y:S02]  /*ad90*/  LDSM.16.MT88.4 R132, [R2+0xe800] ;  /* 0x00e800000284783b */ /* 0x000fe40000004200 */
[-C--:B----4-:R-:W-:Y:S08]  /*ada0*/  HMMA.16816.F32.BF16 R4, R36, R44.reuse, R4 ;  /* 0x0000002c2404723c */ /* 0x090ff00000041804 */
[C---:B------:R-:W-:Y:S08]  /*adb0*/  HMMA.16816.F32.BF16 R8, R48.reuse, R44, R8 ;  /* 0x0000002c3008723c */ /* 0x040ff00000041808 */
[-C--:B------:R-:W-:Y:S08]  /*adc0*/  HMMA.16816.F32.BF16 R12, R48, R46.reuse, R12 ;  /* 0x0000002e300c723c */ /* 0x080ff0000004180c */
[C---:B------:R-:W-:Y:S01]  /*add0*/  HMMA.16816.F32.BF16 R16, R36.reuse, R46, R16 ;  /* 0x0000002e2410723c */ /* 0x040fe20000041810 */
[----:B------:R-:W-:Y:S07]  /*ade0*/  LDSM.16.M88.4 R44, [R184+0x18000] ;  /* 0x01800000b82c783b */ /* 0x000fee0000000200 */
[-C--:B------:R-:W-:Y:S08]  /*adf0*/  HMMA.16816.F32.BF16 R20, R36, R136.reuse, R20 ;  /* 0x000000882414723c */ /* 0x080ff00000041814 */
[C---:B------:R-:W-:Y:S08]  /*ae00*/  HMMA.16816.F32.BF16 R24, R48.reuse, R136, R24 ;  /* 0x000000883018723c */ /* 0x040ff00000041818 */
[-C--:B------:R-:W-:Y:S01]  /*ae10*/  HMMA.16816.F32.BF16 R28, R48, R138.reuse, R28 ;  /* 0x0000008a301c723c */ /* 0x080fe2000004181c */
[----:B------:R-:W4:Y:S07]  /*ae20*/  LDSM.16.MT88.4 R48, [R0+0xe800] ;  /* 0x00e800000030783b */ /* 0x000f2e0000004200 */
[----:B------:R-:W-:Y:S01]  /*ae30*/  HMMA.16816.F32.BF16 R32, R36, R138, R32 ;  /* 0x0000008a2420723c */ /* 0x000fe20000041820 */
[----:B------:R-:W-:Y:S07]  /*ae40*/  LDSM.16.M88.4 R36, [R144+0x18000] ;  /* 0x018000009024783b */ /* 0x000fee0000000200 */
[-C--:B---3--:R-:W-:Y:S08]  /*ae50*/  HMMA.16816.F32.BF16 R4, R40, R52.reuse, R4 ;  /* 0x000000342804723c */ /* 0x088ff00000041804 */
[C---:B-1----:R-:W-:Y:S08]  /*ae60*/  HMMA.16816.F32.BF16 R8, R60.reuse, R52, R8 ;  /* 0x000000343c08723c */ /* 0x042ff00000041808 */
[-C--:B------:R-:W-:Y:S08]  /*ae70*/  HMMA.16816.F32.BF16 R12, R60, R54.reuse, R12 ;  /* 0x000000363c0c723c */ /* 0x080ff0000004180c */
[C---:B------:R-:W-:Y:S01]  /*ae80*/  HMMA.16816.F32.BF16 R16, R40.reuse, R54, R16 ;  /* 0x000000362810723c */ /* 0x040fe20000041810 */
[----:B------:R-:W1:Y:S07]  /*ae90*/  LDSM.16.MT88.4 R52, [R0+0xf000] ;  /* 0x00f000000034783b */ /* 0x000e6e0000004200 */
[-C--:B--2---:R-:W-:Y:S08]  /*aea0*/  HMMA.16816.F32.BF16 R20, R40, R64.reuse, R20 ;  /* 0x000000402814723c */ /* 0x084ff00000041814 */
[C---:B------:R-:W-:Y:S08]  /*aeb0*/  HMMA.16816.F32.BF16 R24, R60.reuse, R64, R24 ;  /* 0x000000403c18723c */ /* 0x040ff00000041818 */
[-C--:B------:R-:W-:Y:S01]  /*aec0*/  HMMA.16816.F32.BF16 R28, R60, R66.reuse, R28 ;  /* 0x000000423c1c723c */ /* 0x080fe2000004181c */
[----:B------:R-:W2:Y:S07]  /*aed0*/  LDSM.16.M88.4 R60, [R144+0x1a000] ;  /* 0x01a00000903c783b */ /* 0x000eae0000000200 */
[----:B------:R-:W-:Y:S01]  /*aee0*/  HMMA.16816.F32.BF16 R32, R40, R66, R32 ;  /* 0x000000422820723c */ /* 0x000fe20000041820 */
[----:B------:R-:W3:Y:S05]  /*aef0*/  LDSM.16.MT88.4 R40, [R2+0xf000] ;  /* 0x00f000000228783b */ /* 0x000eea0000004200 */
[----:B------:R-:W-:Y:S02]  /*af00*/  LDSM.16.M88.4 R64, [R140+0x1a000] ;  /* 0x01a000008c40783b */ /* 0x000fe40000000200 */
        /* <DEDUP_REMOVED lines=8> */
[----:B------:R4:W3:Y:S07]  /*af90*/  LDSM.16.MT88.4 R56, [R0+0xf800] ;  /* 0x00f800000038783b */ /* 0x0008ee0000004200 */
[----:B------:R-:W-:Y:S01]  /*afa0*/  HMMA.16816.F32.BF16 R32, R44, R134, R32 ;  /* 0x000000862c20723c */ /* 0x000fe20000041820 */
[----:B------:R4:W3:Y:S07]  /*afb0*/  LDSM.16.MT88.4 R44, [R2+0xf800] ;  /* 0x00f80000022c783b */ /* 0x0008ee0000004200 */
[-C--:B-1----:R-:W-:Y:S08]  /*afc0*/  HMMA.16816.F32.BF16 R4, R36, R52.reuse, R4 ;  /* 0x000000342404723c */ /* 0x082ff00000041804 */
[C---:B--2---:R-:W-:Y:S04]  /*afd0*/  HMMA.16816.F32.BF16 R8, R60.reuse, R52, R8 ;  /* 0x000000343c08723c */ /* 0x044fe80000041808 */
[C---:B----4-:R-:W-:Y:S04]  /*afe0*/  IMAD.SHL.U32 R0, R248.reuse, 0x10, RZ ;  /* 0x00000010f8007824 */ /* 0x050fe800078e00ff */
[-C--:B------:R-:W-:Y:S04]  /*aff0*/  HMMA.16816.F32.BF16 R12, R60, R54.reuse, R12 ;  /* 0x000000363c0c723c */ /* 0x080fe8000004180c */
[C---:B------:R-:W-:Y:S04]  /*b000*/  IMAD R2, R248.reuse, 0x18, RZ ;  /* 0x00000018f8027824 */ /* 0x040fe800078e02ff */
[C---:B------:R-:W-:Y:S08]  /*b010*/  HMMA.16816.F32.BF16 R16, R36.reuse, R54, R16 ;  /* 0x000000362410723c */ /* 0x040ff00000041810 */
[-C--:B---3--:R-:W-:Y:S08]  /*b020*/  HMMA.16816.F32.BF16 R20, R36, R40.reuse, R20 ;  /* 0x000000282414723c */ /* 0x088ff00000041814 */
[C---:B------:R-:W-:Y:S07]  /*b030*/  HMMA.16816.F32.BF16 R24, R60.reuse, R40, R24 ;  /* 0x000000283c18723c */ /* 0x040fee0000041818 */
[----:B------:R-:W-:Y:S01]  /*b040*/  IMAD.SHL.U32 R41, R248, 0x20, RZ ;  /* 0x00000020f8297824 */ /* 0x000fe200078e00ff */
[-C--:B------:R-:W-:Y:S08]  /*b050*/  HMMA.16816.F32.BF16 R28, R60, R42.reuse, R28 ;  /* 0x0000002a3c1c723c */ /* 0x080ff0000004181c */
[----:B------:R-:W-:Y:S07]  /*b060*/  HMMA.16816.F32.BF16 R32, R36, R42, R32 ;  /* 0x0000002a2420723c */ /* 0x000fee0000041820 */
[CC--:B------:R-:W-:Y:S01]  /*b070*/  LEA R42, P1, R0.reuse, R192.reuse, 0x2 ;  /* 0x000000c0002a7211 */ /* 0x0c0fe200078210ff */
[-C--:B------:R-:W-:Y:S05]  /*b080*/  HMMA.16816.F32.BF16 R4, R48, R56.reuse, R4 ;  /* 0x000000383004723c */ /* 0x080fea0000041804 */
[CC--:B------:R-:W-:Y:S02]  /*b090*/  LEA.HI.X.SX32 R43, R0.reuse, R193.reuse, 0x2, P1 ;  /* 0x000000c1002b7211 */ /* 0x0c0fe400008f16ff */
[CC--:B------:R-:W-:Y:S01]  /*b0a0*/  LEA R40, P1, R41.reuse, R192.reuse, 0x2 ;  /* 0x000000c029287211 */ /* 0x0c0fe200078210ff */
[C---:B------:R-:W-:Y:S04]  /*b0b0*/  HMMA.16816.F32.BF16 R8, R64.reuse, R56, R8 ;  /* 0x000000384008723c */ /* 0x040fe80000041808 */
[-C--:B------:R-:W-:Y:S02]  /*b0c0*/  LEA.HI.X.SX32 R41, R41, R193.reuse, 0x2, P1 ;  /* 0x000000c129297211 */ /* 0x080fe400008f16ff */
[----:B------:R-:W-:Y:S02]  /*b0d0*/  IADD3 R0, R0, 0x20, RZ ;  /* 0x0000002000007810 */ /* 0x000fe40007ffe0ff */
[-C--:B------:R-:W-:Y:S07]  /*b0e0*/  HMMA.16816.F32.BF16 R12, R64, R58.reuse, R12 ;  /* 0x0000003a400c723c */ /* 0x080fee000004180c */
[----:B------:R-:W-:Y:S01]  /*b0f0*/  RED.E.ADD.F32.FTZ.RN.STRONG.GPU [R192.64], R4 ;  /* 0x00000004c000798e */ /* 0x000fe2000c10e784 */
[C---:B------:R-:W-:Y:S08]  /*b100*/  HMMA.16816.F32.BF16 R16, R48.reuse, R58, R16 ;  /* 0x0000003a3010723c */ /* 0x040ff00000041810 */
[-C--:B------:R-:W-:Y:S08]  /*b110*/  HMMA.16816.F32.BF16 R20, R48, R44.reuse, R20 ;  /* 0x0000002c3014723c */ /* 0x080ff00000041814 */
[C---:B------:R-:W-:Y:S07]  /*b120*/  HMMA.16816.F32.BF16 R24, R64.reuse, R44, R24 ;  /* 0x0000002c4018723c */ /* 0x040fee0000041818 */
[----:B------:R-:W-:Y:S01]  /*b130*/  IMAD.SHL.U32 R44, R248, 0x8, RZ ;  /* 0x00000008f82c7824 */ /* 0x000fe200078e00ff */
[-C--:B------:R-:W-:Y:S04]  /*b140*/  HMMA.16816.F32.BF16 R28, R64, R46.reuse, R28 ;  /* 0x0000002e401c723c */ /* 0x080fe8000004181c */
[CC--:B------:R-:W-:Y:S04]  /*b150*/  LEA R36, P0, R44.reuse, R192.reuse, 0x2 ;  /* 0x000000c02c247211 */ /* 0x0c0fe800078010ff */
[----:B------:R-:W-:Y:S04]  /*b160*/  HMMA.16816.F32.BF16 R32, R48, R46, R32 ;  /* 0x0000002e3020723c */ /* 0x000fe80000041820 */
[-C--:B------:R-:W-:Y:S02]  /*b170*/  LEA.HI.X.SX32 R37, R44, R193.reuse, 0x2, P0 ;  /* 0x000000c12c257211 */ /* 0x080fe400000f16ff */
[CC--:B------:R-:W-:Y:S03]  /*b180*/  LEA R38, P0, R2.reuse, R192.reuse, 0x2 ;  /* 0x000000c002267211 */ /* 0x0c0fe600078010ff */
[----:B------:R1:W-:Y:S03]  /*b190*/  RED.E.ADD.F32.FTZ.RN.STRONG.GPU [R36.64], R5 ;  /* 0x000000052400798e */ /* 0x0003e6000c10e784 */
[-C--:B------:R-:W-:Y:S01]  /*b1a0*/  LEA.HI.X.SX32 R39, R2, R193.reuse, 0x2, P0 ;  /* 0x000000c102277211 */ /* 0x080fe200000f16ff */
[C---:B------:R-:W-:Y:S01]  /*b1b0*/  IMAD R2, R248.reuse, 0x30, RZ ;  /* 0x00000030f8027824 */ /* 0x040fe200078e02ff */
[----:B------:R-:W-:Y:S05]  /*b1c0*/  RED.E.ADD.F32.FTZ.RN.STRONG.GPU [R42.64], R6 ;  /* 0x000000062a00798e */ /* 0x000fea000c10e784 */
[----:B------:R2:W-:Y:S05]  /*b1d0*/  RED.E.ADD.F32.FTZ.RN.STRONG.GPU [R38.64], R7 ;  /* 0x000000072600798e */ /* 0x0005ea000c10e784 */
[----:B------:R3:W-:Y:S01]  /*b1e0*/  RED.E.ADD.F32.FTZ.RN.STRONG.GPU [R40.64], R8 ;  /* 0x000000082800798e */ /* 0x0007e2000c10e784 */
[C---:B-1----:R-:W-:Y:S05]  /*b1f0*/  IMAD R5, R248.reuse, 0x28, RZ ;  /* 0x00000028f8057824 */ /* 0x042fea00078e02ff */
[CC--:B------:R-:W-:Y:S04]  /*b200*/  LEA R4, P0, R5.reuse, R192.reuse, 0x2 ;  /* 0x000000c005047211 */ /* 0x0c0fe800078010ff */
[-C--:B------:R-:W-:Y:S01]  /*b210*/  LEA.HI.X.SX32 R5, R5, R193.reuse, 0x2, P0 ;  /* 0x000000c105057211 */ /* 0x080fe200000f16ff */
[----:B--2---:R-:W-:Y:S01]  /*b220*/  IMAD R7, R248, 0x38, RZ ;  /* 0x00000038f8077824 */ /* 0x004fe200078e02ff */
[CC--:B------:R-:W-:Y:S03]  /*b230*/  LEA R38, P1, R2.reuse, R192.reuse, 0x2 ;  /* 0x000000c002267211 */ /* 0x0c0fe600078210ff */
[----:B------:R1:W-:Y:S01]  /*b240*/  RED.E.ADD.F32.FTZ.RN.STRONG.GPU [R4.64], R9 ;  /* 0x000000090400798e */ /* 0x0003e2000c10e784 */
[-C--:B------:R-:W-:Y:S01]  /*b250*/  LEA.HI.X.SX32 R39, R2, R193.reuse, 0x2, P1 ;  /* 0x000000c102277211 */ /* 0x080fe200008f16ff */
[C---:B---3--:R-:W-:Y:S01]  /*b260*/  IMAD.SHL.U32 R40, R248.reuse, 0x40, RZ ;  /* 0x00000040f8287824 */ /* 0x048fe200078e00ff */
[CC--:B------:R-:W-:Y:S01]  /*b270*/  LEA R6, P0, R7.reuse, R192.reuse, 0x2 ;  /* 0x000000c007067211 */ /* 0x0c0fe200078010ff */
[----:B------:R-:W-:Y:S02]  /*b280*/  IMAD R2, R248, 0x48, RZ ;  /* 0x00000048f8027824 */ /* 0x000fe400078e02ff */
[----:B------:R2:W-:Y:S01]  /*b290*/  RED.E.ADD.F32.FTZ.RN.STRONG.GPU [R38.64], R10 ;  /* 0x0000000a2600798e */ /* 0x0005e2000c10e784 */
[-C--:B------:R-:W-:Y:S02]  /*b2a0*/  LEA.HI.X.SX32 R7, R7, R193.reuse, 0x2, P0 ;  /* 0x000000c107077211 */ /* 0x080fe400000f16ff */
[-C--:B------:R-:W-:Y:S03]  /*b2b0*/  LEA R8, P0, R2, R192.reuse, 0x2 ;  /* 0x000000c002087211 */ /* 0x080fe600078010ff */
[----:B------:R3:W-:Y:S01]  /*b2c0*/  RED.E.ADD.F32.FTZ.RN.STRONG.GPU [R6.64], R11 ;  /* 0x0000000b0600798e */ /* 0x0007e2000c10e784 */
[-C--:B-1----:R-:W-:Y:S02]  /*b2d0*/  LEA R4, P1, R40, R192.reuse, 0x2 ;  /* 0x000000c028047211 */ /* 0x082fe400078210ff */
[-C--:B------:R-:W-:Y:S01]  /*b2e0*/  LEA.HI.X.SX32 R9, R2, R193.reuse, 0x2, P0 ;  /* 0x000000c102097211 */ /* 0x080fe200000f16ff */
[----:B------:R-:W-:Y:S01]  /*b2f0*/  IMAD R2, R248, 0x60, RZ ;  /* 0x00000060f8027824 */ /* 0x000fe200078e02ff */
[-C--:B------:R-:W-:Y:S01]  /*b300*/  LEA.HI.X.SX32 R5, R40, R193.reuse, 0x2, P1 ;  /* 0x000000c128057211 */ /* 0x080fe200008f16ff */
[C---:B--2---:R-:W-:Y:S02]  /*b310*/  IMAD R38, R248.reuse, 0x50, RZ ;  /* 0x00000050f8267824 */ /* 0x044fe400078e02ff */
[----:B------:R-:W-:Y:S02]  /*b320*/  IMAD R10, R248, 0x58, RZ ;  /* 0x00000058f80a7824 */ /* 0x000fe400078e02ff */
[----:B------:R1:W-:Y:S01]  /*b330*/  RED.E.ADD.F32.FTZ.RN.STRONG.GPU [R4.64], R16 ;  /* 0x000000100400798e */ /* 0x0003e2000c10e784 */
[-C--:B---3--:R-:W-:Y:S01]  /*b340*/  LEA R6, P1, R38, R192.reuse, 0x2 ;  /* 0x000000c026067211 */ /* 0x088fe200078210ff */
[----:B------:R-:W-:Y:S03]  /*b350*/  IMAD R11, R248, 0x68, RZ ;  /* 0x00000068f80b7824 */ /* 0x000fe600078e02ff */
[----:B------:R2:W-:Y:S01]  /*b360*/  RED.E.ADD.F32.FTZ.RN.STRONG.GPU [R8.64], R17 ;  /* 0x000000110800798e */ /* 0x0005e2000c10e784 */
        /* <DEDUP_REMOVED lines=8> */
[----:B------:R-:W-:Y:S01]  /*b3f0*/  IMAD R2, R248, 0x78, RZ ;  /* 0x00000078f8027824 */ /* 0x000fe200078e02ff */
[CC--:B---3--:R-:W-:Y:S03]  /*b400*/  LEA R6, P0, R11.reuse, R192.reuse, 0x2 ;  /* 0x000000c00b067211 */ /* 0x0c8fe600078010ff */
[----:B------:R2:W-:Y:S01]  /*b410*/  RED.E.ADD.F32.FTZ.RN.STRONG.GPU [R8.64], R12 ;  /* 0x0000000c0800798e */ /* 0x0005e2000c10e784 */
        /* <DEDUP_REMOVED lines=14> */
[----:B------:R-:W-:Y:S01]  /*b500*/  RED.E.ADD.F32.FTZ.RN.STRONG.GPU [R10.64], R22 ;  /* 0x000000160a00798e */ /* 0x000fe2000c10e784 */
        /* <DEDUP_REMOVED lines=9> */
[CC--:B------:R-:W-:Y:S03]  /*b5a0*/  LEA R12, P0, R0.reuse, R192.reuse, 0x2 ;  /* 0x000000c0000c7211 */ /* 0x0c0fe600078010ff */
        /* <DEDUP_REMOVED lines=8> */
[----:B------:R2:W-:Y:S01]  /*b630*/  RED.E.ADD.F32.FTZ.RN.STRONG.GPU [R12.64], R26 ;  /* 0x0000001a0c00798e */ /* 0x0005e2000c10e784 */
[-C--:B------:R-:W-:Y:S01]  /*b640*/  LEA.HI.X.SX32 R7, R2, R193.reuse, 0x2, P0 ;  /* 0x000000c102077211 */ /* 0x080fe200000f16ff */
[----:B------:R-:W-:Y:S01]  /*b650*/  IMAD.IADD R2, R44, 0x1, R4 ;  /* 0x000000012c027824 */ /* 0x000fe200078e0204 */
[CC--:B------:R-:W-:Y:S03]  /*b660*/  LEA R10, P0, R0.reuse, R192.reuse, 0x2 ;  /* 0x000000c0000a7211 */ /* 0x0c0fe600078010ff */
[----:B------:R3:W-:Y:S01]  /*b670*/  RED.E.ADD.F32.FTZ.RN.STRONG.GPU [R6.64], R27 ;  /* 0x0000001b0600798e */ /* 0x0007e2000c10e784 */
[-C--:B------:R-:W-:Y:S01]  /*b680*/  LEA.HI.X.SX32 R11, R0, R193.reuse, 0x2, P0 ;  /* 0x000000c1000b7211 */ /* 0x080fe200000f16ff */
[----:B------:R-:W-:Y:S03]  /*b690*/  IMAD.IADD R0, R44, 0x1, R2 ;  /* 0x000000012c007824 */ /* 0x000fe600078e0202 */
[----:B------:R-:W-:Y:S05]  /*b6a0*/  LDSM.16.MT88.4 R24, [R176+0x800] ;  /* 0x00080000b018783b */ /* 0x000fea0000004200 */
[----:B------:R4:W-:Y:S01]  /*b6b0*/  RED.E.ADD.F32.FTZ.RN.STRONG.GPU [R10.64], R32 ;  /* 0x000000200a00798e */ /* 0x0009e2000c10e784 */
[CC--:B-1----:R-:W-:Y:S04]  /*b6c0*/  LEA R8, P0, R2.reuse, R192.reuse, 0x2 ;  /* 0x000000c002087211 */ /* 0x0c2fe800078010ff */
[-C--:B------:R-:W-:Y:S02]  /*b6d0*/  LEA.HI.X.SX32 R9, R2, R193.reuse, 0x2, P0 ;  /* 0x000000c102097211 */ /* 0x080fe400000f16ff */
[CC--:B--2---:R-:W-:Y:S04]  /*b6e0*/  LEA R12, P0, R0.reuse, R192.reuse, 0x2 ;  /* 0x000000c0000c7211 */ /* 0x0c4fe800078010ff */
[-C--:B------:R-:W-:Y:S02]  /*b6f0*/  LEA.HI.X.SX32 R13, R0, R193.reuse, 0x2, P0 ;  /* 0x000000c1000d7211 */ /* 0x080fe400000f16ff */
[CC--:B---3--:R-:W-:Y:S04]  /*b700*/  LEA R6, P1, R4.reuse, R192.reuse, 0x2 ;  /* 0x000000c004067211 */ /* 0x0c8fe800078210ff */
[-C--:B------:R-:W-:Y:S01]  /*b710*/  LEA.HI.X.SX32 R7, R4, R193.reuse, 0x2, P1 ;  /* 0x000000c104077211 */ /* 0x080fe200008f16ff */
[----:B------:R-:W-:Y:S04]  /*b720*/  IMAD.IADD R4, R44, 0x1, R0 ;  /* 0x000000012c047824 */ /* 0x000fe800078e0200 */
[----:B------:R1:W-:Y:S01]  /*b730*/  RED.E.ADD.F32.FTZ.RN.STRONG.GPU [R6.64], R33 ;  /* 0x000000210600798e */ /* 0x0003e2000c10e784 */
[-C--:B----4-:R-:W-:Y:S01]  /*b740*/  LEA R10, P0, R4, R192.reuse, 0x2 ;  /* 0x000000c0040a7211 */ /* 0x090fe200078010ff */
[----:B------:R-:W-:Y:S03]  /*b750*/  IMAD.IADD R2, R44, 0x1, R4 ;  /* 0x000000012c027824 */ /* 0x000fe600078e0204 */
[----:B------:R2:W-:Y:S01]  /*b760*/  RED.E.ADD.F32.FTZ.RN.STRONG.GPU [R8.64], R34 ;  /* 0x000000220800798e */ /* 0x0005e2000c10e784 */
[-C--:B------:R-:W-:Y:S01]  /*b770*/  LEA.HI.X.SX32 R11, R4, R193.reuse, 0x2, P0 ;  /* 0x000000c1040b7211 */ /* 0x080fe200000f16ff */
[C---:B------:R-:W-:Y:S03]  /*b780*/  IMAD.IADD R0, R44.reuse, 0x1, R2 ;  /* 0x000000012c007824 */ /* 0x040fe600078e0202 */
[----:B------:R-:W-:Y:S01]  /*b790*/  RED.E.ADD.F32.FTZ.RN.STRONG.GPU [R12.64], R35 ;  /* 0x000000230c00798e */ /* 0x000fe2000c10e784 */
[----:B------:R-:W-:Y:S04]  /*b7a0*/  IMAD.IADD R5, R44, 0x1, R0 ;  /* 0x000000012c057824 */ /* 0x000fe800078e0200 */
[----:B------:R-:W-:Y:S05]  /*b7b0*/  RED.E.ADD.F32.FTZ.RN.STRONG.GPU [R10.64], R28 ;  /* 0x0000001c0a00798e */ /* 0x000fea000c10e784 */
[----:B------:R-:W-:Y:S05]  /*b7c0*/  LDSM.16.MT88.4 R12, [R3+0x18000] ;  /* 0x01800000030c783b */ /* 0x000fea0000004200 */
[----:B------:R-:W-:Y:S01]  /*b7d0*/  LDSM.16.MT88.4 R32, [R3+0x18800] ;  /* 0x018800000320783b */ /* 0x000fe20000004200 */
[CC--:B-1----:R-:W-:Y:S04]  /*b7e0*/  LEA R6, P1, R0.reuse, R192.reuse, 0x2 ;  /* 0x000000c000067211 */ /* 0x0c2fe800078210ff */
[-C--:B------:R-:W-:Y:S01]  /*b7f0*/  LEA.HI.X.SX32 R7, R0, R193.reuse, 0x2, P1 ;  /* 0x000000c100077211 */ /* 0x080fe200008f16ff */
[----:B------:R-:W-:Y:S01]  /*b800*/  IMAD.IADD R0, R177, 0x1, R176 ;  /* 0x00000001b1007824 */ /* 0x000fe200078e02b0 */
[CC--:B--2---:R-:W-:Y:S02]  /*b810*/  LEA R8, P0, R2.reuse, R192.reuse, 0x2 ;  /* 0x000000c002087211 */ /* 0x0c4fe400078010ff */
[----:B------:R-:W-:Y:S01]  /*b820*/  PLOP3.LUT P1, PT, PT, PT, UP0, 0x80, 0x0 ;  /* 0x000000000000781c */ /* 0x000fe20003f2f008 */
[----:B------:R-:W-:Y:S01]  /*b830*/  @UP2 UIADD3 UR30, UP0, UR30, -0x200, URZ ;  /* 0xfffffe001e1e2890 */ /* 0x000fe2000ff1e03f */
[-C--:B------:R-:W-:Y:S01]  /*b840*/  LEA.HI.X.SX32 R9, R2, R193.reuse, 0x2, P0 ;  /* 0x000000c102097211 */ /* 0x080fe200000f16ff */
[----:B------:R-:W-:Y:S01]  /*b850*/  LDSM.16.MT88.4 R16, [R0] ;  /* 0x000000000010783b */ /* 0x000fe20000004200 */
[C---:B------:R-:W-:Y:S01]  /*b860*/  LEA R4, P0, R5.reuse, R192, 0x2 ;  /* 0x000000c005047211 */ /* 0x040fe200078010ff */
[----:B------:R-:W-:Y:S03]  /*b870*/  @UP2 UIADD3.X UR29, UR29, -0x1, URZ, UP0, !UPT ;  /* 0xffffffff1d1d2890 */ /* 0x000fe600087fe43f */
[----:B------:R-:W-:Y:S01]  /*b880*/  RED.E.ADD.F32.FTZ.RN.STRONG.GPU [R8.64], R29 ;  /* 0x0000001d0800798e */ /* 0x000fe2000c10e784 */
[----:B------:R-:W-:Y:S02]  /*b890*/  LEA.HI.X.SX32 R5, R5, R193, 0x2, P0 ;  /* 0x000000c105057211 */ /* 0x000fe400000f16ff */
[----:B------:R-:W-:Y:S02]  /*b8a0*/  PLOP3.LUT P0, PT, PT, PT, UP1, 0x80, 0x0 ;  /* 0x000000000000781c */ /* 0x000fe40003f0f018 */
[----:B------:R-:W-:Y:S05]  /*b8b0*/  RED.E.ADD.F32.FTZ.RN.STRONG.GPU [R6.64], R30 ;  /* 0x0000001e0600798e */ /* 0x000fea000c10e784 */
[----:B------:R-:W-:Y:S05]  /*b8c0*/  LDSM.16.MT88.4 R8, [R176] ;  /* 0x00000000b008783b */ /* 0x000fea0000004200 */
[----:B------:R-:W-:Y:S05]  /*b8d0*/  RED.E.ADD.F32.FTZ.RN.STRONG.GPU [R4.64], R31 ;  /* 0x0000001f0400798e */ /* 0x000fea000c10e784 */
[----:B------:R-:W1:Y:S05]  /*b8e0*/  LDSM.16.MT88.4 R4, [R3+0x14000] ;  /* 0x014000000304783b */ /* 0x000e6a0000004200 */
[----:B------:R-:W2:Y:S01]  /*b8f0*/  LDSM.16.MT88.4 R28, [R0+0x800] ;  /* 0x00080000001c783b */ /* 0x000ea20000004200 */
        /* <DEDUP_REMOVED lines=10> */
[----:B------:R-:W1:Y:S05]  /*b9a0*/  LDSM.16.MT88.4 R4, [R3+0x15000] ;  /* 0x015000000304783b */ /* 0x000e6a0000004200 */
[----:B------:R-:W3:Y:S02]  /*b9b0*/  LDSM.16.MT88.4 R16, [R0+0x1000] ;  /* 0x001000000010783b */ /* 0x000ee40000004200 */
[-C--:B------:R-:W-:Y:S08]  /*b9c0*/  HMMA.16816.F32.BF16 R100, R20, R24.reuse, R100 ;  /* 0x000000181464723c */ /* 0x080ff00000041864 */
        /* <DEDUP_REMOVED lines=9> */
[----:B------:R-:W2:Y:S05]  /*ba60*/  LDSM.16.MT88.4 R20, [R3+0x15800] ;  /* 0x015800000314783b */ /* 0x000eaa0000004200 */
[----:B------:R-:W4:Y:S02]  /*ba70*/  LDSM.16.MT88.4 R28, [R3+0x19800] ;  /* 0x01980000031c783b */ /* 0x000f240000004200 */
        /* <DEDUP_REMOVED lines=10> */
[----:B------:R-:W1:Y:S05]  /*bb20*/  LDSM.16.MT88.4 R4, [R3+0x16000] ;  /* 0x016000000304783b */ /* 0x000e6a0000004200 */
[----:B------:R-:W3:Y:S02]  /*bb30*/  LDSM.16.MT88.4 R16, [R0+0x2000] ;  /* 0x002000000010783b */ /* 0x000ee40000004200 */
[-C--:B--2---:R-:W-:Y:S08]  /*bb40*/  HMMA.16816.F32.BF16 R100, R20, R24.reuse, R100 ;  /* 0x000000181464723c */ /* 0x084ff00000041864 */
        /* <DEDUP_REMOVED lines=33> */
[----:B------:R-:W2:Y:S05]  /*bd60*/  LDSM.16.MT88.4 R20, [R3+0x17800] ;  /* 0x017800000314783b */ /* 0x000eaa0000004200 */
[----:B------:R4:W2:Y:S02]  /*bd70*/  LDSM.16.MT88.4 R32, [R0+0x3800] ;  /* 0x003800000020783b */ /* 0x0008a40000004200 */
[-C--:B-1----:R-:W-:Y:S08]  /*bd80*/  HMMA.16816.F32.BF16 R100, R4, R8.reuse, R100 ;  /* 0x000000080464723c */ /* 0x082ff00000041864 */
[C---:B------:R-:W-:Y:S08]  /*bd90*/  HMMA.16816.F32.BF16 R104, R12.reuse, R8, R104 ;  /* 0x000000080c68723c */ /* 0x040ff00000041868 */
[-C--:B------:R-:W-:Y:S04]  /*bda0*/  HMMA.16816.F32.BF16 R108, R12, R10.reuse, R108 ;  /* 0x0000000a0c6c723c */ /* 0x080fe8000004186c */
[C---:B----4-:R-:W-:Y:S02]  /*bdb0*/  IADD3 R0, R176.reuse, -0x4000, RZ ;  /* 0xffffc000b0007810 */ /* 0x050fe40007ffe0ff */
[----:B------:R-:W-:Y:S02]  /*bdc0*/  @P1 IADD3 R0, R176, 0x4000, RZ ;  /* 0x00004000b0001810 */ /* 0x000fe40007ffe0ff */
[C---:B------:R-:W-:Y:S04]  /*bdd0*/  HMMA.16816.F32.BF16 R112, R4.reuse, R10, R112 ;  /* 0x0000000a0470723c */ /* 0x040fe80000041870 */
[----:B------:R-:W-:Y:S04]  /*bde0*/  IMAD.MOV.U32 R176, RZ, RZ, R0 ;  /* 0x000000ffffb07224 */ /* 0x000fe800078e0000 */
        /* <DEDUP_REMOVED lines=16> */
[----:B------:R-:W3:Y:S04]  /*bef0*/  LDL R154, [R1+0x8] ;  /* 0x00000800019a7983 */ /* 0x000ee80000100800 */
[----:B------:R-:W3:Y:S04]  /*bf00*/  LDL R153, [R1+0x1c] ;  /* 0x00001c0001997983 */ /* 0x000ee80000100800 */
[----:B------:R-:W3:Y:S04]  /*bf10*/  LDL R152, [R1+0x18] ;  /* 0x0000180001987983 */ /* 0x000ee80000100800 */
[----:B------:R-:W3:Y:S04]  /*bf20*/  LDL R151, [R1+0xc] ;  /* 0x00000c0001977983 */ /* 0x000ee80000100800 */
[----:B------:R-:W3:Y:S04]  /*bf30*/  LDL R150, [R1+0x30] ;  /* 0x0000300001967983 */ /* 0x000ee80000100800 */
[----:B------:R-:W3:Y:S04]  /*bf40*/  LDL R149, [R1+0x2c] ;  /* 0x00002c0001957983 */ /* 0x000ee80000100800 */
[----:B------:R-:W3:Y:S04]  /*bf50*/  LDL R148, [R1+0x14] ;  /* 0x0000140001947983 */ /* 0x000ee80000100800 */
[----:B------:R-:W3:Y:S04]  /*bf60*/  LDL R147, [R1+0x10] ;  /* 0x0000100001937983 */ /* 0x000ee80000100800 */
[----:B------:R-:W4:Y:S04]  /*bf70*/  LDL R146, [R1+0x28] ;  /* 0x0000280001927983 */ /* 0x000f280000100800 */
[----:B------:R-:W4:Y:S01]  /*bf80*/  LDL R145, [R1+0x24] ;  /* 0x0000240001917983 */ /* 0x000f220000100800 */
[----:B------:R-:W-:Y:S01]  /*bf90*/  FMUL.FTZ R100, R100, c[0x0][0x2e0] ;  /* 0x0000b80064647a20 */ /* 0x000fe20000410000 */
[----:B------:R-:W-:Y:S01]  /*bfa0*/  UISETP.NE.AND UP0, UPT, UR35, -0x1, UPT ;  /* 0xffffffff2300788c */ /* 0x000fe2000bf05270 */
[----:B------:R-:W-:Y:S01]  /*bfb0*/  FMUL.FTZ R27, R101, c[0x0][0x2e0] ;  /* 0x0000b800651b7a20 */ /* 0x000fe20000410000 */
[----:B------:R-:W1:Y:S01]  /*bfc0*/  S2R R48, SR_TID.X ;  /* 0x0000000000307919 */ /* 0x000e620000002100 */
[----:B------:R-:W-:Y:S01]  /*bfd0*/  FMUL.FTZ R102, R102, c[0x0][0x2e0] ;  /* 0x0000b80066667a20 */ /* 0x000fe20000410000 */
[----:B------:R-:W-:Y:S01]  /*bfe0*/  ULDC.64 UR12, c[0x0][0x3a0] ;  /* 0x0000e800000c7ab9 */ /* 0x000fe20000000a00 */
[----:B------:R-:W-:Y:S01]  /*bff0*/  FMUL.FTZ R26, R103, c[0x0][0x2e0] ;  /* 0x0000b800671a7a20 */ /* 0x000fe20000410000 */
[----:B------:R-:W-:Y:S01]  /*c000*/  F2FP.BF16.PACK_AB R27, R27, R100 ;  /* 0x000000641b1b723e */ /* 0x000fe200000010ff */
[----:B------:R-:W-:Y:S01]  /*c010*/  FMUL.FTZ R112, R112, c[0x0][0x2e0] ;  /* 0x0000b80070707a20 */ /* 0x000fe20000410000 */
[----:B------:R-:W-:Y:S01]  /*c020*/  PLOP3.LUT P0, PT, PT, PT, UP0, 0x80, 0x0 ;  /* 0x000000000000781c */ /* 0x000fe20003f0f008 */
[----:B------:R-:W-:Y:S01]  /*c030*/  FMUL.FTZ R23, R113, c[0x0][0x2e0] ;  /* 0x0000b80071177a20 */ /* 0x000fe20000410000 */
[----:B------:R-:W-:Y:S01]  /*c040*/  F2FP.BF16.PACK_AB R26, R26, R102 ;  /* 0x000000661a1a723e */ /* 0x000fe200000010ff */
[----:B------:R-:W-:Y:S01]  /*c050*/  FMUL.FTZ R114, R114, c[0x0][0x2e0] ;  /* 0x0000b80072727a20 */ /* 0x000fe20000410000 */
[----:B------:R-:W-:Y:S01]  /*c060*/  @UP0 UIADD3 UR10, UR34, UR35, URZ ;  /* 0x00000023220a0290 */ /* 0x000fe2000fffe03f */
[----:B------:R-:W-:Y:S01]  /*c070*/  FMUL.FTZ R22, R115, c[0x0][0x2e0] ;  /* 0x0000b80073167a20 */ /* 0x000fe20000410000 */
[----:B------:R-:W-:Y:S01]  /*c080*/  F2FP.BF16.PACK_AB R23, R23, R112 ;  /* 0x000000701717723e */ /* 0x000fe200000010ff */
[----:B------:R-:W-:Y:S01]  /*c090*/  FMUL.FTZ R104, R104, c[0x0][0x2e0] ;  /* 0x0000b80068687a20 */ /* 0x000fe20000410000 */
[----:B------:R-:W-:Y:S01]  /*c0a0*/  @UP0 UIMAD.WIDE.U32 UR8, UR10, UR12, URZ ;  /* 0x0000000c0a0802a5 */ /* 0x000fe2000f8e003f */
[----:B------:R-:W-:Y:S01]  /*c0b0*/  FMUL.FTZ R25, R105, c[0x0][0x2e0] ;  /* 0x0000b80069197a20 */ /* 0x000fe20000410000 */
[----:B------:R-:W-:Y:S01]  /*c0c0*/  F2FP.BF16.PACK_AB R22, R22, R114 ;  /* 0x000000721616723e */ /* 0x000fe200000010ff */
[----:B------:R-:W-:Y:S01]  /*c0d0*/  FMUL.FTZ R106, R106, c[0x0][0x2e0] ;  /* 0x0000b8006a6a7a20 */ /* 0x000fe20000410000 */
[----:B------:R-:W-:Y:S01]  /*c0e0*/  @UP0 UIMAD UR17, UR10, UR13, UR9 ;  /* 0x0000000d0a1102a4 */ /* 0x000fe2000f8e0209 */
[----:B------:R-:W-:Y:S01]  /*c0f0*/  FMUL.FTZ R24, R107, c[0x0][0x2e0] ;  /* 0x0000b8006b187a20 */ /* 0x000fe20000410000 */
[----:B------:R-:W-:Y:S01]  /*c100*/  F2FP.BF16.PACK_AB R25, R25, R104 ;  /* 0x000000681919723e */ /* 0x000fe200000010ff */
[----:B------:R-:W-:Y:S01]  /*c110*/  FMUL.FTZ R108, R108, c[0x0][0x2e0] ;  /* 0x0000b8006c6c7a20 */ /* 0x000fe20000410000 */
[----:B------:R-:W-:Y:S01]  /*c120*/  @UP0 UMOV UR16, UR8 ;  /* 0x0000000800100c82 */ /* 0x000fe20008000000 */
[----:B------:R-:W-:Y:S01]  /*c130*/  FMUL.FTZ R21, R109, c[0x0][0x2e0] ;  /* 0x0000b8006d157a20 */ /* 0x000fe20000410000 */
[----:B-1----:R-:W-:Y:S01]  /*c140*/  SHF.R.S32.HI R49, RZ, 0x1f, R48 ;  /* 0x0000001fff317819 */ /* 0x002fe20000011430 */
[----:B------:R-:W-:Y:S01]  /*c150*/  FMUL.FTZ R110, R110, c[0x0][0x2e0] ;  /* 0x0000b8006e6e7a20 */ /* 0x000fe20000410000 */
[----:B------:R-:W-:Y:S01]  /*c160*/  F2FP.BF16.PACK_AB R24, R24, R106 ;  /* 0x0000006a1818723e */ /* 0x000fe200000010ff */
[----:B------:R-:W-:Y:S01]  /*c170*/  FMUL.FTZ R20, R111, c[0x0][0x2e0] ;  /* 0x0000b8006f147a20 */ /* 0x000fe20000410000 */
[----:B------:R-:W-:Y:S01]  /*c180*/  LEA.HI R2, R49, R48, RZ, 0x2 ;  /* 0x0000003031027211 */ /* 0x000fe200078f10ff */
[----:B------:R-:W-:Y:S01]  /*c190*/  FMUL.FTZ R116, R116, c[0x0][0x2e0] ;  /* 0x0000b80074747a20 */ /* 0x000fe20000410000 */
[----:B------:R-:W-:Y:S01]  /*c1a0*/  F2FP.BF16.PACK_AB R21, R21, R108 ;  /* 0x0000006c1515723e */ /* 0x000fe200000010ff */
        /* <DEDUP_REMOVED lines=9> */
[----:B------:R-:W-:Y:S01]  /*c240*/  IADD3 R2, -R2, R48, RZ ;  /* 0x0000003002027210 */ /* 0x000fe20007ffe1ff */
[----:B------:R-:W-:Y:S01]  /*c250*/  FMUL.FTZ R130, R130, c[0x0][0x2e0] ;  /* 0x0000b80082827a20 */ /* 0x000fe20000410000 */
[----:B------:R-:W-:Y:S01]  /*c260*/  LOP3.LUT R0, R0, 0xfffffff8, RZ, 0xc0, !PT ;  /* 0xfffffff800007812 */ /* 0x000fe200078ec0ff */
[----:B------:R-:W-:Y:S01]  /*c270*/  FMUL.FTZ R131, R131, c[0x0][0x2e0] ;  /* 0x0000b80083837a20 */ /* 0x000fe20000410000 */
[----:B------:R-:W-:Y:S01]  /*c280*/  SHF.L.U32 R2, R2, 0x1, RZ ;  /* 0x0000000102027819 */ /* 0x000fe200000006ff */
[----:B------:R-:W-:Y:S01]  /*c290*/  FMUL.FTZ R120, R120, c[0x0][0x2e0] ;  /* 0x0000b80078787a20 */ /* 0x000fe20000410000 */
[----:B------:R-:W-:Y:S01]  /*c2a0*/  IADD3 R0, R4, -R0, RZ ;  /* 0x8000000004007210 */ /* 0x000fe20007ffe0ff */
[----:B------:R-:W-:Y:S01]  /*c2b0*/  FMUL.FTZ R121, R121, c[0x0][0x2e0] ;  /* 0x0000b80079797a20 */ /* 0x000fe20000410000 */
[----:B------:R-:W-:Y:S01]  /*c2c0*/  SHF.L.U32 R4, R250, 0x3, RZ ;  /* 0x00000003fa047819 */ /* 0x000fe200000006ff */
[----:B------:R-:W-:Y:S01]  /*c2d0*/  FMUL.FTZ R122, R122, c[0x0][0x2e0] ;  /* 0x0000b8007a7a7a20 */ /* 0x000fe20000410000 */
[----:B------:R-:W-:Y:S01]  /*c2e0*/  SHF.L.U32 R0, R0, 0x6, RZ ;  /* 0x0000000600007819 */ /* 0x000fe200000006ff */
[----:B------:R-:W-:Y:S01]  /*c2f0*/  FMUL.FTZ R123, R123, c[0x0][0x2e0] ;  /* 0x0000b8007b7b7a20 */ /* 0x000fe20000410000 */
[----:B------:R-:W-:Y:S01]  /*c300*/  LOP3.LUT R4, R4, 0x8, RZ, 0xc0, !PT ;  /* 0x0000000804047812 */ /* 0x000fe200078ec0ff */
[----:B------:R-:W-:Y:S01]  /*c310*/  FMUL.FTZ R124, R124, c[0x0][0x2e0] ;  /* 0x0000b8007c7c7a20 */ /* 0x000fe20000410000 */
[----:B------:R-:W-:Y:S01]  /*c320*/  LOP3.LUT R0, R0, 0x1c0, RZ, 0xc0, !PT ;  /* 0x000001c000007812 */ /* 0x000fe200078ec0ff */
[----:B------:R-:W-:Y:S01]  /*c330*/  FMUL.FTZ R125, R125, c[0x0][0x2e0] ;  /* 0x0000b8007d7d7a20 */ /* 0x000fe20000410000 */
[----:B------:R-:W-:Y:S01]  /*c340*/  F2FP.BF16.PACK_AB R20, R20, R110 ;  /* 0x0000006e1414723e */ /* 0x000fe200000010ff */
[----:B------:R-:W-:Y:S01]  /*c350*/  FMUL.FTZ R126, R126, c[0x0][0x2e0] ;  /* 0x0000b8007e7e7a20 */ /* 0x000fe20000410000 */
[----:B------:R-:W-:Y:S01]  /*c360*/  SHF.R.U32.HI R5, RZ, 0x3, R0 ;  /* 0x00000003ff057819 */ /* 0x000fe20000011600 */
[----:B------:R-:W-:Y:S01]  /*c370*/  FMUL.FTZ R127, R127, c[0x0][0x2e0] ;  /* 0x0000b8007f7f7a20 */ /* 0x000fe20000410000 */
[----:B------:R-:W-:Y:S01]  /*c380*/  F2FP.BF16.PACK_AB R19, R19, R116 ;  /* 0x000000741313723e */ /* 0x000fe200000010ff */
        /* <DEDUP_REMOVED lines=54> */
[----:B--2---:R-:W-:-:S04]  /*c6f0*/  LEA R0, R157, R2, 0xa ;  /* 0x000000029d007211 */ /* 0x004fc800078e50ff */
[----:B------:R-:W-:Y:S02]  /*c700*/  F2FP.BF16.PACK_AB R2, R95, R94 ;  /* 0x0000005e5f02723e */ /* 0x000fe400000010ff */
[----:B------:R-:W-:Y:S02]  /*c710*/  IADD3 R0, R0, R4, RZ ;  /* 0x0000000400007210 */ /* 0x000fe40007ffe0ff */
[----:B------:R-:W-:Y:S02]  /*c720*/  F2FP.BF16.PACK_AB R4, R93, R92 ;  /* 0x0000005c5d04723e */ /* 0x000fe400000010ff */
[----:B------:R-:W-:Y:S01]  /*c730*/  LEA R0, R0, 0xc000, 0x1 ;  /* 0x0000c00000007811 */ /* 0x000fe200078e08ff */
[----:B------:R-:W-:Y:S06]  /*c740*/  BAR.SYNC.DEFER_BLOCKING 0x0 ;  /* 0x0000000000007b1d */ /* 0x000fec0000010000 */
        /* <DEDUP_REMOVED lines=46> */
.L_x_1914:
        /* <DEDUP_REMOVED lines=19> */
.L_x_1915:
        /* <DEDUP_REMOVED lines=15> */
[----:B------:R-:W-:Y:S01]  /*cc50*/  IADD3 R4, P0, R4, UR16, RZ ;  /* 0x0000001004047c10 */ /* 0x000fe2000ff1e0ff */
[----:B------:R-:W-:Y:S01]  /*cc60*/  ULDC.64 UR10, c[0x0][0x3b8] ;  /* 0x0000ee00000a7ab9 */ /* 0x000fe20000000a00 */
[----:B------:R-:W-:Y:S01]  /*cc70*/  IMAD.U32 R0, RZ, RZ, UR9 ;  /* 0x00000009ff007e24 */ /* 0x000fe2000f8e00ff */
[----:B------:R-:W-:Y:S01]  /*cc80*/  UIMAD UR9, UR18, UR10, URZ ;  /* 0x0000000a120972a4 */ /* 0x000fe2000f8e023f */
[----:B------:R1:W2:Y:S03]  /*cc90*/  LDS.128 R20, [R141+0xd000] ;  /* 0x00d000008d147984 */ /* 0x0002a60000000c00 */
[----:B------:R-:W-:Y:S01]  /*cca0*/  IADD3.X R5, R5, UR17, R0, P0, !PT ;  /* 0x0000001105057c10 */ /* 0x000fe200087fe400 */
        /* <DEDUP_REMOVED lines=24> */
.L_x_1917:
[----:B------:R-:W-:Y:S05]  /*ce30*/  BSYNC B0 ;  /* 0x0000000000007941 */ /* 0x000fea0003800000 */
.L_x_1916:
        /* <DEDUP_REMOVED lines=15> */
.L_x_1919:
[----:B------:R-:W-:Y:S05]  /*cf30*/  BSYNC B0 ;  /* 0x0000000000007941 */ /* 0x000fea0003800000 */
.L_x_1918:
        /* <DEDUP_REMOVED lines=15> */
.L_x_1921:
[----:B------:R-:W-:Y:S05]  /*d030*/  BSYNC B0 ;  /* 0x0000000000007941 */ /* 0x000fea0003800000 */
.L_x_1920:
        /* <DEDUP_REMOVED lines=14> */
.L_x_1923:
[----:B------:R-:W-:Y:S05]  /*d120*/  BSYNC B0 ;  /* 0x0000000000007941 */ /* 0x000fea0003800000 */
.L_x_1922:
        /* <DEDUP_REMOVED lines=25> */
.L_x_1925:
[----:B------:R-:W-:Y:S05]  /*d2c0*/  BSYNC B0 ;  /* 0x0000000000007941 */ /* 0x000fea0003800000 */
.L_x_1924:
        /* <DEDUP_REMOVED lines=13> */
.L_x_1927:
[----:B------:R-:W-:Y:S05]  /*d3a0*/  BSYNC B0 ;  /* 0x0000000000007941 */ /* 0x000fea0003800000 */
.L_x_1926:
        /* <DEDUP_REMOVED lines=13> */
.L_x_1929:
[----:B------:R-:W-:Y:S05]  /*d480*/  BSYNC B0 ;  /* 0x0000000000007941 */ /* 0x000fea0003800000 */
.L_x_1928:
        /* <DEDUP_REMOVED lines=11> */
.L_x_1876:
[----:B------:R-:W-:Y:S05]  /*d540*/  BSYNC B1 ;  /* 0x0000000000017941 */ /* 0x000fea0003800000 */
.L_x_1854:
        /* <DEDUP_REMOVED lines=11> */
.L_x_1930:
[----:B------:R-:W-:Y:S05]  /*d600*/  EXIT ;  /* 0x000000000000794d */ /* 0x000fea0003800000 */
.L_x_1932:
        /* <DEDUP_REMOVED lines=15> */
.L_x_2487:


//--------------------- .text._ZN5flash44flash_bwd_dq_dk_dv_loop_seqk_parallel_kernelI23Flash_bwd_kernel_traitsILi64ELi128ELi128ELi8ELi4ELi4ELi4ELb0ELb0EN7cutlass10bfloat16_tE19Flash_kernel_traitsILi64ELi128ELi128ELi8ES3_EELb0ELb0ELb1ELb0ELb0ELb0ELb1EEEvNS_16Flash_bwd_paramsE --------------------------
	.section	.text._ZN5flash44flash_bwd_dq_dk_dv_loop_seqk_parallel_kernelI23Flash_bwd_kernel_traitsILi64ELi128ELi128ELi8ELi4ELi4ELi4ELb0ELb0EN7cutlass10bfloat16_tE19Flash_kernel_traitsILi64ELi128ELi128ELi8ES3_EELb0ELb0ELb1ELb0ELb0ELb0ELb1EEEvNS_16Flash_bwd_paramsE,"ax",@progbits
	.sectioninfo	@"SHI_REGISTERS=255"
	.align	128
        .global         _ZN5flash44flash_bwd_dq_dk_dv_loop_seqk_parallel_kernelI23Flash_bwd_kernel_traitsILi64ELi128ELi128ELi8ELi4ELi4ELi4ELb0ELb0EN7cutlass10bfloat16_tE19Flash_kernel_traitsILi64ELi128ELi128ELi8ES3_EELb0ELb0ELb1ELb0ELb0ELb0ELb1EEEvNS_16Flash_bwd_paramsE
        .type           _ZN5flash44flash_bwd_dq_dk_dv_loop_seqk_parallel_kernelI23Flash_bwd_kernel_traitsILi64ELi128ELi128ELi8ELi4ELi4ELi4ELb0ELb0EN7cutlass10bfloat16_tE19Flash_kernel_traitsILi64ELi128ELi128ELi8ES3_EELb0ELb0ELb1ELb0ELb0ELb0ELb1EEEvNS_16Flash_bwd_paramsE,@function
        .size           _ZN5flash44flash_bwd_dq_dk_dv_loop_seqk_parallel_kernelI23Flash_bwd_kernel_traitsILi64ELi128ELi128ELi8ELi4ELi4ELi4ELb0ELb0EN7cutlass10bfloat16_tE19Flash_kernel_traitsILi64ELi128ELi128ELi8ES3_EELb0ELb0ELb1ELb0ELb0ELb0ELb1EEEvNS_16Flash_bwd_paramsE,(.L_x_2488 - _ZN5flash44flash_bwd_dq_dk_dv_loop_seqk_parallel_kernelI23Flash_bwd_kernel_traitsILi64ELi128ELi128ELi8ELi4ELi4ELi4ELb0ELb0EN7cutlass10bfloat16_tE19Flash_kernel_traitsILi64ELi128ELi128ELi8ES3_EELb0ELb0ELb1ELb0ELb0ELb0ELb1EEEvNS_16Flash_bwd_paramsE)
        .other          _ZN5flash44flash_bwd_dq_dk_dv_loop_seqk_parallel_kernelI23Flash_bwd_kernel_traitsILi64ELi128ELi128ELi8ELi4ELi4ELi4ELb0ELb0EN7cutlass10bfloat16_tE19Flash_kernel_traitsILi64ELi128ELi128ELi8ES3_EELb0ELb0ELb1ELb0ELb0ELb0ELb1EEEvNS_16Flash_bwd_paramsE,@"STO_CUDA_ENTRY STV_DEFAULT"
_ZN5flash44flash_bwd_dq_dk_dv_loop_seqk_parallel_kernelI23Flash_bwd_kernel_traitsILi64ELi128ELi128ELi8ELi4ELi4ELi4ELb0ELb0EN7cutlass10bfloat16_tE19Flash_kernel_traitsILi64ELi128ELi128ELi8ES3_EELb0ELb0ELb1ELb0ELb0ELb0ELb1EEEvNS_16Flash_bwd_paramsE:
.text._ZN5flash44flash_bwd_dq_dk_dv_loop_seqk_parallel_kernelI23Flash_bwd_kernel_traitsILi64ELi128ELi128ELi8ELi4ELi4ELi4ELb0ELb0EN7cutlass10bfloat16_tE19Flash_kernel_traitsILi64ELi128ELi128ELi8ES3_EELb0ELb0ELb1ELb0ELb0ELb0ELb1EEEvNS_16Flash_bwd_paramsE:
        /* <DEDUP_REMOVED lines=32> */
[CC--:B------:R-:W-:Y:S01]  /*0200*/  LEA.HI R4, R13.reuse, R15.reuse, RZ, 0x5 ;  /* 0x0000000f0d047211 */ /* 0x0c0fe200078f28ff */
        /* <DEDUP_REMOVED lines=36> */
[----:B------:R-:W-:Y:S02]  /*0450*/  ULDC.64 UR4, c[0x0][0x118] ;  /* 0x0000460000047ab9 */ /* 0x000fe40000000a00 */
[----:B------:R-:W-:Y:S01]  /*0460*/  SHF.R.S32.HI R2, RZ, 0x1f, R0 ;  /* 0x0000001fff027819 */ /* 0x000fe20000011400 */
[----:B------:R-:W-:Y:S02]  /*0470*/  UISETP.NE.AND UP6, UPT, UR11, URZ, UPT ;  /* 0x0000003f0b00728c */ /* 0x000fe4000bfc5270 */
[----:B------:R-:W-:Y:S01]  /*0480*/  UIMAD.WIDE.U32 UR48, UR40, UR50, URZ ;  /* 0x00000032283072a5 */ /* 0x000fe2000f8e003f */
[----:B------:R-:W-:Y:S01]  /*0490*/  LEA.HI R11, R2, R0, RZ, 0x2 ;  /* 0x00000000020b7211 */ /* 0x000fe200078f10ff */
[----:B------:R-:W-:Y:S01]  /*04a0*/  IMAD.SHL.U32 R2, R3, 0x40, RZ ;  /* 0x0000004003027824 */ /* 0x000fe200078e00ff */
[----:B------:R-:W-:Y:S01]  /*04b0*/  LOP3.LUT R3, R8, 0xfffffff0, RZ, 0xc0, !PT ;  /* 0xfffffff008037812 */ /* 0x000fe200078ec0ff */
[C---:B------:R-:W-:Y:S01]  /*04c0*/  IMAD.IADD R0, R15.reuse, 0x1, -R4 ;  /* 0x000000010f007824 */ /* 0x040fe200078e0a04 */
[----:B------:R-:W-:Y:S01]  /*04d0*/  UIMAD UR57, UR41, UR50, URZ ;  /* 0x00000032293972a4 */ /* 0x000fe2000f8e023f */
[C---:B------:R-:W-:Y:S01]  /*04e0*/  IMAD.SHL.U32 R8, R15.reuse, 0x2, RZ ;  /* 0x000000020f087824 */ /* 0x040fe200078e00ff */
[----:B------:R-:W-:Y:S01]  /*04f0*/  LOP3.LUT R2, R2, 0x1c0, RZ, 0xc0, !PT ;  /* 0x000001c002027812 */ /* 0x000fe200078ec0ff */
[C---:B------:R-:W-:Y:S01]  /*0500*/  IMAD.SHL.U32 R18, R0.reuse, 0x8, RZ ;  /* 0x0000000800127824 */ /* 0x040fe200078e00ff */
[----:B------:R-:W-:Y:S01]  /*0510*/  LOP3.LUT P4, RZ, R0, 0x2, RZ, 0xc0, !PT ;  /* 0x0000000200ff7812 */ /* 0x000fe2000788c0ff */
[----:B------:R-:W-:Y:S01]  /*0520*/  USHF.R.S32.HI UR59, URZ, 0x1f, UR53 ;  /* 0x0000001f3f3b7899 */ /* 0x000fe20008011435 */
[----:B------:R-:W-:Y:S01]  /*0530*/  SHF.R.U32.HI R5, RZ, 0x3, R2 ;  /* 0x00000003ff057819 */ /* 0x000fe20000011602 */
[----:B------:R-:W-:Y:S01]  /*0540*/  USHF.R.S32.HI UR54, URZ, 0x1f, UR47 ;  /* 0x0000001f3f367899 */ /* 0x000fe2000801142f */
[----:B------:R-:W-:Y:S01]  /*0550*/  LOP3.LUT R4, R2, 0x38, R18, 0xf8, !PT ;  /* 0x0000003802047812 */ /* 0x000fe200078ef812 */
[----:B------:R-:W-:Y:S01]  /*0560*/  IMAD.IADD R2, R15, 0x1, -R3 ;  /* 0x000000010f027824 */ /* 0x000fe200078e0a03 */
[C---:B------:R-:W-:Y:S01]  /*0570*/  LOP3.LUT P3, RZ, R0.reuse, 0x4, RZ, 0xc0, !PT ;  /* 0x0000000400ff7812 */ /* 0x040fe2000786c0ff */
[----:B------:R-:W-:Y:S01]  /*0580*/  IMAD.SHL.U32 R0, R0, 0x40, RZ ;  /* 0x0000004000007824 */ /* 0x000fe200078e00ff */
[----:B------:R-:W-:Y:S01]  /*0590*/  LOP3.LUT R4, R4, R5, RZ, 0x3c, !PT ;  /* 0x0000000504047212 */ /* 0x000fe200078e3cff */
[----:B------:R-:W-:Y:S01]  /*05a0*/  STL [R1], R18 ;  /* 0x0000001201007387 */ /* 0x000fe20000100800 */
[----:B------:R-:W-:Y:S01]  /*05b0*/  SHF.R.S32.HI R3, RZ, 0x1f, R2 ;  /* 0x0000001fff037819 */ /* 0x000fe20000011402 */
[----:B------:R-:W-:Y:S01]  /*05c0*/  UMOV UR44, 0xffffc000 ;  /* 0xffffc000002c7882 */ /* 0x000fe20000000000 */
[----:B------:R-:W-:-:S02]  /*05d0*/  LEA.HI R5, R13, R15, RZ, 0x6 ;  /* 0x0000000f0d057211 */ /* 0x000fc400078f30ff */
[----:B------:R-:W-:Y:S02]  /*05e0*/  LEA.HI R10, R3, R2, RZ, 0x3 ;  /* 0x00000002030a7211 */ /* 0x000fe400078f18ff */
[----:B------:R-:W-:Y:S01]  /*05f0*/  LOP3.LUT R0, R0, 0x1c0, RZ, 0xc0, !PT ;  /* 0x000001c000007812 */ /* 0x000fe200078ec0ff */
[----:B------:R-:W-:Y:S01]  /*0600*/  IMAD.SHL.U32 R5, R5, 0x8, RZ ;  /* 0x0000000805057824 */ /* 0x000fe200078e00ff */
[----:B------:R-:W-:Y:S02]  /*0610*/  LOP3.LUT R3, R10, 0xfffffff8, RZ, 0xc0, !PT ;  /* 0xfffffff80a037812 */ /* 0x000fe400078ec0ff */
[----:B------:R-:W-:Y:S02]  /*0620*/  LOP3.LUT R166, R0, 0x8, R16, 0xf8, !PT ;  /* 0x0000000800a67812 */ /* 0x000fe400078ef810 */
[----:B------:R-:W-:Y:S01]  /*0630*/  LOP3.LUT R8, R8, 0x6, RZ, 0xc0, !PT ;  /* 0x0000000608087812 */ /* 0x000fe200078ec0ff */
[----:B------:R-:W-:Y:S01]  /*0640*/  IMAD.IADD R14, R2, 0x1, -R3 ;  /* 0x00000001020e7824 */ /* 0x000fe200078e0a03 */
[----:B------:R-:W-:Y:S01]  /*0650*/  LOP3.LUT R2, R4, 0xfffffe00, R5, 0xf8, !PT ;  /* 0xfffffe0004027812 */ /* 0x000fe200078ef805 */
[----:B------:R-:W-:Y:S01]  /*0660*/  IMAD.U32 R3, RZ, RZ, UR7 ;  /* 0x00000007ff037e24 */ /* 0x000fe2000f8e00ff */
[----:B------:R-:W-:Y:S01]  /*0670*/  SHF.R.U32.HI R5, RZ, 0x3, R0 ;  /* 0x00000003ff057819 */ /* 0x000fe20000011600 */
[----:B------:R-:W-:Y:S01]  /*0680*/  IMAD.SHL.U32 R4, R12, 0x200, RZ ;  /* 0x000002000c047824 */ /* 0x000fe200078e00ff */
[----:B------:R-:W-:Y:S01]  /*0690*/  SEL R168, R247, 0xffffffe0, !P4 ;  /* 0xffffffe0f7a87807 */ /* 0x000fe20006000000 */
[----:B------:R1:W-:Y:S01]  /*06a0*/  STL [R1+0x60], R2 ;  /* 0x0000600201007387 */ /* 0x0003e20000100800 */
[----:B------:R-:W-:Y:S01]  /*06b0*/  LOP3.LUT R166, R166, R5, RZ, 0x3c, !PT ;  /* 0x00000005a6a67212 */ /* 0x000fe200078e3cff */
[----:B------:R-:W-:-:S02]  /*06c0*/  USHF.R.S32.HI UR7, URZ, 0x1f, UR17 ;  /* 0x0000001f3f077899 */ /* 0x000fc40008011411 */
[----:B------:R2:W-:Y:S02]  /*06d0*/  STL [R1+0xa8], R3 ;  /* 0x0000a80301007387 */ /* 0x0005e40000100800 */
[----:B------:R-:W-:Y:S02]  /*06e0*/  UIMAD UR58, UR7, UR37, URZ ;  /* 0x00000025073a72a4 */ /* 0x000fe4000f8e023f */
[----:B------:R-:W-:-:S04]  /*06f0*/  @!UP5 UIMAD UR7, UR37, UR16, UR39 ;  /* 0x000000102507d2a4 */ /* 0x000fc8000f8e0227 */
[----:B------:R-:W-:Y:S01]  /*0700*/  @!UP5 UIMAD UR55, UR7, UR55, URZ ;  /* 0x000000370737d2a4 */ /* 0x000fe2000f8e023f */
[----:B-1----:R-:W-:Y:S01]  /*0710*/  LOP3.LUT R2, R7, 0x1, RZ, 0xc0, !PT ;  /* 0x0000000107027812 */ /* 0x002fe200078ec0ff */
[----:B--2---:R-:W-:Y:S01]  /*0720*/  IMAD.U32 R3, RZ, RZ, UR6 ;  /* 0x00000006ff037e24 */ /* 0x004fe2000f8e00ff */
[----:B------:R-:W-:Y:S01]  /*0730*/  LEA.HI R3, R13, R15, RZ, 0x7 ;  /* 0x0000000f0d037211 */ /* 0x000fe200078f38ff */
[----:B------:R-:W-:Y:S01]  /*0740*/  USHF.L.U32 UR6, UR37, 0x7, URZ ;  /* 0x0000000725067899 */ /* 0x000fe2000800063f */
[----:B------:R-:W-:Y:S01]  /*0750*/  ISETP.NE.U32.AND P0, PT, R2, 0x1, PT ;  /* 0x000000010200780c */ /* 0x000fe20003f05070 */
[----:B------:R-:W-:Y:S01]  /*0760*/  IMAD.SHL.U32 R2, R9, 0x10, RZ ;  /* 0x0000001009027824 */ /* 0x000fe200078e00ff */
[----:B------:R-:W-:Y:S02]  /*0770*/  SHF.R.S32.HI R3, RZ, 0x7, R3 ;  /* 0x00000007ff037819 */ /* 0x000fe40000011403 */
[----:B------:R-:W-:Y:S02]  /*0780*/  R2P PR, R7, 0x6 ;  /* 0x0000000607007804 */ /* 0x000fe40000000000 */
[----:B------:R-:W-:Y:S01]  /*0790*/  LOP3.LUT R6, R0, 0x30, R2, 0xf8, !PT ;  /* 0x0000003000067812 */ /* 0x000fe200078ef802 */
[----:B------:R-:W-:Y:S01]  /*07a0*/  IMAD R0, R3, 0x1000, R4 ;  /* 0x0000100003007824 */ /* 0x000fe200078e0204 */
[----:B------:R-:W-:Y:S01]  /*07b0*/  LEA.HI.SX32 R18, R11, R2, 0x1e ;  /* 0x000000020b127211 */ /* 0x000fe200078ff2ff */
[----:B------:R-:W-:Y:S01]  /*07c0*/  IMAD R13, R3, 0x40, R8 ;  /* 0x00000040030d7824 */ /* 0x000fe200078e0208 */
[----:B------:R-:W-:Y:S01]  /*07d0*/  LOP3.LUT R2, R6, 0x8, R16, 0xf8, !PT ;  /* 0x0000000806027812 */ /* 0x000fe200078ef810 */
[----:B------:R-:W-:Y:S01]  /*07e0*/  IMAD.IADD R166, R0, 0x1, R166 ;  /* 0x0000000100a67824 */ /* 0x000fe200078e02a6 */
[----:B------:R-:W-:Y:S01]  /*07f0*/  LOP3.LUT R0, R17, 0x7ffffffc, RZ, 0xc0, !PT ;  /* 0x7ffffffc11007812 */ /* 0x000fe200078ec0ff */
[----:B------:R-:W-:Y:S01]  /*0800*/  IMAD.U32 R6, RZ, RZ, UR6 ;  /* 0x00000006ff067e24 */ /* 0x000fe2000f8e00ff */
[----:B------:R-:W-:Y:S01]  /*0810*/  LOP3.LUT R5, R4, R2, R5, 0xf6, !PT ;  /* 0x0000000204057212 */ /* 0x000fe200078ef605 */
[----:B------:R-:W-:Y:S01]  /*0820*/  IMAD.SHL.U32 R2, R3, 0x8, RZ ;  /* 0x0000000803027824 */ /* 0x000fe200078e00ff */
[----:B------:R-:W-:Y:S01]  /*0830*/  STL [R1+0x50], R18 ;  /* 0x0000501201007387 */ /* 0x000fe20000100800 */
[----:B------:R-:W-:Y:S01]  /*0840*/  IMAD.IADD R6, R15, 0x1, -R0 ;  /* 0x000000010f067824 */ /* 0x000fe200078e0a00 */
[----:B------:R-:W-:Y:S01]  /*0850*/  SEL R247, R247, 0xffffffe0, !P1 ;  /* 0xffffffe0f7f77807 */ /* 0x000fe20004800000 */
[----:B------:R-:W-:Y:S01]  /*0860*/  IMAD.SHL.U32 R0, R7, 0x40, RZ ;  /* 0x0000004007007824 */ /* 0x000fe200078e00ff */
[----:B------:R-:W-:Y:S01]  /*0870*/  LOP3.LUT R2, R2, 0x8, RZ, 0xc0, !PT ;  /* 0x0000000802027812 */ /* 0x000fe200078ec0ff */
[----:B------:R-:W-:Y:S01]  /*0880*/  IMAD.SHL.U32 R6, R6, 0x2, RZ ;  /* 0x0000000206067824 */ /* 0x000fe200078e00ff */
[----:B------:R1:W-:Y:S01]  /*0890*/  STL [R1+0x68], R13 ;  /* 0x0000680d01007387 */ /* 0x0003e20000100800 */
[----:B------:R-:W-:Y:S01]  /*08a0*/  IMAD.SHL.U32 R7, R12, 0x10, RZ ;  /* 0x000000100c077824 */ /* 0x000fe200078e00ff */
[----:B------:R-:W-:Y:S01]  /*08b0*/  LOP3.LUT R0, R0, 0x1c0, RZ, 0xc0, !PT ;  /* 0x000001c000007812 */ /* 0x000fe200078ec0ff */
[----:B------:R-:W-:Y:S01]  /*08c0*/  IMAD R8, R3, 0x2000, R6 ;  /* 0x0000200003087824 */ /* 0x000fe200078e0206 */
[----:B------:R-:W-:Y:S01]  /*08d0*/  SEL R245, R245, 0x10, !P0 ;  /* 0x00000010f5f57807 */ /* 0x000fe20004000000 */
[----:B------:R-:W-:Y:S01]  /*08e0*/  IMAD.SHL.U32 R166, R166, 0x2, RZ ;  /* 0x00000002a6a67824 */ /* 0x000fe200078e00ff */
[----:B------:R-:W-:Y:S01]  /*08f0*/  SHF.R.U32.HI R4, RZ, 0x3, R0 ;  /* 0x00000003ff047819 */ /* 0x000fe20000011600 */
[----:B------:R-:W-:Y:S01]  /*0900*/  UIMAD UR6, UR37, UR12, UR39 ;  /* 0x0000000c250672a4 */ /* 0x000fe2000f8e0227 */
[----:B------:R-:W-:Y:S01]  /*0910*/  LOP3.LUT R11, R2, 0x10, R7, 0xf8, !PT ;  /* 0x00000010020b7812 */ /* 0x000fe200078ef807 */
[----:B------:R-:W-:Y:S01]  /*0920*/  IMAD.SHL.U32 R7, R12, 0x8, RZ ;  /* 0x000000080c077824 */ /* 0x000fe200078e00ff */
[CC--:B------:R-:W-:Y:S01]  /*0930*/  LOP3.LUT R3, R4.reuse, R0.reuse, R2, 0x1e, !PT ;  /* 0x0000000004037212 */ /* 0x0c0fe200078e1e02 */
[C---:B------:R-:W-:Y:S01]  /*0940*/  IMAD R2, R9.reuse, 0x400, R8 ;  /* 0x0000040009027824 */ /* 0x040fe200078e0208 */
[----:B------:R-:W-:Y:S01]  /*0950*/  LOP3.LUT R4, R4, R0, RZ, 0xfc, !PT ;  /* 0x0000000004047212 */ /* 0x000fe200078efcff */
[----:B------:R-:W-:Y:S01]  /*0960*/  IMAD R0, R9, 0x400, R6 ;  /* 0x0000040009007824 */ /* 0x000fe200078e0206 */
[----:B------:R-:W-:Y:S01]  /*0970*/  UIMAD UR56, UR6, UR56, URZ ;  /* 0x00000038063872a4 */ /* 0x000fe2000f8e023f */
[----:B------:R-:W-:-:S02]  /*0980*/  IMAD.IADD R169, R166, 0x1, R168 ;  /* 0x00000001a6a97824 */ /* 0x000fc400078e02a8 */
[----:B------:R-:W-:Y:S02]  /*0990*/  IMAD.IADD R243, R4, 0x1, R2 ;  /* 0x0000000104f37824 */ /* 0x000fe400078e0202 */
[----:B------:R-:W-:Y:S01]  /*09a0*/  IMAD.U32 R2, RZ, RZ, UR8 ;  /* 0x00000008ff027e24 */ /* 0x000fe2000f8e00ff */
[----:B------:R-:W-:Y:S01]  /*09b0*/  USHF.R.S32.HI UR8, URZ, 0x1f, UR37 ;  /* 0x0000001f3f087899 */ /* 0x000fe20008011425 */
[----:B------:R-:W-:Y:S02]  /*09c0*/  IMAD.IADD R8, R0, 0x1, R3 ;  /* 0x0000000100087824 */ /* 0x000fe400078e0203 */
[----:B------:R-:W-:Y:S01]  /*09d0*/  IMAD.U32 R3, RZ, RZ, UR9 ;  /* 0x00000009ff037e24 */ /* 0x000fe2000f8e00ff */
[----:B------:R2:W-:Y:S01]  /*09e0*/  STL [R1+0xa4], R2 ;  /* 0x0000a40201007387 */ /* 0x0005e20000100800 */
[----:B------:R-:W-:Y:S01]  /*09f0*/  IMAD.SHL.U32 R0, R10, 0x40, RZ ;  /* 0x000000400a007824 */ /* 0x000fe200078e00ff */
[----:B------:R-:W-:Y:S01]  /*0a00*/  LEA R8, R8, 0xc000, 0x1 ;  /* 0x0000c00008087811 */ /* 0x000fe200078e08ff */
[----:B------:R-:W-:Y:S01]  /*0a10*/  IMAD.U32 R4, RZ, RZ, UR8 ;  /* 0x00000008ff047e24 */ /* 0x000fe2000f8e00ff */
[----:B------:R3:W-:Y:S01]  /*0a20*/  STL [R1+0xa0], R3 ;  /* 0x0000a00301007387 */ /* 0x0007e20000100800 */
[----:B------:R-:W-:Y:S01]  /*0a30*/  USHF.R.S32.HI UR8, URZ, 0x1f, UR39 ;  /* 0x0000001f3f087899 */ /* 0x000fe20008011427 */
[----:B------:R-:W-:Y:S01]  /*0a40*/  LOP3.LUT R0, R0, 0xfffffe00, RZ, 0xc0, !PT ;  /* 0xfffffe0000007812 */ /* 0x000fe200078ec0ff */
[----:B------:R-:W-:Y:S01]  /*0a50*/  IMAD.SHL.U32 R243, R243, 0x2, RZ ;  /* 0x00000002f3f37824 */ /* 0x000fe200078e00ff */
[----:B-1----:R-:W-:-:S02]  /*0a60*/  IADD3 R13, R8, 0x2420, RZ ;  /* 0x00002420080d7810 */ /* 0x002fc40007ffe0ff */
[C---:B------:R-:W-:Y:S01]  /*0a70*/  @P1 IADD3 R13, R8.reuse, 0x23e0, RZ ;  /* 0x000023e0080d1810 */ /* 0x040fe20007ffe0ff */
[----:B------:R-:W-:Y:S01]  /*0a80*/  IMAD.U32 R10, RZ, RZ, UR8 ;  /* 0x00000008ff0a7e24 */ /* 0x000fe2000f8e00ff */
[C---:B------:R-:W-:Y:S01]  /*0a90*/  IADD3 R10, R8.reuse, 0x2020, RZ ;  /* 0x00002020080a7810 */ /* 0x040fe20007ffe0ff */
[C---:B------:R-:W-:Y:S01]  /*0aa0*/  IMAD.IADD R246, R243.reuse, 0x1, R245 ;  /* 0x00000001f3f67824 */ /* 0x040fe200078e02f5 */
[----:B------:R-:W-:Y:S01]  /*0ab0*/  @P1 IADD3 R10, R8, 0x1fe0, RZ ;  /* 0x00001fe0080a1810 */ /* 0x000fe20007ffe0ff */
[--C-:B------:R-:W-:Y:S02]  /*0ac0*/  IMAD.IADD R250, R243, 0x1, R247.reuse ;  /* 0x00000001f3fa7824 */ /* 0x100fe400078e02f7 */
[----:B------:R-:W-:Y:S02]  /*0ad0*/  IMAD.IADD R249, R246, 0x1, R247 ;  /* 0x00000001f6f97824 */ /* 0x000fe400078e02f7 */
[----:B--2---:R-:W-:Y:S01]  /*0ae0*/  IMAD.SHL.U32 R2, R14, 0x40, RZ ;  /* 0x000000400e027824 */ /* 0x004fe200078e00ff */
[----:B------:R-:W-:-:S02]  /*0af0*/  IADD3 R14, R8, 0x420, RZ ;  /* 0x00000420080e7810 */ /* 0x000fc40007ffe0ff */
[----:B------:R-:W-:Y:S02]  /*0b00*/  @P1 IADD3 R14, R8, 0x3e0, RZ ;  /* 0x000003e0080e1810 */ /* 0x000fe40007ffe0ff */
[----:B------:R-:W-:Y:S02]  /*0b10*/  LOP3.LUT R2, R2, 0x1c0, RZ, 0xc0, !PT ;  /* 0x000001c002027812 */ /* 0x000fe400078ec0ff */
[----:B---3--:R-:W-:Y:S02]  /*0b20*/  IADD3 R3, R18, -0x80, RZ ;  /* 0xffffff8012037810 */ /* 0x008fe40007ffe0ff */
[----:B------:R-:W-:Y:S02]  /*0b30*/  SHF.R.U32.HI R6, RZ, 0x3, R2 ;  /* 0x00000003ff067819 */ /* 0x000fe40000011602 */
[----:B------:R-:W-:Y:S02]  /*0b40*/  SHF.R.S32.HI R4, RZ, 0x1f, R3 ;  /* 0x0000001fff047819 */ /* 0x000fe40000011403 */
[----:B------:R-:W-:-:S02]  /*0b50*/  LOP3.LUT R7, R2, 0x8, R7, 0xf8, !PT ;  /* 0x0000000802077812 */ /* 0x000fc400078ef807 */
[----:B------:R-:W-:Y:S02]  /*0b60*/  LOP3.LUT R2, R6, R11, R2, 0x1e, !PT ;  /* 0x0000000b06027212 */ /* 0x000fe400078e1e02 */
[----:B------:R-:W-:Y:S01]  /*0b70*/  SHF.L.U64.HI R3, R3, 0x2, R4 ;  /* 0x0000000203037819 */ /* 0x000fe20000010204 */
[----:B------:R-:W-:Y:S01]  /*0b80*/  IMAD R4, R9, 0x400, R0 ;  /* 0x0000040009047824 */ /* 0x000fe200078e0200 */
[----:B------:R-:W-:Y:S01]  /*0b90*/  LOP3.LUT R172, R2, R0, RZ, 0xfc, !PT ;  /* 0x0000000002ac7212 */ /* 0x000fe200078efcff */
[----:B------:R-:W-:Y:S02]  /*0ba0*/  IMAD.MOV.U32 R0, RZ, RZ, 0x40 ;  /* 0x00000040ff007424 */ /* 0x000fe400078e00ff */
[----:B------:R1:W-:Y:S01]  /*0bb0*/  STL [R1+0x64], R3 ;  /* 0x0000640301007387 */ /* 0x0003e20000100800 */
[----:B------:R-:W-:Y:S02]  /*0bc0*/  IMAD.MOV.U32 R2, RZ, RZ, 0x440 ;  /* 0x00000440ff027424 */ /* 0x000fe400078e00ff */
[C---:B------:R-:W-:Y:S01]  /*0bd0*/  SEL R167, R0.reuse, 0xffffffc0, !P3 ;  /* 0xffffffc000a77807 */ /* 0x040fe20005800000 */
[----:B------:R-:W-:Y:S01]  /*0be0*/  STL [R1+0x6c], R8 ;  /* 0x00006c0801007387 */ /* 0x000fe20000100800 */
[----:B------:R-:W-:-:S02]  /*0bf0*/  SEL R0, R0, 0xffffffc0, !P2 ;  /* 0xffffffc000007807 */ /* 0x000fc40005000000 */
[----:B------:R-:W-:Y:S01]  /*0c00*/  SEL R2, R2, 0x3c0, !P2 ;  /* 0x000003c002027807 */ /* 0x000fe20005000000 */
[----:B------:R-:W-:Y:S02]  /*0c10*/  IMAD.IADD R167, R166, 0x1, R167 ;  /* 0x00000001a6a77824 */ /* 0x000fe400078e02a7 */
[----:B------:R-:W-:Y:S02]  /*0c20*/  IMAD.IADD R12, R0, 0x1, R8 ;  /* 0x00000001000c7824 */ /* 0x000fe400078e0208 */
[----:B------:R-:W-:Y:S02]  /*0c30*/  IMAD.IADD R244, R243, 0x1, R0 ;  /* 0x00000001f3f47824 */ /* 0x000fe400078e0200 */
[----:B------:R-:W-:Y:S01]  /*0c40*/  IMAD.IADD R168, R168, 0x1, R167 ;  /* 0x00000001a8a87824 */ /* 0x000fe200078e02a7 */
[----:B------:R-:W-:Y:S01]  /*0c50*/  STL [R1+0x80], R12 ;  /* 0x0000800c01007387 */ /* 0x000fe20000100800 */
[--C-:B------:R-:W-:Y:S02]  /*0c60*/  IMAD.IADD R245, R245, 0x1, R244.reuse ;  /* 0x00000001f5f57824 */ /* 0x100fe400078e02f4 */
[----:B------:R-:W-:Y:S01]  /*0c70*/  IMAD.IADD R248, R247, 0x1, R244 ;  /* 0x00000001f7f87824 */ /* 0x000fe200078e02f4 */
[----:B-1----:R-:W-:-:S02]  /*0c80*/  LOP3.LUT R3, R7, R6, RZ, 0x3c, !PT ;  /* 0x0000000607037212 */ /* 0x002fc400078e3cff */
[C---:B------:R-:W-:Y:S02]  /*0c90*/  IADD3 R6, R8.reuse, 0x2040, RZ ;  /* 0x0000204008067810 */ /* 0x040fe40007ffe0ff */
[----:B------:R-:W-:Y:S01]  /*0ca0*/  @P2 IADD3 R6, R8, 0x1fc0, RZ ;  /* 0x00001fc008062810 */ /* 0x000fe20007ffe0ff */
[----:B------:R-:W-:Y:S02]  /*0cb0*/  IMAD.IADD R173, R4, 0x1, R3 ;  /* 0x0000000104ad7824 */ /* 0x000fe400078e0203 */
[----:B------:R-:W-:Y:S02]  /*0cc0*/  IMAD.SHL.U32 R3, R5, 0x2, RZ ;  /* 0x0000000205037824 */ /* 0x000fe400078e00ff */
[----:B------:R-:W-:Y:S02]  /*0cd0*/  IMAD.IADD R5, R247, 0x1, R8 ;  /* 0x00000001f7057824 */ /* 0x000fe400078e0208 */
[----:B------:R-:W-:-:S03]  /*0ce0*/  IMAD.IADD R4, R8, 0x1, R2 ;  /* 0x0000000108047824 */ /* 0x000fc600078e0202 */
[----:B------:R1:W-:Y:S04]  /*0cf0*/  STL [R1+0x9c], R5 ;  /* 0x00009c0501007387 */ /* 0x0003e80000100800 */
        /* <DEDUP_REMOVED lines=17> */
.L_x_2011:
        /* <DEDUP_REMOVED lines=12> */
[----:B--23--:R-:W-:Y:S01]  /*0ed0*/  IMAD.U32 R4, RZ, RZ, UR12 ;  /* 0x0000000cff047e24 */ /* 0x00cfe2000f8e00ff */
        /* <DEDUP_REMOVED lines=41> */
.L_x_1933:
        /* <DEDUP_REMOVED lines=30> */
[----:B------:R-:W-:Y:S02]  /*1350*/  USEL UR42, UR10, UR8, !UP3 ;  /* 0x000000080a2a7287 */ /* 0x000fe4000d800000 */
[----:B------:R-:W-:Y:S02]  /*1360*/  @UP3 UIADD3 UR38, UR9, UR7, URZ ;  /* 0x0000000709263290 */ /* 0x000fe4000fffe03f */
[----:B------:R-:W-:-:S02]  /*1370*/  UIADD3 UR7, UR12, 0x80, UR21 ;  /* 0x000000800c077890 */ /* 0x000fc4000fffe015 */
[----:B------:R-:W-:Y:S02]  /*1380*/  ULDC UR13, c[0x0][0x2e4] ;  /* 0x0000b900000d7ab9 */ /* 0x000fe40000000800 */
[----:B------:R-:W-:Y:S02]  /*1390*/  UIADD3 UR8, UR12, 0x7f, URZ ;  /* 0x0000007f0c087890 */ /* 0x000fe4000fffe03f */
[----:B------:R-:W-:Y:S02]  /*13a0*/  UIADD3 UR7, UR7, UR13, -UR6 ;  /* 0x0000000d07077290 */ /* 0x000fe4000fffe806 */
[----:B-1----:R-:W-:Y:S02]  /*13b0*/  UISETP.NE.AND UP0, UPT, UR25, -0x1, UPT ;  /* 0xffffffff1900788c */ /* 0x002fe4000bf05270 */
[----:B------:R-:W-:Y:S02]  /*13c0*/  USHF.R.S32.HI UR9, URZ, 0x1f, UR8 ;  /* 0x0000001f3f097899 */ /* 0x000fe40008011408 */
[----:B------:R-:W-:-:S02]  /*13d0*/  UIADD3 UR7, UR7, 0x7f, URZ ;  /* 0x0000007f07077890 */ /* 0x000fc4000fffe03f */
[----:B------:R-:W-:Y:S01]  /*13e0*/  ULEA.HI UR14, UR9, UR8, URZ, 0x7 ;  /* 0x00000008090e7291 */ /* 0x000fe2000f8f383f */
[----:B------:R-:W-:Y:S01]  /*13f0*/  PLOP3.LUT P1, PT, PT, PT, UP0, 0x80, 0x0 ;  /* 0x000000000000781c */ /* 0x000fe20003f2f008 */
[----:B------:R-:W-:Y:S02]  /*1400*/  USHF.R.S32.HI UR8, URZ, 0x1f, UR7 ;  /* 0x0000001f3f087899 */ /* 0x000fe40008011407 */
[----:B------:R-:W-:Y:S02]  /*1410*/  ULDC.64 UR10, c[0x0][0x198] ;  /* 0x00006600000a7ab9 */ /* 0x000fe40000000a00 */
[----:B------:R-:W-:Y:S02]  /*1420*/  ULEA.HI UR13, UR8, UR7, URZ, 0x7 ;  /* 0x00000007080d7291 */ /* 0x000fe4000f8f383f */
[----:B------:R-:W-:-:S04]  /*1430*/  @UP0 UIADD3 UR7, UR20, UR25, URZ ;  /* 0x0000001914070290 */ /* 0x000fc8000fffe03f */
        /* <DEDUP_REMOVED lines=22> */
.L_x_1935:
        /* <DEDUP_REMOVED lines=18> */
.L_x_1936:
        /* <DEDUP_REMOVED lines=73> */
.L_x_1937:
[----:B------:R-:W-:Y:S02]  /*1b50*/  UMOV UR13, UR56 ;  /* 0x00000038000d7c82 */ /* 0x000fe40008000000 */
.L_x_1938:
[----:B------:R-:W2:Y:S04]  /*1b60*/  LDL.64 R4, [R1] ;  /* 0x0000000001047983 */ /* 0x000ea80000100a00 */
[----:B------:R1:W2:Y:S01]  /*1b70*/  LDL.64 R22, [R1] ;  /* 0x0000000001167983 */ /* 0x0002a20000100a00 */
        /* <DEDUP_REMOVED lines=81> */
[----:B------:R-:W-:Y:S02]  /*2090*/  IMAD.IADD R2, R5, 0x1, R2 ;  /* 0x0000000105027824 */ /* 0x000fe400078e0202 */
[----:B------:R2:W-:Y:S03]  /*20a0*/  STL [R1+0x14], R21 ;  /* 0x0000141501007387 */ /* 0x0005e60000100800 */
[----:B------:R-:W-:Y:S01]  /*20b0*/  LEA.HI.X R24, R4, c[0x0][0x334], R2, 0x1, P3 ;  /* 0x0000cd0004187a11 */ /* 0x000fe200018f0c02 */
[----:B------:R2:W-:Y:S04]  /*20c0*/  STL [R1+0xc], R13 ;  /* 0x00000c0d01007387 */ /* 0x0005e80000100800 */
[----:B------:R2:W-:Y:S04]  /*20d0*/  STL [R1+0x8], R15 ;  /* 0x0000080f01007387 */ /* 0x0005e80000100800 */
[----:B------:R2:W-:Y:S01]  /*20e0*/  STL [R1+0x10], R24 ;  /* 0x0000101801007387 */ /* 0x0005e20000100800 */
[----:B-1--4-:R-:W-:Y:S05]  /*20f0*/  @P0 BRA `(.L_x_1939) ;  /* 0x00000b3000000947 */ /* 0x012fea0003800000 */
[----:B------:R-:W-:Y:S02]  /*2100*/  @UP0 UIADD3 UR7, UR20, UR25, URZ ;  /* 0x0000001914070290 */ /* 0x000fe4000fffe03f */
[----:B------:R-:W-:-:S02]  /*2110*/  ULDC.64 UR10, c[0x0][0x3a0] ;  /* 0x0000e800000a7ab9 */ /* 0x000fc40000000a00 */
        /* <DEDUP_REMOVED lines=16> */
.L_x_1940:
        /* <DEDUP_REMOVED lines=18> */
.L_x_1941:
        /* <DEDUP_REMOVED lines=29> */
.L_x_1943:
[----:B------:R-:W-:Y:S05]  /*2510*/  BSYNC B0 ;  /* 0x0000000000007941 */ /* 0x000fea0003800000 */
.L_x_1942:
        /* <DEDUP_REMOVED lines=15> */
.L_x_1945:
[----:B------:R-:W-:Y:S05]  /*2610*/  BSYNC B0 ;  /* 0x0000000000007941 */ /* 0x000fea0003800000 */
.L_x_1944:
        /* <DEDUP_REMOVED lines=15> */
.L_x_1947:
[----:B------:R-:W-:Y:S05]  /*2710*/  BSYNC B0 ;  /* 0x0000000000007941 */ /* 0x000fea0003800000 */
.L_x_1946:
        /* <DEDUP_REMOVED lines=14> */
.L_x_1949:
[----:B------:R-:W-:Y:S05]  /*2800*/  BSYNC B0 ;  /* 0x0000000000007941 */ /* 0x000fea0003800000 */
.L_x_1948:
        /* <DEDUP_REMOVED lines=25> */
.L_x_1951:
[----:B------:R-:W-:Y:S05]  /*29a0*/  BSYNC B0 ;  /* 0x0000000000007941 */ /* 0x000fea0003800000 */
.L_x_1950:
        /* <DEDUP_REMOVED lines=13> */
.L_x_1953:
[----:B------:R-:W-:Y:S05]  /*2a80*/  BSYNC B0 ;  /* 0x0000000000007941 */ /* 0x000fea0003800000 */
.L_x_1952:
        /* <DEDUP_REMOVED lines=13> */
.L_x_1955:
[----:B------:R-:W-:Y:S05]  /*2b60*/  BSYNC B0 ;  /* 0x0000000000007941 */ /* 0x000fea0003800000 */
.L_x_1954:
        /* <DEDUP_REMOVED lines=12> */
.L_x_1939:
[----:B------:R-:W3:Y:S01]  /*2c30*/  LDL R7, [R1+0x60] ;  /* 0x0000600001077983 */ /* 0x000ee20000100800 */
        /* <DEDUP_REMOVED lines=9> */
[----:B---3--:R-:W-:-:S12]  /*2cd0*/  IMAD.SHL.U32 R2, R7, 0x2, RZ ;  /* 0x0000000207027824 */ /* 0x008fd800078e00ff */
        /* <DEDUP_REMOVED lines=11> */
.L_x_1958:
[----:B------:R-:W-:Y:S05]  /*2d90*/  BSYNC B0 ;  /* 0x0000000000007941 */ /* 0x000fea0003800000 */
.L_x_1957:
        /* <DEDUP_REMOVED lines=8> */
[----:B----4-:R-:W-:Y:S02]  /*2e20*/  IMAD.MOV.U32 R5, RZ, RZ, c[0x0][0x370] ;  /* 0x0000dc00ff057624 */ /* 0x010fe400078e00ff */
[----:B------:R-:W-:-:S03]  /*2e30*/  IMAD.MOV.U32 R6, RZ, RZ, c[0x0][0x374] ;  /* 0x0000dd00ff067624 */ /* 0x000fc600078e00ff */
[----:B------:R-:W-:-:S04]  /*2e40*/  LEA R4, P1, R5, R21, 0x6 ;  /* 0x0000001505047211 */ /* 0x000fc800078230ff */
[----:B------:R-:W-:-:S05]  /*2e50*/  LEA.HI.X R5, R5, R24, R6, 0x6, P1 ;  /* 0x0000001805057211 */ /* 0x000fca00008f3406 */
[----:B------:R-:W-:Y:S01]  /*2e60*/  @!PT LDS RZ, [RZ] ;  /* 0x00000000fffff984 */ /* 0x000fe20000000800 */
[----:B------:R-:W-:Y:S01]  /*2e70*/  @!PT LDS RZ, [RZ] ;  /* 0x00000000fffff984 */ /* 0x000fe20000000800 */
[----:B------:R-:W-:Y:S01]  /*2e80*/  @!PT LDS RZ, [RZ] ;  /* 0x00000000fffff984 */ /* 0x000fe20000000800 */
[----:B------:R4:W-:Y:S04]  /*2e90*/  LDGSTS.E.BYPASS.LTC128B.128 [R2+0x9000], [R4.64] ;  /* 0x0900000004027fae */ /* 0x0009e8000b901d56 */
.L_x_1960:
[----:B------:R-:W-:Y:S05]  /*2ea0*/  BSYNC B0 ;  /* 0x0000000000007941 */ /* 0x000fea0003800000 */
.L_x_1959:
        /* <DEDUP_REMOVED lines=16> */
.L_x_1962:
[----:B------:R-:W-:Y:S05]  /*2fb0*/  BSYNC B0 ;  /* 0x0000000000007941 */ /* 0x000fea0003800000 */
.L_x_1961:
        /* <DEDUP_REMOVED lines=8> */
[----:B----4-:R-:W4:Y:S01]  /*3040*/  LDL R4, [R1+0xa4] ;  /* 0x0000a40001047983 */ /* 0x010f220000100800 */
[----:B------:R-:W-:Y:S02]  /*3050*/  MOV R6, c[0x0][0x370] ;  /* 0x0000dc0000067a02 */ /* 0x000fe40000000f00 */
[----:B------:R-:W-:Y:S01]  /*3060*/  MOV R5, R24 ;  /* 0x0000001800057202 */ /* 0x000fe20000000f00 */
[----:B----4-:R4:W5:Y:S02]  /*3070*/  R2UR UR9, R4 ;  /* 0x00000000040973c2 */ /* 0x01096400000e0000 */
[----:B----4-:R-:W-:-:S05]  /*3080*/  MOV R4, R21 ;  /* 0x0000001500047202 */ /* 0x010fca0000000f00 */
[----:B------:R-:W-:-:S05]  /*3090*/  IMAD.WIDE.U32 R4, R6, 0xc0, R4 ;  /* 0x000000c006047825 */ /* 0x000fca00078e0004 */
[----:B-----5:R-:W-:-:S05]  /*30a0*/  IADD3 R5, R5, UR9, RZ ;  /* 0x0000000905057c10 */ /* 0x020fca000fffe0ff */
[----:B------:R-:W-:Y:S01]  /*30b0*/  @!PT LDS RZ, [RZ] ;  /* 0x00000000fffff984 */ /* 0x000fe20000000800 */
[----:B------:R-:W-:Y:S01]  /*30c0*/  @!PT LDS RZ, [RZ] ;  /* 0x00000000fffff984 */ /* 0x000fe20000000800 */
[----:B------:R-:W-:Y:S01]  /*30d0*/  @!PT LDS RZ, [RZ] ;  /* 0x00000000fffff984 */ /* 0x000fe20000000800 */
[----:B------:R4:W-:Y:S02]  /*30e0*/  LDGSTS.E.BYPASS.LTC128B.128 [R2+0xb000], [R4.64] ;  /* 0x0b00000004027fae */ /* 0x0009e4000b901d56 */
.L_x_1964:
[----:B------:R-:W-:Y:S05]  /*30f0*/  BSYNC B0 ;  /* 0x0000000000007941 */ /* 0x000fea0003800000 */
.L_x_1963:
[----:B------:R-:W-:Y:S01]  /*3100*/  PLOP3.LUT P2, PT, PT, PT, UP0, 0x80, 0x0 ;  /* 0x000000000000781c */ /* 0x000fe20003f4f008 */
[----:B------:R-:W-:Y:S01]  /*3110*/  BSSY B0, `(.L_x_1965) ;  /* 0x0000015000007945 */ /* 0x000fe20003800000 */
[----:B----4-:R-:W-:-:S04]  /*3120*/  IADD3 R4, R7, 0x2000, RZ ;  /* 0x0000200007047810 */ /* 0x010fc80007ffe0ff */
        /* <DEDUP_REMOVED lines=19> */
.L_x_1966:
[----:B------:R-:W-:Y:S05]  /*3260*/  BSYNC B0 ;  /* 0x0000000000007941 */ /* 0x000fea0003800000 */
.L_x_1965:
        /* <DEDUP_REMOVED lines=20> */
.L_x_1968:
[----:B------:R-:W-:Y:S05]  /*33b0*/  BSYNC B0 ;  /* 0x0000000000007941 */ /* 0x000fea0003800000 */
.L_x_1967:
        /* <DEDUP_REMOVED lines=20> */
.L_x_1970:
[----:B------:R-:W-:Y:S05]  /*3500*/  BSYNC B0 ;  /* 0x0000000000007941 */ /* 0x000fea0003800000 */
.L_x_1969:
        /* <DEDUP_REMOVED lines=23> */
.L_x_1972:
[----:B------:R-:W-:Y:S05]  /*3680*/  BSYNC B0 ;  /* 0x0000000000007941 */ /* 0x000fea0003800000 */
.L_x_1971:
        /* <DEDUP_REMOVED lines=27> */
[----:B------:R-:W2:Y:S03]  /*3840*/  @!P1 LDG.E R24, [R8.64] ;  /* 0x0000001608189981 */ /* 0x000ea6000c1e1900 */
[----:B------:R-:W-:-:S05]  /*3850*/  IADD3.X R5, R5, UR14, RZ, P0, !PT ;  /* 0x0000000e05057c10 */ /* 0x000fca00087fe4ff */
[----:B------:R1:W5:Y:S04]  /*3860*/  @!P3 LDG.E R25, [R4.64+0x100] ;  /* 0x000100160419b981 */ /* 0x000368000c1e1900 */
        /* <DEDUP_REMOVED lines=10> */
[----:B--2---:R1:W-:Y:S04]  /*3910*/  STL [R1+0x1c], R24 ;  /* 0x00001c1801007387 */ /* 0x0043e80000100800 */
[----:B-----5:R1:W-:Y:S04]  /*3920*/  STL [R1+0x18], R25 ;  /* 0x0000181901007387 */ /* 0x0203e80000100800 */
        /* <DEDUP_REMOVED lines=18> */
.L_x_1974:
[----:B------:R-:W-:Y:S05]  /*3a50*/  BSYNC B0 ;  /* 0x0000000000007941 */ /* 0x000fea0003800000 */
.L_x_1973:
        /* <DEDUP_REMOVED lines=21> */
.L_x_1976:
[----:B------:R-:W-:Y:S05]  /*3bb0*/  BSYNC B0 ;  /* 0x0000000000007941 */ /* 0x000fea0003800000 */
.L_x_1975:
        /* <DEDUP_REMOVED lines=21> */
.L_x_1978:
[----:B------:R-:W-:Y:S05]  /*3d10*/  BSYNC B0 ;  /* 0x0000000000007941 */ /* 0x000fea0003800000 */
.L_x_1977:
        /* <DEDUP_REMOVED lines=21> */
.L_x_1980:
[----:B------:R-:W-:Y:S05]  /*3e70*/  BSYNC B0 ;  /* 0x0000000000007941 */ /* 0x000fea0003800000 */
.L_x_1979:
        /* <DEDUP_REMOVED lines=29> */
.L_x_1982:
[----:B------:R-:W-:Y:S05]  /*4050*/  BSYNC B0 ;  /* 0x0000000000007941 */ /* 0x000fea0003800000 */
.L_x_1981:
        /* <DEDUP_REMOVED lines=20> */
.L_x_1984:
[----:B------:R-:W-:Y:S05]  /*41a0*/  BSYNC B0 ;  /* 0x0000000000007941 */ /* 0x000fea0003800000 */
.L_x_1983:
        /* <DEDUP_REMOVED lines=20> */
.L_x_1986:
[----:B------:R-:W-:Y:S05]  /*42f0*/  BSYNC B0 ;  /* 0x0000000000007941 */ /* 0x000fea0003800000 */
.L_x_1985:
        /* <DEDUP_REMOVED lines=19> */
.L_x_1988:
[----:B------:R-:W-:Y:S05]  /*4430*/  BSYNC B0 ;  /* 0x0000000000007941 */ /* 0x000fea0003800000 */
.L_x_1987:
[----:B------:R-:W-:Y:S01]  /*4440*/  LEA.HI R0, R20, R19, RZ, 0x4 ;  /* 0x0000001314007211 */ /* 0x000fe200078f20ff */
[----:B------:R-:W-:Y:S01]  /*4450*/  IMAD.SHL.U32 R6, R21, 0x4, RZ ;  /* 0x0000000415067824 */ /* 0x000fe200078e00ff */
[----:B------:R-:W0:Y:S01]  /*4460*/  LDGDEPBAR ;  /* 0x00000000000079af */ /* 0x000e220000000000 */
[----:B------:R-:W-:Y:S01]  /*4470*/  IMAD.MOV.U32 R171, RZ, RZ, 0x20 ;  /* 0x00000020ffab7424 */ /* 0x000fe200078e00ff */
[----:B------:R-:W-:Y:S01]  /*4480*/  LOP3.LUT R0, R0, 0xfffffff0, RZ, 0xc0, !PT ;  /* 0xfffffff000007812 */ /* 0x000fe200078ec0ff */
[----:B------:R-:W-:Y:S01]  /*4490*/  IMAD.MOV.U32 R165, RZ, RZ, 0x40 ;  /* 0x00000040ffa57424 */ /* 0x000fe200078e00ff */
[----:B------:R-:W-:Y:S01]  /*44a0*/  MOV R252, R174 ;  /* 0x000000ae00fc7202 */ /* 0x000fe20000000f00 */
[----:B------:R-:W-:Y:S01]  /*44b0*/  CS2R R126, SRZ ;  /* 0x00000000007e7805 */ /* 0x000fe2000001ff00 */
[----:B------:R-:W-:Y:S01]  /*44c0*/  CS2R R124, SRZ ;  /* 0x00000000007c7805 */ /* 0x000fe2000001ff00 */
[----:B------:R-:W-:Y:S01]  /*44d0*/  IMAD.IADD R0, R19, 0x1, -R0 ;  /* 0x0000000113007824 */ /* 0x000fe200078e0a00 */
[----:B------:R-:W-:Y:S01]  /*44e0*/  CS2R R130, SRZ ;  /* 0x0000000000827805 */ /* 0x000fe2000001ff00 */
[----:B------:R-:W-:Y:S01]  /*44f0*/  CS2R R128, SRZ ;  /* 0x0000000000807805 */ /* 0x000fe2000001ff00 */
[----:B------:R-:W-:Y:S01]  /*4500*/  CS2R R122, SRZ ;  /* 0x00000000007a7805 */ /* 0x000fe2000001ff00 */
[----:B------:R-:W-:Y:S01]  /*4510*/  CS2R R120, SRZ ;  /* 0x0000000000787805 */ /* 0x000fe2000001ff00 */
[----:B-1234-:R-:W-:Y:S01]  /*4520*/  SHF.R.S32.HI R2, RZ, 0x1f, R0 ;  /* 0x0000001fff027819 */ /* 0x01efe20000011400 */
        /* <DEDUP_REMOVED lines=23> */
[----:B------:R-:W-:Y:S01]  /*46a0*/  IADD3 R0, R172, 0x2000, RZ ;  /* 0x00002000ac007810 */ /* 0x000fe20007ffe0ff */
[----:B------:R-:W-:Y:S01]  /*46b0*/  IMAD.MOV.U32 R2, RZ, RZ, c[0x0][0x22c] ;  /* 0x00008b00ff027624 */ /* 0x000fe200078e00ff */
[----:B------:R-:W-:Y:S01]  /*46c0*/  CS2R R88, SRZ ;  /* 0x0000000000587805 */ /* 0x000fe2000001ff00 */
[----:B------:R-:W-:Y:S01]  /*46d0*/  CS2R R86, SRZ ;  /* 0x0000000000567805 */ /* 0x000fe2000001ff00 */
[----:B------:R-:W-:Y:S01]  /*46e0*/  SEL R0, R0, R172, !P2 ;  /* 0x000000ac00007207 */ /* 0x000fe20005000000 */
[----:B------:R-:W-:Y:S01]  /*46f0*/  IMAD R2, R2, c[0x0][0x1c0], RZ ;  /* 0x0000700002027a24 */ /* 0x000fe200078e02ff */
[----:B------:R-:W-:Y:S01]  /*4700*/  CS2R R84, SRZ ;  /* 0x0000000000547805 */ /* 0x000fe2000001ff00 */
[----:B------:R-:W-:Y:S01]  /*4710*/  CS2R R78, SRZ ;  /* 0x00000000004e7805 */ /* 0x000fe2000001ff00 */
[----:B------:R-:W-:Y:S01]  /*4720*/  CS2R R76, SRZ ;  /* 0x00000000004c7805 */ /* 0x000fe2000001ff00 */
[----:B------:R-:W-:Y:S01]  /*4730*/  IMAD.SHL.U32 R164, R0, 0x2, RZ ;  /* 0x0000000200a47824 */ /* 0x000fe200078e00ff */
[C---:B------:R-:W-:Y:S01]  /*4740*/  SHF.L.U32 R5, R2.reuse, 0x4, RZ ;  /* 0x0000000402057819 */ /* 0x040fe200000006ff */
[----:B------:R-:W-:Y:S01]  /*4750*/  IMAD.SHL.U32 R4, R2, 0x8, RZ ;  /* 0x0000000802047824 */ /* 0x000fe200078e00ff */
[----:B------:R-:W-:Y:S01]  /*4760*/  CS2R R82, SRZ ;  /* 0x0000000000527805 */ /* 0x000fe2000001ff00 */
[----:B------:R-:W-:Y:S01]  /*4770*/  CS2R R80, SRZ ;  /* 0x0000000000507805 */ /* 0x000fe2000001ff00 */
[----:B------:R-:W-:Y:S01]  /*4780*/  IADD3 R0, R5, 0x20, RZ ;  /* 0x0000002005007810 */ /* 0x000fe20007ffe0ff */
[----:B------:R-:W-:Y:S01]  /*4790*/  CS2R R74, SRZ ;  /* 0x00000000004a7805 */ /* 0x000fe2000001ff00 */
[----:B------:R-:W-:Y:S01]  /*47a0*/  SHF.L.U64.HI R5, R21, 0x2, R15 ;  /* 0x0000000215057819 */ /* 0x000fe2000001020f */
[----:B------:R-:W-:Y:S01]  /*47b0*/  CS2R R72, SRZ ;  /* 0x0000000000487805 */ /* 0x000fe2000001ff00 */
[----:B------:R-:W-:Y:S01]  /*47c0*/  CS2R R70, SRZ ;  /* 0x0000000000467805 */ /* 0x000fe2000001ff00 */
[C---:B------:R-:W-:Y:S01]  /*47d0*/  IMAD.IADD R0, R4.reuse, 0x1, R0 ;  /* 0x0000000104007824 */ /* 0x040fe200078e0200 */
[----:B------:R-:W-:Y:S01]  /*47e0*/  CS2R R68, SRZ ;  /* 0x0000000000447805 */ /* 0x000fe2000001ff00 */
[----:B------:R-:W-:Y:S01]  /*47f0*/  SEL R171, R171, 0xffffffe0, !P0 ;  /* 0xffffffe0abab7807 */ /* 0x000fe20004000000 */
[----:B------:R-:W-:Y:S01]  /*4800*/  ULDC UR13, c[0x0][0x2e4] ;  /* 0x0000b900000d7ab9 */ /* 0x000fe20000000800 */
[----:B------:R-:W-:Y:S01]  /*4810*/  IMAD.IADD R0, R4, 0x1, R0 ;  /* 0x0000000104007824 */ /* 0x000fe200078e0200 */
[----:B------:R-:W-:-:S04]  /*4820*/  SEL R165, R165, 0xffffffc0, !P1 ;  /* 0xffffffc0a5a57807 */ /* 0x000fc80004800000 */
[----:B------:R-:W-:-:S05]  /*4830*/  IADD3 R0, R4, R0, RZ ;  /* 0x0000000004007210 */ /* 0x000fca0007ffe0ff */
[----:B------:R-:W-:-:S05]  /*4840*/  IMAD.IADD R0, R4, 0x1, R0 ;  /* 0x0000000104007824 */ /* 0x000fca00078e0200 */
[----:B------:R1:W-:Y:S02]  /*4850*/  STL [R1+0x48], R0 ;  /* 0x0000480001007387 */ /* 0x0003e40000100800 */
[----:B-1----:R-:W-:-:S05]  /*4860*/  IMAD.IADD R0, R4, 0x1, R0 ;  /* 0x0000000104007824 */ /* 0x002fca00078e0200 */
[----:B------:R1:W-:Y:S02]  /*4870*/  STL [R1+0x44], R0 ;  /* 0x0000440001007387 */ /* 0x0003e40000100800 */
[----:B-1----:R-:W-:-:S05]  /*4880*/  IMAD.IADD R0, R4, 0x1, R0 ;  /* 0x0000000104007824 */ /* 0x002fca00078e0200 */
[C---:B------:R-:W-:Y:S01]  /*4890*/  IADD3 R2, R4.reuse, R0, RZ ;  /* 0x0000000004027210 */ /* 0x040fe20007ffe0ff */
[----:B------:R1:W-:Y:S04]  /*48a0*/  STL [R1+0x40], R0 ;  /* 0x0000400001007387 */ /* 0x0003e80000100800 */
[----:B------:R2:W-:Y:S04]  /*48b0*/  STL [R1+0x5c], R5 ;  /* 0x00005c0501007387 */ /* 0x0005e80000100800 */
[----:B------:R3:W-:Y:S04]  /*48c0*/  STL [R1+0x3c], R2 ;  /* 0x00003c0201007387 */ /* 0x0007e80000100800 */
[----:B------:R-:W-:Y:S01]  /*48d0*/  STL [R1+0x58], R6 ;  /* 0x0000580601007387 */ /* 0x000fe20000100800 */
[----:B-1----:R-:W-:Y:S01]  /*48e0*/  IADD3 R0, R21, -0x80, RZ ;  /* 0xffffff8015007810 */ /* 0x002fe20007ffe0ff */
[----:B--2---:R-:W-:-:S04]  /*48f0*/  IMAD.IADD R5, R4, 0x1, R2 ;  /* 0x0000000104057824 */ /* 0x004fc800078e0202 */
[----:B---3--:R-:W-:Y:S01]  /*4900*/  IMAD.SHL.U32 R2, R0, 0x4, RZ ;  /* 0x0000000400027824 */ /* 0x008fe200078e00ff */
[C---:B------:R-:W-:Y:S01]  /*4910*/  IADD3 R0, R4.reuse, R5, RZ ;  /* 0x0000000504007210 */ /* 0x040fe20007ffe0ff */
[----:B------:R-:W-:Y:S04]  /*4920*/  STL [R1+0x38], R5 ;  /* 0x0000380501007387 */ /* 0x000fe80000100800 */
[----:B------:R-:W-:Y:S04]  /*4930*/  STL [R1+0x54], R2 ;  /* 0x0000540201007387 */ /* 0x000fe80000100800 */
        /* <DEDUP_REMOVED lines=9> */
.L_x_1993:
[----:B------:R-:W0:Y:S01]  /*49d0*/  LDGDEPBAR ;  /* 0x00000000000079af */ /* 0x000e220000000000 */
[----:B-1----:R-:W-:Y:S01]  /*49e0*/  IADD3 R0, R170, R171, RZ ;  /* 0x000000abaa007210 */ /* 0x002fe20007ffe0ff */
[----:B------:R-:W-:Y:S01]  /*49f0*/  USHF.L.U32 UR11, UR19, 0x7, URZ ;  /* 0x00000007130b7899 */ /* 0x000fe2000800063f */
[----:B------:R-:W-:Y:S03]  /*4a00*/  MOV R199, R197 ;  /* 0x000000c500c77202 */ /* 0x000fe60000000f00 */
[----:B------:R-:W-:Y:S02]  /*4a10*/  UIADD3 UR10, UR11, UR12, URZ ;  /* 0x0000000c0b0a7290 */ /* 0x000fe4000fffe03f */
[----:B------:R-:W2:Y:S02]  /*4a20*/  LDL R181, [R1+0x58] ;  /* 0x0000580001b57983 */ /* 0x000ea40000100800 */
[----:B------:R-:W-:Y:S02]  /*4a30*/  UIADD3 UR8, -UR6, 0x80, UR10 ;  /* 0x0000008006087890 */ /* 0x000fe4000fffe10a */
[----:B------:R-:W3:Y:S02]  /*4a40*/  LDL R2, [R1+0x5c] ;  /* 0x00005c0001027983 */ /* 0x000ee40000100800 */
        /* <DEDUP_REMOVED lines=20> */
[-C--:B------:R-:W-:Y:S07]  /*4b90*/  HMMA.16816.F32.BF16 R20, R64, R32.reuse, RZ ;  /* 0x000000204014723c */ /* 0x080fee00000418ff */
[----:B------:R-:W1:Y:S01]  /*4ba0*/  LDSM.16.M88.4 R152, [R169+0xd000] ;  /* 0x00d00000a998783b */ /* 0x000e620000000200 */
[C---:B------:R-:W-:Y:S07]  /*4bb0*/  HMMA.16816.F32.BF16 R24, R60.reuse, R32, RZ ;  /* 0x000000203c18723c */ /* 0x040fee00000418ff */
[----:B------:R-:W1:Y:S01]  /*4bc0*/  LDSM.16.M88.4 R156, [R169+0xd800] ;  /* 0x00d80000a99c783b */ /* 0x000e620000000200 */
[-C--:B----4-:R-:W-:Y:S01]  /*4bd0*/  IADD3 R0, R0, R165.reuse, RZ ;  /* 0x000000a500007210 */ /* 0x090fe20007ffe0ff */
        /* <DEDUP_REMOVED lines=22> */
[----:B------:R-:W4:Y:S04]  /*4d40*/  LDSM.16.M88.4 R148, [R148+0x2000] ;  /* 0x002000009494783b */ /* 0x000f280000000200 */
[-C--:B------:R-:W-:Y:S08]  /*4d50*/  HMMA.16816.F32.BF16 R36, R136, R152.reuse, R36 ;  /* 0x000000988824723c */ /* 0x080ff00000041824 */
[C---:B------:R-:W-:Y:S08]  /*4d60*/  HMMA.16816.F32.BF16 R40, R144.reuse, R152, R40 ;  /* 0x000000989028723c */ /* 0x040ff00000041828 */
[-C--:B------:R-:W-:Y:S08]  /*4d70*/  HMMA.16816.F32.BF16 R44, R144, R154.reuse, R44 ;  /* 0x0000009a902c723c */ /* 0x080ff0000004182c */
[C---:B------:R-:W-:Y:S01]  /*4d80*/  HMMA.16816.F32.BF16 R48, R136.reuse, R154, R48 ;  /* 0x0000009a8830723c */ /* 0x040fe20000041830 */
[----:B------:R-:W2:Y:S07]  /*4d90*/  LDSM.16.M88.4 R152, [R167+0xc800] ;  /* 0x00c80000a798783b */ /* 0x000eae0000000200 */
[-C--:B------:R-:W-:Y:S08]  /*4da0*/  HMMA.16816.F32.BF16 R52, R136, R156.reuse, R52 ;  /* 0x0000009c8834723c */ /* 0x080ff00000041834 */
[C---:B------:R-:W-:Y:S08]  /*4db0*/  HMMA.16816.F32.BF16 R56, R144.reuse, R156, R56 ;  /* 0x0000009c9038723c */ /* 0x040ff00000041838 */
[-C--:B------:R-:W-:Y:S01]  /*4dc0*/  HMMA.16816.F32.BF16 R60, R144, R158.reuse, R60 ;  /* 0x0000009e903c723c */ /* 0x080fe2000004183c */
[----:B------:R-:W2:Y:S07]  /*4dd0*/  LDSM.16.M88.4 R144, [R167+0xd000] ;  /* 0x00d00000a790783b */ /* 0x000eae0000000200 */
[----:B------:R-:W-:Y:S01]  /*4de0*/  HMMA.16816.F32.BF16 R64, R136, R158, R64 ;  /* 0x0000009e8840723c */ /* 0x000fe20000041840 */
[----:B------:R-:W-:Y:S07]  /*4df0*/  LDSM.16.M88.4 R136, [R0] ;  /* 0x000000000088783b */ /* 0x000fee0000000200 */
[-C--:B-1----:R-:W-:Y:S01]  /*4e00*/  HMMA.16816.F32.BF16 R4, R132, R140.reuse, R4 ;  /* 0x0000008c8404723c */ /* 0x082fe20000041804 */
[----:B------:R-:W1:Y:S07]  /*4e10*/  LDSM.16.M88.4 R156, [R168+0xc000] ;  /* 0x00c00000a89c783b */ /* 0x000e6e0000000200 */
[C---:B----4-:R-:W-:Y:S08]  /*4e20*/  HMMA.16816.F32.BF16 R8, R148.reuse, R140, R8 ;  /* 0x0000008c9408723c */ /* 0x050ff00000041808 */
[-C--:B------:R-:W-:Y:S08]  /*4e30*/  HMMA.16816.F32.BF16 R12, R148, R142.reuse, R12 ;  /* 0x0000008e940c723c */ /* 0x080ff0000004180c */
[C---:B------:R-:W-:Y:S01]  /*4e40*/  HMMA.16816.F32.BF16 R16, R132.reuse, R142, R16 ;  /* 0x0000008e8410723c */ /* 0x040fe20000041810 */
[----:B------:R-:W4:Y:S07]  /*4e50*/  LDSM.16.M88.4 R140, [R0+0x2000] ;  /* 0x00200000008c783b */ /* 0x000f2e0000000200 */
[-C--:B--2---:R-:W-:Y:S08]  /*4e60*/  HMMA.16816.F32.BF16 R20, R132, R152.reuse, R20 ;  /* 0x000000988414723c */ /* 0x084ff00000041814 */
        /* <DEDUP_REMOVED lines=33> */
[----:B------:R-:W1:Y:S01]  /*5080*/  MUFU.TANH R155, R6 ;  /* 0x00000006009b7308 */ /* 0x000e620000002400 */
[----:B------:R-:W-:Y:S09]  /*5090*/  FMUL.FTZ R19, R19, c[0x0][0x2ec] ;  /* 0x0000bb0013137a20 */ /* 0x000ff20000410000 */
[----:B------:R3:W1:Y:S01]  /*50a0*/  MUFU.TANH R162, R9 ;  /* 0x0000000900a27308 */ /* 0x0006620000002400 */
[----:B----4-:R-:W-:Y:S09]  /*50b0*/  IADD3 R8, P0, R181, UR17, RZ ;  /* 0x00000011b5087c10 */ /* 0x010ff2000ff1e0ff */
[----:B------:R4:W1:Y:S10]  /*50c0*/  MUFU.TANH R154, R7 ;  /* 0x00000007009a7308 */ /* 0x0008740000002400 */
[----:B------:R-:W1:Y:S01]  /*50d0*/  MUFU.TANH R161, R10 ;  /* 0x0000000a00a17308 */ /* 0x000e620000002400 */
[----:B---3--:R-:W-:Y:S02]  /*50e0*/  IADD3.X R9, R2, UR16, RZ, P0, !PT ;  /* 0x0000001002097c10 */ /* 0x008fe400087fe4ff */
[----:B------:R-:W-:Y:S03]  /*50f0*/  PLOP3.LUT P0, PT, PT, PT, UP0, 0x80, 0x0 ;  /* 0x000000000000781c */ /* 0x000fe60003f0f008 */
[----:B------:R3:W5:Y:S04]  /*5100*/  LDG.E R150, [R8.64] ;  /* 0x0000001608967981 */ /* 0x000768000c1e1900 */
[----:B------:R3:W1:Y:S01]  /*5110*/  MUFU.TANH R160, R11 ;  /* 0x0000000b00a07308 */ /* 0x0006620000002400 */
[----:B------:R3:W5:Y:S04]  /*5120*/  LDG.E R149, [R8.64+0x20] ;  /* 0x0000201608957981 */ /* 0x000768000c1e1900 */
[----:B----4-:R-:W4:Y:S05]  /*5130*/  LDSM.16.M88.4 R4, [R168+0xc800] ;  /* 0x00c80000a804783b */ /* 0x010f2a0000000200 */
[----:B------:R1:W1:Y:S03]  /*5140*/  MUFU.TANH R180, R12 ;  /* 0x0000000c00b47308 */ /* 0x0002660000002400 */
[----:B------:R3:W5:Y:S04]  /*5150*/  LDG.E R148, [R8.64+0x100] ;  /* 0x0001001608947981 */ /* 0x000768000c1e1900 */
[----:B------:R3:W5:Y:S03]  /*5160*/  LDG.E R144, [R8.64+0x120] ;  /* 0x0001201608907981 */ /* 0x000766000c1e1900 */
[----:B------:R1:W1:Y:S10]  /*5170*/  MUFU.TANH R175, R13 ;  /* 0x0000000d00af7308 */ /* 0x0002740000002400 */
[----:B------:R1:W1:Y:S10]  /*5180*/  MUFU.TANH R159, R14 ;  /* 0x0000000e009f7308 */ /* 0x0002740000002400 */
[----:B------:R1:W1:Y:S01]  /*5190*/  MUFU.TANH R158, R15 ;  /* 0x0000000f009e7308 */ /* 0x0002620000002400 */
[----:B---3--:R-:W3:Y:S01]  /*51a0*/  LDSM.16.M88.4 R8, [R168+0xd000] ;  /* 0x00d00000a808783b */ /* 0x008ee20000000200 */
[-C--:B----4-:R-:W-:Y:S08]  /*51b0*/  HMMA.16816.F32.BF16 R20, R136, R4.reuse, R20 ;  /* 0x000000048814723c */ /* 0x090ff00000041814 */
[----:B------:R4:W1:Y:S01]  /*51c0*/  MUFU.TANH R177, R16 ;  /* 0x0000001000b17308 */ /* 0x0008620000002400 */
[C---:B------:R-:W-:Y:S09]  /*51d0*/  HMMA.16816.F32.BF16 R24, R140.reuse, R4, R24 ;  /* 0x000000048c18723c */ /* 0x040ff20000041818 */
[----:B------:R4:W1:Y:S01]  /*51e0*/  MUFU.TANH R176, R17 ;  /* 0x0000001100b07308 */ /* 0x0008620000002400 */
[-C--:B------:R-:W-:Y:S09]  /*51f0*/  HMMA.16816.F32.BF16 R28, R140, R6.reuse, R28 ;  /* 0x000000068c1c723c */ /* 0x080ff2000004181c */
[----:B------:R4:W1:Y:S01]  /*5200*/  MUFU.TANH R179, R18 ;  /* 0x0000001200b37308 */ /* 0x0008620000002400 */
[C---:B------:R-:W-:Y:S01]  /*5210*/  HMMA.16816.F32.BF16 R32, R136.reuse, R6, R32 ;  /* 0x000000068820723c */ /* 0x040fe20000041820 */
[----:B------:R-:W1:Y:S03]  /*5220*/  LDSM.16.M88.4 R4, [R168+0xd800] ;  /* 0x00d80000a804783b */ /* 0x000e660000000200 */
[----:B------:R-:W-:Y:S02]  /*5230*/  FMUL.FTZ R20, R20, c[0x0][0x2ec] ;  /* 0x0000bb0014147a20 */ /* 0x000fe40000410000 */
[----:B------:R-:W-:Y:S02]  /*5240*/  FMUL.FTZ R21, R21, c[0x0][0x2ec] ;  /* 0x0000bb0015157a20 */ /* 0x000fe40000410000 */
[----:B------:R-:W-:Y:S01]  /*5250*/  FMUL.FTZ R22, R22, c[0x0][0x2ec] ;  /* 0x0000bb0016167a20 */ /* 0x000fe20000410000 */
[----:B------:R4:W1:Y:S03]  /*5260*/  MUFU.TANH R178, R19 ;  /* 0x0000001300b27308 */ /* 0x0008660000002400 */
[----:B------:R-:W-:Y:S01]  /*5270*/  FMUL.FTZ R23, R23, c[0x0][0x2ec] ;  /* 0x0000bb0017177a20 */ /* 0x000fe20000410000 */
[-C--:B---3--:R-:W-:Y:S03]  /*5280*/  HMMA.16816.F32.BF16 R36, R136, R8.reuse, R36 ;  /* 0x000000088824723c */ /* 0x088fe60000041824 */
[----:B------:R-:W-:Y:S02]  /*5290*/  FMUL.FTZ R24, R24, c[0x0][0x2ec] ;  /* 0x0000bb0018187a20 */ /* 0x000fe40000410000 */
[----:B------:R-:W-:Y:S01]  /*52a0*/  FMUL.FTZ R25, R25, c[0x0][0x2ec] ;  /* 0x0000bb0019197a20 */ /* 0x000fe20000410000 */
[----:B------:R4:W3:Y:S01]  /*52b0*/  MUFU.TANH R187, R20 ;  /* 0x0000001400bb7308 */ /* 0x0008e20000002400 */
[----:B------:R-:W-:Y:S01]  /*52c0*/  FMUL.FTZ R26, R26, c[0x0][0x2ec] ;  /* 0x0000bb001a1a7a20 */ /* 0x000fe20000410000 */
[C---:B------:R-:W-:Y:S04]  /*52d0*/  HMMA.16816.F32.BF16 R40, R140.reuse, R8, R40 ;  /* 0x000000088c28723c */ /* 0x040fe80000041828 */
[----:B------:R-:W-:Y:S02]  /*52e0*/  FMUL.FTZ R27, R27, c[0x0][0x2ec] ;  /* 0x0000bb001b1b7a20 */ /* 0x000fe40000410000 */
[----:B------:R-:W-:Y:S02]  /*52f0*/  FMUL.FTZ R28, R28, c[0x0][0x2ec] ;  /* 0x0000bb001c1c7a20 */ /* 0x000fe40000410000 */
[----:B------:R4:W2:Y:S01]  /*5300*/  MUFU.TANH R183, R21 ;  /* 0x0000001500b77308 */ /* 0x0008a20000002400 */
[-C--:B------:R-:W-:Y:S03]  /*5310*/  HMMA.16816.F32.BF16 R44, R140, R10.reuse, R44 ;  /* 0x0000000a8c2c723c */ /* 0x080fe6000004182c */
[----:B------:R-:W-:Y:S02]  /*5320*/  FMUL.FTZ R29, R29, c[0x0][0x2ec] ;  /* 0x0000bb001d1d7a20 */ /* 0x000fe40000410000 */
[----:B------:R-:W-:Y:S02]  /*5330*/  FMUL.FTZ R30, R30, c[0x0][0x2ec] ;  /* 0x0000bb001e1e7a20 */ /* 0x000fe40000410000 */
[----:B------:R-:W-:Y:S01]  /*5340*/  FMUL.FTZ R31, R31, c[0x0][0x2ec] ;  /* 0x0000bb001f1f7a20 */ /* 0x000fe20000410000 */
[C---:B------:R-:W-:Y:S01]  /*5350*/  HMMA.16816.F32.BF16 R48, R136.reuse, R10, R48 ;  /* 0x0000000a8830723c */ /* 0x040fe20000041830 */
[----:B------:R4:W2:Y:S03]  /*5360*/  MUFU.TANH R182, R22 ;  /* 0x0000001600b67308 */ /* 0x0008a60000002400 */
[----:B------:R-:W-:Y:S02]  /*5370*/  FMUL.FTZ R32, R32, c[0x0][0x2ec] ;  /* 0x0000bb0020207a20 */ /* 0x000fe40000410000 */
[----:B------:R-:W-:Y:S02]  /*5380*/  FMUL.FTZ R33, R33, c[0x0][0x2ec] ;  /* 0x0000bb0021217a20 */ /* 0x000fe40000410000 */
[-C--:B-1----:R-:W-:Y:S03]  /*5390*/  HMMA.16816.F32.BF16 R52, R136, R4.reuse, R52 ;  /* 0x000000048834723c */ /* 0x082fe60000041834 */
[----:B------:R4:W1:Y:S01]  /*53a0*/  MUFU.TANH R181, R23 ;  /* 0x0000001700b57308 */ /* 0x0008620000002400 */
[----:B------:R-:W-:Y:S02]  /*53b0*/  FMUL.FTZ R34, R34, c[0x0][0x2ec] ;  /* 0x0000bb0022227a20 */ /* 0x000fe40000410000 */
[----:B------:R-:W-:Y:S02]  /*53c0*/  FMUL.FTZ R35, R35, c[0x0][0x2ec] ;  /* 0x0000bb0023237a20 */ /* 0x000fe40000410000 */
[C---:B------:R-:W-:Y:S04]  /*53d0*/  HMMA.16816.F32.BF16 R56, R140.reuse, R4, R56 ;  /* 0x000000048c38723c */ /* 0x040fe80000041838 */
[----:B------:R-:W-:Y:S01]  /*53e0*/  FMUL.FTZ R36, R36, c[0x0][0x2ec] ;  /* 0x0000bb0024247a20 */ /* 0x000fe20000410000 */
[----:B------:R4:W1:Y:S01]  /*53f0*/  MUFU.TANH R188, R24 ;  /* 0x0000001800bc7308 */ /* 0x0008620000002400 */
[----:B------:R-:W-:Y:S02]  /*5400*/  FMUL.FTZ R37, R37, c[0x0][0x2ec] ;  /* 0x0000bb0025257a20 */ /* 0x000fe40000410000 */
[-C--:B------:R-:W-:Y:S04]  /*5410*/  HMMA.16816.F32.BF16 R60, R140, R6.reuse, R60 ;  /* 0x000000068c3c723c */ /* 0x080fe8000004183c */
[----:B------:R-:W-:Y:S02]  /*5420*/  FMUL.FTZ R38, R38, c[0x0][0x2ec] ;  /* 0x0000bb0026267a20 */ /* 0x000fe40000410000 */
[----:B------:R-:W-:Y:S01]  /*5430*/  FMUL.FTZ R39, R39, c[0x0][0x2ec] ;  /* 0x0000bb0027277a20 */ /* 0x000fe20000410000 */
[----:B------:R4:W1:Y:S01]  /*5440*/  MUFU.TANH R186, R25 ;  /* 0x0000001900ba7308 */ /* 0x0008620000002400 */
[----:B------:R-:W-:Y:S04]  /*5450*/  HMMA.16816.F32.BF16 R64, R136, R6, R64 ;  /* 0x000000068840723c */ /* 0x000fe80000041840 */
[----:B------:R-:W-:Y:S02]  /*5460*/  FMUL.FTZ R40, R40, c[0x0][0x2ec] ;  /* 0x0000bb0028287a20 */ /* 0x000fe40000410000 */
[----:B------:R-:W-:Y:S02]  /*5470*/  FMUL.FTZ R41, R41, c[0x0][0x2ec] ;  /* 0x0000bb0029297a20 */ /* 0x000fe40000410000 */
[----:B------:R-:W-:Y:S01]  /*5480*/  FMUL.FTZ R42, R42, c[0x0][0x2ec] ;  /* 0x0000bb002a2a7a20 */ /* 0x000fe20000410000 */
[----:B------:R4:W1:Y:S03]  /*5490*/  MUFU.TANH R185, R26 ;  /* 0x0000001a00b97308 */ /* 0x0008660000002400 */
        /* <DEDUP_REMOVED lines=67> */
[----:B-1234-:R-:W-:Y:S01]  /*58d0*/  MOV R58, R218 ;  /* 0x000000da003a7202 */ /* 0x01efe20000000f00 */
[----:B------:R-:W-:Y:S01]  /*58e0*/  UIADD3 UR11, UR11, 0x80, URZ ;  /* 0x000000800b0b7890 */ /* 0x000fe2000fffe03f */
[----:B------:R-:W-:Y:S01]  /*58f0*/  MOV R65, R222 ;  /* 0x000000de00417202 */ /* 0x000fe20000000f00 */
[----:B------:R-:W-:Y:S01]  /*5900*/  IMAD.MOV.U32 R56, RZ, RZ, R220 ;  /* 0x000000ffff387224 */ /* 0x000fe200078e00dc */
[----:B------:R-:W-:Y:S01]  /*5910*/  MOV R67, R226 ;  /* 0x000000e200437202 */ /* 0x000fe20000000f00 */
[----:B------:R-:W-:Y:S01]  /*5920*/  IMAD.MOV.U32 R63, RZ, RZ, R224 ;  /* 0x000000ffff3f7224 */ /* 0x000fe200078e00e0 */
[----:B------:R-:W-:Y:S01]  /*5930*/  MOV R134, R229 ;  /* 0x000000e500867202 */ /* 0x000fe20000000f00 */
        /* <DEDUP_REMOVED lines=67> */
.L_x_1989:
[----:B--23--:R-:W2:Y:S01]  /*5d70*/  LDL R0, [R1+0x50] ;  /* 0x0000500001007983 */ /* 0x00cea20000100800 */
[----:B------:R-:W-:Y:S03]  /*5d80*/  UMOV UR13, UR9 ;  /* 0x00000009000d7c82 */ /* 0x000fe60008000000 */
[----:B------:R-:W3:Y:S01]  /*5d90*/  LDL R8, [R1+0x68] ;  /* 0x0000680001087983 */ /* 0x000ee20000100800 */
[----:B--2---:R-:W-:Y:S01]  /*5da0*/  IADD3 R2, R0, UR8, RZ ;  /* 0x0000000800027c10 */ /* 0x004fe2000fffe0ff */
[----:B------:R-:W-:Y:S01]  /*5db0*/  UIADD3 UR8, -UR9, UR6, -UR12 ;  /* 0x0000000609087290 */ /* 0x000fe2000fffe90c */
[----:B------:R-:W-:Y:S02]  /*5dc0*/  IMAD.U32 R0, RZ, RZ, UR19 ;  /* 0x00000013ff007e24 */ /* 0x000fe4000f8e00ff */
[C---:B------:R-:W-:Y:S02]  /*5dd0*/  IADD3 R4, R2.reuse, 0x8, RZ ;  /* 0x0000000802047810 */ /* 0x040fe40007ffe0ff */
[----:B----4-:R-:W-:Y:S01]  /*5de0*/  IADD3 R22, R2, 0x40, RZ ;  /* 0x0000004002167810 */ /* 0x010fe20007ffe0ff */
[----:B---3--:R-:W-:Y:S01]  /*5df0*/  IMAD R0, R0, 0x80, R8 ;  /* 0x0000008000007824 */ /* 0x008fe200078e0208 */
        /* <DEDUP_REMOVED lines=11> */
[----:B------:R-:W-:Y:S02]  /*5eb0*/  IADD3 R16, R0, 0x11, RZ ;  /* 0x0000001100107810 */ /* 0x000fe40007ffe0ff */
        /* <DEDUP_REMOVED lines=24> */
[----:B------:R-:W-:Y:S02]  /*6040*/  IADD3 R8, R0, 0x31, RZ ;  /* 0x0000003100087810 */ /* 0x000fe40007ffe0ff */
        /* <DEDUP_REMOVED lines=8> */
[C---:B------:R-:W-:Y:S02]  /*60d0*/  IADD3 R7, R0.reuse, 0x38, RZ ;  /* 0x0000003800077810 */ /* 0x040fe40007ffe0ff */
[----:B------:R-:W-:Y:S02]  /*60e0*/  IADD3 R6, R0, 0x39, RZ ;  /* 0x0000003900067810 */ /* 0x000fe40007ffe0ff */
[----:B------:R-:W-:Y:S02]  /*60f0*/  FSEL R40, R187, -INF , !P6 ;  /* 0xff800000bb287808 */ /* 0x000fe40007000000 */
[-C--:B------:R-:W-:Y:S02]  /*6100*/  ISETP.GE.AND P6, PT, R11, R2.reuse, PT ;  /* 0x000000020b00720c */ /* 0x080fe40003fc6270 */
[----:B------:R-:W-:Y:S02]  /*6110*/  FSEL R41, R183, -INF , !P5 ;  /* 0xff800000b7297808 */ /* 0x000fe40006800000 */
[-C--:B------:R-:W-:Y:S02]  /*6120*/  ISETP.GE.AND P5, PT, R10, R2.reuse, PT ;  /* 0x000000020a00720c */ /* 0x080fe40003fa6270 */
[----:B-1----:R-:W-:Y:S02]  /*6130*/  FSEL R42, R196, -INF , !P4 ;  /* 0xff800000c42a7808 */ /* 0x002fe40006000000 */
        /* <DEDUP_REMOVED lines=81> */
[----:B------:R-:W-:Y:S02]  /*6650*/  IADD3 R52, R21, UR8, RZ ;  /* 0x0000000815347c10 */ /* 0x000fe4000fffe0ff */
        /* <DEDUP_REMOVED lines=13> */
[-C--:B------:R-:W-:Y:S02]  /*6730*/  ISETP.GE.OR P3, PT, R16, R5.reuse, !P3 ;  /* 0x000000051000720c */ /* 0x080fe40005f66670 */
[----:B------:R-:W-:Y:S02]  /*6740*/  FSEL R25, R188, -INF , !P4 ;  /* 0xff800000bc197808 */ /* 0x000fe40006000000 */
[----:B------:R-:W-:Y:S02]  /*6750*/  ISETP.GE.AND P4, PT, R11, R2, PT ;  /* 0x000000020b00720c */ /* 0x000fe40003f86270 */
[-C--:B------:R-:W-:Y:S02]  /*6760*/  ISETP.GE.OR P2, PT, R15, R5.reuse, !P2 ;  /* 0x000000050f00720c */ /* 0x080fe40005746670 */
[-C--:B------:R-:W-:Y:S02]  /*6770*/  ISETP.GE.OR P0, PT, R14, R5.reuse, !P0 ;  /* 0x000000050e00720c */ /* 0x080fe40004706670 */
[----:B------:R-:W-:Y:S02]  /*6780*/  IMNMX R4, RZ, R26, !PT ;  /* 0x0000001aff047217 */ /* 0x000fe40007800200 */
        /* <DEDUP_REMOVED lines=12> */
[----:B------:R-:W-:Y:S02]  /*6850*/  ISETP.GE.AND P5, PT, R6, R2, PT ;  /* 0x000000020600720c */ /* 0x000fe40003fa6270 */
[----:B------:R-:W-:Y:S02]  /*6860*/  IMNMX R2, R52, UR6, PT ;  /* 0x0000000634027c17 */ /* 0x000fe4000b800200 */
[----:B------:R-:W-:Y:S02]  /*6870*/  FSEL R55, R211, -INF , !P4 ;  /* 0xff800000d3377808 */ /* 0x000fe40006000000 */
[----:B------:R-:W-:Y:S02]  /*6880*/  ISETP.GE.AND P4, PT, R0, R4, PT ;  /* 0x000000040000720c */ /* 0x000fe40003f86270 */
        /* <DEDUP_REMOVED lines=15> */
[----:B------:R-:W-:Y:S02]  /*6980*/  FSEL R63, R224, -INF , !P6 ;  /* 0xff800000e03f7808 */ /* 0x000fe40007000000 */
[-C--:B------:R-:W-:Y:S02]  /*6990*/  ISETP.GE.AND P6, PT, R17, R4.reuse, PT ;  /* 0x000000041100720c */ /* 0x080fe40003fc6270 */
[----:B------:R-:W-:Y:S02]  /*69a0*/  FSEL R65, R222, -INF , !P5 ;  /* 0xff800000de417808 */ /* 0x000fe40006800000 */
[CC--:B------:R-:W-:Y:S02]  /*69b0*/  ISETP.GE.AND P5, PT, R16.reuse, R4.reuse, PT ;  /* 0x000000041000720c */ /* 0x0c0fe40003fa6270 */
        /* <DEDUP_REMOVED lines=38> */
.L_x_1990:
[----:B------:R-:W2:Y:S01]  /*6c20*/  LDL R0, [R1+0x20] ;  /* 0x0000200001007983 */ /* 0x000ea20000100800 */
[----:B------:R-:W-:Y:S01]  /*6c30*/  SHF.L.U32 R145, R173, 0x1, RZ ;  /* 0x00000001ad917819 */ /* 0x000fe200000006ff */
[----:B------:R-:W-:Y:S02]  /*6c40*/  UISETP.GT.AND UP3, UPT, UR7, UR18, UPT ;  /* 0x000000120700728c */ /* 0x000fe4000bf64270 */
[----:B------:R-:W3:Y:S01]  /*6c50*/  LDL R2, [R1+0x24] ;  /* 0x0000240001027983 */ /* 0x000ee20000100800 */
[-C--:B------:R-:W-:Y:S02]  /*6c60*/  IADD3 R147, R171, R145.reuse, RZ ;  /* 0x00000091ab937210 */ /* 0x080fe40007ffe0ff */
[----:B------:R-:W-:Y:S01]  /*6c70*/  IADD3 R146, R165, R145, RZ ;  /* 0x00000091a5927210 */ /* 0x000fe20007ffe0ff */
[----:B------:R-:W4:Y:S04]  /*6c80*/  LDL R8, [R1+0x18] ;  /* 0x0000180001087983 */ /* 0x000f280000100800 */
        /* <DEDUP_REMOVED lines=26> */
[----:B------:R1:W-:Y:S04]  /*6e30*/  STL [R1+0x100], R88 ;  /* 0x0001005801007387 */ /* 0x0003e80000100800 */
[----:B------:R1:W-:Y:S04]  /*6e40*/  STL [R1+0xfc], R87 ;  /* 0x0000fc5701007387 */ /* 0x0003e80000100800 */
        /* <DEDUP_REMOVED lines=10> */
[----:B------:R-:W-:Y:S04]  /*6ef0*/  STL [R1+0xd0], R76 ;  /* 0x0000d04c01007387 */ /* 0x000fe80000100800 */
[----:B------:R-:W-:Y:S04]  /*6f00*/  STL [R1+0xcc], R75 ;  /* 0x0000cc4b01007387 */ /* 0x000fe80000100800 */
[----:B------:R1:W-:Y:S04]  /*6f10*/  STL [R1+0xc8], R74 ;  /* 0x0000c84a01007387 */ /* 0x0003e80000100800 */
[----:B------:R-:W-:Y:S04]  /*6f20*/  STL [R1+0xc4], R73 ;  /* 0x0000c44901007387 */ /* 0x000fe80000100800 */
[----:B------:R-:W-:Y:S04]  /*6f30*/  STL [R1+0xc0], R72 ;  /* 0x0000c04801007387 */ /* 0x000fe80000100800 */
[----:B------:R-:W-:Y:S04]  /*6f40*/  STL [R1+0xbc], R71 ;  /* 0x0000bc4701007387 */ /* 0x000fe80000100800 */
[----:B------:R1:W-:Y:S04]  /*6f50*/  STL [R1+0xb8], R70 ;  /* 0x0000b84601007387 */ /* 0x0003e80000100800 */
[----:B------:R-:W-:Y:S04]  /*6f60*/  STL [R1+0xb4], R69 ;  /* 0x0000b44501007387 */ /* 0x000fe80000100800 */
[----:B------:R-:W-:Y:S04]  /*6f70*/  STL [R1+0xb0], R68 ;  /* 0x0000b04401007387 */ /* 0x000fe80000100800 */
[----:B------:R-:W-:Y:S01]  /*6f80*/  STL [R1+0xac], R3 ;  /* 0x0000ac0301007387 */ /* 0x000fe20000100800 */
[C---:B--2---:R-:W-:Y:S01]  /*6f90*/  FMUL.FTZ R5, R0.reuse, 1.4426950216293334961 ;  /* 0x3fb8aa3b00057820 */ /* 0x044fe20000410000 */
[----:B------:R-:W-:Y:S01]  /*6fa0*/  FSETP.NEU.FTZ.AND P0, PT, R0, -INF , PT ;  /* 0xff8000000000780b */ /* 0x000fe20003f1d000 */
[C---:B---3--:R-:W-:Y:S03]  /*6fb0*/  FMUL.FTZ R4, R2.reuse, 1.4426950216293334961 ;  /* 0x3fb8aa3b02047820 */ /* 0x048fe60000410000 */
[----:B------:R-:W-:Y:S02]  /*6fc0*/  FSEL R5, R5, RZ, P0 ;  /* 0x000000ff05057208 */ /* 0x000fe40000000000 */
[----:B------:R-:W-:Y:S01]  /*6fd0*/  FSETP.NEU.FTZ.AND P0, PT, R2, -INF , PT ;  /* 0xff8000000200780b */ /* 0x000fe20003f1d000 */
[----:B----4-:R-:W-:Y:S02]  /*6fe0*/  FMUL.FTZ R2, R8, 1.4426950216293334961 ;  /* 0x3fb8aa3b08027820 */ /* 0x010fe40000410000 */
[--C-:B------:R-:W-:Y:S01]  /*6ff0*/  FFMA.FTZ R0, R32, c[0x0][0x23c], -R5.reuse ;  /* 0x00008f0020007a23 */ /* 0x100fe20000010805 */
[----:B------:R-:W-:Y:S02]  /*7000*/  FSEL R4, R4, RZ, P0 ;  /* 0x000000ff04047208 */ /* 0x000fe40000000000 */
[----:B------:R-:W-:Y:S01]  /*7010*/  FSETP.NEU.FTZ.AND P0, PT, R8, -INF , PT ;  /* 0xff8000000800780b */ /* 0x000fe20003f1d000 */
[C---:B------:R-:W-:Y:S01]  /*7020*/  FMUL.FTZ R8, R135.reuse, 1.4426950216293334961 ;  /* 0x3fb8aa3b87087820 */ /* 0x040fe20000410000 */
[----:B------:R2:W-:Y:S02]  /*7030*/  MUFU.EX2 R153, R0 ;  /* 0x0000000000997308 */ /* 0x0005e40000000800 */
[----:B------:R-:W-:Y:S02]  /*7040*/  FSEL R2, R2, RZ, P0 ;  /* 0x000000ff02027208 */ /* 0x000fe40000000000 */
[----:B------:R-:W-:Y:S01]  /*7050*/  FSETP.NEU.FTZ.AND P0, PT, R135, -INF , PT ;  /* 0xff8000008700780b */ /* 0x000fe20003f1d000 */
[--C-:B--2---:R-:W-:Y:S05]  /*7060*/  FFMA.FTZ R0, R33, c[0x0][0x23c], -R5.reuse ;  /* 0x00008f0021007a23 */ /* 0x104fea0000010805 */
[----:B------:R2:W-:Y:S02]  /*7070*/  MUFU.EX2 R152, R0 ;  /* 0x0000000000987308 */ /* 0x0005e40000000800 */
[--C-:B--2---:R-:W-:Y:S08]  /*7080*/  FFMA.FTZ R0, R28, c[0x0][0x23c], -R4.reuse ;  /* 0x00008f001c007a23 */ /* 0x104ff00000010804 */
        /* <DEDUP_REMOVED lines=9> */
[----:B--2---:R-:W-:Y:S08]  /*7120*/  FFMA.FTZ R0, R31, c[0x0][0x23c], -R4 ;  /* 0x00008f001f007a23 */ /* 0x004ff00000010804 */
[----:B------:R2:W-:Y:S02]  /*7130*/  MUFU.EX2 R242, R0 ;  /* 0x0000000000f27308 */ /* 0x0005e40000000800 */
[--C-:B--2---:R-:W-:Y:S08]  /*7140*/  FFMA.FTZ R0, R21, c[0x0][0x23c], -R2.reuse ;  /* 0x00008f0015007a23 */ /* 0x104ff00000010802 */
[----:B------:R2:W-:Y:S02]  /*7150*/  MUFU.EX2 R235, R0 ;  /* 0x0000000000eb7308 */ /* 0x0005e40000000800 */
[----:B--2---:R-:W-:Y:S08]  /*7160*/  FFMA.FTZ R0, R22, c[0x0][0x23c], -R2 ;  /* 0x00008f0016007a23 */ /* 0x004ff00000010802 */
[----:B------:R2:W-:Y:S02]  /*7170*/  MUFU.EX2 R234, R0 ;  /* 0x0000000000ea7308 */ /* 0x0005e40000000800 */
[----:B--2---:R-:W-:Y:S02]  /*7180*/  FSEL R0, R8, RZ, P0 ;  /* 0x000000ff08007208 */ /* 0x004fe40000000000 */
[----:B------:R-:W-:Y:S03]  /*7190*/  PLOP3.LUT P0, PT, PT, PT, UP3, 0x80, 0x0 ;  /* 0x000000000000781c */ /* 0x000fe60003f0f038 */
[--C-:B------:R-:W-:Y:S02]  /*71a0*/  FFMA.FTZ R8, R18, c[0x0][0x23c], -R0.reuse ;  /* 0x00008f0012087a23 */ /* 0x100fe40000010800 */
[--C-:B------:R-:W-:Y:S02]  /*71b0*/  FFMA.FTZ R6, R6, c[0x0][0x23c], -R0.reuse ;  /* 0x00008f0006067a23 */ /* 0x100fe40000010800 */
[----:B------:R2:W-:Y:S10]  /*71c0*/  MUFU.EX2 R232, R8 ;  /* 0x0000000800e87308 */ /* 0x0005f40000000800 */
[----:B-1----:R1:W-:Y:S01]  /*71d0*/  MUFU.EX2 R88, R6 ;  /* 0x0000000600587308 */ /* 0x0023e20000000800 */
[--C-:B--2---:R-:W-:Y:S09]  /*71e0*/  FFMA.FTZ R8, R15, c[0x0][0x23c], -R0.reuse ;  /* 0x00008f000f087a23 */ /* 0x104ff20000010800 */
[----:B------:R2:W3:Y:S01]  /*71f0*/  MUFU.EX2 R197, R8 ;  /* 0x0000000800c57308 */ /* 0x0004e20000000800 */
[----:B-1----:R-:W-:Y:S02]  /*7200*/  FFMA.FTZ R6, R7, c[0x0][0x23c], -R0 ;  /* 0x00008f0007067a23 */ /* 0x002fe40000010800 */
[--C-:B------:R-:W-:Y:S07]  /*7210*/  FFMA.FTZ R7, R66, c[0x0][0x23c], -R5.reuse ;  /* 0x00008f0042077a23 */ /* 0x100fee0000010805 */
[----:B------:R1:W-:Y:S10]  /*7220*/  MUFU.EX2 R87, R6 ;  /* 0x0000000600577308 */ /* 0x0003f40000000800 */
[----:B------:R4:W-:Y:S01]  /*7230*/  MUFU.EX2 R82, R7 ;  /* 0x0000000700527308 */ /* 0x0009e20000000800 */
[--C-:B--2---:R-:W-:Y:S09]  /*7240*/  FFMA.FTZ R8, R23, c[0x0][0x23c], -R2.reuse ;  /* 0x00008f0017087a23 */ /* 0x104ff20000010802 */
[----:B------:R2:W-:Y:S01]  /*7250*/  MUFU.EX2 R251, R8 ;  /* 0x0000000800fb7308 */ /* 0x0005e20000000800 */
[--C-:B-1----:R-:W-:Y:S09]  /*7260*/  FFMA.FTZ R6, R132, c[0x0][0x23c], -R5.reuse ;  /* 0x00008f0084067a23 */ /* 0x102ff20000010805 */
[----:B------:R1:W-:Y:S01]  /*7270*/  MUFU.EX2 R81, R6 ;  /* 0x0000000600517308 */ /* 0x0003e20000000800 */
[--C-:B----4-:R-:W-:Y:S09]  /*7280*/  FFMA.FTZ R7, R63, c[0x0][0x23c], -R2.reuse ;  /* 0x00008f003f077a23 */ /* 0x110ff20000010802 */
[----:B------:R3:W-:Y:S01]  /*7290*/  MUFU.EX2 R74, R7 ;  /* 0x00000007004a7308 */ /* 0x0007e20000000800 */
[----:B--2---:R-:W-:Y:S09]  /*72a0*/  FFMA.FTZ R8, R24, c[0x0][0x23c], -R2 ;  /* 0x00008f0018087a23 */ /* 0x004ff20000010802 */
[----:B------:R2:W4:Y:S01]  /*72b0*/  MUFU.EX2 R238, R8 ;  /* 0x0000000800ee7308 */ /* 0x0005220000000800 */
[----:B-1----:R-:W-:Y:S09]  /*72c0*/  FFMA.FTZ R6, R59, c[0x0][0x23c], -R4 ;  /* 0x00008f003b067a23 */ /* 0x002ff20000010804 */
[----:B------:R1:W-:Y:S01]  /*72d0*/  MUFU.EX2 R80, R6 ;  /* 0x0000000600507308 */ /* 0x0003e20000000800 */
[----:B---3--:R-:W-:Y:S01]  /*72e0*/  F2FP.BF16.PACK_AB R7, R197, R232 ;  /* 0x000000e8c507723e */ /* 0x008fe200000010ff */
[----:B--2---:R-:W-:Y:S08]  /*72f0*/  FFMA.FTZ R8, R16, c[0x0][0x23c], -R0 ;  /* 0x00008f0010087a23 */ /* 0x004ff00000010800 */
[----:B------:R2:W-:Y:S01]  /*7300*/  MUFU.EX2 R237, R8 ;  /* 0x0000000800ed7308 */ /* 0x0005e20000000800 */
[----:B-1----:R-:W-:Y:S09]  /*7310*/  FFMA.FTZ R6, R60, c[0x0][0x23c], -R4 ;  /* 0x00008f003c067a23 */ /* 0x002ff20000010804 */
[----:B------:R1:W-:Y:S01]  /*7320*/  MUFU.EX2 R79, R6 ;  /* 0x00000006004f7308 */ /* 0x0003e20000000800 */
[----:B--2---:R-:W-:Y:S09]  /*7330*/  FFMA.FTZ R8, R17, c[0x0][0x23c], -R0 ;  /* 0x00008f0011087a23 */ /* 0x004ff20000010800 */
[----:B------:R2:W-:Y:S01]  /*7340*/  MUFU.EX2 R236, R8 ;  /* 0x0000000800ec7308 */ /* 0x0005e20000000800 */
[--C-:B-1----:R-:W-:Y:S09]  /*7350*/  FFMA.FTZ R6, R133, c[0x0][0x23c], -R5.reuse ;  /* 0x00008f0085067a23 */ /* 0x102ff20000010805 */
[----:B------:R1:W-:Y:S01]  /*7360*/  MUFU.EX2 R70, R6 ;  /* 0x0000000600467308 */ /* 0x0003e20000000800 */
[--C-:B--2---:R-:W-:Y:S09]  /*7370*/  FFMA.FTZ R8, R40, c[0x0][0x23c], -R5.reuse ;  /* 0x00008f0028087a23 */ /* 0x104ff20000010805 */
[----:B------:R2:W-:Y:S01]  /*7380*/  MUFU.EX2 R21, R8 ;  /* 0x0000000800157308 */ /* 0x0005e20000000800 */
[----:B-1----:R-:W-:Y:S05]  /*7390*/  F2FP.BF16.PACK_AB R6, R152, R153 ;  /* 0x000000999806723e */ /* 0x002fea00000010ff */
[----:B------:R1:W-:Y:S01]  /*73a0*/  STS [R243+0x1c000], R6 ;  /* 0x01c00006f3007388 */ /* 0x0003e20000000800 */
[--C-:B--2---:R-:W-:Y:S04]  /*73b0*/  FFMA.FTZ R8, R41, c[0x0][0x23c], -R5.reuse ;  /* 0x00008f0029087a23 */ /* 0x104fe80000010805 */
[----:B------:R2:W-:Y:S01]  /*73c0*/  MUFU.EX2 R113, R8 ;  /* 0x0000000800717308 */ /* 0x0005e20000000800 */
[----:B-1----:R-:W-:Y:S01]  /*73d0*/  F2FP.BF16.PACK_AB R6, R242, R241 ;  /* 0x000000f1f206723e */ /* 0x002fe200000010ff */
[--C-:B--2---:R-:W-:Y:S08]  /*73e0*/  FFMA.FTZ R8, R34, c[0x0][0x23c], -R4.reuse ;  /* 0x00008f0022087a23 */ /* 0x104ff00000010804 */
[----:B------:R1:W-:Y:S02]  /*73f0*/  MUFU.EX2 R112, R8 ;  /* 0x0000000800707308 */ /* 0x0003e40000000800 */
[--C-:B-1----:R-:W-:Y:S08]  /*7400*/  FFMA.FTZ R8, R35, c[0x0][0x23c], -R4.reuse ;  /* 0x00008f0023087a23 */ /* 0x102ff00000010804 */
[----:B------:R1:W2:Y:S02]  /*7410*/  MUFU.EX2 R111, R8 ;  /* 0x00000008006f7308 */ /* 0x0002a40000000800 */
[--C-:B-1----:R-:W-:Y:S08]  /*7420*/  FFMA.FTZ R8, R42, c[0x0][0x23c], -R5.reuse ;  /* 0x00008f002a087a23 */ /* 0x102ff00000010805 */
[----:B------:R1:W-:Y:S02]  /*7430*/  MUFU.EX2 R102, R8 ;  /* 0x0000000800667308 */ /* 0x0003e40000000800 */
[--C-:B-1----:R-:W-:Y:S08]  /*7440*/  FFMA.FTZ R8, R43, c[0x0][0x23c], -R5.reuse ;  /* 0x00008f002b087a23 */ /* 0x102ff00000010805 */
[----:B------:R1:W-:Y:S02]  /*7450*/  MUFU.EX2 R101, R8 ;  /* 0x0000000800657308 */ /* 0x0003e40000000800 */
[--C-:B-1----:R-:W-:Y:S08]  /*7460*/  FFMA.FTZ R8, R36, c[0x0][0x23c], -R4.reuse ;  /* 0x00008f0024087a23 */ /* 0x102ff00000010804 */
[----:B------:R1:W-:Y:S02]  /*7470*/  MUFU.EX2 R100, R8 ;  /* 0x0000000800647308 */ /* 0x0003e40000000800 */
[----:B-1----:R-:W-:Y:S08]  /*7480*/  FFMA.FTZ R8, R37, c[0x0][0x23c], -R4 ;  /* 0x00008f0025087a23 */ /* 0x002ff00000010804 */
[----:B------:R1:W-:Y:S02]  /*7490*/  MUFU.EX2 R99, R8 ;  /* 0x0000000800637308 */ /* 0x0003e40000000800 */
[--C-:B-1----:R-:W-:Y:S08]  /*74a0*/  FFMA.FTZ R8, R25, c[0x0][0x23c], -R2.reuse ;  /* 0x00008f0019087a23 */ /* 0x102ff00000010802 */
[----:B------:R1:W-:Y:S02]  /*74b0*/  MUFU.EX2 R110, R8 ;  /* 0x00000008006e7308 */ /* 0x0003e40000000800 */
[----:B-1----:R-:W-:Y:S08]  /*74c0*/  FFMA.FTZ R8, R26, c[0x0][0x23c], -R2 ;  /* 0x00008f001a087a23 */ /* 0x002ff00000010802 */
[----:B------:R1:W-:Y:S02]  /*74d0*/  MUFU.EX2 R109, R8 ;  /* 0x00000008006d7308 */ /* 0x0003e40000000800 */
[--C-:B-1----:R-:W-:Y:S02]  /*74e0*/  FFMA.FTZ R8, R12, c[0x0][0x23c], -R0.reuse ;  /* 0x00008f000c087a23 */ /* 0x102fe40000010800 */
[--C-:B------:R-:W-:Y:S06]  /*74f0*/  FFMA.FTZ R12, R51, c[0x0][0x23c], -R5.reuse ;  /* 0x00008f00330c7a23 */ /* 0x100fec0000010805 */
[----:B------:R1:W-:Y:S10]  /*7500*/  MUFU.EX2 R108, R8 ;  /* 0x00000008006c7308 */ /* 0x0003f40000000800 */
[----:B------:R-:W-:Y:S01]  /*7510*/  MUFU.EX2 R86, R12 ;  /* 0x0000000c00567308 */ /* 0x000fe20000000800 */
[----:B-1----:R-:W-:Y:S09]  /*7520*/  FFMA.FTZ R8, R13, c[0x0][0x23c], -R0 ;  /* 0x00008f000d087a23 */ /* 0x002ff20000010800 */
[----:B------:R1:W-:Y:S02]  /*7530*/  MUFU.EX2 R107, R8 ;  /* 0x00000008006b7308 */ /* 0x0003e40000000800 */
[--C-:B-1----:R-:W-:Y:S08]  /*7540*/  FFMA.FTZ R8, R27, c[0x0][0x23c], -R2.reuse ;  /* 0x00008f001b087a23 */ /* 0x102ff00000010802 */
[----:B------:R1:W-:Y:S02]  /*7550*/  MUFU.EX2 R106, R8 ;  /* 0x00000008006a7308 */ /* 0x0003e40000000800 */
[----:B-1----:R-:W-:Y:S08]  /*7560*/  FFMA.FTZ R8, R44, c[0x0][0x23c], -R2 ;  /* 0x00008f002c087a23 */ /* 0x002ff00000010802 */
[----:B------:R1:W-:Y:S02]  /*7570*/  MUFU.EX2 R105, R8 ;  /* 0x0000000800697308 */ /* 0x0003e40000000800 */
[--C-:B-1----:R-:W-:Y:S08]  /*7580*/  FFMA.FTZ R8, R14, c[0x0][0x23c], -R0.reuse ;  /* 0x00008f000e087a23 */ /* 0x102ff00000010800 */
[----:B------:R1:W-:Y:S02]  /*7590*/  MUFU.EX2 R104, R8 ;  /* 0x0000000800687308 */ /* 0x0003e40000000800 */
[--C-:B-1----:R-:W-:Y:S02]  /*75a0*/  FFMA.FTZ R8, R9, c[0x0][0x23c], -R0.reuse ;  /* 0x00008f0009087a23 */ /* 0x102fe40000010800 */
[--C-:B------:R-:W-:Y:S06]  /*75b0*/  FFMA.FTZ R9, R54, c[0x0][0x23c], -R5.reuse ;  /* 0x00008f0036097a23 */ /* 0x100fec0000010805 */
[----:B------:R1:W-:Y:S10]  /*75c0*/  MUFU.EX2 R103, R8 ;  /* 0x0000000800677308 */ /* 0x0003f40000000800 */
[----:B------:R3:W-:Y:S01]  /*75d0*/  MUFU.EX2 R85, R9 ;  /* 0x0000000900557308 */ /* 0x0007e20000000800 */
[--C-:B-1----:R-:W-:Y:S09]  /*75e0*/  FFMA.FTZ R8, R53, c[0x0][0x23c], -R5.reuse ;  /* 0x00008f0035087a23 */ /* 0x102ff20000010805 */
[----:B------:R1:W-:Y:S01]  /*75f0*/  MUFU.EX2 R98, R8 ;  /* 0x0000000800627308 */ /* 0x0003e20000000800 */
[----:B---3--:R-:W-:Y:S09]  /*7600*/  FFMA.FTZ R9, R56, c[0x0][0x23c], -R0 ;  /* 0x00008f0038097a23 */ /* 0x008ff20000010800 */
[----:B------:R-:W-:Y:S01]  /*7610*/  MUFU.EX2 R72, R9 ;  /* 0x0000000900487308 */ /* 0x000fe20000000800 */
[--C-:B-1----:R-:W-:Y:S02]  /*7620*/  FFMA.FTZ R8, R57, c[0x0][0x23c], -R5.reuse ;  /* 0x00008f0039087a23 */ /* 0x102fe40000010805 */
[----:B------:R-:W-:Y:S07]  /*7630*/  FFMA.FTZ R5, R134, c[0x0][0x23c], -R5 ;  /* 0x00008f0086057a23 */ /* 0x000fee0000010805 */
[----:B------:R1:W-:Y:S10]  /*7640*/  MUFU.EX2 R97, R8 ;  /* 0x0000000800617308 */ /* 0x0003f40000000800 */
[----:B------:R3:W-:Y:S01]  /*7650*/  MUFU.EX2 R69, R5 ;  /* 0x0000000500457308 */ /* 0x0007e20000000800 */
[--C-:B-1----:R-:W-:Y:S09]  /*7660*/  FFMA.FTZ R8, R46, c[0x0][0x23c], -R4.reuse ;  /* 0x00008f002e087a23 */ /* 0x102ff20000010804 */
[----:B------:R1:W-:Y:S01]  /*7670*/  MUFU.EX2 R96, R8 ;  /* 0x0000000800607308 */ /* 0x0003e20000000800 */
[--C-:B---3--:R-:W-:Y:S09]  /*7680*/  FFMA.FTZ R5, R64, c[0x0][0x23c], -R4.reuse ;  /* 0x00008f0040057a23 */ /* 0x108ff20000010804 */
[----:B------:R3:W-:Y:S01]  /*7690*/  MUFU.EX2 R68, R5 ;  /* 0x0000000500447308 */ /* 0x0007e20000000800 */
[--C-:B-1----:R-:W-:Y:S09]  /*76a0*/  FFMA.FTZ R8, R48, c[0x0][0x23c], -R4.reuse ;  /* 0x00008f0030087a23 */ /* 0x102ff20000010804 */
[----:B------:R1:W-:Y:S01]  /*76b0*/  MUFU.EX2 R95, R8 ;  /* 0x00000008005f7308 */ /* 0x0003e20000000800 */
[----:B---3--:R-:W-:Y:S05]  /*76c0*/  F2FP.BF16.PACK_AB R5, R233, R151 ;  /* 0x00000097e905723e */ /* 0x008fea00000010ff */
[----:B------:R4:W-:Y:S04]  /*76d0*/  STS [R243+0x1c400], R5 ;  /* 0x01c40005f3007388 */ /* 0x0009e80000000800 */
[----:B------:R2:W-:Y:S01]  /*76e0*/  STS [R246+0x1c400], R6 ;  /* 0x01c40006f6007388 */ /* 0x0005e20000000800 */
[--C-:B-1----:R-:W-:Y:S04]  /*76f0*/  FFMA.FTZ R8, R45, c[0x0][0x23c], -R4.reuse ;  /* 0x00008f002d087a23 */ /* 0x102fe80000010804 */
[----:B------:R1:W-:Y:S01]  /*7700*/  MUFU.EX2 R84, R8 ;  /* 0x0000000800547308 */ /* 0x0003e20000000800 */
[----:B----4-:R-:W-:Y:S02]  /*7710*/  F2FP.BF16.PACK_AB R5, R238, R251 ;  /* 0x000000fbee05723e */ /* 0x010fe400000010ff */
[----:B--2---:R-:W-:Y:S01]  /*7720*/  F2FP.BF16.PACK_AB R6, R111, R112 ;  /* 0x000000706f06723e */ /* 0x004fe200000010ff */
[--C-:B-1----:R-:W-:Y:S02]  /*7730*/  FFMA.FTZ R8, R47, c[0x0][0x23c], -R4.reuse ;  /* 0x00008f002f087a23 */ /* 0x102fe40000010804 */
[----:B------:R-:W-:Y:S04]  /*7740*/  FFMA.FTZ R4, R67, c[0x0][0x23c], -R4 ;  /* 0x00008f0043047a23 */ /* 0x000fe80000010804 */
[----:B------:R1:W-:Y:S10]  /*7750*/  MUFU.EX2 R83, R8 ;  /* 0x0000000800537308 */ /* 0x0003f40000000800 */
[----:B------:R2:W-:Y:S01]  /*7760*/  MUFU.EX2 R3, R4 ;  /* 0x0000000400037308 */ /* 0x0005e20000000800 */
[--C-:B-1----:R-:W-:Y:S09]  /*7770*/  FFMA.FTZ R8, R49, c[0x0][0x23c], -R2.reuse ;  /* 0x00008f0031087a23 */ /* 0x102ff20000010802 */
[----:B------:R1:W-:Y:S01]  /*7780*/  MUFU.EX2 R94, R8 ;  /* 0x00000008005e7308 */ /* 0x0003e20000000800 */
[--C-:B--2---:R-:W-:Y:S09]  /*7790*/  FFMA.FTZ R4, R61, c[0x0][0x23c], -R2.reuse ;  /* 0x00008f003d047a23 */ /* 0x104ff20000010802 */
[----:B------:R2:W-:Y:S01]  /*77a0*/  MUFU.EX2 R78, R4 ;  /* 0x00000004004e7308 */ /* 0x0005e20000000800 */
[--C-:B-1----:R-:W-:Y:S09]  /*77b0*/  FFMA.FTZ R8, R50, c[0x0][0x23c], -R2.reuse ;  /* 0x00008f0032087a23 */ /* 0x102ff20000010802 */
[----:B------:R1:W-:Y:S01]  /*77c0*/  MUFU.EX2 R93, R8 ;  /* 0x00000008005d7308 */ /* 0x0003e20000000800 */
[----:B--2---:R-:W-:Y:S09]  /*77d0*/  FFMA.FTZ R4, R62, c[0x0][0x23c], -R2 ;  /* 0x00008f003e047a23 */ /* 0x004ff20000010802 */
[----:B------:R2:W-:Y:S01]  /*77e0*/  MUFU.EX2 R77, R4 ;  /* 0x00000004004d7308 */ /* 0x0005e20000000800 */
[--C-:B-1----:R-:W-:Y:S09]  /*77f0*/  FFMA.FTZ R8, R10, c[0x0][0x23c], -R0.reuse ;  /* 0x00008f000a087a23 */ /* 0x102ff20000010800 */
[----:B------:R1:W-:Y:S01]  /*7800*/  MUFU.EX2 R92, R8 ;  /* 0x00000008005c7308 */ /* 0x0003e20000000800 */
[--C-:B--2---:R-:W-:Y:S09]  /*7810*/  FFMA.FTZ R4, R19, c[0x0][0x23c], -R0.reuse ;  /* 0x00008f0013047a23 */ /* 0x104ff20000010800 */
[----:B------:R2:W-:Y:S01]  /*7820*/  MUFU.EX2 R76, R4 ;  /* 0x00000004004c7308 */ /* 0x0005e20000000800 */
[--C-:B-1----:R-:W-:Y:S09]  /*7830*/  FFMA.FTZ R8, R11, c[0x0][0x23c], -R0.reuse ;  /* 0x00008f000b087a23 */ /* 0x102ff20000010800 */
[----:B------:R1:W-:Y:S01]  /*7840*/  MUFU.EX2 R91, R8 ;  /* 0x00000008005b7308 */ /* 0x0003e20000000800 */
[--C-:B--2---:R-:W-:Y:S02]  /*7850*/  FFMA.FTZ R4, R20, c[0x0][0x23c], -R0.reuse ;  /* 0x00008f0014047a23 */ /* 0x104fe40000010800 */
[----:B------:R-:W-:Y:S07]  /*7860*/  FFMA.FTZ R0, R58, c[0x0][0x23c], -R0 ;  /* 0x00008f003a007a23 */ /* 0x000fee0000010800 */
[----:B------:R2:W-:Y:S10]  /*7870*/  MUFU.EX2 R75, R4 ;  /* 0x00000004004b7308 */ /* 0x0005f40000000800 */
[----:B------:R-:W-:Y:S01]  /*7880*/  MUFU.EX2 R71, R0 ;  /* 0x0000000000477308 */ /* 0x000fe20000000800 */
[--C-:B-1----:R-:W-:Y:S09]  /*7890*/  FFMA.FTZ R8, R55, c[0x0][0x23c], -R2.reuse ;  /* 0x00008f0037087a23 */ /* 0x102ff20000010802 */
[----:B------:R1:W-:Y:S01]  /*78a0*/  MUFU.EX2 R90, R8 ;  /* 0x00000008005a7308 */ /* 0x0003e20000000800 */
[----:B--2---:R-:W-:Y:S05]  /*78b0*/  F2FP.BF16.PACK_AB R4, R240, R239 ;  /* 0x000000eff004723e */ /* 0x004fea00000010ff */
[----:B------:R2:W-:Y:S04]  /*78c0*/  STS [R246+0x1c000], R4 ;  /* 0x01c00004f6007388 */ /* 0x0005e80000000800 */
[----:B------:R3:W-:Y:S01]  /*78d0*/  STS [R243+0x1e400], R7 ;  /* 0x01e40007f3007388 */ /* 0x0007e20000000800 */
[--C-:B-1----:R-:W-:Y:S02]  /*78e0*/  FFMA.FTZ R8, R52, c[0x0][0x23c], -R2.reuse ;  /* 0x00008f0034087a23 */ /* 0x102fe40000010802 */
[----:B------:R-:W-:Y:S02]  /*78f0*/  FFMA.FTZ R2, R65, c[0x0][0x23c], -R2 ;  /* 0x00008f0041027a23 */ /* 0x000fe40000010802 */
[----:B------:R1:W4:Y:S01]  /*7900*/  MUFU.EX2 R89, R8 ;  /* 0x0000000800597308 */ /* 0x0003220000000800 */
[----:B--2---:R-:W-:Y:S09]  /*7910*/  F2FP.BF16.PACK_AB R4, R236, R237 ;  /* 0x000000edec04723e */ /* 0x004ff200000010ff */
[----:B------:R2:W2:Y:S01]  /*7920*/  MUFU.EX2 R73, R2 ;  /* 0x0000000200497308 */ /* 0x0004a20000000800 */
[----:B---3--:R-:W-:Y:S02]  /*7930*/  F2FP.BF16.PACK_AB R7, R113, R21 ;  /* 0x000000157107723e */ /* 0x008fe400000010ff */
[----:B-1----:R-:W-:Y:S02]  /*7940*/  F2FP.BF16.PACK_AB R8, R234, R235 ;  /* 0x000000ebea08723e */ /* 0x002fe400000010ff */
[----:B----4-:R-:W-:Y:S03]  /*7950*/  F2FP.BF16.PACK_AB R0, R89, R90 ;  /* 0x0000005a5900723e */ /* 0x010fe600000010ff */
[----:B------:R-:W-:Y:S04]  /*7960*/  STS [R243+0x1e000], R8 ;  /* 0x01e00008f3007388 */ /* 0x000fe80000000800 */
[----:B------:R1:W-:Y:S01]  /*7970*/  STS [R246+0x1e400], R4 ;  /* 0x01e40004f6007388 */ /* 0x0003e20000000800 */
[----:B--2---:R-:W-:Y:S03]  /*7980*/  F2FP.BF16.PACK_AB R2, R99, R100 ;  /* 0x000000646302723e */ /* 0x004fe600000010ff */
[----:B------:R2:W-:Y:S04]  /*7990*/  STS [R246+0x1e000], R5 ;  /* 0x01e00005f6007388 */ /* 0x0005e80000000800 */
[----:B------:R3:W-:Y:S04]  /*79a0*/  STS [R250+0x1c000], R7 ;  /* 0x01c00007fa007388 */ /* 0x0007e80000000800 */
[----:B------:R4:W-:Y:S04]  /*79b0*/  STS [R250+0x1c400], R6 ;  /* 0x01c40006fa007388 */ /* 0x0009e80000000800 */
[----:B------:R4:W-:Y:S01]  /*79c0*/  STS [R249+0x1c400], R2 ;  /* 0x01c40002f9007388 */ /* 0x0009e20000000800 */
[----:B-1----:R-:W-:Y:S02]  /*79d0*/  F2FP.BF16.PACK_AB R4, R101, R102 ;  /* 0x000000666504723e */ /* 0x002fe400000010ff */
[----:B--2---:R-:W-:Y:S03]  /*79e0*/  F2FP.BF16.PACK_AB R5, R109, R110 ;  /* 0x0000006e6d05723e */ /* 0x004fe600000010ff */
[----:B------:R1:W-:Y:S01]  /*79f0*/  STS [R249+0x1c000], R4 ;  /* 0x01c00004f9007388 */ /* 0x0003e20000000800 */
[----:B---3--:R-:W-:Y:S03]  /*7a00*/  F2FP.BF16.PACK_AB R7, R107, R108 ;  /* 0x0000006c6b07723e */ /* 0x008fe600000010ff */
[----:B------:R2:W-:Y:S01]  /*7a10*/  STS [R250+0x1e000], R5 ;  /* 0x01e00005fa007388 */ /* 0x0005e20000000800 */
[----:B----4-:R-:W-:Y:S03]  /*7a20*/  F2FP.BF16.PACK_AB R6, R105, R106 ;  /* 0x0000006a6906723e */ /* 0x010fe600000010ff */
[----:B------:R-:W-:Y:S01]  /*7a30*/  STS [R250+0x1e400], R7 ;  /* 0x01e40007fa007388 */ /* 0x000fe20000000800 */
[----:B------:R-:W-:Y:S03]  /*7a40*/  F2FP.BF16.PACK_AB R2, R95, R96 ;  /* 0x000000605f02723e */ /* 0x000fe600000010ff */
[----:B------:R3:W-:Y:S01]  /*7a50*/  STS [R249+0x1e000], R6 ;  /* 0x01e00006f9007388 */ /* 0x0007e20000000800 */
[----:B-1----:R-:W-:Y:S02]  /*7a60*/  F2FP.BF16.PACK_AB R4, R97, R98 ;  /* 0x000000626104723e */ /* 0x002fe400000010ff */
[----:B--2---:R-:W-:Y:S05]  /*7a70*/  F2FP.BF16.PACK_AB R5, R103, R104 ;  /* 0x000000686705723e */ /* 0x004fea00000010ff */
[----:B------:R1:W-:Y:S01]  /*7a80*/  STS [R249+0x1e400], R5 ;  /* 0x01e40005f9007388 */ /* 0x0003e20000000800 */
[----:B---3--:R-:W-:Y:S03]  /*7a90*/  F2FP.BF16.PACK_AB R6, R93, R94 ;  /* 0x0000005e5d06723e */ /* 0x008fe600000010ff */
[----:B------:R2:W-:Y:S04]  /*7aa0*/  STS [R244+0x1c000], R4 ;  /* 0x01c00004f4007388 */ /* 0x0005e80000000800 */
[----:B------:R3:W-:Y:S01]  /*7ab0*/  STS [R244+0x1c400], R2 ;  /* 0x01c40002f4007388 */ /* 0x0007e20000000800 */
[----:B-1----:R-:W-:Y:S02]  /*7ac0*/  F2FP.BF16.PACK_AB R5, R91, R92 ;  /* 0x0000005c5b05723e */ /* 0x002fe400000010ff */
[----:B--2---:R-:W-:Y:S02]  /*7ad0*/  F2FP.BF16.PACK_AB R4, R85, R86 ;  /* 0x000000565504723e */ /* 0x004fe400000010ff */
[----:B---3--:R-:W-:Y:S03]  /*7ae0*/  F2FP.BF16.PACK_AB R2, R83, R84 ;  /* 0x000000545302723e */ /* 0x008fe600000010ff */
        /* <DEDUP_REMOVED lines=21> */
[----:B------:R1:W-:Y:S04]  /*7c40*/  STS [R247+0x1e000], R2 ;  /* 0x01e00002f7007388 */ /* 0x0003e80000000800 */
[----:B------:R2:W-:Y:S04]  /*7c50*/  STS [R247+0x1e400], R0 ;  /* 0x01e40000f7007388 */ /* 0x0005e80000000800 */
[----:B------:R-:W-:Y:S08]  /*7c60*/  LDSM.16.M88.4 R64, [R145+0x8000] ;  /* 0x008000009140783b */ /* 0x000ff00000000200 */
[----:B------:R-:W3:Y:S08]  /*7c70*/  LDSM.16.M88.4 R16, [R166+0x10000] ;  /* 0x01000000a610783b */ /* 0x000ef00000000200 */
[----:B------:R-:W4:Y:S01]  /*7c80*/  LDSM.16.M88.4 R60, [R145+0xa000] ;  /* 0x00a00000913c783b */ /* 0x000f220000000200 */
[----:B-1----:R-:W-:Y:S01]  /*7c90*/  MOV R2, R21 ;  /* 0x0000001500027202 */ /* 0x002fe20000000f00 */
[----:B--2---:R-:W-:Y:S06]  /*7ca0*/  FFMA.FTZ R0, -R154, R154, 1 ;  /* 0x3f8000009a007423 */ /* 0x004fec000001019a */
[----:B------:R-:W1:Y:S01]  /*7cb0*/  LDSM.16.M88.4 R32, [R166+0x10800] ;  /* 0x01080000a620783b */ /* 0x000e620000000200 */
[----:B------:R-:W-:Y:S07]  /*7cc0*/  FMUL.FTZ R0, R0, c[0x0][0x2ec] ;  /* 0x0000bb0000007a20 */ /* 0x000fee0000410000 */
[----:B------:R-:W2:Y:S08]  /*7cd0*/  LDSM.16.M88.4 R48, [R166+0x11000] ;  /* 0x01100000a630783b */ /* 0x000eb00000000200 */
[----:B------:R-:W1:Y:S01]  /*7ce0*/  LDSM.16.M88.4 R132, [R166+0x11800] ;  /* 0x01180000a684783b */ /* 0x000e620000000200 */
[-C--:B---3--:R-:W-:Y:S07]  /*7cf0*/  HMMA.16816.F32.BF16 R4, R64, R16.reuse, RZ ;  /* 0x000000104004723c */ /* 0x088fee00000418ff */
[----:B------:R-:W-:Y:S01]  /*7d00*/  LDSM.16.M88.4 R136, [R147+0x8000] ;  /* 0x008000009388783b */ /* 0x000fe20000000200 */
[C---:B----4-:R-:W-:Y:S07]  /*7d10*/  HMMA.16816.F32.BF16 R8, R60.reuse, R16, RZ ;  /* 0x000000103c08723c */ /* 0x050fee00000418ff */
[----:B------:R-:W3:Y:S01]  /*7d20*/  LDSM.16.M88.4 R140, [R169+0x10000] ;  /* 0x01000000a98c783b */ /* 0x000ee20000000200 */
[-C--:B------:R-:W-:Y:S08]  /*7d30*/  HMMA.16816.F32.BF16 R12, R60, R18.reuse, RZ ;  /* 0x000000123c0c723c */ /* 0x080ff000000418ff */
[C---:B------:R-:W-:Y:S08]  /*7d40*/  HMMA.16816.F32.BF16 R16, R64.reuse, R18, RZ ;  /* 0x000000124010723c */ /* 0x040ff000000418ff */
[-C--:B-1----:R-:W-:Y:S08]  /*7d50*/  HMMA.16816.F32.BF16 R20, R64, R32.reuse, RZ ;  /* 0x000000204014723c */ /* 0x082ff000000418ff */
[C---:B------:R-:W-:Y:S08]  /*7d60*/  HMMA.16816.F32.BF16 R24, R60.reuse, R32, RZ ;  /* 0x000000203c18723c */ /* 0x040ff000000418ff */
[-C--:B------:R-:W-:Y:S08]  /*7d70*/  HMMA.16816.F32.BF16 R28, R60, R34.reuse, RZ ;  /* 0x000000223c1c723c */ /* 0x080ff000000418ff */
[C---:B------:R-:W-:Y:S08]  /*7d80*/  HMMA.16816.F32.BF16 R32, R64.reuse, R34, RZ ;  /* 0x000000224020723c */ /* 0x040ff000000418ff */
[-C--:B--2---:R-:W-:Y:S08]  /*7d90*/  HMMA.16816.F32.BF16 R36, R64, R48.reuse, RZ ;  /* 0x000000304024723c */ /* 0x084ff000000418ff */
        /* <DEDUP_REMOVED lines=8> */
[-C--:B---3--:R-:W-:Y:S08]  /*7e20*/  HMMA.16816.F32.BF16 R4, R136, R140.reuse, R4 ;  /* 0x0000008c8804723c */ /* 0x088ff00000041804 */
[C---:B-1----:R-:W-:Y:S08]  /*7e30*/  HMMA.16816.F32.BF16 R8, R132.reuse, R140, R8 ;  /* 0x0000008c8408723c */ /* 0x042ff00000041808 */
        /* <DEDUP_REMOVED lines=48> */
[----:B------:R-:W-:Y:S02]  /*8140*/  FADD.FTZ R5, -R150, R5 ;  /* 0x0000000596057221 */ /* 0x000fe40000010100 */
[C---:B------:R-:W-:Y:S02]  /*8150*/  FADD.FTZ R6, -R149.reuse, R6 ;  /* 0x0000000695067221 */ /* 0x040fe40000010100 */
[----:B------:R-:W-:Y:S01]  /*8160*/  FADD.FTZ R7, -R149, R7 ;  /* 0x0000000795077221 */ /* 0x000fe20000010100 */
[----:B------:R-:W-:Y:S01]  /*8170*/  MOV R139, R2 ;  /* 0x00000002008b7202 */ /* 0x000fe20000000f00 */
[----:B------:R-:W-:Y:S03]  /*8180*/  FMUL.FTZ R153, R153, R4 ;  /* 0x0000000499997220 */ /* 0x000fe60000410000 */
[----:B------:R-:W-:Y:S02]  /*8190*/  FMUL.FTZ R152, R152, R5 ;  /* 0x0000000598987220 */ /* 0x000fe40000410000 */
[----:B------:R-:W-:Y:S02]  /*81a0*/  FMUL.FTZ R151, R151, R6 ;  /* 0x0000000697977220 */ /* 0x000fe40000410000 */
[----:B------:R-:W-:Y:S01]  /*81b0*/  FMUL.FTZ R137, R233, R7 ;  /* 0x00000007e9897220 */ /* 0x000fe20000410000 */
[----:B------:R-:W-:Y:S01]  /*81c0*/  MOV R233, R242 ;  /* 0x000000f200e97202 */ /* 0x000fe20000000f00 */
[C---:B------:R-:W-:Y:S01]  /*81d0*/  FADD.FTZ R8, -R148.reuse, R8 ;  /* 0x0000000894087221 */ /* 0x040fe20000010100 */
[----:B------:R-:W1:Y:S01]  /*81e0*/  LDSM.16.M88.4 R4, [R168+0x10800] ;  /* 0x01080000a804783b */ /* 0x000e620000000200 */
[----:B------:R-:W-:Y:S02]  /*81f0*/  FADD.FTZ R9, -R148, R9 ;  /* 0x0000000994097221 */ /* 0x000fe40000010100 */
[----:B------:R-:W-:Y:S02]  /*8200*/  FADD.FTZ R11, -R144, R11 ;  /* 0x0000000b900b7221 */ /* 0x000fe40000010100 */
[----:B------:R-:W-:Y:S02]  /*8210*/  FMUL.FTZ R136, R235, R8 ;  /* 0x00000008eb887220 */ /* 0x000fe40000410000 */
[----:B------:R-:W-:Y:S01]  /*8220*/  FMUL.FTZ R138, R234, R9 ;  /* 0x00000009ea8a7220 */ /* 0x000fe20000410000 */
[----:B------:R-:W-:Y:S01]  /*8230*/  MOV R234, R241 ;  /* 0x000000f100ea7202 */ /* 0x000fe20000000f00 */
[----:B------:R-:W-:Y:S02]  /*8240*/  FFMA.FTZ R9, -R157, R157, 1 ;  /* 0x3f8000009d097423 */ /* 0x000fe4000001019d */
[----:B------:R-:W-:Y:S02]  /*8250*/  FFMA.FTZ R8, -R156, R156, 1 ;  /* 0x3f8000009c087423 */ /* 0x000fe4000001019c */
[----:B------:R-:W-:Y:S02]  /*8260*/  FFMA.FTZ R2, -R155, R155, 1 ;  /* 0x3f8000009b027423 */ /* 0x000fe4000001019b */
[----:B------:R-:W-:Y:S02]  /*8270*/  FADD.FTZ R10, -R144, R10 ;  /* 0x0000000a900a7221 */ /* 0x000fe40000010100 */
[----:B------:R-:W-:Y:S01]  /*8280*/  FMUL.FTZ R11, R197, R11 ;  /* 0x0000000bc50b7220 */ /* 0x000fe20000410000 */
[----:B------:R-:W-:Y:S01]  /*8290*/  MOV R197, R239 ;  /* 0x000000ef00c57202 */ /* 0x000fe20000000f00 */
[----:B------:R-:W-:Y:S02]  /*82a0*/  FMUL.FTZ R9, R9, c[0x0][0x2ec] ;  /* 0x0000bb0009097a20 */ /* 0x000fe40000410000 */
[----:B------:R-:W-:Y:S02]  /*82b0*/  FMUL.FTZ R8, R8, c[0x0][0x2ec] ;  /* 0x0000bb0008087a20 */ /* 0x000fe40000410000 */
[----:B------:R-:W-:Y:S02]  /*82c0*/  FMUL.FTZ R2, R2, c[0x0][0x2ec] ;  /* 0x0000bb0002027a20 */ /* 0x000fe40000410000 */
[----:B------:R-:W-:Y:S02]  /*82d0*/  FMUL.FTZ R239, R137, R0 ;  /* 0x0000000089ef7220 */ /* 0x000fe40000410000 */
[----:B------:R-:W-:Y:S02]  /*82e0*/  FFMA.FTZ R0, -R163, R163, 1 ;  /* 0x3f800000a3007423 */ /* 0x000fe400000101a3 */
[----:B------:R-:W-:Y:S01]  /*82f0*/  FMUL.FTZ R10, R232, R10 ;  /* 0x0000000ae80a7220 */ /* 0x000fe20000410000 */
[----:B------:R-:W-:Y:S01]  /*8300*/  MOV R232, R240 ;  /* 0x000000f000e87202 */ /* 0x000fe20000000f00 */
[----:B------:R-:W-:Y:S02]  /*8310*/  FMUL.FTZ R242, R153, R9 ;  /* 0x0000000999f27220 */ /* 0x000fe40000410000 */
[----:B------:R-:W-:Y:S02]  /*8320*/  FMUL.FTZ R241, R152, R8 ;  /* 0x0000000898f17220 */ /* 0x000fe40000410000 */
[----:B------:R-:W-:Y:S02]  /*8330*/  FMUL.FTZ R240, R151, R2 ;  /* 0x0000000297f07220 */ /* 0x000fe40000410000 */
[----:B------:R-:W-:Y:S02]  /*8340*/  FMUL.FTZ R9, R0, c[0x0][0x2ec] ;  /* 0x0000bb0000097a20 */ /* 0x000fe40000410000 */
[----:B------:R-:W-:Y:S01]  /*8350*/  FFMA.FTZ R8, -R162, R162, 1 ;  /* 0x3f800000a2087423 */ /* 0x000fe200000101a2 */
[-C--:B-1----:R-:W-:Y:S01]  /*8360*/  HMMA.16816.F32.BF16 R20, R132, R4.reuse, R20 ;  /* 0x000000048414723c */ /* 0x082fe20000041814 */
[----:B------:R-:W-:Y:S02]  /*8370*/  FFMA.FTZ R2, -R161, R161, 1 ;  /* 0x3f800000a1027423 */ /* 0x000fe400000101a1 */
[----:B------:R-:W-:Y:S02]  /*8380*/  FFMA.FTZ R0, -R160, R160, 1 ;  /* 0x3f800000a0007423 */ /* 0x000fe400000101a0 */
[----:B------:R-:W-:Y:S02]  /*8390*/  FADD.FTZ R13, -R148, R13 ;  /* 0x0000000d940d7221 */ /* 0x000fe40000010100 */
[C---:B------:R-:W-:Y:S01]  /*83a0*/  FADD.FTZ R14, -R144.reuse, R14 ;  /* 0x0000000e900e7221 */ /* 0x040fe20000010100 */
[C---:B------:R-:W-:Y:S01]  /*83b0*/  HMMA.16816.F32.BF16 R24, R140.reuse, R4, R24 ;  /* 0x000000048c18723c */ /* 0x040fe20000041818 */
[----:B------:R-:W-:Y:S03]  /*83c0*/  FADD.FTZ R15, -R144, R15 ;  /* 0x0000000f900f7221 */ /* 0x000fe60000010100 */
[----:B------:R-:W-:Y:S02]  /*83d0*/  FMUL.FTZ R8, R8, c[0x0][0x2ec] ;  /* 0x0000bb0008087a20 */ /* 0x000fe40000410000 */
[----:B------:R-:W-:Y:S02]  /*83e0*/  FMUL.FTZ R2, R2, c[0x0][0x2ec] ;  /* 0x0000bb0002027a20 */ /* 0x000fe40000410000 */
[----:B------:R-:W-:Y:S01]  /*83f0*/  FMUL.FTZ R0, R0, c[0x0][0x2ec] ;  /* 0x0000bb0000007a20 */ /* 0x000fe20000410000 */
[-C--:B------:R-:W-:Y:S03]  /*8400*/  HMMA.16816.F32.BF16 R28, R140, R6.reuse, R28 ;  /* 0x000000068c1c723c */ /* 0x080fe6000004181c */
[----:B------:R-:W-:Y:S02]  /*8410*/  FMUL.FTZ R13, R238, R13 ;  /* 0x0000000dee0d7220 */ /* 0x000fe40000410000 */
[----:B------:R-:W-:Y:S02]  /*8420*/  FMUL.FTZ R14, R237, R14 ;  /* 0x0000000eed0e7220 */ /* 0x000fe40000410000 */
[----:B------:R-:W-:Y:S01]  /*8430*/  FMUL.FTZ R15, R236, R15 ;  /* 0x0000000fec0f7220 */ /* 0x000fe20000410000 */
[C---:B------:R-:W-:Y:S01]  /*8440*/  HMMA.16816.F32.BF16 R32, R132.reuse, R6, R32 ;  /* 0x000000068420723c */ /* 0x040fe20000041820 */
[----:B------:R-:W-:Y:S03]  /*8450*/  FMUL.FTZ R238, R136, R9 ;  /* 0x0000000988ee7220 */ /* 0x000fe60000410000 */
[----:B------:R-:W-:Y:S02]  /*8460*/  FMUL.FTZ R237, R138, R8 ;  /* 0x000000088aed7220 */ /* 0x000fe40000410000 */
[----:B------:R-:W-:Y:S02]  /*8470*/  FMUL.FTZ R236, R10, R2 ;  /* 0x000000020aec7220 */ /* 0x000fe40000410000 */
[----:B------:R-:W-:Y:S02]  /*8480*/  FMUL.FTZ R235, R11, R0 ;  /* 0x000000000beb7220 */ /* 0x000fe40000410000 */
[----:B------:R-:W1:Y:S02]  /*8490*/  LDSM.16.M88.4 R8, [R168+0x11000] ;  /* 0x01100000a808783b */ /* 0x000e640000000200 */
[----:B------:R-:W-:Y:S02]  /*84a0*/  FADD.FTZ R21, -R150, R21 ;  /* 0x0000001596157221 */ /* 0x000fe40000010100 */
[----:B------:R-:W-:Y:S02]  /*84b0*/  FFMA.FTZ R0, -R158, R158, 1 ;  /* 0x3f8000009e007423 */ /* 0x000fe4000001019e */
[----:B------:R-:W-:Y:S02]  /*84c0*/  FADD.FTZ R22, -R149, R22 ;  /* 0x0000001695167221 */ /* 0x000fe40000010100 */
[----:B------:R-:W-:Y:S02]  /*84d0*/  FMUL.FTZ R21, R113, R21 ;  /* 0x0000001571157220 */ /* 0x000fe40000410000 */
[----:B------:R-:W-:Y:S01]  /*84e0*/  FADD.FTZ R16, -R150, R16 ;  /* 0x0000001096107221 */ /* 0x000fe20000010100 */
[----:B------:R2:W5:Y:S01]  /*84f0*/  LDL.LU R113, [R1+0x164] ;  /* 0x0001640001717983 */ /* 0x0005620000300800 */
[----:B------:R-:W-:Y:S02]  /*8500*/  FFMA.FTZ R4, -R175, R175, 1 ;  /* 0x3f800000af047423 */ /* 0x000fe400000101af */
[----:B------:R-:W-:Y:S02]  /*8510*/  FFMA.FTZ R2, -R159, R159, 1 ;  /* 0x3f8000009f027423 */ /* 0x000fe4000001019f */
[----:B------:R-:W-:Y:S02]  /*8520*/  FMUL.FTZ R0, R0, c[0x0][0x2ec] ;  /* 0x0000bb0000007a20 */ /* 0x000fe40000410000 */
[C---:B------:R-:W-:Y:S02]  /*8530*/  FADD.FTZ R23, -R149.reuse, R23 ;  /* 0x0000001795177221 */ /* 0x040fe40000010100 */
[----:B------:R-:W-:Y:S02]  /*8540*/  FMUL.FTZ R22, R112, R22 ;  /* 0x0000001670167220 */ /* 0x000fe40000410000 */
[----:B------:R-:W-:Y:S01]  /*8550*/  FADD.FTZ R12, -R148, R12 ;  /* 0x0000000c940c7221 */ /* 0x000fe20000010100 */
[----:B------:R2:W5:Y:S01]  /*8560*/  LDL.LU R112, [R1+0x160] ;  /* 0x0001600001707983 */ /* 0x0005620000300800 */
[----:B------:R-:W-:Y:S02]  /*8570*/  FADD.FTZ R17, -R150, R17 ;  /* 0x0000001196117221 */ /* 0x000fe40000010100 */
[----:B------:R-:W-:Y:S02]  /*8580*/  FADD.FTZ R19, -R149, R19 ;  /* 0x0000001395137221 */ /* 0x000fe40000010100 */
[----:B------:R-:W-:Y:S02]  /*8590*/  FMUL.FTZ R16, R197, R16 ;  /* 0x00000010c5107220 */ /* 0x000fe40000410000 */
[----:B------:R-:W-:Y:S02]  /*85a0*/  FFMA.FTZ R5, -R180, R180, 1 ;  /* 0x3f800000b4057423 */ /* 0x000fe400000101b4 */
[----:B------:R-:W-:Y:S02]  /*85b0*/  FMUL.FTZ R4, R4, c[0x0][0x2ec] ;  /* 0x0000bb0004047a20 */ /* 0x000fe40000410000 */
[----:B------:R-:W-:Y:S02]  /*85c0*/  FMUL.FTZ R2, R2, c[0x0][0x2ec] ;  /* 0x0000bb0002027a20 */ /* 0x000fe40000410000 */
[----:B------:R-:W-:Y:S02]  /*85d0*/  FMUL.FTZ R197, R15, R0 ;  /* 0x000000000fc57220 */ /* 0x000fe40000410000 */
[----:B------:R-:W-:Y:S02]  /*85e0*/  FFMA.FTZ R0, -R176, R176, 1 ;  /* 0x3f800000b0007423 */ /* 0x000fe400000101b0 */
[----:B------:R-:W-:Y:S01]  /*85f0*/  FMUL.FTZ R23, R111, R23 ;  /* 0x000000176f177220 */ /* 0x000fe20000410000 */
[-C--:B-1----:R-:W-:Y:S01]  /*8600*/  HMMA.16816.F32.BF16 R36, R132, R8.reuse, R36 ;  /* 0x000000088424723c */ /* 0x082fe20000041824 */
[----:B------:R-:W-:Y:S01]  /*8610*/  FADD.FTZ R24, -R148, R24 ;  /* 0x0000001894187221 */ /* 0x000fe20000010100 */
[----:B------:R2:W5:Y:S01]  /*8620*/  LDL.LU R111, [R1+0x15c] ;  /* 0x00015c00016f7983 */ /* 0x0005620000300800 */
[----:B------:R-:W-:Y:S02]  /*8630*/  FMUL.FTZ R12, R251, R12 ;  /* 0x0000000cfb0c7220 */ /* 0x000fe40000410000 */
[----:B------:R-:W-:Y:S02]  /*8640*/  FADD.FTZ R18, -R149, R18 ;  /* 0x0000001295127221 */ /* 0x000fe40000010100 */
[----:B------:R-:W-:Y:S01]  /*8650*/  FMUL.FTZ R17, R232, R17 ;  /* 0x00000011e8117220 */ /* 0x000fe20000410000 */
[C---:B------:R-:W-:Y:S01]  /*8660*/  HMMA.16816.F32.BF16 R40, R140.reuse, R8, R40 ;  /* 0x000000088c28723c */ /* 0x040fe20000041828 */
[----:B------:R-:W-:Y:S03]  /*8670*/  FMUL.FTZ R19, R233, R19 ;  /* 0x00000013e9137220 */ /* 0x000fe60000410000 */
[----:B------:R-:W-:Y:S02]  /*8680*/  FMUL.FTZ R5, R5, c[0x0][0x2ec] ;  /* 0x0000bb0005057a20 */ /* 0x000fe40000410000 */
[----:B------:R-:W-:Y:S02]  /*8690*/  FMUL.FTZ R233, R13, R4 ;  /* 0x000000040de97220 */ /* 0x000fe40000410000 */
[----:B------:R-:W-:Y:S01]  /*86a0*/  FMUL.FTZ R232, R14, R2 ;  /* 0x000000020ee87220 */ /* 0x000fe20000410000 */
[-C--:B------:R-:W-:Y:S03]  /*86b0*/  HMMA.16816.F32.BF16 R44, R140, R10.reuse, R44 ;  /* 0x0000000a8c2c723c */ /* 0x080fe6000004182c */
[----:B------:R-:W-:Y:S02]  /*86c0*/  FFMA.FTZ R2, -R177, R177, 1 ;  /* 0x3f800000b1027423 */ /* 0x000fe400000101b1 */
[----:B------:R-:W-:Y:S02]  /*86d0*/  FMUL.FTZ R4, R0, c[0x0][0x2ec] ;  /* 0x0000bb0000047a20 */ /* 0x000fe40000410000 */
[----:B------:R-:W-:Y:S01]  /*86e0*/  FFMA.FTZ R0, -R178, R178, 1 ;  /* 0x3f800000b2007423 */ /* 0x000fe200000101b2 */
[C---:B------:R-:W-:Y:S01]  /*86f0*/  HMMA.16816.F32.BF16 R48, R132.reuse, R10, R48 ;  /* 0x0000000a8430723c */ /* 0x040fe20000041830 */
[----:B------:R-:W-:Y:S03]  /*8700*/  FADD.FTZ R25, -R148, R25 ;  /* 0x0000001994197221 */ /* 0x000fe60000010100 */
[----:B------:R-:W-:Y:S02]  /*8710*/  FMUL.FTZ R24, R110, R24 ;  /* 0x000000186e187220 */ /* 0x000fe40000410000 */
[----:B------:R-:W-:Y:S01]  /*8720*/  FMUL.FTZ R18, R234, R18 ;  /* 0x00000012ea127220 */ /* 0x000fe20000410000 */
[----:B------:R2:W5:Y:S01]  /*8730*/  LDL.LU R110, [R1+0x158] ;  /* 0x00015800016e7983 */ /* 0x0005620000300800 */
[----:B------:R-:W-:Y:S04]  /*8740*/  FMUL.FTZ R234, R12, R5 ;  /* 0x000000050cea7220 */ /* 0x000fe80000410000 */
[----:B------:R-:W-:Y:S02]  /*8750*/  FMUL.FTZ R5, R2, c[0x0][0x2ec] ;  /* 0x0000bb0002057a20 */ /* 0x000fe40000410000 */
[----:B------:R-:W-:Y:S02]  /*8760*/  FFMA.FTZ R2, -R179, R179, 1 ;  /* 0x3f800000b3027423 */ /* 0x000fe400000101b3 */
[----:B------:R-:W-:Y:S02]  /*8770*/  FMUL.FTZ R0, R0, c[0x0][0x2ec] ;  /* 0x0000bb0000007a20 */ /* 0x000fe40000410000 */
[----:B------:R-:W-:Y:S02]  /*8780*/  FADD.FTZ R26, -R144, R26 ;  /* 0x0000001a901a7221 */ /* 0x000fe40000010100 */
[----:B------:R-:W-:Y:S02]  /*8790*/  FMUL.FTZ R25, R109, R25 ;  /* 0x000000196d197220 */ /* 0x000fe40000410000 */
[----:B------:R-:W-:Y:S01]  /*87a0*/  FMUL.FTZ R2, R2, c[0x0][0x2ec] ;  /* 0x0000bb0002027a20 */ /* 0x000fe20000410000 */
[----:B------:R2:W5:Y:S01]  /*87b0*/  LDL.LU R109, [R1+0x154] ;  /* 0x00015400016d7983 */ /* 0x0005620000300800 */
[----:B------:R-:W-:Y:S02]  /*87c0*/  FMUL.FTZ R177, R19, R0 ;  /* 0x0000000013b17220 */ /* 0x000fe40000410000 */
[----:B------:R-:W-:Y:S02]  /*87d0*/  FFMA.FTZ R0, -R181, R181, 1 ;  /* 0x3f800000b5007423 */ /* 0x000fe400000101b5 */
[----:B------:R-:W-:Y:S02]  /*87e0*/  FADD.FTZ R27, -R144, R27 ;  /* 0x0000001b901b7221 */ /* 0x000fe40000010100 */
[----:B------:R-:W-:Y:S02]  /*87f0*/  FMUL.FTZ R26, R108, R26 ;  /* 0x0000001a6c1a7220 */ /* 0x000fe40000410000 */
[----:B------:R-:W-:Y:S01]  /*8800*/  FADD.FTZ R20, -R150, R20 ;  /* 0x0000001496147221 */ /* 0x000fe20000010100 */
[----:B------:R2:W5:Y:S01]  /*8810*/  LDL.LU R108, [R1+0x150] ;  /* 0x00015000016c7983 */ /* 0x0005620000300800 */
[----:B------:R-:W-:Y:S02]  /*8820*/  FMUL.FTZ R180, R16, R5 ;  /* 0x0000000510b47220 */ /* 0x000fe40000410000 */
[----:B------:R-:W-:Y:S02]  /*8830*/  FMUL.FTZ R178, R18, R2 ;  /* 0x0000000212b27220 */ /* 0x000fe40000410000 */
[----:B------:R-:W-:Y:S02]  /*8840*/  FFMA.FTZ R5, -R187, R187, 1 ;  /* 0x3f800000bb057423 */ /* 0x000fe400000101bb */
[----:B------:R-:W-:Y:S02]  /*8850*/  FFMA.FTZ R2, -R182, R182, 1 ;  /* 0x3f800000b6027423 */ /* 0x000fe400000101b6 */
[----:B------:R-:W-:Y:S02]  /*8860*/  FMUL.FTZ R0, R0, c[0x0][0x2ec] ;  /* 0x0000bb0000007a20 */ /* 0x000fe40000410000 */
[----:B------:R-:W-:Y:S02]  /*8870*/  FMUL.FTZ R27, R107, R27 ;  /* 0x0000001b6b1b7220 */ /* 0x000fe40000410000 */
[----:B------:R-:W-:Y:S01]  /*8880*/  FADD.FTZ R28, -R148, R28 ;  /* 0x0000001c941c7221 */ /* 0x000fe20000010100 */
[----:B------:R2:W5:Y:S01]  /*8890*/  LDL.LU R107, [R1+0x14c] ;  /* 0x00014c00016b7983 */ /* 0x0005620000300800 */
[----:B------:R-:W-:Y:S02]  /*88a0*/  FMUL.FTZ R20, R139, R20 ;  /* 0x000000148b147220 */ /* 0x000fe40000410000 */
[----:B------:R-:W-:Y:S02]  /*88b0*/  FMUL.FTZ R179, R17, R4 ;  /* 0x0000000411b37220 */ /* 0x000fe40000410000 */
[----:B------:R-:W-:Y:S02]  /*88c0*/  FFMA.FTZ R4, -R183, R183, 1 ;  /* 0x3f800000b7047423 */ /* 0x000fe400000101b7 */
[----:B------:R-:W-:Y:S02]  /*88d0*/  FMUL.FTZ R5, R5, c[0x0][0x2ec] ;  /* 0x0000bb0005057a20 */ /* 0x000fe40000410000 */
[----:B------:R-:W-:Y:S02]  /*88e0*/  FMUL.FTZ R2, R2, c[0x0][0x2ec] ;  /* 0x0000bb0002027a20 */ /* 0x000fe40000410000 */
[----:B------:R-:W-:Y:S02]  /*88f0*/  FMUL.FTZ R19, R23, R0 ;  /* 0x0000000017137220 */ /* 0x000fe40000410000 */
[----:B------:R-:W-:Y:S02]  /*8900*/  FFMA.FTZ R0, -R188, R188, 1 ;  /* 0x3f800000bc007423 */ /* 0x000fe400000101bc */
[----:B------:R-:W-:Y:S02]  /*8910*/  FADD.FTZ R29, -R148, R29 ;  /* 0x0000001d941d7221 */ /* 0x000fe40000010100 */
[----:B------:R-:W-:Y:S02]  /*8920*/  FMUL.FTZ R28, R106, R28 ;  /* 0x0000001c6a1c7220 */ /* 0x000fe40000410000 */
[----:B------:R-:W-:Y:S01]  /*8930*/  FMUL.FTZ R4, R4, c[0x0][0x2ec] ;  /* 0x0000bb0004047a20 */ /* 0x000fe20000410000 */
[----:B------:R2:W5:Y:S01]  /*8940*/  LDL.LU R106, [R1+0x148] ;  /* 0x00014800016a7983 */ /* 0x0005620000300800 */
[----:B------:R-:W-:Y:S02]  /*8950*/  FMUL.FTZ R176, R20, R5 ;  /* 0x0000000514b07220 */ /* 0x000fe40000410000 */
[----:B------:R-:W-:Y:S02]  /*8960*/  FMUL.FTZ R175, R22, R2 ;  /* 0x0000000216af7220 */ /* 0x000fe40000410000 */
[----:B------:R-:W-:Y:S02]  /*8970*/  FMUL.FTZ R5, R0, c[0x0][0x2ec] ;  /* 0x0000bb0000057a20 */ /* 0x000fe40000410000 */
[----:B------:R-:W-:Y:S02]  /*8980*/  FFMA.FTZ R2, -R185, R185, 1 ;  /* 0x3f800000b9027423 */ /* 0x000fe400000101b9 */
[----:B------:R-:W-:Y:S02]  /*8990*/  FFMA.FTZ R0, -R184, R184, 1 ;  /* 0x3f800000b8007423 */ /* 0x000fe400000101b8 */
[----:B------:R-:W-:Y:S02]  /*89a0*/  FADD.FTZ R30, -R144, R30 ;  /* 0x0000001e901e7221 */ /* 0x000fe40000010100 */
[----:B------:R-:W-:Y:S02]  /*89b0*/  FMUL.FTZ R29, R105, R29 ;  /* 0x0000001d691d7220 */ /* 0x000fe40000410000 */
[----:B------:R-:W-:Y:S01]  /*89c0*/  FMUL.FTZ R20, R21, R4 ;  /* 0x0000000415147220 */ /* 0x000fe20000410000 */
[----:B------:R2:W5:Y:S01]  /*89d0*/  LDL.LU R105, [R1+0x144] ;  /* 0x0001440001697983 */ /* 0x0005620000300800 */
[----:B------:R-:W-:Y:S02]  /*89e0*/  FFMA.FTZ R4, -R186, R186, 1 ;  /* 0x3f800000ba047423 */ /* 0x000fe400000101ba */
[----:B------:R-:W-:Y:S02]  /*89f0*/  FMUL.FTZ R2, R2, c[0x0][0x2ec] ;  /* 0x0000bb0002027a20 */ /* 0x000fe40000410000 */
[----:B------:R-:W-:Y:S02]  /*8a00*/  FMUL.FTZ R0, R0, c[0x0][0x2ec] ;  /* 0x0000bb0000007a20 */ /* 0x000fe40000410000 */
[----:B------:R-:W-:Y:S02]  /*8a10*/  FADD.FTZ R31, -R144, R31 ;  /* 0x0000001f901f7221 */ /* 0x000fe40000010100 */
[----:B------:R-:W-:Y:S02]  /*8a20*/  FMUL.FTZ R30, R104, R30 ;  /* 0x0000001e681e7220 */ /* 0x000fe40000410000 */
[----:B------:R-:W-:Y:S01]  /*8a30*/  FMUL.FTZ R4, R4, c[0x0][0x2ec] ;  /* 0x0000bb0004047a20 */ /* 0x000fe20000410000 */
[----:B------:R2:W5:Y:S01]  /*8a40*/  LDL.LU R104, [R1+0x140] ;  /* 0x0001400001687983 */ /* 0x0005620000300800 */
[----:B------:R-:W-:Y:S02]  /*8a50*/  FMUL.FTZ R161, R26, R2 ;  /* 0x000000021aa17220 */ /* 0x000fe40000410000 */
[----:B------:R-:W-:Y:S02]  /*8a60*/  FMUL.FTZ R160, R27, R0 ;  /* 0x000000001ba07220 */ /* 0x000fe40000410000 */
[----:B------:R-:W-:Y:S02]  /*8a70*/  FFMA.FTZ R2, -R190, R190, 1 ;  /* 0x3f800000be027423 */ /* 0x000fe400000101be */
[----:B------:R-:W-:Y:S02]  /*8a80*/  FFMA.FTZ R0, -R189, R189, 1 ;  /* 0x3f800000bd007423 */ /* 0x000fe400000101bd */
        /* <DEDUP_REMOVED lines=8> */
[----:B------:R-:W-:Y:S02]  /*8b10*/  FMUL.FTZ R0, R0, c[0x0][0x2ec] ;  /* 0x0000bb0000007a20 */ /* 0x000fe40000410000 */
[----:B------:R-:W-:Y:S02]  /*8b20*/  FADD.FTZ R33, -R150, R33 ;  /* 0x0000002196217221 */ /* 0x000fe40000010100 */
[----:B------:R-:W-:Y:S02]  /*8b30*/  FMUL.FTZ R32, R102, R32 ;  /* 0x0000002066207220 */ /* 0x000fe40000410000 */
[----:B------:R-:W-:Y:S01]  /*8b40*/  FMUL.FTZ R5, R5, c[0x0][0x2ec] ;  /* 0x0000bb0005057a20 */ /* 0x000fe20000410000 */
[----:B------:R2:W5:Y:S01]  /*8b50*/  LDL.LU R102, [R1+0x138] ;  /* 0x0001380001667983 */ /* 0x0005620000300800 */
[----:B------:R-:W-:Y:S02]  /*8b60*/  FMUL.FTZ R4, R4, c[0x0][0x2ec] ;  /* 0x0000bb0004047a20 */ /* 0x000fe40000410000 */
[----:B------:R-:W-:Y:S02]  /*8b70*/  FMUL.FTZ R157, R30, R2 ;  /* 0x000000021e9d7220 */ /* 0x000fe40000410000 */
[----:B------:R-:W-:Y:S02]  /*8b80*/  FMUL.FTZ R156, R31, R0 ;  /* 0x000000001f9c7220 */ /* 0x000fe40000410000 */
[----:B------:R-:W-:Y:S02]  /*8b90*/  FFMA.FTZ R2, -R196, R196, 1 ;  /* 0x3f800000c4027423 */ /* 0x000fe400000101c4 */
[----:B------:R-:W-:Y:S02]  /*8ba0*/  FFMA.FTZ R0, -R193, R193, 1 ;  /* 0x3f800000c1007423 */ /* 0x000fe400000101c1 */
[----:B------:R-:W-:Y:S02]  /*8bb0*/  FMUL.FTZ R33, R101, R33 ;  /* 0x0000002165217220 */ /* 0x000fe40000410000 */
[----:B------:R-:W-:Y:S01]  /*8bc0*/  FMUL.FTZ R159, R28, R5 ;  /* 0x000000051c9f7220 */ /* 0x000fe20000410000 */
[----:B------:R2:W5:Y:S01]  /*8bd0*/  LDL.LU R101, [R1+0x134] ;  /* 0x0001340001657983 */ /* 0x0005620000300800 */
[----:B------:R-:W-:Y:S02]  /*8be0*/  FMUL.FTZ R158, R29, R4 ;  /* 0x000000041d9e7220 */ /* 0x000fe40000410000 */
[----:B------:R-:W-:Y:S02]  /*8bf0*/  FMUL.FTZ R5, R2, c[0x0][0x2ec] ;  /* 0x0000bb0002057a20 */ /* 0x000fe40000410000 */
[----:B------:R-:W-:Y:S02]  /*8c00*/  FMUL.FTZ R4, R0, c[0x0][0x2ec] ;  /* 0x0000bb0000047a20 */ /* 0x000fe40000410000 */
[----:B------:R-:W-:Y:S02]  /*8c10*/  FMUL.FTZ R18, R32, R5 ;  /* 0x0000000520127220 */ /* 0x000fe40000410000 */
[----:B------:R-:W-:Y:S02]  /*8c20*/  FMUL.FTZ R16, R33, R4 ;  /* 0x0000000421107220 */ /* 0x000fe40000410000 */
[C---:B------:R-:W-:Y:S01]  /*8c30*/  FADD.FTZ R34, -R149.reuse, R34 ;  /* 0x0000002295227221 */ /* 0x040fe20000010100 */
[----:B------:R-:W1:Y:S01]  /*8c40*/  LDSM.16.M88.4 R4, [R168+0x11800] ;  /* 0x01180000a804783b */ /* 0x000e620000000200 */
[----:B------:R-:W-:Y:S02]  /*8c50*/  FADD.FTZ R35, -R149, R35 ;  /* 0x0000002395237221 */ /* 0x000fe40000010100 */
[----:B------:R-:W-:Y:S02]  /*8c60*/  FMUL.FTZ R34, R100, R34 ;  /* 0x0000002264227220 */ /* 0x000fe40000410000 */
[----:B------:R-:W-:Y:S02]  /*8c70*/  FMUL.FTZ R35, R99, R35 ;  /* 0x0000002363237220 */ /* 0x000fe40000410000 */
[C---:B------:R-:W-:Y:S01]  /*8c80*/  FADD.FTZ R36, -R150.reuse, R36 ;  /* 0x0000002496247221 */ /* 0x040fe20000010100 */
[----:B------:R2:W5:Y:S01]  /*8c90*/  LDL.LU R100, [R1+0x130] ;  /* 0x0001300001647983 */ /* 0x0005620000300800 */
[----:B------:R-:W-:Y:S02]  /*8ca0*/  FADD.FTZ R37, -R150, R37 ;  /* 0x0000002596257221 */ /* 0x000fe40000010100 */
[----:B------:R-:W-:Y:S01]  /*8cb0*/  FMUL.FTZ R36, R98, R36 ;  /* 0x0000002462247220 */ /* 0x000fe20000410000 */
[----:B------:R2:W5:Y:S01]  /*8cc0*/  LDL.LU R99, [R1+0x12c] ;  /* 0x00012c0001637983 */ /* 0x0005620000300800 */
[----:B------:R-:W-:Y:S02]  /*8cd0*/  FADD.FTZ R38, -R149, R38 ;  /* 0x0000002695267221 */ /* 0x000fe40000010100 */
[----:B------:R-:W-:Y:S01]  /*8ce0*/  FMUL.FTZ R37, R97, R37 ;  /* 0x0000002561257220 */ /* 0x000fe20000410000 */
[----:B------:R2:W5:Y:S01]  /*8cf0*/  LDL.LU R98, [R1+0x128] ;  /* 0x0001280001627983 */ /* 0x0005620000300800 */
[----:B------:R-:W-:Y:S02]  /*8d00*/  FADD.FTZ R39, -R149, R39 ;  /* 0x0000002795277221 */ /* 0x000fe40000010100 */
[----:B------:R-:W-:Y:S01]  /*8d10*/  FMUL.FTZ R38, R96, R38 ;  /* 0x0000002660267220 */ /* 0x000fe20000410000 */
[----:B------:R2:W5:Y:S01]  /*8d20*/  LDL.LU R97, [R1+0x124] ;  /* 0x0001240001617983 */ /* 0x0005620000300800 */
[----:B------:R-:W-:Y:S02]  /*8d30*/  FMUL.FTZ R39, R95, R39 ;  /* 0x000000275f277220 */ /* 0x000fe40000410000 */
[C---:B------:R-:W-:Y:S01]  /*8d40*/  FADD.FTZ R40, -R148.reuse, R40 ;  /* 0x0000002894287221 */ /* 0x040fe20000010100 */
[----:B------:R2:W5:Y:S01]  /*8d50*/  LDL.LU R96, [R1+0x120] ;  /* 0x0001200001607983 */ /* 0x0005620000300800 */
[----:B------:R-:W-:Y:S02]  /*8d60*/  FADD.FTZ R41, -R148, R41 ;  /* 0x0000002994297221 */ /* 0x000fe40000010100 */
[----:B------:R-:W-:Y:S01]  /*8d70*/  FMUL.FTZ R40, R94, R40 ;  /* 0x000000285e287220 */ /* 0x000fe20000410000 */
[----:B------:R2:W5:Y:S01]  /*8d80*/  LDL.LU R95, [R1+0x11c] ;  /* 0x00011c00015f7983 */ /* 0x0005620000300800 */
[C---:B------:R-:W-:Y:S02]  /*8d90*/  FADD.FTZ R42, -R144.reuse, R42 ;  /* 0x0000002a902a7221 */ /* 0x040fe40000010100 */
        /* <DEDUP_REMOVED lines=8> */
[----:B------:R-:W-:Y:S01]  /*8e20*/  FADD.FTZ R45, -R148, R45 ;  /* 0x0000002d942d7221 */ /* 0x000fe20000010100 */
[-C--:B-1----:R-:W-:Y:S01]  /*8e30*/  HMMA.16816.F32.BF16 R52, R132, R4.reuse, R52 ;  /* 0x000000048434723c */ /* 0x082fe20000041834 */
[----:B------:R-:W-:Y:S01]  /*8e40*/  FMUL.FTZ R44, R90, R44 ;  /* 0x0000002c5a2c7220 */ /* 0x000fe20000410000 */
[----:B------:R2:W5:Y:S01]  /*8e50*/  LDL.LU R91, [R1+0x10c] ;  /* 0x00010c00015b7983 */ /* 0x0005620000300800 */
[----:B------:R-:W-:Y:S02]  /*8e60*/  FADD.FTZ R46, -R144, R46 ;  /* 0x0000002e902e7221 */ /* 0x000fe40000010100 */
[----:B------:R-:W-:Y:S01]  /*8e70*/  FMUL.FTZ R45, R89, R45 ;  /* 0x0000002d592d7220 */ /* 0x000fe20000410000 */
[----:B------:R2:W5:Y:S01]  /*8e80*/  LDL.LU R90, [R1+0x108] ;  /* 0x00010800015a7983 */ /* 0x0005620000300800 */
[----:B------:R-:W-:Y:S01]  /*8e90*/  FFMA.FTZ R0, -R194, R194, 1 ;  /* 0x3f800000c2007423 */ /* 0x000fe200000101c2 */
[C---:B------:R-:W-:Y:S01]  /*8ea0*/  HMMA.16816.F32.BF16 R56, R140.reuse, R4, R56 ;  /* 0x000000048c38723c */ /* 0x040fe20000041838 */
[----:B------:R-:W-:Y:S01]  /*8eb0*/  FADD.FTZ R47, -R144, R47 ;  /* 0x0000002f902f7221 */ /* 0x000fe20000010100 */
[----:B------:R2:W5:Y:S02]  /*8ec0*/  LDL.LU R89, [R1+0x104] ;  /* 0x0001040001597983 */ /* 0x0005640000300800 */
[----:B------:R-:W-:Y:S02]  /*8ed0*/  FMUL.FTZ R46, R88, R46 ;  /* 0x0000002e582e7220 */ /* 0x000fe40000410000 */
[----:B------:R-:W-:Y:S01]  /*8ee0*/  FMUL.FTZ R0, R0, c[0x0][0x2ec] ;  /* 0x0000bb0000007a20 */ /* 0x000fe20000410000 */
[----:B------:R2:W5:Y:S01]  /*8ef0*/  LDL.LU R88, [R1+0x100] ;  /* 0x0001000001587983 */ /* 0x0005620000300800 */
[----:B------:R-:W-:Y:S01]  /*8f00*/  FMUL.FTZ R47, R87, R47 ;  /* 0x0000002f572f7220 */ /* 0x000fe20000410000 */
[-C--:B------:R-:W-:Y:S02]  /*8f10*/  HMMA.16816.F32.BF16 R60, R140, R6.reuse, R60 ;  /* 0x000000068c3c723c */ /* 0x080fe4000004183c */
[----:B------:R2:W5:Y:S01]  /*8f20*/  LDL.LU R87, [R1+0xfc] ;  /* 0x0000fc0001577983 */ /* 0x0005620000300800 */
[----:B------:R-:W-:Y:S02]  /*8f30*/  FADD.FTZ R48, -R150, R48 ;  /* 0x0000003096307221 */ /* 0x000fe40000010100 */
[----:B------:R-:W-:Y:S02]  /*8f40*/  FFMA.FTZ R2, -R195, R195, 1 ;  /* 0x3f800000c3027423 */ /* 0x000fe400000101c3 */
[----:B------:R-:W-:Y:S01]  /*8f50*/  FMUL.FTZ R15, R35, R0 ;  /* 0x00000000230f7220 */ /* 0x000fe20000410000 */
[----:B------:R-:W-:Y:S01]  /*8f60*/  HMMA.16816.F32.BF16 R64, R132, R6, R64 ;  /* 0x000000068440723c */ /* 0x000fe20000041840 */
[----:B------:R-:W-:Y:S03]  /*8f70*/  FFMA.FTZ R0, -R200, R200, 1 ;  /* 0x3f800000c8007423 */ /* 0x000fe600000101c8 */
[----:B------:R-:W-:Y:S02]  /*8f80*/  FADD.FTZ R49, -R150, R49 ;  /* 0x0000003196317221 */ /* 0x000fe40000010100 */
[----:B------:R-:W-:Y:S02]  /*8f90*/  FMUL.FTZ R48, R86, R48 ;  /* 0x0000003056307220 */ /* 0x000fe40000410000 */
[----:B------:R-:W-:Y:S01]  /*8fa0*/  FMUL.FTZ R2, R2, c[0x0][0x2ec] ;  /* 0x0000bb0002027a20 */ /* 0x000fe20000410000 */
[----:B------:R2:W5:Y:S03]  /*8fb0*/  LDL.LU R86, [R1+0xf8] ;  /* 0x0000f80001567983 */ /* 0x0005660000300800 */
[----:B------:R-:W-:Y:S02]  /*8fc0*/  FFMA.FTZ R9, -R203, R203, 1 ;  /* 0x3f800000cb097423 */ /* 0x000fe400000101cb */
[----:B------:R-:W-:Y:S02]  /*8fd0*/  FMUL.FTZ R0, R0, c[0x0][0x2ec] ;  /* 0x0000bb0000007a20 */ /* 0x000fe40000410000 */
[----:B------:R-:W-:Y:S02]  /*8fe0*/  FADD.FTZ R50, -R149, R50 ;  /* 0x0000003295327221 */ /* 0x000fe40000010100 */
[----:B------:R-:W-:Y:S02]  /*8ff0*/  FMUL.FTZ R49, R85, R49 ;  /* 0x0000003155317220 */ /* 0x000fe40000410000 */
[----:B------:R-:W-:Y:S01]  /*9000*/  FMUL.FTZ R17, R34, R2 ;  /* 0x0000000222117220 */ /* 0x000fe20000410000 */
[----:B------:R2:W5:Y:S01]  /*9010*/  LDL.LU R85, [R1+0xf4] ;  /* 0x0000f40001557983 */ /* 0x0005620000300800 */
[----:B------:R-:W-:Y:S02]  /*9020*/  FFMA.FTZ R2, -R201, R201, 1 ;  /* 0x3f800000c9027423 */ /* 0x000fe400000101c9 */
[----:B------:R-:W-:Y:S02]  /*9030*/  FMUL.FTZ R9, R9, c[0x0][0x2ec] ;  /* 0x0000bb0009097a20 */ /* 0x000fe40000410000 */
[----:B------:R-:W-:Y:S02]  /*9040*/  FMUL.FTZ R152, R39, R0 ;  /* 0x0000000027987220 */ /* 0x000fe40000410000 */
[----:B------:R-:W-:Y:S02]  /*9050*/  FFMA.FTZ R0, -R207, R207, 1 ;  /* 0x3f800000cf007423 */ /* 0x000fe400000101cf */
[----:B------:R-:W-:Y:S02]  /*9060*/  FADD.FTZ R51, -R149, R51 ;  /* 0x0000003395337221 */ /* 0x000fe40000010100 */
[----:B------:R-:W-:Y:S02]  /*9070*/  FMUL.FTZ R50, R84, R50 ;  /* 0x0000003254327220 */ /* 0x000fe40000410000 */
[----:B------:R-:W-:Y:S01]  /*9080*/  FFMA.FTZ R5, -R211, R211, 1 ;  /* 0x3f800000d3057423 */ /* 0x000fe200000101d3 */
[----:B------:R2:W5:Y:S01]  /*9090*/  LDL.LU R84, [R1+0xf0] ;  /* 0x0000f00001547983 */ /* 0x0005620000300800 */
[----:B------:R-:W-:Y:S02]  /*90a0*/  FFMA.FTZ R8, -R202, R202, 1 ;  /* 0x3f800000ca087423 */ /* 0x000fe400000101ca */
[----:B------:R-:W-:Y:S02]  /*90b0*/  FMUL.FTZ R2, R2, c[0x0][0x2ec] ;  /* 0x0000bb0002027a20 */ /* 0x000fe40000410000 */
[----:B------:R-:W-:Y:S02]  /*90c0*/  FMUL.FTZ R155, R36, R9 ;  /* 0x00000009249b7220 */ /* 0x000fe40000410000 */
[----:B------:R-:W-:Y:S02]  /*90d0*/  FMUL.FTZ R9, R0, c[0x0][0x2ec] ;  /* 0x0000bb0000097a20 */ /* 0x000fe40000410000 */
[----:B------:R-:W-:Y:S02]  /*90e0*/  FFMA.FTZ R0, -R204, R204, 1 ;  /* 0x3f800000cc007423 */ /* 0x000fe400000101cc */
[----:B------:R-:W-:Y:S02]  /*90f0*/  FMUL.FTZ R51, R83, R51 ;  /* 0x0000003353337220 */ /* 0x000fe40000410000 */
[----:B------:R-:W-:Y:S01]  /*9100*/  FMUL.FTZ R5, R5, c[0x0][0x2ec] ;  /* 0x0000bb0005057a20 */ /* 0x000fe20000410000 */
[----:B------:R2:W5:Y:S01]  /*9110*/  LDL.LU R83, [R1+0xec] ;  /* 0x0000ec0001537983 */ /* 0x0005620000300800 */
[----:B------:R-:W-:Y:S02]  /*9120*/  FADD.FTZ R52, -R150, R52 ;  /* 0x0000003496347221 */ /* 0x000fe40000010100 */
[----:B------:R-:W-:Y:S02]  /*9130*/  FMUL.FTZ R8, R8, c[0x0][0x2ec] ;  /* 0x0000bb0008087a20 */ /* 0x000fe40000410000 */
        /* <DEDUP_REMOVED lines=20> */
[----:B------:R-:W-:Y:S02]  /*9280*/  FMUL.FTZ R41, R79, R55 ;  /* 0x000000374f297220 */ /* 0x000fe40000410000 */
[----:B------:R-:W-:Y:S01]  /*9290*/  FADD.FTZ R56, -R148, R56 ;  /* 0x0000003894387221 */ /* 0x000fe20000010100 */
[----:B------:R2:W5:Y:S01]  /*92a0*/  LDL.LU R79, [R1+0xdc] ;  /* 0x0000dc00014f7983 */ /* 0x0005620000300800 */
[----:B------:R-:W-:Y:S02]  /*92b0*/  FMUL.FTZ R151, R40, R9 ;  /* 0x0000000928977220 */ /* 0x000fe40000410000 */
[----:B------:R-:W-:Y:S02]  /*92c0*/  FADD.FTZ R57, -R148, R57 ;  /* 0x0000003994397221 */ /* 0x000fe40000010100 */
[----:B------:R-:W-:Y:S02]  /*92d0*/  FMUL.FTZ R40, R78, R56 ;  /* 0x000000384e287220 */ /* 0x000fe40000410000 */
[C---:B------:R-:W-:Y:S01]  /*92e0*/  FADD.FTZ R58, -R144.reuse, R58 ;  /* 0x0000003a903a7221 */ /* 0x040fe20000010100 */
[----:B------:R2:W5:Y:S01]  /*92f0*/  LDL.LU R78, [R1+0xd8] ;  /* 0x0000d800014e7983 */ /* 0x0005620000300800 */
[----:B------:R-:W-:Y:S02]  /*9300*/  FMUL.FTZ R39, R77, R57 ;  /* 0x000000394d277220 */ /* 0x000fe40000410000 */
        /* <DEDUP_REMOVED lines=34> */
[----:B------:R2:W5:Y:S01]  /*9530*/  LDL.64 R182, [R1] ;  /* 0x0000000001b67983 */ /* 0x0005620000100a00 */
        /* <DEDUP_REMOVED lines=66> */
[----:B--2---:R-:W2:Y:S01]  /*9960*/  LDL.LU R22, [R1+0xc] ;  /* 0x00000c0001167983 */ /* 0x004ea20000300800 */
[----:B-----5:R-:W-:Y:S01]  /*9970*/  ISETP.GE.AND P2, PT, R182, c[0x0][0x220], PT ;  /* 0x00008800b6007a0c */ /* 0x020fe20003f46270 */
[----:B------:R-:W-:Y:S01]  /*9980*/  IMAD.MOV.U32 R11, RZ, RZ, c[0x0][0x190] ;  /* 0x00006400ff0b7624 */ /* 0x000fe200078e00ff */
[----:B------:R-:W-:Y:S01]  /*9990*/  ULOP3.LUT UR8, UR7, 0x1, URZ, 0xc0, !UPT ;  /* 0x0000000107087892 */ /* 0x000fe2000f8ec03f */
[----:B------:R-:W3:Y:S02]  /*99a0*/  LDL.LU R21, [R1+0x8] ;  /* 0x0000080001157983 */ /* 0x000ee40000300800 */
[C---:B------:R-:W-:Y:S01]  /*99b0*/  IMAD.U32 R4, R11.reuse, -0x80, RZ ;  /* 0xffffff800b047824 */ /* 0x040fe200078e00ff */
[----:B------:R-:W-:Y:S04]  /*99c0*/  UISETP.NE.U32.AND UP0, UPT, UR8, 0x1, UPT ;  /* 0x000000010800788c */ /* 0x000fe8000bf05070 */
[----:B------:R-:W-:Y:S01]  /*99d0*/  USEL UR8, UR44, 0x4000, !UP0 ;  /* 0x000040002c087887 */ /* 0x000fe2000c000000 */
[----:B------:R-:W-:Y:S02]  /*99e0*/  SHF.R.S32.HI R5, RZ, 0x1f, R4 ;  /* 0x0000001fff057819 */ /* 0x000fe40000011404 */
[CC--:B------:R-:W-:Y:S01]  /*99f0*/  @!P2 LEA R2, P3, R11.reuse, R4.reuse, 0x6 ;  /* 0x000000040b02a211 */ /* 0x0c0fe200078630ff */
[----:B------:R-:W-:Y:S01]  /*9a00*/  @!P2 IMAD.MOV.U32 R9, RZ, RZ, c[0x0][0x194] ;  /* 0x00006500ff09a624 */ /* 0x000fe200078e00ff */
[C---:B------:R-:W-:Y:S01]  /*9a10*/  @!P2 LEA R0, P4, R11.reuse, R4, 0x5 ;  /* 0x000000040b00a211 */ /* 0x040fe200078828ff */
[----:B------:R-:W-:Y:S01]  /*9a20*/  @!P2 IMAD.MOV.U32 R8, RZ, RZ, c[0x0][0x194] ;  /* 0x00006500ff08a624 */ /* 0x000fe200078e00ff */
[----:B------:R-:W-:Y:S01]  /*9a30*/  IADD3 R174, R174, UR8, RZ ;  /* 0x00000008aeae7c10 */ /* 0x000fe2000fffe0ff */
[----:B------:R-:W-:Y:S01]  /*9a40*/  @!P2 IMAD.MOV.U32 R14, RZ, RZ, c[0x0][0x194] ;  /* 0x00006500ff0ea624 */ /* 0x000fe200078e00ff */
[CC--:B------:R-:W-:Y:S02]  /*9a50*/  @!P2 LEA.HI.X R9, R11.reuse, R5.reuse, R9, 0x6, P3 ;  /* 0x000000050b09a211 */ /* 0x0c0fe400018f3409 */
[C---:B------:R-:W-:Y:S01]  /*9a60*/  @!P2 LEA.HI.X R8, R11.reuse, R5, R8, 0x5, P4 ;  /* 0x000000050b08a211 */ /* 0x040fe200020f2c08 */
[----:B------:R1:W-:Y:S01]  /*9a70*/  @P2 STS [R174], RZ ;  /* 0x000000ffae002388 */ /* 0x0003e20000000800 */
[----:B------:R-:W-:Y:S03]  /*9a80*/  IADD3 R170, R170, UR8, RZ ;  /* 0x00000008aaaa7c10 */ /* 0x000fe6000fffe0ff */
[----:B------:R1:W-:Y:S04]  /*9a90*/  @P2 STS [R174+0x4], RZ ;  /* 0x000004ffae002388 */ /* 0x0003e80000000800 */
[----:B------:R1:W-:Y:S04]  /*9aa0*/  @P2 STS [R174+0x8], RZ ;  /* 0x000008ffae002388 */ /* 0x0003e80000000800 */
[----:B------:R1:W-:Y:S01]  /*9ab0*/  @P2 STS [R174+0xc], RZ ;  /* 0x00000cffae002388 */ /* 0x0003e20000000800 */
[-C--:B--2---:R-:W-:Y:S02]  /*9ac0*/  LEA R6, P5, R4, R22.reuse, 0x1 ;  /* 0x0000001604067211 */ /* 0x084fe400078a08ff */
[-C--:B------:R-:W-:Y:S02]  /*9ad0*/  @!P2 LEA R10, P3, R2, R22.reuse, 0x1 ;  /* 0x00000016020aa211 */ /* 0x080fe400078608ff */
[-C--:B------:R-:W-:Y:S02]  /*9ae0*/  @!P2 LEA R12, P4, R0, R22.reuse, 0x1 ;  /* 0x00000016000ca211 */ /* 0x080fe400078808ff */
[-CC-:B---3--:R-:W-:Y:S01]  /*9af0*/  LEA.HI.X R7, R4, R21.reuse, R5.reuse, 0x1, P5 ;  /* 0x0000001504077211 */ /* 0x188fe200028f0c05 */
[----:B------:R-:W-:Y:S01]  /*9b00*/  @!P2 IMAD.WIDE.U32 R4, R11, 0x60, R4 ;  /* 0x000000600b04a825 */ /* 0x000fe200078e0004 */
[-C--:B------:R-:W-:Y:S02]  /*9b10*/  @!P2 LEA.HI.X R11, R2, R21.reuse, R9, 0x1, P3 ;  /* 0x00000015020ba211 */ /* 0x080fe400018f0c09 */
[-C--:B------:R-:W-:Y:S01]  /*9b20*/  @!P2 LEA.HI.X R13, R0, R21.reuse, R8, 0x1, P4 ;  /* 0x00000015000da211 */ /* 0x080fe200020f0c08 */
[----:B------:R1:W-:Y:S01]  /*9b30*/  STL [R1+0xc], R6 ;  /* 0x00000c0601007387 */ /* 0x0003e20000100800 */
[----:B------:R-:W-:Y:S01]  /*9b40*/  IADD3 R0, R252, UR8, RZ ;  /* 0x00000008fc007c10 */ /* 0x000fe2000fffe0ff */
[----:B------:R-:W-:Y:S01]  /*9b50*/  @!P2 IMAD R2, R14, 0x60, RZ ;  /* 0x000000600e02a824 */ /* 0x000fe200078e02ff */
[C---:B------:R-:W-:Y:S01]  /*9b60*/  @!P2 LEA R8, P3, R4.reuse, R22, 0x1 ;  /* 0x000000160408a211 */ /* 0x040fe200078608ff */
[----:B------:R1:W-:Y:S02]  /*9b70*/  STL [R1+0x8], R7 ;  /* 0x0000080701007387 */ /* 0x0003e40000100800 */
[----:B------:R-:W-:Y:S02]  /*9b80*/  @!P2 IMAD.IADD R2, R5, 0x1, R2 ;  /* 0x000000010502a824 */ /* 0x000fe400078e0202 */
[----:B------:R-:W-:Y:S01]  /*9b90*/  @!PT LDS RZ, [RZ] ;  /* 0x00000000fffff984 */ /* 0x000fe20000000800 */
[----:B------:R-:W-:Y:S01]  /*9ba0*/  @!PT LDS RZ, [RZ] ;  /* 0x00000000fffff984 */ /* 0x000fe20000000800 */
[----:B------:R-:W-:Y:S01]  /*9bb0*/  @!PT LDS RZ, [RZ] ;  /* 0x00000000fffff984 */ /* 0x000fe20000000800 */
[----:B------:R1:W-:Y:S03]  /*9bc0*/  @!P2 LDGSTS.E.BYPASS.LTC128B.128 [R0], [R6.64] ;  /* 0x000000000600afae */ /* 0x0003e6000b901d44 */
[----:B------:R-:W-:Y:S01]  /*9bd0*/  @!P2 LEA.HI.X R9, R4, R21, R2, 0x1, P3 ;  /* 0x000000150409a211 */ /* 0x000fe200018f0c02 */
[----:B------:R1:W-:Y:S01]  /*9be0*/  @P2 STS [R174+0x1000], RZ ;  /* 0x001000ffae002388 */ /* 0x0003e20000000800 */
[C---:B------:R-:W-:Y:S02]  /*9bf0*/  @!P2 IADD3 R2, R252.reuse, UR8, RZ ;  /* 0x00000008fc02ac10 */ /* 0x040fe4000fffe0ff */
        /* <DEDUP_REMOVED lines=26> */
.L_x_1991:
[----:B--2---:R-:W-:Y:S01]  /*9da0*/  F2FP.BF16.PACK_AB R28, R241, R242 ;  /* 0x000000f2f11c723e */ /* 0x004fe200000010ff */
        /* <DEDUP_REMOVED lines=167> */
[----:B------:R-:W-:Y:S01]  /*a820*/  ISETP.GE.AND P2, PT, R182, c[0x0][0x220], PT ;  /* 0x00008800b6007a0c */ /* 0x000fe20003f46270 */
[----:B------:R-:W-:Y:S02]  /*a830*/  IMAD.MOV.U32 R8, RZ, RZ, c[0x0][0x370] ;  /* 0x0000dc00ff087624 */ /* 0x000fe400078e00ff */
[----:B------:R-:W3:Y:S02]  /*a840*/  LDL.LU R52, [R1+0x10] ;  /* 0x0000100001347983 */ /* 0x000ee40000300800 */
[C---:B------:R-:W-:Y:S05]  /*a850*/  IMAD.U32 R4, R8.reuse, -0x80, RZ ;  /* 0xffffff8008047824 */ /* 0x040fea00078e00ff */
[--C-:B------:R-:W-:Y:S03]  /*a860*/  SHF.R.S32.HI R5, RZ, 0x1f, R4.reuse ;  /* 0x0000001fff057819 */ /* 0x100fe60000011404 */
[----:B------:R1:W-:Y:S01]  /*a870*/  @P2 STS.128 [R148+0x8000], RZ ;  /* 0x008000ff94002388 */ /* 0x0003e20000000c00 */
[----:B------:R-:W-:Y:S01]  /*a880*/  @!P2 IMAD.MOV.U32 R13, RZ, RZ, c[0x0][0x374] ;  /* 0x0000dd00ff0da624 */ /* 0x000fe200078e00ff */
[CC--:B------:R-:W-:Y:S01]  /*a890*/  @!P2 LEA R11, P4, R8.reuse, R4.reuse, 0x5 ;  /* 0x00000004080ba211 */ /* 0x0c0fe200078828ff */
[----:B------:R-:W-:Y:S01]  /*a8a0*/  @!P2 IMAD.MOV.U32 R15, RZ, RZ, c[0x0][0x374] ;  /* 0x0000dd00ff0fa624 */ /* 0x000fe200078e00ff */
[C---:B------:R-:W-:Y:S01]  /*a8b0*/  @!P2 LEA R14, P3, R8.reuse, R4, 0x6 ;  /* 0x00000004080ea211 */ /* 0x040fe200078630ff */
[----:B------:R-:W-:Y:S01]  /*a8c0*/  @!P2 IMAD.MOV.U32 R16, RZ, RZ, c[0x0][0x374] ;  /* 0x0000dd00ff10a624 */ /* 0x000fe200078e00ff */
[CC--:B------:R-:W-:Y:S02]  /*a8d0*/  @!P2 LEA.HI.X R13, R8.reuse, R5.reuse, R13, 0x5, P4 ;  /* 0x00000005080da211 */ /* 0x0c0fe400020f2c0d */
[C---:B------:R-:W-:Y:S01]  /*a8e0*/  @!P2 LEA.HI.X R15, R8.reuse, R5, R15, 0x6, P3 ;  /* 0x00000005080fa211 */ /* 0x040fe200018f340f */
[----:B------:R-:W-:Y:S04]  /*a8f0*/  @!P2 IMAD.WIDE.U32 R8, R8, 0x60, R4 ;  /* 0x000000600808a825 */ /* 0x000fe800078e0004 */
[----:B------:R-:W-:Y:S01]  /*a900*/  @!P2 IMAD R16, R16, 0x60, RZ ;  /* 0x000000601010a824 */ /* 0x000fe200078e02ff */
[CC--:B--2---:R-:W-:Y:S02]  /*a910*/  LEA R6, P5, R4.reuse, R53.reuse, 0x1 ;  /* 0x0000003504067211 */ /* 0x0c4fe400078a08ff */
[-C--:B------:R-:W-:Y:S02]  /*a920*/  @!P2 LEA R12, P4, R11, R53.reuse, 0x1 ;  /* 0x000000350b0ca211 */ /* 0x080fe400078808ff */
[-C--:B---3--:R-:W-:Y:S01]  /*a930*/  LEA.HI.X R7, R4, R52.reuse, R5, 0x1, P5 ;  /* 0x0000003404077211 */ /* 0x088fe200028f0c05 */
[----:B------:R-:W-:Y:S01]  /*a940*/  @!P2 IMAD.IADD R5, R9, 0x1, R16 ;  /* 0x000000010905a824 */ /* 0x000fe200078e0210 */
[-C--:B------:R-:W-:Y:S02]  /*a950*/  @!P2 LEA.HI.X R13, R11, R52.reuse, R13, 0x1, P4 ;  /* 0x000000340b0da211 */ /* 0x080fe400020f0c0d */
[CC--:B------:R-:W-:Y:S01]  /*a960*/  @!P2 LEA R10, P3, R14.reuse, R53.reuse, 0x1 ;  /* 0x000000350e0aa211 */ /* 0x0c0fe200078608ff */
[----:B------:R-:W-:Y:S01]  /*a970*/  @!PT LDS RZ, [RZ] ;  /* 0x00000000fffff984 */ /* 0x000fe20000000800 */
[----:B------:R-:W-:Y:S01]  /*a980*/  @!PT LDS RZ, [RZ] ;  /* 0x00000000fffff984 */ /* 0x000fe20000000800 */
[----:B------:R-:W-:Y:S01]  /*a990*/  @!PT LDS RZ, [RZ] ;  /* 0x00000000fffff984 */ /* 0x000fe20000000800 */
[----:B------:R1:W-:Y:S03]  /*a9a0*/  @!P2 LDGSTS.E.BYPASS.LTC128B.128 [R148+0x8000], [R6.64] ;  /* 0x080000000694afae */ /* 0x0003e6000b901d44 */
[-C--:B------:R-:W-:Y:S01]  /*a9b0*/  @!P2 LEA.HI.X R11, R14, R52.reuse, R15, 0x1, P3 ;  /* 0x000000340e0ba211 */ /* 0x080fe200018f0c0f */
[----:B------:R1:W-:Y:S01]  /*a9c0*/  @P2 STS.128 [R148+0x9000], RZ ;  /* 0x009000ff94002388 */ /* 0x0003e20000000c00 */
[C---:B------:R-:W-:Y:S03]  /*a9d0*/  @!P2 LEA R4, P3, R8.reuse, R53, 0x1 ;  /* 0x000000350804a211 */ /* 0x040fe600078608ff */
        /* <DEDUP_REMOVED lines=15> */
[----:B------:R1:W-:Y:S04]  /*aad0*/  STL [R1+0x14], R6 ;  /* 0x0000140601007387 */ /* 0x0003e80000100800 */
[----:B------:R-:W0:Y:S04]  /*aae0*/  LDGDEPBAR ;  /* 0x00000000000079af */ /* 0x000e280000000000 */
[----:B------:R1:W-:Y:S02]  /*aaf0*/  STL [R1+0x10], R7 ;  /* 0x0000100701007387 */ /* 0x0003e40000100800 */
.L_x_1992:
[----:B------:R-:W-:Y:S01]  /*ab00*/  LDSM.16.M88.4 R32, [R145+0x14000] ;  /* 0x014000009120783b */ /* 0x000fe20000000200 */
[----:B------:R-:W-:Y:S01]  /*ab10*/  IMAD.IADD R144, R165, 0x1, R147 ;  /* 0x00000001a5907824 */ /* 0x000fe200078e0293 */
[----:B------:R-:W-:Y:S01]  /*ab20*/  ULOP3.LUT UR8, UR7, 0x1, URZ, 0xc0, !UPT ;  /* 0x0000000107087892 */ /* 0x000fe2000f8ec03f */
[----:B------:R-:W-:Y:S01]  /*ab30*/  IMAD.MOV.U32 R149, RZ, RZ, c[0x0][0x22c] ;  /* 0x00008b00ff957624 */ /* 0x000fe200078e00ff */
[----:B------:R-:W2:Y:S01]  /*ab40*/  LDSM.16.MT88.4 R16, [R0+0xc000] ;  /* 0x00c000000010783b */ /* 0x000ea20000004200 */
[----:B------:R-:W-:Y:S02]  /*ab50*/  UISETP.GT.AND UP2, UPT, UR7, UR18, UPT ;  /* 0x000000120700728c */ /* 0x000fe4000bf44270 */
[----:B------:R-:W-:Y:S01]  /*ab60*/  IMAD R149, R149, c[0x0][0x1c0], RZ ;  /* 0x0000700095957a24 */ /* 0x000fe200078e02ff */
[----:B------:R-:W3:Y:S01]  /*ab70*/  LDSM.16.M88.4 R28, [R145+0x16000] ;  /* 0x01600000911c783b */ /* 0x000ee20000000200 */
[----:B------:R-:W-:Y:S02]  /*ab80*/  UISETP.NE.U32.AND UP0, UPT, UR8, 0x1, UPT ;  /* 0x000000010800788c */ /* 0x000fe4000bf05070 */
[----:B------:R-:W-:Y:S01]  /*ab90*/  IMAD.U32 R149, R149, -0x80, RZ ;  /* 0xffffff8095957824 */ /* 0x000fe200078e00ff */
[----:B------:R-:W4:Y:S01]  /*aba0*/  LDSM.16.MT88.4 R36, [R2+0xc000] ;  /* 0x00c000000224783b */ /* 0x000f220000004200 */
[----:B------:R-:W-:Y:S03]  /*abb0*/  UIADD3 UR7, UR7, -0x1, URZ ;  /* 0xffffffff07077890 */ /* 0x000fe6000fffe03f */
        /* <DEDUP_REMOVED lines=94> */
[-C--:B------:R-:W-:Y:S05]  /*b1a0*/  HMMA.16816.F32.BF16 R4, R36, R48.reuse, R4 ;  /* 0x000000302404723c */ /* 0x080fea0000041804 */
[----:B------:R-:W-:Y:S03]  /*b1b0*/  IMAD R46, R46, c[0x0][0x1c0], RZ ;  /* 0x000070002e2e7a24 */ /* 0x000fe600078e02ff */
[C---:B------:R-:W-:Y:S04]  /*b1c0*/  HMMA.16816.F32.BF16 R8, R136.reuse, R48, R8 ;  /* 0x000000308808723c */ /* 0x040fe80000041808 */
[----:B------:R-:W-:Y:S04]  /*b1d0*/  IMAD R46, R46, 0x48, RZ ;  /* 0x000000482e2e7824 */ /* 0x000fe800078e02ff */
[-C--:B------:R-:W-:Y:S08]  /*b1e0*/  HMMA.16816.F32.BF16 R12, R136, R50.reuse, R12 ;  /* 0x00000032880c723c */ /* 0x080ff0000004180c */
[C---:B------:R-:W-:Y:S08]  /*b1f0*/  HMMA.16816.F32.BF16 R16, R36.reuse, R50, R16 ;  /* 0x000000322410723c */ /* 0x040ff00000041810 */
        /* <DEDUP_REMOVED lines=172> */
[----:B------:R-:W-:Y:S02]  /*bcc0*/  PLOP3.LUT P0, PT, PT, PT, UP2, 0x80, 0x0 ;  /* 0x000000000000781c */ /* 0x000fe40003f0f028 */
[----:B------:R-:W-:Y:S02]  /*bcd0*/  LEA.HI.X.SX32 R7, R2, R37, 0x2, P2 ;  /* 0x0000002502077211 */ /* 0x000fe400010f16ff */
[----:B------:R-:W-:Y:S01]  /*bce0*/  SEL R165, R0, 0xffffffc0, !P1 ;  /* 0xffffffc000a57807 */ /* 0x000fe20004800000 */
[----:B------:R-:W-:Y:S01]  /*bcf0*/  LDSM.16.MT88.4 R36, [R3+0x19000] ;  /* 0x019000000324783b */ /* 0x000fe20000004200 */
[----:B------:R-:W-:Y:S01]  /*bd00*/  PLOP3.LUT P2, PT, PT, PT, UP0, 0x80, 0x0 ;  /* 0x000000000000781c */ /* 0x000fe20003f4f008 */
[----:B------:R-:W-:Y:S02]  /*bd10*/  @UP3 UIADD3 UR17, UP0, UR17, -0x200, URZ ;  /* 0xfffffe0011113890 */ /* 0x000fe4000ff1e03f */
[----:B------:R-:W-:Y:S01]  /*bd20*/  RED.E.ADD.F32.FTZ.RN.STRONG.GPU [R6.64], R30 ;  /* 0x0000001e0600798e */ /* 0x000fe2000c10e784 */
[----:B------:R-:W-:Y:S01]  /*bd30*/  IMAD.IADD R0, R165, 0x1, R164 ;  /* 0x00000001a5007824 */ /* 0x000fe200078e02a4 */
[----:B------:R-:W-:Y:S02]  /*bd40*/  @UP3 UIADD3.X UR16, UR16, -0x1, URZ, UP0, !UPT ;  /* 0xffffffff10103890 */ /* 0x000fe400087fe43f */
        /* <DEDUP_REMOVED lines=226> */
.L_x_1994:
        /* <DEDUP_REMOVED lines=19> */
.L_x_1995:
        /* <DEDUP_REMOVED lines=47> */
.L_x_1997:
[----:B------:R-:W-:Y:S05]  /*cf90*/  BSYNC B0 ;  /* 0x0000000000007941 */ /* 0x000fea0003800000 */
.L_x_1996:
        /* <DEDUP_REMOVED lines=15> */
.L_x_1999:
[----:B------:R-:W-:Y:S05]  /*d090*/  BSYNC B0 ;  /* 0x0000000000007941 */ /* 0x000fea0003800000 */
.L_x_1998:
        /* <DEDUP_REMOVED lines=15> */
.L_x_2001:
[----:B------:R-:W-:Y:S05]  /*d190*/  BSYNC B0 ;  /* 0x0000000000007941 */ /* 0x000fea0003800000 */
.L_x_2000:
        /* <DEDUP_REMOVED lines=14> */
.L_x_2003:
[----:B------:R-:W-:Y:S05]  /*d280*/  BSYNC B0 ;  /* 0x0000000000007941 */ /* 0x000fea0003800000 */
.L_x_2002:
        /* <DEDUP_REMOVED lines=25> */
.L_x_2005:
[----:B------:R-:W-:Y:S05]  /*d420*/  BSYNC B0 ;  /* 0x0000000000007941 */ /* 0x000fea0003800000 */
.L_x_2004:
        /* <DEDUP_REMOVED lines=13> */
.L_x_2007:
[----:B------:R-:W-:Y:S05]  /*d500*/  BSYNC B0 ;  /* 0x0000000000007941 */ /* 0x000fea0003800000 */
.L_x_2006:
        /* <DEDUP_REMOVED lines=13> */
.L_x_2009:
[----:B------:R-:W-:Y:S05]  /*d5e0*/  BSYNC B0 ;  /* 0x0000000000007941 */ /* 0x000fea0003800000 */
.L_x_2008:
        /* <DEDUP_REMOVED lines=11> */
.L_x_1956:
[----:B------:R-:W-:Y:S05]  /*d6a0*/  BSYNC B1 ;  /* 0x0000000000017941 */ /* 0x000fea0003800000 */
.L_x_1934:
        /* <DEDUP_REMOVED lines=11> */
.L_x_2010:
[----:B------:R-:W-:Y:S05]  /*d760*/  EXIT ;  /* 0x000000000000794d */ /* 0x000fea0003800000 */
.L_x_2012:
        /* <DEDUP_REMOVED lines=9> */
.L_x_2488:


//--------------------- .text._ZN5flash44flash_bwd_dq_dk_dv_loop_seqk_parallel_kernelI23Flash_bwd_kernel_traitsILi64ELi128ELi128ELi8ELi4ELi4ELi4ELb0ELb0EN7cutlass10bfloat16_tE19Flash_kernel_traitsILi64ELi128ELi128ELi8ES3_EELb1ELb0ELb0ELb0ELb1ELb1ELb0EEEvNS_16Flash_bwd_paramsE --------------------------
	.section	.text._ZN5flash44flash_bwd_dq_dk_dv_loop_seqk_parallel_kernelI23Flash_bwd_kernel_traitsILi64ELi128ELi128ELi8ELi4ELi4ELi4ELb0ELb0EN7cutlass10bfloat16_tE19Flash_kernel_traitsILi64ELi128ELi128ELi8ES3_EELb1ELb0ELb0ELb0ELb1ELb1ELb0EEEvNS_16Flash_bwd_paramsE,"ax",@progbits
	.sectioninfo	@"SHI_REGISTERS=255"
	.align	128
        .global         _ZN5flash44flash_bwd_dq_dk_dv_loop_seqk_parallel_kernelI23Flash_bwd_kernel_traitsILi64ELi128ELi128ELi8ELi4ELi4ELi4ELb0ELb0EN7cutlass10bfloat16_tE19Flash_kernel_traitsILi64ELi128ELi128ELi8ES3_EELb1ELb0ELb0ELb0ELb1ELb1ELb0EEEvNS_16Flash_bwd_paramsE
        .type           _ZN5flash44flash_bwd_dq_dk_dv_loop_seqk_parallel_kernelI23Flash_bwd_kernel_traitsILi64ELi128ELi128ELi8ELi4ELi4ELi4ELb0ELb0EN7cutlass10bfloat16_tE19Flash_kernel_traitsILi64ELi128ELi128ELi8ES3_EELb1ELb0ELb0ELb0ELb1ELb1ELb0EEEvNS_16Flash_bwd_paramsE,@function
        .size           _ZN5flash44flash_bwd_dq_dk_dv_loop_seqk_parallel_kernelI23Flash_bwd_kernel_traitsILi64ELi128ELi128ELi8ELi4ELi4ELi4ELb0ELb0EN7cutlass10bfloat16_tE19Flash_kernel_traitsILi64ELi128ELi128ELi8ES3_EELb1ELb0ELb0ELb0ELb1ELb1ELb0EEEvNS_16Flash_bwd_paramsE,(.L_x_2489 - _ZN5flash44flash_bwd_dq_dk_dv_loop_seqk_parallel_kernelI23Flash_bwd_kernel_traitsILi64ELi128ELi128ELi8ELi4ELi4ELi4ELb0ELb0EN7cutlass10bfloat16_tE19Flash_kernel_traitsILi64ELi128ELi128ELi8ES3_EELb1ELb0ELb0ELb0ELb1ELb1ELb0EEEvNS_16Flash_bwd_paramsE)
        .other          _ZN5flash44flash_bwd_dq_dk_dv_loop_seqk_parallel_kernelI23Flash_bwd_kernel_traitsILi64ELi128ELi128ELi8ELi4ELi4ELi4ELb0ELb0EN7cutlass10bfloat16_tE19Flash_kernel_traitsILi64ELi128ELi128ELi8ES3_EELb1ELb0ELb0ELb0ELb1ELb1ELb0EEEvNS_16Flash_bwd_paramsE,@"STO_CUDA_ENTRY STV_DEFAULT"
_ZN5flash44flash_bwd_dq_dk_dv_loop_seqk_parallel_kernelI23Flash_bwd_kernel_traitsILi64ELi128ELi128ELi8ELi4ELi4ELi4ELb0ELb0EN7cutlass10bfloat16_tE19Flash_kernel_traitsILi64ELi128ELi128ELi8ES3_EELb1ELb0ELb0ELb0ELb1ELb1ELb0EEEvNS_16Flash_bwd_paramsE:
.text._ZN5flash44flash_bwd_dq_dk_dv_loop_seqk_parallel_kernelI23Flash_bwd_kernel_traitsILi64ELi128ELi128ELi8ELi4ELi4ELi4ELb0ELb0EN7cutlass10bfloat16_tE19Flash_kernel_traitsILi64ELi128ELi128ELi8ES3_EELb1ELb0ELb0ELb0ELb1ELb1ELb0EEEvNS_16Flash_bwd_paramsE:
        /* <DEDUP_REMOVED lines=27> */
[----:B------:R-:W-:Y:S01]  /*01b0*/  ULDC.64 UR34, c[0x0][0x118] ;  /* 0x0000460000227ab9 */ /* 0x000fe20000000a00 */
[CC--:B------:R-:W-:Y:S01]  /*01c0*/  LEA.HI R5, R2.reuse, R7.reuse, RZ, 0x5 ;  /* 0x0000000702057211 */ /* 0x0c0fe200078f28ff */
[----:B------:R-:W-:Y:S01]  /*01d0*/  ULDC UR16, c[0x0][0x1c0] ;  /* 0x0000700000107ab9 */ /* 0x000fe20000000800 */
[CC--:B------:R-:W-:Y:S01]  /*01e0*/  LEA.HI R12, R2.reuse, R7.reuse, RZ, 0x3 ;  /* 0x00000007020c7211 */ /* 0x0c0fe200078f18ff */
[----:B------:R-:W-:Y:S01]  /*01f0*/  ULDC UR15, c[0x0][0x224] ;  /* 0x00008900000f7ab9 */ /* 0x000fe20000000800 */
[--C-:B------:R-:W-:Y:S01]  /*0200*/  SHF.R.S32.HI R3, RZ, 0x5, R5.reuse ;  /* 0x00000005ff037819 */ /* 0x100fe20000011405 */
[----:B------:R-:W-:Y:S01]  /*0210*/  UMOV UR18, 0x4 ;  /* 0x0000000400127882 */ /* 0x000fe20000000000 */
[----:B------:R-:W-:Y:S01]  /*0220*/  SHF.R.S32.HI R0, RZ, 0x1f, R5 ;  /* 0x0000001fff007819 */ /* 0x000fe20000011405 */
[----:B------:R-:W-:Y:S01]  /*0230*/  ULDC.64 UR30, c[0x0][0x200] ;  /* 0x00008000001e7ab9 */ /* 0x000fe20000000a00 */
[CC--:B------:R-:W-:Y:S01]  /*0240*/  LEA.HI R4, R2.reuse, R7.reuse, RZ, 0x4 ;  /* 0x0000000702047211 */ /* 0x0c0fe200078f20ff */
[----:B------:R-:W-:Y:S01]  /*0250*/  ULDC.64 UR28, c[0x0][0x3c8] ;  /* 0x0000f200001c7ab9 */ /* 0x000fe20000000a00 */
[CC--:B------:R-:W-:Y:S01]  /*0260*/  LEA.HI R14, R2.reuse, R7.reuse, RZ, 0x7 ;  /* 0x00000007020e7211 */ /* 0x0c0fe200078f38ff */
[----:B------:R-:W-:Y:S01]  /*0270*/  ULDC UR14, c[0x0][0x224] ;  /* 0x00008900000e7ab9 */ /* 0x000fe20000000800 */
[----:B------:R-:W-:Y:S01]  /*0280*/  LEA.HI R13, R2, R7, RZ, 0x6 ;  /* 0x00000007020d7211 */ /* 0x000fe200078f30ff */
[----:B------:R-:W-:Y:S01]  /*0290*/  ULDC UR13, c[0x0][0x22c] ;  /* 0x00008b00000d7ab9 */ /* 0x000fe20000000800 */
[----:B------:R-:W-:Y:S01]  /*02a0*/  LEA.HI R0, R0, R3, RZ, 0x2 ;  /* 0x0000000300007211 */ /* 0x000fe200078f10ff */
[----:B------:R-:W-:Y:S01]  /*02b0*/  UMOV UR20, 0x6 ;  /* 0x0000000600147882 */ /* 0x000fe20000000000 */
[----:B------:R-:W-:Y:S01]  /*02c0*/  LEA.HI R2, R2, R7, RZ, 0x2 ;  /* 0x0000000702027211 */ /* 0x000fe200078f10ff */
[----:B------:R-:W-:Y:S01]  /*02d0*/  ULDC UR12, c[0x0][0x1c0] ;  /* 0x00007000000c7ab9 */ /* 0x000fe20000000800 */
[----:B------:R-:W-:Y:S01]  /*02e0*/  LOP3.LUT R6, R5, 0xffffffe0, RZ, 0xc0, !PT ;  /* 0xffffffe005067812 */ /* 0x000fe200078ec0ff */
[----:B------:R-:W-:Y:S01]  /*02f0*/  UMOV UR19, 0xffffc000 ;  /* 0xffffc00000137882 */ /* 0x000fe20000000000 */
[----:B------:R-:W-:Y:S01]  /*0300*/  LOP3.LUT R0, R0, 0xfffffffc, RZ, 0xc0, !PT ;  /* 0xfffffffc00007812 */ /* 0x000fe200078ec0ff */
[----:B------:R-:W-:Y:S01]  /*0310*/  UIMAD UR21, UR4, UR21, URZ ;  /* 0x00000015041572a4 */ /* 0x000fe2000f8e023f */
[----:B------:R-:W-:Y:S01]  /*0320*/  LOP3.LUT R5, R12, 0xfffffff8, RZ, 0xc0, !PT ;  /* 0xfffffff80c057812 */ /* 0x000fe200078ec0ff */
[----:B------:R-:W-:Y:S01]  /*0330*/  IMAD.IADD R8, R7, 0x1, -R6 ;  /* 0x0000000107087824 */ /* 0x000fe200078e0a06 */
[----:B------:R-:W-:Y:S01]  /*0340*/  SHF.R.S32.HI R11, RZ, 0x3, R12 ;  /* 0x00000003ff0b7819 */ /* 0x000fe2000001140c */
[----:B------:R-:W-:Y:S01]  /*0350*/  IMAD.IADD R16, R3, 0x1, -R0 ;  /* 0x0000000103107824 */ /* 0x000fe200078e0a00 */
[----:B------:R-:W-:Y:S01]  /*0360*/  LOP3.LUT R10, R2, 0x7ffffffc, RZ, 0xc0, !PT ;  /* 0x7ffffffc020a7812 */ /* 0x000fe200078ec0ff */
[----:B------:R-:W-:Y:S01]  /*0370*/  IMAD.IADD R5, R7, 0x1, -R5 ;  /* 0x0000000107057824 */ /* 0x000fe200078e0a05 */
[C---:B------:R-:W-:Y:S01]  /*0380*/  LOP3.LUT R9, R4.reuse, 0xfffffff0, RZ, 0xc0, !PT ;  /* 0xfffffff004097812 */ /* 0x040fe200078ec0ff */
[----:B------:R-:W-:Y:S01]  /*0390*/  IMAD.SHL.U32 R0, R11, 0x40, RZ ;  /* 0x000000400b007824 */ /* 0x000fe200078e00ff */
[----:B------:R-:W-:Y:S01]  /*03a0*/  SHF.R.S32.HI R6, RZ, 0x4, R4 ;  /* 0x00000004ff067819 */ /* 0x000fe20000011404 */
[C---:B------:R-:W-:Y:S01]  /*03b0*/  IMAD.IADD R15, R7.reuse, 0x1, -R10 ;  /* 0x00000001070f7824 */ /* 0x040fe200078e0a0a */
[--C-:B------:R-:W-:Y:S01]  /*03c0*/  SHF.R.S32.HI R10, RZ, 0x2, R2.reuse ;  /* 0x00000002ff0a7819 */ /* 0x100fe20000011402 */
[----:B------:R-:W-:Y:S01]  /*03d0*/  IMAD.IADD R9, R7, 0x1, -R9 ;  /* 0x0000000107097824 */ /* 0x000fe200078e0a09 */
[----:B------:R-:W-:Y:S01]  /*03e0*/  SHF.R.S32.HI R2, RZ, 0x1f, R2 ;  /* 0x0000001fff027819 */ /* 0x000fe20000011402 */
[----:B------:R-:W-:Y:S01]  /*03f0*/  IMAD.SHL.U32 R7, R5, 0x8, RZ ;  /* 0x0000000805077824 */ /* 0x000fe200078e00ff */
[----:B------:R-:W-:Y:S01]  /*0400*/  LEA.HI R3, R4, R6, RZ, 0x1 ;  /* 0x0000000604037211 */ /* 0x000fe200078f08ff */
[----:B------:R-:W-:Y:S01]  /*0410*/  STL [R1+0x30], R16 ;  /* 0x0000301001007387 */ /* 0x000fe20000100800 */
[----:B------:R-:W-:Y:S01]  /*0420*/  LOP3.LUT R0, R0, 0x1c0, RZ, 0xc0, !PT ;  /* 0x000001c000007812 */ /* 0x000fe200078ec0ff */
[----:B------:R-:W-:Y:S01]  /*0430*/  USHF.R.S32.HI UR22, URZ, 0x1f, UR23 ;  /* 0x0000001f3f167899 */ /* 0x000fe20008011417 */
[----:B------:R-:W-:Y:S01]  /*0440*/  LEA.HI R4, R2, R10, RZ, 0x3 ;  /* 0x0000000a02047211 */ /* 0x000fe200078f18ff */
[----:B------:R-:W-:Y:S01]  /*0450*/  UMOV UR17, 0x6 ;  /* 0x0000000600117882 */ /* 0x000fe20000000000 */
[----:B------:R-:W-:-:S02]  /*0460*/  LOP3.LUT R2, R3, 0xfffffffe, RZ, 0xc0, !PT ;  /* 0xfffffffe03027812 */ /* 0x000fc400078ec0ff */
[----:B------:R-:W-:Y:S02]  /*0470*/  LOP3.LUT R7, R0, 0x38, R7, 0xf8, !PT ;  /* 0x0000003800077812 */ /* 0x000fe400078ef807 */
[----:B------:R-:W-:Y:S01]  /*0480*/  SHF.R.U32.HI R0, RZ, 0x3, R0 ;  /* 0x00000003ff007819 */ /* 0x000fe20000011600 */
[----:B------:R-:W-:Y:S01]  /*0490*/  IMAD.IADD R11, R6, 0x1, -R2 ;  /* 0x00000001060b7824 */ /* 0x000fe200078e0a02 */
[----:B------:R-:W-:Y:S01]  /*04a0*/  LOP3.LUT R3, R4, 0xfffffff8, RZ, 0xc0, !PT ;  /* 0xfffffff804037812 */ /* 0x000fe200078ec0ff */
[----:B------:R-:W-:Y:S01]  /*04b0*/  IMAD.SHL.U32 R2, R13, 0x8, RZ ;  /* 0x000000080d027824 */ /* 0x000fe200078e00ff */
[----:B------:R-:W-:Y:S02]  /*04c0*/  LOP3.LUT R0, R7, R0, RZ, 0x3c, !PT ;  /* 0x0000000007007212 */ /* 0x000fe400078e3cff */
[----:B------:R-:W-:Y:S01]  /*04d0*/  SHF.R.S32.HI R4, RZ, 0x1f, R9 ;  /* 0x0000001fff047819 */ /* 0x000fe20000011409 */
[----:B------:R-:W-:Y:S01]  /*04e0*/  IMAD.IADD R6, R10, 0x1, -R3 ;  /* 0x000000010a067824 */ /* 0x000fe200078e0a03 */
[----:B------:R-:W-:Y:S01]  /*04f0*/  LOP3.LUT R0, R0, 0xfffffe00, R2, 0xf8, !PT ;  /* 0xfffffe0000007812 */ /* 0x000fe200078ef802 */
[----:B------:R-:W-:Y:S01]  /*0500*/  IMAD.SHL.U32 R3, R11, 0x200, RZ ;  /* 0x000002000b037824 */ /* 0x000fe200078e00ff */
[----:B------:R-:W-:-:S02]  /*0510*/  LEA.HI R10, R4, R9, RZ, 0x3 ;  /* 0x00000009040a7211 */ /* 0x000fc400078f18ff */
[----:B------:R-:W-:Y:S01]  /*0520*/  SHF.R.S32.HI R250, RZ, 0x1f, R8 ;  /* 0x0000001ffffa7819 */ /* 0x000fe20000011408 */
[----:B------:R1:W-:Y:S01]  /*0530*/  STL [R1+0x20], R0 ;  /* 0x0000200001007387 */ /* 0x0003e20000100800 */
[----:B------:R-:W-:Y:S02]  /*0540*/  LOP3.LUT R2, R10, 0xfffffff8, RZ, 0xc0, !PT ;  /* 0xfffffff80a027812 */ /* 0x000fe400078ec0ff */
[----:B------:R-:W-:Y:S02]  /*0550*/  LOP3.LUT R4, R6, 0x1, RZ, 0xc0, !PT ;  /* 0x0000000106047812 */ /* 0x000fe400078ec0ff */
[----:B------:R-:W-:Y:S01]  /*0560*/  LOP3.LUT P4, RZ, R5, 0x2, RZ, 0xc0, !PT ;  /* 0x0000000205ff7812 */ /* 0x000fe2000788c0ff */
[----:B------:R-:W-:Y:S01]  /*0570*/  IMAD.IADD R13, R9, 0x1, -R2 ;  /* 0x00000001090d7824 */ /* 0x000fe200078e0a02 */
[----:B------:R-:W-:Y:S01]  /*0580*/  LOP3.LUT P3, RZ, R5, 0x4, RZ, 0xc0, !PT ;  /* 0x0000000405ff7812 */ /* 0x000fe2000786c0ff */
[----:B------:R-:W-:Y:S01]  /*0590*/  IMAD.SHL.U32 R2, R16, 0x10, RZ ;  /* 0x0000001010027824 */ /* 0x000fe200078e00ff */
[----:B------:R-:W-:Y:S01]  /*05a0*/  LEA.HI R250, R250, R8, RZ, 0x2 ;  /* 0x00000008fafa7211 */ /* 0x000fe200078f10ff */
[----:B------:R-:W-:Y:S01]  /*05b0*/  IMAD.SHL.U32 R8, R15, 0x2, RZ ;  /* 0x000000020f087824 */ /* 0x000fe200078e00ff */
[----:B------:R-:W-:Y:S01]  /*05c0*/  ISETP.NE.U32.AND P0, PT, R4, 0x1, PT ;  /* 0x000000010400780c */ /* 0x000fe20003f05070 */
[----:B------:R-:W-:Y:S01]  /*05d0*/  STL [R1+0x34], R13 ;  /* 0x0000340d01007387 */ /* 0x000fe20000100800 */
[----:B------:R-:W-:-:S02]  /*05e0*/  LEA.HI.SX32 R250, R250, R2, 0x1e ;  /* 0x00000002fafa7211 */ /* 0x000fc400078ff2ff */
[----:B------:R-:W-:Y:S02]  /*05f0*/  R2P PR, R6, 0x6 ;  /* 0x0000000606007804 */ /* 0x000fe40000000000 */
[----:B------:R-:W-:Y:S02]  /*0600*/  SEL R177, R233, 0xffffffe0, !P4 ;  /* 0xffffffe0e9b17807 */ /* 0x000fe40006000000 */
[----:B------:R-:W-:Y:S02]  /*0610*/  SEL R231, R231, 0x10, !P0 ;  /* 0x00000010e7e77807 */ /* 0x000fe40004000000 */
[----:B------:R-:W-:Y:S01]  /*0620*/  SEL R233, R233, 0xffffffe0, !P1 ;  /* 0xffffffe0e9e97807 */ /* 0x000fe20004800000 */
[----:B-1----:R-:W-:Y:S01]  /*0630*/  IMAD.SHL.U32 R0, R5, 0x40, RZ ;  /* 0x0000004005007824 */ /* 0x002fe200078e00ff */
[----:B------:R-:W-:-:S04]  /*0640*/  SHF.R.S32.HI R5, RZ, 0x7, R14 ;  /* 0x00000007ff057819 */ /* 0x000fc8000001140e */
[----:B------:R-:W-:-:S04]  /*0650*/  LOP3.LUT R0, R0, 0x1c0, RZ, 0xc0, !PT ;  /* 0x000001c000007812 */ /* 0x000fc800078ec0ff */
[C---:B------:R-:W-:Y:S01]  /*0660*/  LOP3.LUT R7, R0.reuse, 0x30, R2, 0xf8, !PT ;  /* 0x0000003000077812 */ /* 0x040fe200078ef802 */
[----:B------:R-:W-:Y:S01]  /*0670*/  IMAD R2, R5, 0x1000, R3 ;  /* 0x0000100005027824 */ /* 0x000fe200078e0203 */
[----:B------:R-:W-:Y:S02]  /*0680*/  LOP3.LUT R175, R0, 0x8, R12, 0xf8, !PT ;  /* 0x0000000800af7812 */ /* 0x000fe400078ef80c */
[----:B------:R-:W-:Y:S02]  /*0690*/  SHF.R.U32.HI R0, RZ, 0x3, R0 ;  /* 0x00000003ff007819 */ /* 0x000fe40000011600 */
[----:B------:R-:W-:Y:S01]  /*06a0*/  LOP3.LUT R4, R7, 0x8, R12, 0xf8, !PT ;  /* 0x0000000807047812 */ /* 0x000fe200078ef80c */
[----:B------:R-:W-:Y:S01]  /*06b0*/  IMAD.SHL.U32 R7, R11, 0x10, RZ ;  /* 0x000000100b077824 */ /* 0x000fe200078e00ff */
[----:B------:R-:W-:Y:S02]  /*06c0*/  LOP3.LUT R175, R175, R0, RZ, 0x3c, !PT ;  /* 0x00000000afaf7212 */ /* 0x000fe400078e3cff */
[----:B------:R-:W-:Y:S01]  /*06d0*/  LOP3.LUT R3, R3, R4, R0, 0xf6, !PT ;  /* 0x0000000403037212 */ /* 0x000fe200078ef600 */
[----:B------:R-:W-:-:S02]  /*06e0*/  IMAD.SHL.U32 R0, R6, 0x40, RZ ;  /* 0x0000004006007824 */ /* 0x000fc400078e00ff */
[----:B------:R-:W-:Y:S02]  /*06f0*/  IMAD.IADD R175, R2, 0x1, R175 ;  /* 0x0000000102af7824 */ /* 0x000fe400078e02af */
[C---:B------:R-:W-:Y:S01]  /*0700*/  IMAD.SHL.U32 R2, R5.reuse, 0x8, RZ ;  /* 0x0000000805027824 */ /* 0x040fe200078e00ff */
[----:B------:R-:W-:Y:S01]  /*0710*/  LOP3.LUT R0, R0, 0x1c0, RZ, 0xc0, !PT ;  /* 0x000001c000007812 */ /* 0x000fe200078ec0ff */
[----:B------:R-:W-:Y:S02]  /*0720*/  IMAD R5, R5, 0x2000, R8 ;  /* 0x0000200005057824 */ /* 0x000fe400078e0208 */
[----:B------:R-:W-:Y:S01]  /*0730*/  IMAD.SHL.U32 R175, R175, 0x2, RZ ;  /* 0x00000002afaf7824 */ /* 0x000fe200078e00ff */
[----:B------:R-:W-:Y:S01]  /*0740*/  LOP3.LUT R2, R2, 0x8, RZ, 0xc0, !PT ;  /* 0x0000000802027812 */ /* 0x000fe200078ec0ff */
[----:B------:R-:W-:Y:S01]  /*0750*/  IMAD R5, R16, 0x400, R5 ;  /* 0x0000040010057824 */ /* 0x000fe200078e0205 */
[----:B------:R-:W-:Y:S01]  /*0760*/  SHF.R.U32.HI R4, RZ, 0x3, R0 ;  /* 0x00000003ff047819 */ /* 0x000fe20000011600 */
[----:B------:R-:W-:Y:S01]  /*0770*/  IMAD.IADD R178, R175, 0x1, R177 ;  /* 0x00000001afb27824 */ /* 0x000fe200078e02b1 */
[----:B------:R-:W-:Y:S01]  /*0780*/  LOP3.LUT R9, R2, 0x10, R7, 0xf8, !PT ;  /* 0x0000001002097812 */ /* 0x000fe200078ef807 */
[----:B------:R-:W-:Y:S01]  /*0790*/  IMAD.SHL.U32 R3, R3, 0x2, RZ ;  /* 0x0000000203037824 */ /* 0x000fe200078e00ff */
[----:B------:R-:W-:-:S02]  /*07a0*/  LOP3.LUT R6, R4, R0, RZ, 0xfc, !PT ;  /* 0x0000000004067212 */ /* 0x000fc400078efcff */
        /* <DEDUP_REMOVED lines=9> */
[--C-:B------:R-:W-:Y:S01]  /*0840*/  SHF.R.U32.HI R4, RZ, 0x3, R2.reuse ;  /* 0x00000003ff047819 */ /* 0x100fe20000011602 */
        /* <DEDUP_REMOVED lines=38> */
[----:B------:R-:W-:Y:S04]  /*0ab0*/  STL [R1+0x4c], R10 ;  /* 0x00004c0a01007387 */ /* 0x000fe80000100800 */
        /* <DEDUP_REMOVED lines=12> */
.L_x_2021:
        /* <DEDUP_REMOVED lines=8> */
[----:B---3--:R-:W1:Y:S01]  /*0c00*/  @P1 S2R R7, SR_CTAID.Y ;  /* 0x0000000000071919 */ /* 0x008e620000002600 */
[----:B------:R-:W-:-:S06]  /*0c10*/  @P1 IMAD.MOV.U32 R6, RZ, RZ, 0x4 ;  /* 0x00000004ff061424 */ /* 0x000fcc00078e00ff */
[----:B--2---:R-:W2:Y:S01]  /*0c20*/  @P0 S2R R0, SR_CTAID.Y ;  /* 0x0000000000000919 */ /* 0x004ea20000002600 */
[----:B-1----:R-:W-:-:S06]  /*0c30*/  @P1 IMAD.WIDE R6, R7, R6, c[0x0][0x250] ;  /* 0x0000940007061625 */ /* 0x002fcc00078e0206 */
[----:B------:R-:W3:Y:S01]  /*0c40*/  @P1 LDG.E R6, [R6.64] ;  /* 0x0000002206061981 */ /* 0x000ee2000c1e1900 */
[----:B--2---:R-:W1:Y:S02]  /*0c50*/  @P0 R2UR UR5, R0 ;  /* 0x00000000000503c2 */ /* 0x004e6400000e0000 */
[----:B-1----:R-:W-:-:S06]  /*0c60*/  @UP1 UIMAD.WIDE UR4, UR5, UR4, UR6 ;  /* 0x00000004050412a5 */ /* 0x002fcc000f8e0206 */
[----:B------:R-:W-:Y:S02]  /*0c70*/  IMAD.U32 R4, RZ, RZ, UR4 ;  /* 0x00000004ff047e24 */ /* 0x000fe4000f8e00ff */
[----:B------:R-:W-:Y:S01]  /*0c80*/  IMAD.U32 R5, RZ, RZ, UR5 ;  /* 0x00000005ff057e24 */ /* 0x000fe2000f8e00ff */
[----:B------:R-:W-:Y:S02]  /*0c90*/  UMOV UR36, URZ ;  /* 0x0000003f00247c82 */ /* 0x000fe40008000000 */
[----:B------:R-:W-:Y:S02]  /*0ca0*/  ULDC.64 UR4, c[0x0][0x268] ;  /* 0x00009a0000047ab9 */ /* 0x000fe40000000a00 */
[----:B------:R-:W2:Y:S01]  /*0cb0*/  @P0 LDG.E R0, [R4.64] ;  /* 0x0000002204000981 */ /* 0x000ea2000c1e1900 */
[----:B------:R-:W-:-:S04]  /*0cc0*/  @!UP1 UISETP.NE.U32.AND UP0, UPT, URZ, UR4, UPT ;  /* 0x000000043f00928c */ /* 0x000fc8000bf05070 */
[----:B------:R-:W-:-:S03]  /*0cd0*/  @!UP1 UISETP.NE.AND.EX UP0, UPT, URZ, UR5, UPT, UP0 ;  /* 0x000000053f00928c */ /* 0x000fc6000bf05300 */
[----:B------:R-:W-:Y:S02]  /*0ce0*/  ULDC.64 UR4, c[0x0][0x218] ;  /* 0x0000860000047ab9 */ /* 0x000fe40000000a00 */
[----:B------:R-:W-:Y:S01]  /*0cf0*/  @!UP1 USEL UR5, URZ, UR5, !UP0 ;  /* 0x000000053f059287 */ /* 0x000fe2000c000000 */
[----:B---3--:R-:W1:Y:S08]  /*0d00*/  @P1 R2UR UR36, R6 ;  /* 0x00000000062413c2 */ /* 0x008e7000000e0000 */
[----:B--2---:R-:W1:Y:S02]  /*0d10*/  @P0 R2UR UR6, R0 ;  /* 0x00000000000603c2 */ /* 0x004e6400000e0000 */
        /* <DEDUP_REMOVED lines=29> */
[----:B------:R-:W-:Y:S02]  /*0ef0*/  ULOP3.LUT UR46, UR44, 0xffffff80, URZ, 0xc0, !UPT ;  /* 0xffffff802c2e7892 */ /* 0x000fe4000f8ec03f */
[----:B------:R-:W-:Y:S01]  /*0f00*/  ULDC UR9, c[0x0][0x1c0] ;  /* 0x0000700000097ab9 */ /* 0x000fe20000000800 */
[----:B---3--:R-:W-:Y:S01]  /*0f10*/  IADD3 R4, R4, 0xffffffe, RZ ;  /* 0x0ffffffe04047810 */ /* 0x008fe20007ffe0ff */
[----:B-----5:R-:W-:Y:S02]  /*0f20*/  @UP0 UIMAD UR40, UR37, UR8, URZ ;  /* 0x00000008252802a4 */ /* 0x020fe4000f8e023f */
[----:B------:R-:W-:Y:S01]  /*0f30*/  UIMAD UR5, UR38, UR5, URZ ;  /* 0x00000005260572a4 */ /* 0x000fe2000f8e023f */
[----:B------:R-:W1:Y:S01]  /*0f40*/  F2I.FTZ.U32.TRUNC.NTZ R5, R4 ;  /* 0x0000000400057305 */ /* 0x000e62000021f000 */
[----:B------:R-:W-:-:S02]  /*0f50*/  UIMAD.WIDE UR50, UR37, 0x80, URZ ;  /* 0x00000080253278a5 */ /* 0x000fc4000f8e023f */
[----:B------:R-:W-:Y:S02]  /*0f60*/  @!UP0 UIMAD UR9, UR37, UR9, UR38 ;  /* 0x00000009250982a4 */ /* 0x000fe4000f8e0226 */
[----:B------:R-:W-:Y:S02]  /*0f70*/  UIADD3 UR46, UR46, -0x80, URZ ;  /* 0xffffff802e2e7890 */ /* 0x000fe4000fffe03f */
[----:B------:R-:W-:Y:S02]  /*0f80*/  ULDC.U8 UR7, c[0x0][0x3d0] ;  /* 0x0000f40000077ab9 */ /* 0x000fe40000000000 */
[----:B------:R-:W-:Y:S02]  /*0f90*/  ULDC UR41, c[0x0][0x234] ;  /* 0x00008d0000297ab9 */ /* 0x000fe40000000800 */
[----:B------:R-:W-:Y:S02]  /*0fa0*/  ULDC UR48, c[0x0][0x1c0] ;  /* 0x0000700000307ab9 */ /* 0x000fe40000000800 */
[----:B------:R-:W-:-:S02]  /*0fb0*/  @UP0 UIMAD UR41, UR38, UR41, UR40 ;  /* 0x00000029262902a4 */ /* 0x000fc4000f8e0228 */
        /* <DEDUP_REMOVED lines=9> */
[----:B------:R-:W-:-:S02]  /*1050*/  USHF.R.S32.HI UR4, URZ, 0x1f, UR5 ;  /* 0x0000001f3f047899 */ /* 0x000fc40008011405 */
[----:B------:R-:W-:Y:S01]  /*1060*/  USEL UR45, UR51, URZ, UP1 ;  /* 0x0000003f332d7287 */ /* 0x000fe20008800000 */
[----:B------:R-:W-:Y:S01]  /*1070*/  IMAD.MOV.U32 R4, RZ, RZ, R2 ;  /* 0x000000ffff047224 */ /* 0x000fe200078e0002 */
[----:B------:R-:W-:Y:S02]  /*1080*/  @!UP0 UIMAD UR41, UR9, UR8, URZ ;  /* 0x00000008092982a4 */ /* 0x000fe4000f8e023f */
[----:B------:R-:W-:Y:S01]  /*1090*/  USHF.R.S32.HI UR47, URZ, 0x1f, UR46 ;  /* 0x0000001f3f2f7899 */ /* 0x000fe2000801142e */
[----:B------:R-:W-:-:S04]  /*10a0*/  IMAD.HI.U32 R0, R0, R4, RZ ;  /* 0x0000000400007227 */ /* 0x000fc800078e00ff */
[----:B------:R-:W-:-:S04]  /*10b0*/  IMAD.MOV R2, RZ, RZ, -R0 ;  /* 0x000000ffff027224 */ /* 0x000fc800078e0a00 */
[----:B------:R-:W-:Y:S02]  /*10c0*/  IMAD R2, R6, R2, R4 ;  /* 0x0000000206027224 */ /* 0x000fe400078e0204 */
[----:B----4-:R-:W-:-:S03]  /*10d0*/  IMAD.WIDE.U32 R4, R7, c[0x0][0x3d8], RZ ;  /* 0x0000f60007047a25 */ /* 0x010fc600078e00ff */
[----:B------:R-:W-:-:S13]  /*10e0*/  ISETP.GT.U32.AND P1, PT, R6, R2, PT ;  /* 0x000000020600720c */ /* 0x000fda0003f24070 */
[----:B------:R-:W-:Y:S01]  /*10f0*/  @!P1 IMAD.IADD R2, R2, 0x1, -R6 ;  /* 0x0000000102029824 */ /* 0x000fe200078e0a06 */
[----:B------:R-:W-:Y:S02]  /*1100*/  @!P1 IADD3 R0, R0, 0x1, RZ ;  /* 0x0000000100009810 */ /* 0x000fe40007ffe0ff */
[----:B------:R-:W-:Y:S01]  /*1110*/  ISETP.NE.AND P1, PT, RZ, UR7, PT ;  /* 0x00000007ff007c0c */ /* 0x000fe2000bf25270 */
[----:B------:R-:W-:Y:S01]  /*1120*/  USEL UR7, UR50, URZ, UP1 ;  /* 0x0000003f32077287 */ /* 0x000fe20008800000 */
        /* <DEDUP_REMOVED lines=13> */
.L_x_2014:
[----:B------:R-:W-:-:S04]  /*1200*/  UIMAD UR40, UR37, UR16, UR38 ;  /* 0x00000010252872a4 */ /* 0x000fc8000f8e0226 */
[----:B------:R-:W-:Y:S02]  /*1210*/  UIMAD UR40, UR40, UR15, URZ ;  /* 0x0000000f282872a4 */ /* 0x000fe4000f8e023f */
.L_x_2015:
[----:B------:R-:W2:Y:S01]  /*1220*/  LDL R26, [R1+0x20] ;  /* 0x00002000011a7983 */ /* 0x000ea20000100800 */
[----:B------:R-:W-:Y:S01]  /*1230*/  IMAD.U32 R8, RZ, RZ, UR5 ;  /* 0x00000005ff087e24 */ /* 0x000fe2000f8e00ff */
[----:B------:R-:W-:Y:S01]  /*1240*/  UIADD3 UR36, UP0, UR6, UR36, URZ ;  /* 0x0000002406247290 */ /* 0x000fe2000ff1e03f */
[----:B------:R-:W-:Y:S01]  /*1250*/  IMAD.U32 R5, RZ, RZ, UR4 ;  /* 0x00000004ff057e24 */ /* 0x000fe2000f8e00ff */
[----:B------:R-:W1:Y:S01]  /*1260*/  S2R R23, SR_TID.X ;  /* 0x0000000000177919 */ /* 0x000e620000002100 */
[----:B------:R-:W-:Y:S01]  /*1270*/  ULDC.64 UR4, c[0x0][0x368] ;  /* 0x0000da0000047ab9 */ /* 0x000fe20000000a00 */
[----:B------:R-:W-:Y:S01]  /*1280*/  IMAD.U32 R15, RZ, RZ, UR33 ;  /* 0x00000021ff0f7e24 */ /* 0x000fe2000f8e00ff */
[----:B------:R-:W-:Y:S01]  /*1290*/  UIMAD UR4, UR10, UR4, URZ ;  /* 0x000000040a0472a4 */ /* 0x000fe2000f8e023f */
[----:B------:R-:W3:Y:S01]  /*12a0*/  S2R R25, SR_CTAID.Y ;  /* 0x0000000000197919 */ /* 0x000ee20000002600 */
[----:B------:R-:W-:Y:S01]  /*12b0*/  UIMAD.WIDE UR50, UR37, UR14, UR46 ;  /* 0x0000000e253272a5 */ /* 0x000fe2000f8e022e */
[----:B------:R-:W-:Y:S01]  /*12c0*/  CS2R R126, SRZ ;  /* 0x00000000007e7805 */ /* 0x000fe2000001ff00 */
[----:B------:R-:W-:Y:S01]  /*12d0*/  UIMAD UR6, UR37, UR5, UR4 ;  /* 0x00000005250672a4 */ /* 0x000fe2000f8e0204 */
[----:B------:R-:W-:Y:S01]  /*12e0*/  CS2R R124, SRZ ;  /* 0x00000000007c7805 */ /* 0x000fe2000001ff00 */
[----:B------:R-:W-:Y:S01]  /*12f0*/  UIMAD UR48, UR48, UR13, UR21 ;  /* 0x0000000d303072a4 */ /* 0x000fe2000f8e0215 */
[----:B------:R-:W-:Y:S01]  /*1300*/  CS2R R130, SRZ ;  /* 0x0000000000827805 */ /* 0x000fe2000001ff00 */
[----:B------:R-:W-:Y:S01]  /*1310*/  ULDC.64 UR4, c[0x0][0x180] ;  /* 0x0000600000047ab9 */ /* 0x000fe20000000a00 */
[----:B------:R-:W-:Y:S01]  /*1320*/  CS2R R128, SRZ ;  /* 0x0000000000807805 */ /* 0x000fe2000001ff00 */
[----:B------:R-:W-:Y:S01]  /*1330*/  UIMAD UR4, UR10, UR4, URZ ;  /* 0x000000040a0472a4 */ /* 0x000fe2000f8e023f */
[----:B------:R-:W-:Y:S01]  /*1340*/  CS2R R122, SRZ ;  /* 0x00000000007a7805 */ /* 0x000fe2000001ff00 */
[----:B------:R-:W-:Y:S01]  /*1350*/  UIADD3 UR48, UR33, UR48, URZ ;  /* 0x0000003021307290 */ /* 0x000fe2000fffe03f */
[----:B------:R-:W-:Y:S01]  /*1360*/  CS2R R120, SRZ ;  /* 0x0000000000787805 */ /* 0x000fe2000001ff00 */
[----:B------:R-:W-:Y:S01]  /*1370*/  UIMAD UR8, UR37, UR5, UR4 ;  /* 0x00000005250872a4 */ /* 0x000fe2000f8e0204 */
[----:B------:R-:W-:Y:S01]  /*1380*/  CS2R R118, SRZ ;  /* 0x0000000000767805 */ /* 0x000fe2000001ff00 */
[----:B------:R-:W-:Y:S01]  /*1390*/  UIADD3.X UR42, UR11, UR42, URZ, UP0, !UPT ;  /* 0x0000002a0b2a7290 */ /* 0x000fe200087fe43f */
[----:B------:R-:W-:Y:S01]  /*13a0*/  CS2R R116, SRZ ;  /* 0x0000000000747805 */ /* 0x000fe2000001ff00 */
[----:B------:R-:W-:Y:S01]  /*13b0*/  ULDC.64 UR4, c[0x0][0x188] ;  /* 0x0000620000047ab9 */ /* 0x000fe20000000a00 */
[----:B------:R-:W-:Y:S01]  /*13c0*/  CS2R R110, SRZ ;  /* 0x00000000006e7805 */ /* 0x000fe2000001ff00 */
[----:B------:R-:W-:Y:S01]  /*13d0*/  UIMAD UR4, UR10, UR4, URZ ;  /* 0x000000040a0472a4 */ /* 0x000fe2000f8e023f */
[----:B-1----:R-:W-:Y:S01]  /*13e0*/  SHF.R.S32.HI R24, RZ, 0x1f, R23 ;  /* 0x0000001fff187819 */ /* 0x002fe20000011417 */
[----:B------:R-:W-:Y:S01]  /*13f0*/  ULEA.HI.SX32 UR44, UR44, 0xffffffff, 0x19 ;  /* 0xffffffff2c2c7891 */ /* 0x000fe2000f8fca3f */
[----:B------:R-:W-:Y:S01]  /*1400*/  CS2R R108, SRZ ;  /* 0x00000000006c7805 */ /* 0x000fe2000001ff00 */
[----:B------:R-:W-:Y:S01]  /*1410*/  UIMAD UR5, UR37, UR5, UR4 ;  /* 0x00000005250572a4 */ /* 0x000fe2000f8e0204 */
[CC--:B------:R-:W-:Y:S01]  /*1420*/  LEA.HI R4, R24.reuse, R23.reuse, RZ, 0x5 ;  /* 0x0000001718047211 */ /* 0x0c0fe200078f28ff */
[----:B------:R-:W-:Y:S01]  /*1430*/  UIADD3 UR40, UR46, UR40, URZ ;  /* 0x000000282e287290 */ /* 0x000fe2000fffe03f */
[----:B------:R-:W-:Y:S01]  /*1440*/  LEA.HI R11, R24, R23, RZ, 0x3 ;  /* 0x00000017180b7211 */ /* 0x000fe200078f18ff */
[----:B------:R-:W-:Y:S01]  /*1450*/  UIADD3 UR41, UR46, UR41, URZ ;  /* 0x000000292e297290 */ /* 0x000fe2000fffe03f */
[----:B------:R-:W-:Y:S01]  /*1460*/  LOP3.LUT R2, R4, 0xffffffe0, RZ, 0xc0, !PT ;  /* 0xffffffe004027812 */ /* 0x000fe200078ec0ff */
[----:B------:R-:W-:Y:S01]  /*1470*/  CS2R R114, SRZ ;  /* 0x0000000000727805 */ /* 0x000fe2000001ff00 */
[----:B------:R-:W-:Y:S01]  /*1480*/  SHF.R.S32.HI R4, RZ, 0x5, R4 ;  /* 0x00000005ff047819 */ /* 0x000fe20000011404 */
[----:B------:R-:W-:Y:S01]  /*1490*/  CS2R R112, SRZ ;  /* 0x0000000000707805 */ /* 0x000fe2000001ff00 */
[----:B------:R-:W-:Y:S01]  /*14a0*/  SHF.R.S32.HI R10, RZ, 0x3, R11 ;  /* 0x00000003ff0a7819 */ /* 0x000fe2000001140b */
[----:B------:R-:W-:Y:S01]  /*14b0*/  IMAD.IADD R22, R23, 0x1, -R2 ;  /* 0x0000000117167824 */ /* 0x000fe200078e0a02 */
[----:B------:R-:W-:Y:S01]  /*14c0*/  CS2R R106, SRZ ;  /* 0x00000000006a7805 */ /* 0x000fe2000001ff00 */
[----:B------:R-:W-:Y:S01]  /*14d0*/  CS2R R104, SRZ ;  /* 0x0000000000687805 */ /* 0x000fe2000001ff00 */
[----:B------:R-:W-:Y:S01]  /*14e0*/  SHF.R.S32.HI R14, RZ, 0x1f, R10 ;  /* 0x0000001fff0e7819 */ /* 0x000fe2000001140a */
[----:B------:R-:W-:Y:S01]  /*14f0*/  IMAD R2, R4, UR24, R22 ;  /* 0x0000001804027c24 */ /* 0x000fe2000f8e0216 */
[----:B------:R-:W-:Y:S01]  /*1500*/  CS2R R102, SRZ ;  /* 0x0000000000667805 */ /* 0x000fe2000001ff00 */
[----:B------:R-:W-:Y:S01]  /*1510*/  IMAD.WIDE.U32 R16, R10, c[0x0][0x198], RZ ;  /* 0x000066000a107a25 */ /* 0x000fe200078e00ff */
[----:B------:R-:W-:Y:S01]  /*1520*/  CS2R R100, SRZ ;  /* 0x0000000000647805 */ /* 0x000fe2000001ff00 */
[----:B------:R-:W-:Y:S01]  /*1530*/  CS2R R94, SRZ ;  /* 0x00000000005e7805 */ /* 0x000fe2000001ff00 */
[----:B------:R-:W-:Y:S01]  /*1540*/  IADD3 R8, P2, P0, R2, UR23, R8 ;  /* 0x0000001702087c10 */ /* 0x000fe2000f85e008 */
[C---:B------:R-:W-:Y:S01]  /*1550*/  IMAD R4, R14.reuse, c[0x0][0x198], RZ ;  /* 0x000066000e047a24 */ /* 0x040fe200078e02ff */
[----:B------:R-:W-:Y:S01]  /*1560*/  SHF.R.S32.HI R2, RZ, 0x1f, R2 ;  /* 0x0000001fff027819 */ /* 0x000fe20000011402 */
[----:B------:R-:W-:Y:S01]  /*1570*/  IMAD R6, R14, c[0x0][0x1a0], RZ ;  /* 0x000068000e067a24 */ /* 0x000fe200078e02ff */
[----:B------:R-:W-:Y:S01]  /*1580*/  CS2R R92, SRZ ;  /* 0x00000000005c7805 */ /* 0x000fe2000001ff00 */
[----:B------:R-:W-:Y:S01]  /*1590*/  IMAD R4, R10, c[0x0][0x19c], R4 ;  /* 0x000067000a047a24 */ /* 0x000fe200078e0204 */
[----:B------:R-:W-:Y:S01]  /*15a0*/  IADD3.X R2, R2, UR22, R5, P2, P0 ;  /* 0x0000001602027c10 */ /* 0x000fe200097e0405 */
[----:B------:R-:W-:Y:S01]  /*15b0*/  IMAD.WIDE.U32 R12, R10, c[0x0][0x1a0], RZ ;  /* 0x000068000a0c7a25 */ /* 0x000fe200078e00ff */
[----:B------:R-:W-:Y:S01]  /*15c0*/  IADD3 R8, P0, R8, R7, RZ ;  /* 0x0000000708087210 */ /* 0x000fe20007f1e0ff */
[----:B------:R-:W-:Y:S01]  /*15d0*/  CS2R R98, SRZ ;  /* 0x0000000000627805 */ /* 0x000fe2000001ff00 */
[----:B------:R-:W-:Y:S01]  /*15e0*/  CS2R R96, SRZ ;  /* 0x0000000000607805 */ /* 0x000fe2000001ff00 */
[----:B------:R-:W-:Y:S01]  /*15f0*/  IMAD R6, R10, c[0x0][0x1a4], R6 ;  /* 0x000069000a067a24 */ /* 0x000fe200078e0206 */
[----:B------:R-:W-:Y:S01]  /*1600*/  CS2R R90, SRZ ;  /* 0x00000000005a7805 */ /* 0x000fe2000001ff00 */
[----:B------:R-:W-:Y:S01]  /*1610*/  IMAD.X R9, R2, 0x1, R9, P0 ;  /* 0x0000000102097824 */ /* 0x000fe200000e0609 */
[----:B------:R-:W-:Y:S01]  /*1620*/  LOP3.LUT R2, R11, 0xfffffff8, RZ, 0xc0, !PT ;  /* 0xfffffff80b027812 */ /* 0x000fe200078ec0ff */
[----:B------:R-:W-:Y:S01]  /*1630*/  IMAD.IADD R5, R17, 0x1, R4 ;  /* 0x0000000111057824 */ /* 0x000fe200078e0204 */
[----:B------:R-:W-:Y:S01]  /*1640*/  CS2R R88, SRZ ;  /* 0x0000000000587805 */ /* 0x000fe2000001ff00 */
[----:B------:R-:W-:Y:S01]  /*1650*/  IMAD.MOV.U32 R4, RZ, RZ, R16 ;  /* 0x000000ffff047224 */ /* 0x000fe200078e0010 */
[----:B------:R-:W-:Y:S01]  /*1660*/  CS2R R86, SRZ ;  /* 0x0000000000567805 */ /* 0x000fe2000001ff00 */
[----:B------:R-:W-:Y:S01]  /*1670*/  IMAD.U32 R11, RZ, RZ, UR36 ;  /* 0x00000024ff0b7e24 */ /* 0x000fe2000f8e00ff */
[----:B------:R-:W-:Y:S01]  /*1680*/  CS2R R84, SRZ ;  /* 0x0000000000547805 */ /* 0x000fe2000001ff00 */
[----:B------:R-:W-:Y:S01]  /*1690*/  IMAD.IADD R7, R13, 0x1, R6 ;  /* 0x000000010d077824 */ /* 0x000fe200078e0206 */
[----:B------:R-:W-:Y:S01]  /*16a0*/  CS2R R78, SRZ ;  /* 0x00000000004e7805 */ /* 0x000fe2000001ff00 */
[----:B------:R-:W-:Y:S01]  /*16b0*/  IMAD.IADD R2, R23, 0x1, -R2 ;  /* 0x0000000117027824 */ /* 0x000fe200078e0a02 */
[----:B------:R-:W-:Y:S01]  /*16c0*/  CS2R R76, SRZ ;  /* 0x00000000004c7805 */ /* 0x000fe2000001ff00 */
[----:B------:R-:W-:Y:S01]  /*16d0*/  IMAD.MOV.U32 R6, RZ, RZ, R12 ;  /* 0x000000ffff067224 */ /* 0x000fe200078e000c */
[----:B------:R-:W-:Y:S01]  /*16e0*/  IADD3 R12, P0, R10, UR46, RZ ;  /* 0x0000002e0a0c7c10 */ /* 0x000fe2000ff1e0ff */
[----:B------:R-:W-:Y:S01]  /*16f0*/  IMAD.WIDE.U32 R18, R11, c[0x0][0x198], R4 ;  /* 0x000066000b127a25 */ /* 0x000fe200078e0004 */
[----:B------:R-:W-:Y:S01]  /*1700*/  CS2R R82, SRZ ;  /* 0x0000000000527805 */ /* 0x000fe2000001ff00 */
[----:B------:R-:W-:Y:S01]  /*1710*/  CS2R R80, SRZ ;  /* 0x0000000000507805 */ /* 0x000fe2000001ff00 */
[----:B------:R-:W-:Y:S01]  /*1720*/  IADD3.X R20, R14, UR47, RZ, P0, !PT ;  /* 0x0000002f0e147c10 */ /* 0x000fe200087fe4ff */
[----:B------:R-:W-:Y:S01]  /*1730*/  IMAD.SHL.U32 R4, R2, 0x8, RZ ;  /* 0x0000000802047824 */ /* 0x000fe200078e00ff */
[----:B------:R-:W-:Y:S01]  /*1740*/  UIADD3 UR47, UP1, UR50, UR7, URZ ;  /* 0x00000007322f7290 */ /* 0x000fe2000ff3e03f */
[----:B------:R-:W-:Y:S01]  /*1750*/  IMAD.U32 R14, RZ, RZ, UR32 ;  /* 0x00000020ff0e7e24 */ /* 0x000fe2000f8e00ff */
[----:B------:R-:W-:Y:S01]  /*1760*/  CS2R R74, SRZ ;  /* 0x00000000004a7805 */ /* 0x000fe2000001ff00 */
[----:B------:R-:W-:Y:S01]  /*1770*/  IMAD R2, R20, c[0x0][0x190], RZ ;  /* 0x0000640014027a24 */ /* 0x000fe200078e02ff */
[----:B------:R-:W-:Y:S01]  /*1780*/  SHF.R.S32.HI R5, RZ, 0x1f, R4 ;  /* 0x0000001fff057819 */ /* 0x000fe20000011404 */
[----:B------:R-:W-:Y:S01]  /*1790*/  IMAD.U32 R13, RZ, RZ, UR36 ;  /* 0x00000024ff0d7e24 */ /* 0x000fe2000f8e00ff */
[----:B------:R-:W-:Y:S01]  /*17a0*/  UIADD3.X UR45, UR51, UR45, URZ, UP1, !UPT ;  /* 0x0000002d332d7290 */ /* 0x000fe20008ffe43f */
[----:B------:R-:W-:Y:S01]  /*17b0*/  IMAD.WIDE.U32 R14, R14, UR47, R8 ;  /* 0x0000002f0e0e7c25 */ /* 0x000fe2000f8e0008 */
[----:B------:R-:W-:Y:S01]  /*17c0*/  UIMAD UR48, UR48, UR47, URZ ;  /* 0x0000002f303072a4 */ /* 0x000fe2000f8e023f */
[----:B------:R-:W-:Y:S01]  /*17d0*/  CS2R R72, SRZ ;  /* 0x0000000000487805 */ /* 0x000fe2000001ff00 */
[----:B------:R-:W-:Y:S01]  /*17e0*/  CS2R R70, SRZ ;  /* 0x0000000000467805 */ /* 0x000fe2000001ff00 */
[----:B---3--:R-:W-:Y:S01]  /*17f0*/  IMAD.WIDE.U32 R8, R25, c[0x0][0x368], R4 ;  /* 0x0000da0019087a25 */ /* 0x008fe200078e0004 */
[----:B------:R-:W-:Y:S01]  /*1800*/  UIMAD UR45, UR45, UR32, UR48 ;  /* 0x000000202d2d72a4 */ /* 0x000fe2000f8e0230 */
[----:B------:R-:W-:Y:S01]  /*1810*/  @P1 BAR.SYNC.DEFER_BLOCKING 0x0 ;  /* 0x0000000000001b1d */ /* 0x000fe20000010000 */
[----:B------:R-:W-:Y:S01]  /*1820*/  LEA R184, P0, R14, c[0x0][0x350], 0x2 ;  /* 0x0000d4000eb87a11 */ /* 0x000fe200078010ff */
[C---:B------:R-:W-:Y:S01]  /*1830*/  IMAD R2, R12.reuse, c[0x0][0x194], R2 ;  /* 0x000065000c027a24 */ /* 0x040fe200078e0202 */
[----:B------:R-:W-:Y:S01]  /*1840*/  IADD3 R9, R9, UR6, RZ ;  /* 0x0000000609097c10 */ /* 0x000fe2000fffe0ff */
[----:B------:R-:W-:Y:S01]  /*1850*/  IMAD.WIDE.U32 R10, R12, c[0x0][0x190], R4 ;  /* 0x000064000c0a7a25 */ /* 0x000fe200078e0004 */
[----:B------:R-:W-:Y:S01]  /*1860*/  CS2R R68, SRZ ;  /* 0x0000000000447805 */ /* 0x000fe2000001ff00 */
[----:B------:R-:W-:-:S02]  /*1870*/  ULDC.64 UR6, c[0x0][0x198] ;  /* 0x0000660000067ab9 */ /* 0x000fc40000000a00 */
[----:B------:R-:W-:Y:S02]  /*1880*/  IMAD.IADD R11, R11, 0x1, R2 ;  /* 0x000000010b0b7824 */ /* 0x000fe400078e0202 */
[----:B------:R-:W-:Y:S02]  /*1890*/  IMAD R2, R20, c[0x0][0x370], RZ ;  /* 0x0000dc0014027a24 */ /* 0x000fe400078e02ff */
[----:B------:R-:W-:-:S04]  /*18a0*/  IMAD.WIDE.U32 R16, R13, c[0x0][0x1a0], R6 ;  /* 0x000068000d107a25 */ /* 0x000fc800078e0006 */
[----:B------:R-:W-:-:S04]  /*18b0*/  IMAD.WIDE.U32 R6, R25, c[0x0][0x180], R4 ;  /* 0x0000600019067a25 */ /* 0x000fc800078e0004 */
[C---:B------:R-:W-:Y:S01]  /*18c0*/  IMAD R20, R12.reuse, c[0x0][0x374], R2 ;  /* 0x0000dd000c147a24 */ /* 0x040fe200078e0202 */
[----:B------:R-:W-:Y:S01]  /*18d0*/  IADD3 R7, R7, UR8, RZ ;  /* 0x0000000807077c10 */ /* 0x000fe2000fffe0ff */
[----:B------:R-:W-:Y:S01]  /*18e0*/  IMAD.WIDE.U32 R8, R12, c[0x0][0x370], R8 ;  /* 0x0000dc000c087a25 */ /* 0x000fe200078e0008 */
[----:B------:R-:W-:Y:S02]  /*18f0*/  ULDC.64 UR8, c[0x0][0x178] ;  /* 0x00005e0000087ab9 */ /* 0x000fe40000000a00 */
[----:B------:R-:W-:Y:S01]  /*1900*/  UIMAD UR47, UR10, UR8, URZ ;  /* 0x000000080a2f72a4 */ /* 0x000fe2000f8e023f */
[C---:B------:R-:W-:Y:S01]  /*1910*/  IMAD R12, R21.reuse, c[0x0][0x1b0], RZ ;  /* 0x00006c00150c7a24 */ /* 0x040fe200078e02ff */
[----:B------:R-:W-:Y:S01]  /*1920*/  UIMAD UR8, UR42, UR6, URZ ;  /* 0x000000062a0872a4 */ /* 0x000fe2000f8e023f */
[----:B------:R-:W-:Y:S01]  /*1930*/  IMAD R2, R21, c[0x0][0x1b8], RZ ;  /* 0x00006e0015027a24 */ /* 0x000fe200078e02ff */
[----:B------:R-:W-:Y:S01]  /*1940*/  UIMAD UR47, UR37, UR9, UR47 ;  /* 0x00000009252f72a4 */ /* 0x000fe2000f8e022f */
[----:B------:R-:W-:Y:S01]  /*1950*/  IMAD.WIDE.U32 R4, R25, c[0x0][0x188], R4 ;  /* 0x0000620019047a25 */ /* 0x000fe200078e0004 */
[----:B------:R-:W1:Y:S01]  /*1960*/  S2R R21, SR_CTAID.Z ;  /* 0x0000000000157919 */ /* 0x000e620000002700 */
[----:B------:R-:W-:-:S02]  /*1970*/  UIMAD UR8, UR36, UR7, UR8 ;  /* 0x00000007240872a4 */ /* 0x000fc4000f8e0208 */
[C---:B------:R-:W-:Y:S01]  /*1980*/  IMAD R13, R0.reuse, c[0x0][0x1bc], R2 ;  /* 0x00006f00000d7a24 */ /* 0x040fe200078e0202 */
[----:B------:R-:W-:Y:S01]  /*1990*/  IADD3 R5, R5, UR5, RZ ;  /* 0x0000000505057c10 */ /* 0x000fe2000fffe0ff */
[C---:B------:R-:W-:Y:S01]  /*19a0*/  IMAD R12, R0.reuse, c[0x0][0x1b4], R12 ;  /* 0x00006d00000c7a24 */ /* 0x040fe200078e020c */
[----:B------:R-:W-:Y:S01]  /*19b0*/  IADD3 R2, R15, UR45, RZ ;  /* 0x0000002d0f027c10 */ /* 0x000fe2000fffe0ff */
[----:B------:R-:W-:Y:S01]  /*19c0*/  IMAD.WIDE.U32 R6, R0, c[0x0][0x1b0], R6 ;  /* 0x00006c0000067a25 */ /* 0x000fe200078e0006 */
[----:B------:R-:W-:Y:S02]  /*19d0*/  ULDC.64 UR4, c[0x0][0x1a0] ;  /* 0x0000680000047ab9 */ /* 0x000fe40000000a00 */
[----:B------:R-:W-:Y:S01]  /*19e0*/  LEA.HI.X R185, R14, c[0x0][0x354], R2, 0x2, P0 ;  /* 0x0000d5000eb97a11 */ /* 0x000fe200000f1402 */
[----:B------:R-:W-:Y:S01]  /*19f0*/  IMAD.WIDE.U32 R4, R0, c[0x0][0x1b8], R4 ;  /* 0x00006e0000047a25 */ /* 0x000fe200078e0004 */
[----:B------:R-:W-:Y:S01]  /*1a00*/  IADD3 R2, P2, R6, R18, RZ ;  /* 0x0000001206027210 */ /* 0x000fe20007f5e0ff */
[----:B------:R-:W-:-:S02]  /*1a10*/  UIMAD UR45, UR42, UR4, URZ ;  /* 0x000000042a2d72a4 */ /* 0x000fc4000f8e023f */
[----:B------:R-:W-:Y:S01]  /*1a20*/  IMAD.IADD R0, R7, 0x1, R12 ;  /* 0x0000000107007824 */ /* 0x000fe200078e020c */
[----:B------:R-:W-:Y:S01]  /*1a30*/  IADD3 R15, P0, R4, R16, RZ ;  /* 0x00000010040f7210 */ /* 0x000fe20007f1e0ff */
[----:B------:R-:W-:Y:S01]  /*1a40*/  UIMAD UR45, UR36, UR5, UR45 ;  /* 0x00000005242d72a4 */ /* 0x000fe2000f8e022d */
[----:B------:R-:W-:Y:S01]  /*1a50*/  IMAD.WIDE.U32 R10, R25, c[0x0][0x178], R10 ;  /* 0x00005e00190a7a25 */ /* 0x000fe200078e000a */
[----:B------:R-:W-:Y:S01]  /*1a60*/  ULDC.64 UR10, c[0x0][0x1a8] ;  /* 0x00006a00000a7ab9 */ /* 0x000fe20000000a00 */
[----:B------:R-:W-:Y:S01]  /*1a70*/  IADD3.X R18, R0, UR8, R19, P2, !PT ;  /* 0x0000000800127c10 */ /* 0x000fe200097fe413 */
[----:B------:R-:W-:Y:S01]  /*1a80*/  ULDC.64 UR8, c[0x0][0x378] ;  /* 0x0000de0000087ab9 */ /* 0x000fe20000000a00 */
[----:B------:R-:W-:Y:S01]  /*1a90*/  IMAD.IADD R6, R5, 0x1, R13 ;  /* 0x0000000105067824 */ /* 0x000fe200078e020d */
[----:B------:R-:W-:Y:S01]  /*1aa0*/  UIMAD UR8, UR43, UR8, URZ ;  /* 0x000000082b0872a4 */ /* 0x000fe2000f8e023f */
[----:B------:R-:W-:Y:S01]  /*1ab0*/  IMAD.IADD R5, R9, 0x1, R20 ;  /* 0x0000000109057824 */ /* 0x000fe200078e0214 */
[----:B------:R-:W-:Y:S01]  /*1ac0*/  IADD3 R7, R11, UR47, RZ ;  /* 0x0000002f0b077c10 */ /* 0x000fe2000fffe0ff */
[----:B------:R-:W-:Y:S01]  /*1ad0*/  IMAD.MOV.U32 R4, RZ, RZ, R8 ;  /* 0x000000ffff047224 */ /* 0x000fe200078e0008 */
[----:B------:R-:W-:Y:S01]  /*1ae0*/  UIMAD UR8, UR38, UR9, UR8 ;  /* 0x00000009260872a4 */ /* 0x000fe2000f8e0208 */
[----:B------:R-:W-:Y:S01]  /*1af0*/  IADD3.X R16, R6, UR45, R17, P0, !PT ;  /* 0x0000002d06107c10 */ /* 0x000fe200087fe411 */
[----:B------:R-:W-:Y:S01]  /*1b00*/  UIMAD UR10, UR43, UR10, URZ ;  /* 0x0000000a2b0a72a4 */ /* 0x000fe2000f8e023f */
[----:B-1----:R-:W-:Y:S01]  /*1b10*/  IMAD.WIDE.U32 R4, R21, c[0x0][0x378], R4 ;  /* 0x0000de0015047a25 */ /* 0x002fe200078e0004 */
[----:B------:R-:W-:Y:S01]  /*1b20*/  LEA R12, P0, R2, c[0x0][0x168], 0x1 ;  /* 0x00005a00020c7a11 */ /* 0x000fe200078008ff */
[----:B------:R-:W-:-:S02]  /*1b30*/  ULEA.HI UR43, UR44, UR44, URZ, 0x1 ;  /* 0x0000002c2c2b7291 */ /* 0x000fc4000f8f083f */
[----:B------:R-:W-:Y:S01]  /*1b40*/  IMAD.MOV.U32 R6, RZ, RZ, R10 ;  /* 0x000000ffff067224 */ /* 0x000fe200078e000a */
[----:B------:R-:W-:Y:S01]  /*1b50*/  UIMAD UR11, UR38, UR11, UR10 ;  /* 0x0000000b260b72a4 */ /* 0x000fe2000f8e020a */
[----:B------:R-:W-:Y:S01]  /*1b60*/  IADD3 R0, R5, UR8, RZ ;  /* 0x0000000805007c10 */ /* 0x000fe2000fffe0ff */
[----:B------:R-:W-:Y:S01]  /*1b70*/  ULDC.64 UR8, c[0x0][0x370] ;  /* 0x0000dc0000087ab9 */ /* 0x000fe20000000a00 */
[----:B------:R-:W-:Y:S01]  /*1b80*/  IMAD.WIDE.U32 R6, R21, c[0x0][0x1a8], R6 ;  /* 0x00006a0015067a25 */ /* 0x000fe200078e0006 */
[----:B------:R-:W-:Y:S01]  /*1b90*/  LEA R240, P2, R4, c[0x0][0x330], 0x1 ;  /* 0x0000cc0004f07a11 */ /* 0x000fe200078408ff */
[----:B------:R-:W-:Y:S01]  /*1ba0*/  USHF.L.U64.HI UR10, UR8, UR20, UR9 ;  /* 0x00000014080a7299 */ /* 0x000fe20008010209 */
[----:B------:R-:W-:Y:S01]  /*1bb0*/  LEA.HI.X R13, R2, c[0x0][0x16c], R18, 0x1, P0 ;  /* 0x00005b00020d7a11 */ /* 0x000fe200000f0c12 */
[----:B------:R-:W-:Y:S01]  /*1bc0*/  ULOP3.LUT UR43, UR43, 0xfffffffe, URZ, 0xc0, !UPT ;  /* 0xfffffffe2b2b7892 */ /* 0x000fe2000f8ec03f */
[----:B------:R-:W-:Y:S02]  /*1bd0*/  LEA.HI.X R241, R4, c[0x0][0x334], R0, 0x1, P2 ;  /* 0x0000cd0004f17a11 */ /* 0x000fe400010f0c00 */
[----:B------:R-:W-:Y:S01]  /*1be0*/  IADD3 R0, R7, UR11, RZ ;  /* 0x0000000b07007c10 */ /* 0x000fe2000fffe0ff */
[----:B------:R-:W-:Y:S01]  /*1bf0*/  USHF.L.U32 UR11, UR8, 0x6, URZ ;  /* 0x00000006080b7899 */ /* 0x000fe2000800063f */
[C---:B------:R-:W-:Y:S01]  /*1c00*/  LEA R14, P0, R15.reuse, c[0x0][0x170], 0x1 ;  /* 0x00005c000f0e7a11 */ /* 0x040fe200078008ff */
[----:B------:R-:W-:Y:S01]  /*1c10*/  UIADD3 UR43, UR44, -UR43, URZ ;  /* 0x8000002b2c2b7290 */ /* 0x000fe2000fffe03f */
[----:B------:R-:W-:Y:S01]  /*1c20*/  LEA R238, P2, R6, c[0x0][0x160], 0x1 ;  /* 0x0000580006ee7a11 */ /* 0x000fe200078408ff */
[----:B------:R-:W-:Y:S01]  /*1c30*/  ULDC.64 UR8, c[0x0][0x190] ;  /* 0x0000640000087ab9 */ /* 0x000fe20000000a00 */
[----:B------:R-:W-:Y:S01]  /*1c40*/  LEA.HI.X R15, R15, c[0x0][0x174], R16, 0x1, P0 ;  /* 0x00005d000f0f7a11 */ /* 0x000fe200000f0c10 */
[----:B------:R-:W-:Y:S01]  /*1c50*/  USHF.L.U64.HI UR9, UR8, UR20, UR9 ;  /* 0x0000001408097299 */ /* 0x000fe20008010209 */
[----:B------:R-:W-:Y:S01]  /*1c60*/  IADD3 R4, P0, R240, UR11, RZ ;  /* 0x0000000bf0047c10 */ /* 0x000fe2000ff1e0ff */
[----:B------:R-:W-:Y:S01]  /*1c70*/  USHF.L.U32 UR8, UR8, 0x6, URZ ;  /* 0x0000000608087899 */ /* 0x000fe2000800063f */
[----:B------:R-:W-:Y:S01]  /*1c80*/  LEA.HI.X R239, R6, c[0x0][0x164], R0, 0x1, P2 ;  /* 0x0000590006ef7a11 */ /* 0x000fe200010f0c00 */
[----:B------:R-:W-:Y:S01]  /*1c90*/  UISETP.NE.AND UP0, UPT, UR43, 0x1, UPT ;  /* 0x000000012b00788c */ /* 0x000fe2000bf05270 */
[----:B------:R-:W-:-:S02]  /*1ca0*/  IADD3.X R5, R241, UR10, RZ, P0, !PT ;  /* 0x0000000af1057c10 */ /* 0x000fc400087fe4ff */
[----:B------:R-:W-:Y:S02]  /*1cb0*/  IADD3 R8, P0, R4, UR11, RZ ;  /* 0x0000000b04087c10 */ /* 0x000fe4000ff1e0ff */
[----:B------:R-:W-:Y:S02]  /*1cc0*/  IADD3 R6, P1, R238, UR8, RZ ;  /* 0x00000008ee067c10 */ /* 0x000fe4000ff3e0ff */
[----:B------:R-:W-:Y:S02]  /*1cd0*/  IADD3.X R9, R5, UR10, RZ, P0, !PT ;  /* 0x0000000a05097c10 */ /* 0x000fe400087fe4ff */
[----:B------:R-:W-:Y:S01]  /*1ce0*/  PLOP3.LUT P0, PT, PT, PT, UP0, 0x80, 0x0 ;  /* 0x000000000000781c */ /* 0x000fe20003f0f008 */
[----:B------:R-:W-:Y:S01]  /*1cf0*/  UISETP.GE.AND UP0, UPT, UR39, 0x1, UPT ;  /* 0x000000012700788c */ /* 0x000fe2000bf06270 */
[----:B------:R-:W-:Y:S01]  /*1d00*/  IADD3.X R7, R239, UR9, RZ, P1, !PT ;  /* 0x00000009ef077c10 */ /* 0x000fe20008ffe4ff */
[C---:B--2---:R-:W-:Y:S01]  /*1d10*/  IMAD.SHL.U32 R0, R26.reuse, 0x2, RZ ;  /* 0x000000021a007824 */ /* 0x044fe200078e00ff */
[----:B------:R-:W-:-:S04]  /*1d20*/  IADD3 R2, R26, 0x2000, RZ ;  /* 0x000020001a027810 */ /* 0x000fc80007ffe0ff */
[----:B------:R-:W-:Y:S01]  /*1d30*/  @!PT LDS RZ, [RZ] ;  /* 0x00000000fffff984 */ /* 0x000fe20000000800 */
[----:B------:R-:W-:Y:S01]  /*1d40*/  @!PT LDS RZ, [RZ] ;  /* 0x00000000fffff984 */ /* 0x000fe20000000800 */
[----:B------:R-:W-:Y:S01]  /*1d50*/  @!PT LDS RZ, [RZ] ;  /* 0x00000000fffff984 */ /* 0x000fe20000000800 */
[----:B------:R1:W-:Y:S01]  /*1d60*/  LDGSTS.E.BYPASS.LTC128B.128 [R0+0x8000], [R240.64] ;  /* 0x08000000f0007fae */ /* 0x0003e2000b901d62 */
[----:B------:R-:W-:-:S03]  /*1d70*/  SEL R2, R2, R26, !P0 ;  /* 0x0000001a02027207 */ /* 0x000fc60004000000 */
[----:B------:R2:W-:Y:S02]  /*1d80*/  LDGSTS.E.BYPASS.LTC128B.128 [R0+0x9000], [R4.64] ;  /* 0x0900000004007fae */ /* 0x0005e4000b901d62 */
[----:B------:R-:W-:Y:S02]  /*1d90*/  IMAD.SHL.U32 R2, R2, 0x2, RZ ;  /* 0x0000000202027824 */ /* 0x000fe400078e00ff */
[----:B------:R3:W-:Y:S01]  /*1da0*/  LDGSTS.E.BYPASS.LTC128B.128 [R0+0xa000], [R8.64] ;  /* 0x0a00000008007fae */ /* 0x0007e2000b901d62 */
[----:B--2---:R-:W-:-:S04]  /*1db0*/  IADD3 R4, P2, R8, UR11, RZ ;  /* 0x0000000b08047c10 */ /* 0x004fc8000ff5e0ff */
[----:B------:R-:W-:Y:S01]  /*1dc0*/  IADD3.X R5, R9, UR10, RZ, P2, !PT ;  /* 0x0000000a09057c10 */ /* 0x000fe200097fe4ff */
[----:B------:R-:W-:Y:S02]  /*1dd0*/  USHF.L.U32 UR10, UR6, 0x6, URZ ;  /* 0x00000006060a7899 */ /* 0x000fe4000800063f */
[----:B------:R-:W-:Y:S02]  /*1de0*/  USHF.L.U64.HI UR6, UR6, UR20, UR7 ;  /* 0x0000001406067299 */ /* 0x000fe40008010207 */
[----:B------:R2:W-:Y:S01]  /*1df0*/  LDGSTS.E.BYPASS.LTC128B.128 [R0+0xb000], [R4.64] ;  /* 0x0b00000004007fae */ /* 0x0005e2000b901d62 */
[----:B------:R-:W-:Y:S02]  /*1e00*/  USHF.L.U32 UR7, UR4, 0x6, URZ ;  /* 0x0000000604077899 */ /* 0x000fe4000800063f */
[----:B------:R-:W-:Y:S01]  /*1e10*/  USHF.L.U64.HI UR4, UR4, UR20, UR5 ;  /* 0x0000001404047299 */ /* 0x000fe20008010205 */
[----:B------:R1:W-:Y:S04]  /*1e20*/  LDGSTS.E.BYPASS.LTC128B.128 [R2], [R238.64] ;  /* 0x00000000ee027fae */ /* 0x0003e8000b901d62 */
[----:B------:R4:W-:Y:S01]  /*1e30*/  LDGSTS.E.BYPASS.LTC128B.128 [R2+0x1000], [R6.64] ;  /* 0x0100000006027fae */ /* 0x0009e2000b901d62 */
[----:B--2---:R-:W-:-:S04]  /*1e40*/  IADD3 R4, P1, R6, UR8, RZ ;  /* 0x0000000806047c10 */ /* 0x004fc8000ff3e0ff */
[----:B------:R-:W-:Y:S02]  /*1e50*/  IADD3.X R5, R7, UR9, RZ, P1, !PT ;  /* 0x0000000907057c10 */ /* 0x000fe40008ffe4ff */
[----:B---3--:R-:W-:-:S03]  /*1e60*/  IADD3 R8, P1, R4, UR8, RZ ;  /* 0x0000000804087c10 */ /* 0x008fc6000ff3e0ff */
[----:B------:R2:W-:Y:S01]  /*1e70*/  LDGSTS.E.BYPASS.LTC128B.128 [R2+0x2000], [R4.64] ;  /* 0x0200000004027fae */ /* 0x0005e2000b901d62 */
[----:B------:R-:W-:Y:S02]  /*1e80*/  IADD3.X R9, R5, UR9, RZ, P1, !PT ;  /* 0x0000000905097c10 */ /* 0x000fe40008ffe4ff */
[----:B------:R-:W-:-:S03]  /*1e90*/  IADD3 R10, P1, R12, UR10, RZ ;  /* 0x0000000a0c0a7c10 */ /* 0x000fc6000ff3e0ff */
[----:B------:R3:W-:Y:S01]  /*1ea0*/  LDGSTS.E.BYPASS.LTC128B.128 [R2+0x3000], [R8.64] ;  /* 0x0300000008027fae */ /* 0x0007e2000b901d62 */
[----:B------:R-:W-:Y:S02]  /*1eb0*/  IADD3.X R11, R13, UR6, RZ, P1, !PT ;  /* 0x000000060d0b7c10 */ /* 0x000fe40008ffe4ff */
[----:B----4-:R-:W-:Y:S01]  /*1ec0*/  IADD3 R6, P1, R14, UR7, RZ ;  /* 0x000000070e067c10 */ /* 0x010fe2000ff3e0ff */
[----:B------:R4:W-:Y:S03]  /*1ed0*/  LDGSTS.E.BYPASS.LTC128B.128 [R0+0xc000], [R12.64] ;  /* 0x0c0000000c007fae */ /* 0x0009e6000b901d62 */
[----:B------:R-:W-:Y:S01]  /*1ee0*/  IADD3.X R7, R15, UR4, RZ, P1, !PT ;  /* 0x000000040f077c10 */ /* 0x000fe20008ffe4ff */
[----:B------:R1:W-:Y:S01]  /*1ef0*/  LDGSTS.E.BYPASS.LTC128B.128 [R0+0xd000], [R10.64] ;  /* 0x0d0000000a007fae */ /* 0x0003e2000b901d62 */
[----:B--2---:R-:W-:-:S04]  /*1f00*/  IADD3 R4, P1, R6, UR7, RZ ;  /* 0x0000000706047c10 */ /* 0x004fc8000ff3e0ff */
[----:B------:R-:W-:Y:S02]  /*1f10*/  IADD3.X R5, R7, UR4, RZ, P1, !PT ;  /* 0x0000000407057c10 */ /* 0x000fe40008ffe4ff */
[----:B---3--:R-:W-:-:S04]  /*1f20*/  IADD3 R8, P2, R10, UR10, RZ ;  /* 0x0000000a0a087c10 */ /* 0x008fc8000ff5e0ff */
[----:B------:R-:W-:Y:S02]  /*1f30*/  IADD3.X R9, R11, UR6, RZ, P2, !PT ;  /* 0x000000060b097c10 */ /* 0x000fe400097fe4ff */
[----:B----4-:R-:W-:-:S03]  /*1f40*/  IADD3 R12, P2, R8, UR10, RZ ;  /* 0x0000000a080c7c10 */ /* 0x010fc6000ff5e0ff */
[----:B------:R2:W-:Y:S01]  /*1f50*/  LDGSTS.E.BYPASS.LTC128B.128 [R0+0xe000], [R8.64] ;  /* 0x0e00000008007fae */ /* 0x0005e2000b901d62 */
[----:B------:R-:W-:-:S05]  /*1f60*/  IADD3.X R13, R9, UR6, RZ, P2, !PT ;  /* 0x00000006090d7c10 */ /* 0x000fca00097fe4ff */
[----:B------:R1:W-:Y:S04]  /*1f70*/  LDGSTS.E.BYPASS.LTC128B.128 [R0+0xf000], [R12.64] ;  /* 0x0f0000000c007fae */ /* 0x0003e8000b901d62 */
[----:B------:R1:W-:Y:S04]  /*1f80*/  LDGSTS.E.BYPASS.LTC128B.128 [R0+0x10000], [R14.64] ;  /* 0x100000000e007fae */ /* 0x0003e8000b901d62 */
[----:B------:R1:W-:Y:S04]  /*1f90*/  LDGSTS.E.BYPASS.LTC128B.128 [R0+0x11000], [R6.64] ;  /* 0x1100000006007fae */ /* 0x0003e8000b901d62 */
[----:B------:R1:W-:Y:S01]  /*1fa0*/  LDGSTS.E.BYPASS.LTC128B.128 [R0+0x12000], [R4.64] ;  /* 0x1200000004007fae */ /* 0x0003e2000b901d62 */
[----:B--2---:R-:W-:Y:S01]  /*1fb0*/  IADD3 R8, P1, R4, UR7, RZ ;  /* 0x0000000704087c10 */ /* 0x004fe2000ff3e0ff */
[----:B------:R-:W-:-:S03]  /*1fc0*/  UIMAD.WIDE UR6, UR40, UR18, UR28 ;  /* 0x00000012280672a5 */ /* 0x000fc6000f8e021c */
[----:B------:R-:W-:Y:S01]  /*1fd0*/  IADD3.X R9, R5, UR4, RZ, P1, !PT ;  /* 0x0000000405097c10 */ /* 0x000fe20008ffe4ff */
[----:B------:R-:W-:Y:S01]  /*1fe0*/  UIMAD.WIDE UR4, UR41, UR18, UR30 ;  /* 0x00000012290472a5 */ /* 0x000fe2000f8e021e */
[----:B------:R-:W-:-:S03]  /*1ff0*/  PLOP3.LUT P1, PT, PT, PT, UP0, 0x80, 0x0 ;  /* 0x000000000000781c */ /* 0x000fc60003f2f008 */
[----:B------:R1:W-:Y:S04]  /*2000*/  LDGSTS.E.BYPASS.LTC128B.128 [R0+0x13000], [R8.64] ;  /* 0x1300000008007fae */ /* 0x0003e8000b901d62 */
[----:B------:R-:W0:Y:S06]  /*2010*/  LDGDEPBAR ;  /* 0x00000000000079af */ /* 0x000e2c0000000000 */
[----:B------:R-:W-:Y:S05]  /*2020*/  @!P1 BRA `(.L_x_2016) ;  /* 0x0000690000009947 */ /* 0x000fea0003800000 */
[----:B-1----:R-:W-:Y:S02]  /*2030*/  IMAD.MOV.U32 R6, RZ, RZ, c[0x0][0x308] ;  /* 0x0000c200ff067624 */ /* 0x002fe400078e00ff */
[----:B------:R-:W-:-:S05]  /*2040*/  IMAD.MOV.U32 R7, RZ, RZ, c[0x0][0x30c] ;  /* 0x0000c300ff077624 */ /* 0x000fca00078e00ff */
[----:B------:R1:W2:Y:S04]  /*2050*/  LDG.E.64 R8, [R6.64] ;  /* 0x0000002206087981 */ /* 0x0002a8000c1e1b00 */
[----:B-1----:R-:W3:Y:S01]  /*2060*/  LDG.E.64 R6, [R6.64+0x8] ;  /* 0x0000082206067981 */ /* 0x002ee2000c1e1b00 */
[----:B------:R-:W-:Y:S01]  /*2070*/  IMAD.MOV.U32 R4, RZ, RZ, 0x4 ;  /* 0x00000004ff047424 */ /* 0x000fe200078e00ff */
[----:B------:R-:W-:Y:S02]  /*2080*/  UMOV UR40, UR4 ;  /* 0x0000000400287c82 */ /* 0x000fe40008000000 */
[----:B------:R-:W-:Y:S02]  /*2090*/  UMOV UR41, UR5 ;  /* 0x0000000500297c82 */ /* 0x000fe40008000000 */
[----:B------:R-:W-:Y:S01]  /*20a0*/  IMAD.WIDE R4, R250, R4, UR40 ;  /* 0x00000028fa047e25 */ /* 0x000fe2000f8e0204 */
[----:B------:R-:W-:-:S04]  /*20b0*/  UIMAD UR5, UR37, UR12, UR38 ;  /* 0x0000000c250572a4 */ /* 0x000fc8000f8e0226 */
[----:B------:R1:W5:Y:S04]  /*20c0*/  LDG.E R249, [R4.64] ;  /* 0x0000002204f97981 */ /* 0x000368000c1e1900 */
[----:B------:R1:W5:Y:S04]  /*20d0*/  LDG.E R248, [R4.64+0x20] ;  /* 0x0000202204f87981 */ /* 0x000368000c1e1900 */
[----:B------:R1:W5:Y:S04]  /*20e0*/  LDG.E R247, [R4.64+0x100] ;  /* 0x0001002204f77981 */ /* 0x000368000c1e1900 */
[----:B------:R1:W5:Y:S01]  /*20f0*/  LDG.E R246, [R4.64+0x120] ;  /* 0x0001202204f67981 */ /* 0x000362000c1e1900 */
[----:B------:R-:W-:Y:S01]  /*2100*/  IMAD.U32 R0, RZ, RZ, UR27 ;  /* 0x0000001bff007e24 */ /* 0x000fe2000f8e00ff */
[----:B------:R-:W-:Y:S01]  /*2110*/  USHF.L.U32 UR5, UR5, 0x5, URZ ;  /* 0x0000000505057899 */ /* 0x000fe2000800063f */
[----:B------:R-:W-:-:S02]  /*2120*/  IMAD.MOV.U32 R237, RZ, RZ, R2 ;  /* 0x000000ffffed7224 */ /* 0x000fc400078e0002 */
[----:B------:R-:W-:Y:S01]  /*2130*/  IMAD.MOV.U32 R127, RZ, RZ, RZ ;  /* 0x000000ffff7f7224 */ /* 0x000fe200078e00ff */
[----:B------:R-:W-:Y:S01]  /*2140*/  USHF.R.S32.HI UR4, URZ, 0x1f, UR5 ;  /* 0x0000001f3f047899 */ /* 0x000fe20008011405 */
[----:B-1----:R-:W-:-:S04]  /*2150*/  LEA.HI R4, R24, R23, RZ, 0x7 ;  /* 0x0000001718047211 */ /* 0x002fc800078f38ff */
[----:B------:R-:W-:-:S05]  /*2160*/  SHF.R.S32.HI R4, RZ, 0x7, R4 ;  /* 0x00000007ff047819 */ /* 0x000fca0000011404 */
[----:B------:R-:W-:Y:S01]  /*2170*/  IMAD R5, R0, 0x2, R4 ;  /* 0x0000000200057824 */ /* 0x000fe200078e0204 */
[----:B------:R-:W-:Y:S02]  /*2180*/  IADD3 R0, R180, 0x2000, RZ ;  /* 0x00002000b4007810 */ /* 0x000fe40007ffe0ff */
[----:B------:R-:W-:Y:S02]  /*2190*/  IADD3 R4, R181, 0x2000, RZ ;  /* 0x00002000b5047810 */ /* 0x000fe40007ffe0ff */
[----:B------:R-:W-:Y:S01]  /*21a0*/  SEL R172, R0, R180, !P0 ;  /* 0x000000b400ac7207 */ /* 0x000fe20004000000 */
[----:B------:R-:W-:Y:S01]  /*21b0*/  IMAD.SHL.U32 R0, R5, 0x2, RZ ;  /* 0x0000000205007824 */ /* 0x000fe200078e00ff */
[----:B------:R-:W-:-:S03]  /*21c0*/  SEL R4, R4, R181, !P0 ;  /* 0x000000b504047207 */ /* 0x000fc60004000000 */
[----:B------:R-:W-:Y:S01]  /*21d0*/  IMAD.SHL.U32 R172, R172, 0x2, RZ ;  /* 0x00000002acac7824 */ /* 0x000fe200078e00ff */
[----:B------:R-:W-:Y:S01]  /*21e0*/  IADD3 R2, R0, 0x1, RZ ;  /* 0x0000000100027810 */ /* 0x000fe20007ffe0ff */
[----:B------:R-:W-:Y:S01]  /*21f0*/  IMAD.SHL.U32 R179, R4, 0x2, RZ ;  /* 0x0000000204b37824 */ /* 0x000fe200078e00ff */
[----:B--2---:R-:W1:Y:S08]  /*2200*/  R2UR UR10, R9 ;  /* 0x00000000090a73c2 */ /* 0x004e7000000e0000 */
[----:B------:R2:W4:Y:S01]  /*2210*/  R2UR UR11, R8 ;  /* 0x00000000080b73c2 */ /* 0x00052200000e0000 */
[----:B-1----:R-:W-:-:S02]  /*2220*/  LOP3.LUT R244, R0, UR10, RZ, 0x3c, !PT ;  /* 0x0000000a00f47c12 */ /* 0x002fc4000f8e3cff */
[--C-:B---3--:R-:W-:Y:S01]  /*2230*/  IADD3 R6, P2, P1, R6, UR5, R22.reuse ;  /* 0x0000000506067c10 */ /* 0x108fe2000f95e016 */
[----:B------:R-:W-:Y:S01]  /*2240*/  UMOV UR5, UR7 ;  /* 0x0000000700057c82 */ /* 0x000fe20008000000 */
[----:B------:R-:W-:Y:S02]  /*2250*/  LOP3.LUT R2, R2, UR10, RZ, 0x3c, !PT ;  /* 0x0000000a02027c12 */ /* 0x000fe4000f8e3cff */
[----:B--2---:R-:W-:-:S04]  /*2260*/  SHF.R.S32.HI R8, RZ, 0x1f, R22 ;  /* 0x0000001fff087819 */ /* 0x004fc80000011416 */
[----:B------:R-:W-:Y:S01]  /*2270*/  IADD3.X R7, R7, UR4, R8, P2, P1 ;  /* 0x0000000407077c10 */ /* 0x000fe200097e2408 */
[----:B------:R-:W-:-:S03]  /*2280*/  UMOV UR4, UR6 ;  /* 0x0000000600047c82 */ /* 0x000fc60008000000 */
[----:B----4-:R-:W-:-:S05]  /*2290*/  LOP3.LUT R0, R7, UR11, RZ, 0x3c, !PT ;  /* 0x0000000b07007c12 */ /* 0x010fca000f8e3cff */
[----:B------:R1:W-:Y:S02]  /*22a0*/  STL [R1+0x1c], R0 ;  /* 0x00001c0001007387 */ /* 0x0003e40000100800 */
[----:B-1----:R-:W-:Y:S01]  /*22b0*/  MOV R0, c[0x0][0x22c] ;  /* 0x00008b0000007a02 */ /* 0x002fe20000000f00 */
[----:B------:R-:W-:Y:S01]  /*22c0*/  IMAD.WIDE.U32 R6, R6, -0x2daee0ad, RZ ;  /* 0xd2511f5306067825 */ /* 0x000fe200078e00ff */
[----:B------:R-:W-:Y:S02]  /*22d0*/  MOV R183, 0x40 ;  /* 0x0000004000b77802 */ /* 0x000fe40000000f00 */
[----:B------:R-:W-:Y:S01]  /*22e0*/  MOV R182, 0x20 ;  /* 0x0000002000b67802 */ /* 0x000fe20000000f00 */
[----:B------:R-:W-:Y:S01]  /*22f0*/  IMAD R0, R0, c[0x0][0x1c0], RZ ;  /* 0x0000700000007a24 */ /* 0x000fe200078e02ff */
[----:B------:R-:W-:Y:S01]  /*2300*/  LOP3.LUT R244, R7, R244, RZ, 0x3c, !PT ;  /* 0x000000f407f47212 */ /* 0x000fe200078e3cff */
[----:B------:R-:W-:Y:S01]  /*2310*/  IMAD.SHL.U32 R174, R181, 0x2, RZ ;  /* 0x00000002b5ae7824 */ /* 0x000fe200078e00ff */
[----:B------:R-:W-:Y:S01]  /*2320*/  LOP3.LUT R2, R7, R2, RZ, 0x3c, !PT ;  /* 0x0000000207027212 */ /* 0x000fe200078e3cff */
[C---:B------:R-:W-:Y:S01]  /*2330*/  IMAD.SHL.U32 R5, R0.reuse, 0x8, RZ ;  /* 0x0000000800057824 */ /* 0x040fe200078e00ff */
[----:B------:R-:W-:Y:S01]  /*2340*/  SHF.L.U32 R4, R0, 0x4, RZ ;  /* 0x0000000400047819 */ /* 0x000fe200000006ff */
[----:B------:R-:W-:-:S03]  /*2350*/  IMAD.WIDE.U32 R244, R244, -0x326172a9, RZ ;  /* 0xcd9e8d57f4f47825 */ /* 0x000fc600078e00ff */
[----:B------:R-:W-:Y:S01]  /*2360*/  IADD3 R4, R4, 0x20, RZ ;  /* 0x0000002004047810 */ /* 0x000fe20007ffe0ff */
[----:B------:R-:W-:-:S03]  /*2370*/  IMAD.WIDE.U32 R242, R2, -0x326172a9, RZ ;  /* 0xcd9e8d5702f27825 */ /* 0x000fc600078e00ff */
[----:B------:R-:W-:-:S05]  /*2380*/  IADD3 R0, R5, R4, RZ ;  /* 0x0000000405007210 */ /* 0x000fca0007ffe0ff */
[----:B------:R-:W-:-:S05]  /*2390*/  IMAD.IADD R0, R5, 0x1, R0 ;  /* 0x0000000105007824 */ /* 0x000fca00078e0200 */
[----:B------:R-:W-:-:S05]  /*23a0*/  IADD3 R0, R5, R0, RZ ;  /* 0x0000000005007210 */ /* 0x000fca0007ffe0ff */
[----:B------:R-:W-:-:S05]  /*23b0*/  IMAD.IADD R0, R5, 0x1, R0 ;  /* 0x0000000105007824 */ /* 0x000fca00078e0200 */
[----:B------:R1:W-:Y:S04]  /*23c0*/  STL [R1+0x18], R0 ;  /* 0x0000180001007387 */ /* 0x0003e80000100800 */
[----:B------:R-:W-:Y:S01]  /*23d0*/  STL.64 [R1+0x28], R6 ;  /* 0x0000280601007387 */ /* 0x000fe20000100a00 */
[----:B-1----:R-:W-:-:S05]  /*23e0*/  IADD3 R0, R5, R0, RZ ;  /* 0x0000000005007210 */ /* 0x002fca0007ffe0ff */
[----:B------:R1:W-:Y:S02]  /*23f0*/  STL [R1+0x14], R0 ;  /* 0x0000140001007387 */ /* 0x0003e40000100800 */
[----:B-1----:R-:W-:-:S05]  /*2400*/  IMAD.IADD R0, R5, 0x1, R0 ;  /* 0x0000000105007824 */ /* 0x002fca00078e0200 */
[----:B------:R1:W-:Y:S02]  /*2410*/  STL [R1+0x10], R0 ;  /* 0x0000100001007387 */ /* 0x0003e40000100800 */
[----:B-1----:R-:W-:-:S05]  /*2420*/  IMAD.IADD R0, R5, 0x1, R0 ;  /* 0x0000000105007824 */ /* 0x002fca00078e0200 */
[C---:B------:R-:W-:Y:S01]  /*2430*/  IADD3 R6, R5.reuse, R0, RZ ;  /* 0x0000000005067210 */ /* 0x040fe20007ffe0ff */
[----:B------:R-:W-:Y:S04]  /*2440*/  STL [R1+0xc], R0 ;  /* 0x00000c0001007387 */ /* 0x000fe80000100800 */
[C---:B------:R-:W-:Y:S01]  /*2450*/  IMAD.IADD R4, R5.reuse, 0x1, R6 ;  /* 0x0000000105047824 */ /* 0x040fe200078e0206 */
[----:B------:R-:W-:Y:S04]  /*2460*/  STL [R1+0x8], R6 ;  /* 0x0000080601007387 */ /* 0x000fe80000100800 */
[----:B------:R1:W-:Y:S02]  /*2470*/  STL [R1+0x4], R4 ;  /* 0x0000040401007387 */ /* 0x0003e40000100800 */
[----:B-1----:R-:W-:-:S05]  /*2480*/  IADD3 R4, R5, R4, RZ ;  /* 0x0000000405047210 */ /* 0x002fca0007ffe0ff */
[----:B------:R1:W-:Y:S01]  /*2490*/  STL [R1], R4 ;  /* 0x0000000401007387 */ /* 0x0003e20000100800 */
[----:B------:R-:W-:-:S05]  /*24a0*/  IMAD.IADD R252, R5, 0x1, R4 ;  /* 0x0000000105fc7824 */ /* 0x000fca00078e0204 */
[----:B------:R-:W-:-:S05]  /*24b0*/  IADD3 R251, R5, R252, RZ ;  /* 0x000000fc05fb7210 */ /* 0x000fca0007ffe0ff */
[----:B------:R-:W-:-:S06]  /*24c0*/  IMAD.IADD R0, R5, 0x1, R251 ;  /* 0x0000000105007824 */ /* 0x000fcc00078e02fb */
.L_x_2019:
[----:B------:R-:W2:Y:S01]  /*24d0*/  LDL R0, [R1+0x34] ;  /* 0x0000340001007983 */ /* 0x000ea20000100800 */
[----:B------:R-:W-:Y:S02]  /*24e0*/  UIADD3 UR6, UR11, -0x61c88647, URZ ;  /* 0x9e3779b90b067890 */ /* 0x000fe4000fffe03f */
[----:B------:R-:W-:Y:S01]  /*24f0*/  UIADD3 UR8, UR10, -0x4498517b, URZ ;  /* 0xbb67ae850a087890 */ /* 0x000fe2000fffe03f */
[----:B------:R-:W0:Y:S01]  /*2500*/  LDGDEPBAR ;  /* 0x00000000000079af */ /* 0x000e220000000000 */
[----:B------:R-:W-:Y:S02]  /*2510*/  UIADD3 UR7, UR10, 0x76cf5d0a, URZ ;  /* 0x76cf5d0a0a077890 */ /* 0x000fe4000fffe03f */
[----:B------:R-:W-:Y:S02]  /*2520*/  UIADD3 UR9, UR10, -0x126145ec, URZ ;  /* 0xed9eba140a097890 */ /* 0x000fe4000fffe03f */
[----:B------:R-:W-:Y:S03]  /*2530*/  UISETP.GE.AND UP2, UPT, UR44, 0x1, UPT ;  /* 0x000000012c00788c */ /* 0x000fe6000bf46270 */
[----:B------:R-:W3:Y:S04]  /*2540*/  LDL R187, [R1+0x30] ;  /* 0x0000300001bb7983 */ /* 0x000ee80000100800 */
[----:B------:R-:W4:Y:S04]  /*2550*/  LDL R186, [R1+0x1c] ;  /* 0x00001c0001ba7983 */ /* 0x000f280000100800 */
[----:B------:R-:W3:Y:S01]  /*2560*/  LDL.64 R188, [R1+0x28] ;  /* 0x0000280001bc7983 */ /* 0x000ee20000100a00 */
[----:B------:R-:W-:Y:S05]  /*2570*/  DEPBAR.LE SB0, 0x0 ;  /* 0x000080000000791a */ /* 0x000fea0000000000 */
[----:B------:R-:W-:Y:S08]  /*2580*/  BAR.SYNC.DEFER_BLOCKING 0x0 ;  /* 0x0000000000007b1d */ /* 0x000ff00000010000 */
[----:B------:R-:W-:Y:S08]  /*2590*/  LDSM.16.M88.4 R64, [R179] ;  /* 0x00000000b340783b */ /* 0x000ff00000000200 */
[----:B------:R-:W1:Y:S08]  /*25a0*/  LDSM.16.M88.4 R16, [R175+0xc000] ;  /* 0x00c00000af10783b */ /* 0x000e700000000200 */
[----:B------:R-:W1:Y:S08]  /*25b0*/  LDSM.16.M88.4 R60, [R179+0x2000] ;  /* 0x00200000b33c783b */ /* 0x000e700000000200 */
[----:B------:R-:W1:Y:S08]  /*25c0*/  LDSM.16.M88.4 R32, [R175+0xc800] ;  /* 0x00c80000af20783b */ /* 0x000e700000000200 */
[----:B------:R-:W1:Y:S08]  /*25d0*/  LDSM.16.M88.4 R48, [R175+0xd000] ;  /* 0x00d00000af30783b */ /* 0x000e700000000200 */
[----:B------:R-:W1:Y:S02]  /*25e0*/  LDSM.16.M88.4 R132, [R175+0xd800] ;  /* 0x00d80000af84783b */ /* 0x000e640000000200 */
[-C--:B-1----:R-:W-:Y:S06]  /*25f0*/  HMMA.16816.F32.BF16 R4, R64, R16.reuse, RZ ;  /* 0x000000104004723c */ /* 0x082fec00000418ff */
        /* <DEDUP_REMOVED lines=22> */
[----:B--2---:R-:W-:Y:S02]  /*2760*/  R2P PR, R0, 0x6 ;  /* 0x0000000600007804 */ /* 0x004fe40000000000 */
[----:B-----5:R-:W-:Y:S03]  /*2770*/  FSETP.NEU.FTZ.AND P0, PT, R249, -INF , PT ;  /* 0xff800000f900780b */ /* 0x020fe60003f1d000 */
[----:B------:R-:W-:Y:S02]  /*2780*/  SEL R2, R182, 0xffffffe0, !P1 ;  /* 0xffffffe0b6027807 */ /* 0x000fe40004800000 */
[----:B------:R-:W-:Y:S04]  /*2790*/  SEL R173, R183, 0xffffffc0, !P2 ;  /* 0xffffffc0b7ad7807 */ /* 0x000fe80005000000 */
[----:B------:R-:W-:Y:S05]  /*27a0*/  IMAD.IADD R0, R179, 0x1, R2 ;  /* 0x00000001b3007824 */ /* 0x000fea00078e0202 */
[----:B------:R-:W1:Y:S08]  /*27b0*/  LDSM.16.M88.4 R136, [R0] ;  /* 0x000000000088783b */ /* 0x000e700000000200 */
[----:B------:R2:W3:Y:S02]  /*27c0*/  LDSM.16.M88.4 R144, [R0+0x2000] ;  /* 0x002000000090783b */ /* 0x0004e40000000200 */
[----:B--2---:R-:W-:Y:S01]  /*27d0*/  IMAD.IADD R0, R173, 0x1, R0 ;  /* 0x00000001ad007824 */ /* 0x004fe200078e0200 */
[-C--:B-1----:R-:W-:Y:S08]  /*27e0*/  HMMA.16816.F32.BF16 R4, R136, R140.reuse, R4 ;  /* 0x0000008c8804723c */ /* 0x082ff00000041804 */
        /* <DEDUP_REMOVED lines=19> */
[----:B------:R-:W3:Y:S07]  /*2920*/  LDSM.16.M88.4 R144, [R0] ;  /* 0x000000000090783b */ /* 0x000eee0000000200 */
[----:B------:R-:W-:Y:S07]  /*2930*/  HMMA.16816.F32.BF16 R64, R136, R158, R64 ;  /* 0x0000009e8840723c */ /* 0x000fee0000041840 */
[----:B------:R-:W-:Y:S01]  /*2940*/  FMUL.FTZ R138, R249, 1.4426950216293334961 ;  /* 0x3fb8aa3bf98a7820 */ /* 0x000fe20000410000 */
[-C--:B-1----:R-:W-:Y:S01]  /*2950*/  HMMA.16816.F32.BF16 R4, R132, R140.reuse, R4 ;  /* 0x0000008c8404723c */ /* 0x082fe20000041804 */
[----:B------:R-:W-:Y:S03]  /*2960*/  FMUL.FTZ R137, R248, 1.4426950216293334961 ;  /* 0x3fb8aa3bf8897820 */ /* 0x000fe60000410000 */
[----:B------:R-:W-:Y:S01]  /*2970*/  FSEL R138, R138, RZ, P0 ;  /* 0x000000ff8a8a7208 */ /* 0x000fe20000000000 */
[----:B------:R-:W-:Y:S01]  /*2980*/  FMUL.FTZ R136, R247, 1.4426950216293334961 ;  /* 0x3fb8aa3bf7887820 */ /* 0x000fe20000410000 */
[----:B------:R-:W-:Y:S02]  /*2990*/  FSETP.NEU.FTZ.AND P0, PT, R248, -INF , PT ;  /* 0xff800000f800780b */ /* 0x000fe40003f1d000 */
[C---:B--2---:R-:W-:Y:S04]  /*29a0*/  HMMA.16816.F32.BF16 R8, R148.reuse, R140, R8 ;  /* 0x0000008c9408723c */ /* 0x044fe80000041808 */
[----:B------:R-:W-:Y:S02]  /*29b0*/  FSEL R137, R137, RZ, P0 ;  /* 0x000000ff89897208 */ /* 0x000fe40000000000 */
        /* <DEDUP_REMOVED lines=17> */
[----:B------:R1:W2:Y:S07]  /*2ad0*/  LDSM.16.M88.4 R132, [R0+0x2000] ;  /* 0x002000000084783b */ /* 0x0002ae0000000200 */
[-C--:B------:R-:W-:Y:S01]  /*2ae0*/  HMMA.16816.F32.BF16 R4, R144, R168.reuse, R4 ;  /* 0x000000a89004723c */ /* 0x080fe20000041804 */
[----:B-1----:R-:W-:Y:S05]  /*2af0*/  FMUL.FTZ R0, R246, 1.4426950216293334961 ;  /* 0x3fb8aa3bf6007820 */ /* 0x002fea0000410000 */
[----:B------:R-:W-:Y:S11]  /*2b00*/  FSEL R0, R0, RZ, P0 ;  /* 0x000000ff00007208 */ /* 0x000ff60000000000 */
[----:B------:R-:W-:Y:S07]  /*2b10*/  @!UPT UIADD3 URZ, URZ, URZ, URZ ;  /* 0x0000003f3f3ff290 */ /* 0x000fee000fffe03f */
[--C-:B------:R-:W-:Y:S02]  /*2b20*/  FFMA.FTZ R4, R4, c[0x0][0x23c], -R138.reuse ;  /* 0x00008f0004047a23 */ /* 0x100fe4000001088a */
[----:B------:R-:W-:Y:S02]  /*2b30*/  FFMA.FTZ R5, R5, c[0x0][0x23c], -R138 ;  /* 0x00008f0005057a23 */ /* 0x000fe4000001088a */
[--C-:B------:R-:W-:Y:S01]  /*2b40*/  FFMA.FTZ R6, R6, c[0x0][0x23c], -R137.reuse ;  /* 0x00008f0006067a23 */ /* 0x100fe20000010889 */
[----:B------:R-:W-:Y:S01]  /*2b50*/  MUFU.EX2 R202, R4 ;  /* 0x0000000400ca7308 */ /* 0x000fe20000000800 */
[--C-:B------:R-:W-:Y:S01]  /*2b60*/  FFMA.FTZ R7, R7, c[0x0][0x23c], -R137.reuse ;  /* 0x00008f0007077a23 */ /* 0x100fe20000010889 */
[C---:B--2---:R-:W-:Y:S08]  /*2b70*/  HMMA.16816.F32.BF16 R8, R132.reuse, R168, R8 ;  /* 0x000000a88408723c */ /* 0x044ff00000041808 */
[----:B------:R-:W-:Y:S01]  /*2b80*/  MUFU.EX2 R201, R5 ;  /* 0x0000000500c97308 */ /* 0x000fe20000000800 */
[-C--:B------:R-:W-:Y:S09]  /*2b90*/  HMMA.16816.F32.BF16 R12, R132, R170.reuse, R12 ;  /* 0x000000aa840c723c */ /* 0x080ff2000004180c */
[----:B------:R-:W-:Y:S01]  /*2ba0*/  MUFU.EX2 R220, R6 ;  /* 0x0000000600dc7308 */ /* 0x000fe20000000800 */
[C---:B------:R-:W-:Y:S05]  /*2bb0*/  HMMA.16816.F32.BF16 R16, R144.reuse, R170, R16 ;  /* 0x000000aa9010723c */ /* 0x040fea0000041810 */
[----:B------:R-:W-:Y:S04]  /*2bc0*/  FFMA.FTZ R10, R10, c[0x0][0x23c], -R0 ;  /* 0x00008f000a0a7a23 */ /* 0x000fe80000010800 */
[----:B------:R1:W-:Y:S03]  /*2bd0*/  MUFU.EX2 R219, R7 ;  /* 0x0000000700db7308 */ /* 0x0003e60000000800 */
[--C-:B------:R-:W-:Y:S02]  /*2be0*/  FFMA.FTZ R8, R8, c[0x0][0x23c], -R136.reuse ;  /* 0x00008f0008087a23 */ /* 0x100fe40000010888 */
[----:B------:R-:W-:Y:S02]  /*2bf0*/  FFMA.FTZ R9, R9, c[0x0][0x23c], -R136 ;  /* 0x00008f0009097a23 */ /* 0x000fe40000010888 */
[----:B------:R-:W-:Y:S02]  /*2c00*/  FFMA.FTZ R11, R11, c[0x0][0x23c], -R0 ;  /* 0x00008f000b0b7a23 */ /* 0x000fe40000010800 */
[----:B------:R-:W-:Y:S01]  /*2c10*/  FFMA.FTZ R13, R13, c[0x0][0x23c], -R136 ;  /* 0x00008f000d0d7a23 */ /* 0x000fe20000010888 */
[----:B------:R2:W-:Y:S01]  /*2c20*/  MUFU.EX2 R227, R10 ;  /* 0x0000000a00e37308 */ /* 0x0005e20000000800 */
[----:B------:R-:W-:Y:S02]  /*2c30*/  FFMA.FTZ R14, R14, c[0x0][0x23c], -R0 ;  /* 0x00008f000e0e7a23 */ /* 0x000fe40000010800 */
[----:B------:R-:W-:Y:S02]  /*2c40*/  FFMA.FTZ R12, R12, c[0x0][0x23c], -R136 ;  /* 0x00008f000c0c7a23 */ /* 0x000fe40000010888 */
[--C-:B------:R-:W-:Y:S02]  /*2c50*/  FFMA.FTZ R16, R16, c[0x0][0x23c], -R138.reuse ;  /* 0x00008f0010107a23 */ /* 0x100fe4000001088a */
[--C-:B------:R-:W-:Y:S02]  /*2c60*/  FFMA.FTZ R18, R18, c[0x0][0x23c], -R137.reuse ;  /* 0x00008f0012127a23 */ /* 0x100fe40000010889 */
[----:B------:R-:W-:Y:S01]  /*2c70*/  FFMA.FTZ R17, R17, c[0x0][0x23c], -R138 ;  /* 0x00008f0011117a23 */ /* 0x000fe2000001088a */
[----:B------:R-:W-:Y:S01]  /*2c80*/  MUFU.EX2 R223, R8 ;  /* 0x0000000800df7308 */ /* 0x000fe20000000800 */
[----:B------:R-:W-:Y:S02]  /*2c90*/  FFMA.FTZ R19, R19, c[0x0][0x23c], -R137 ;  /* 0x00008f0013137a23 */ /* 0x000fe40000010889 */
[----:B------:R-:W-:Y:S01]  /*2ca0*/  FFMA.FTZ R15, R15, c[0x0][0x23c], -R0 ;  /* 0x00008f000f0f7a23 */ /* 0x000fe20000010800 */
[----:B-1----:R-:W1:Y:S06]  /*2cb0*/  LDSM.16.M88.4 R4, [R177+0xc800] ;  /* 0x00c80000b104783b */ /* 0x002e6c0000000200 */
[----:B------:R3:W-:Y:S01]  /*2cc0*/  MUFU.EX2 R224, R9 ;  /* 0x0000000900e07308 */ /* 0x0007e20000000800 */
[----:B--2---:R-:W-:Y:S04]  /*2cd0*/  IMAD.U32 R10, RZ, RZ, UR44 ;  /* 0x0000002cff0a7e24 */ /* 0x004fe8000f8e00ff */
[----:B------:R-:W-:Y:S05]  /*2ce0*/  IMAD R10, R10, 0x8, R187 ;  /* 0x000000080a0a7824 */ /* 0x000fea00078e02bb */
[----:B------:R4:W-:Y:S10]  /*2cf0*/  MUFU.EX2 R228, R11 ;  /* 0x0000000b00e47308 */ /* 0x0009f40000000800 */
[----:B------:R2:W-:Y:S01]  /*2d00*/  MUFU.EX2 R221, R13 ;  /* 0x0000000d00dd7308 */ /* 0x0005e20000000800 */
[C---:B---3--:R-:W-:Y:S01]  /*2d10*/  IMAD.WIDE.U32 R8, R10.reuse, -0x326172a9, RZ ;  /* 0xcd9e8d570a087825 */ /* 0x048fe200078e00ff */
[----:B------:R-:W-:Y:S08]  /*2d20*/  IADD3 R10, R10, 0x4, RZ ;  /* 0x000000040a0a7810 */ /* 0x000ff00007ffe0ff */
[----:B------:R3:W-:Y:S01]  /*2d30*/  MUFU.EX2 R225, R14 ;  /* 0x0000000e00e17308 */ /* 0x0007e20000000800 */
[-C--:B----4-:R-:W-:Y:S01]  /*2d40*/  LOP3.LUT R11, R9, R186.reuse, RZ, 0x3c, !PT ;  /* 0x000000ba090b7212 */ /* 0x090fe200078e3cff */
[-C--:B-1----:R-:W-:Y:S08]  /*2d50*/  HMMA.16816.F32.BF16 R20, R144, R4.reuse, R20 ;  /* 0x000000049014723c */ /* 0x082ff00000041814 */
[----:B------:R1:W-:Y:S01]  /*2d60*/  MUFU.EX2 R222, R12 ;  /* 0x0000000c00de7308 */ /* 0x0003e20000000800 */
[C---:B------:R-:W-:Y:S03]  /*2d70*/  HMMA.16816.F32.BF16 R24, R132.reuse, R4, R24 ;  /* 0x000000048418723c */ /* 0x040fe60000041818 */
[--C-:B--2---:R-:W-:Y:S05]  /*2d80*/  LOP3.LUT R13, R243, UR6, R8.reuse, 0x96, !PT ;  /* 0x00000006f30d7c12 */ /* 0x104fea000f8e9608 */
[----:B------:R-:W-:Y:S01]  /*2d90*/  IMAD.WIDE.U32 R154, R13, -0x2daee0ad, RZ ;  /* 0xd2511f530d9a7825 */ /* 0x000fe200078e00ff */
[----:B------:R2:W-:Y:S01]  /*2da0*/  MUFU.EX2 R211, R16 ;  /* 0x0000001000d37308 */ /* 0x0005e20000000800 */
[-C--:B------:R-:W-:Y:S02]  /*2db0*/  HMMA.16816.F32.BF16 R28, R132, R6.reuse, R28 ;  /* 0x00000006841c723c */ /* 0x080fe4000004181c */
[----:B---3--:R-:W-:Y:S01]  /*2dc0*/  LOP3.LUT R14, R245, UR6, R8, 0x96, !PT ;  /* 0x00000006f50e7c12 */ /* 0x008fe2000f8e9608 */
[----:B------:R-:W-:Y:S05]  /*2dd0*/  IMAD.WIDE.U32 R8, R10, -0x326172a9, RZ ;  /* 0xcd9e8d570a087825 */ /* 0x000fea00078e00ff */
[C---:B------:R-:W-:Y:S01]  /*2de0*/  HMMA.16816.F32.BF16 R32, R144.reuse, R6, R32 ;  /* 0x000000069020723c */ /* 0x040fe20000041820 */
[--C-:B------:R-:W-:Y:S01]  /*2df0*/  FFMA.FTZ R20, R20, c[0x0][0x23c], -R138.reuse ;  /* 0x00008f0014147a23 */ /* 0x100fe2000001088a */
[----:B------:R-:W-:Y:S02]  /*2e00*/  MUFU.EX2 R215, R18 ;  /* 0x0000001200d77308 */ /* 0x000fe40000000800 */
[----:B------:R-:W-:Y:S01]  /*2e10*/  LOP3.LUT R9, R9, R186, RZ, 0x3c, !PT ;  /* 0x000000ba09097212 */ /* 0x000fe200078e3cff */
[----:B------:R-:W-:Y:S01]  /*2e20*/  FFMA.FTZ R21, R21, c[0x0][0x23c], -R138 ;  /* 0x00008f0015157a23 */ /* 0x000fe2000001088a */
[--C-:B------:R-:W-:Y:S01]  /*2e30*/  LOP3.LUT R13, R245, UR6, R8.reuse, 0x96, !PT ;  /* 0x00000006f50d7c12 */ /* 0x100fe2000f8e9608 */
[--C-:B------:R-:W-:Y:S01]  /*2e40*/  FFMA.FTZ R22, R22, c[0x0][0x23c], -R137.reuse ;  /* 0x00008f0016167a23 */ /* 0x100fe20000010889 */
[----:B------:R-:W-:Y:S01]  /*2e50*/  LOP3.LUT R8, R243, UR6, R8, 0x96, !PT ;  /* 0x00000006f3087c12 */ /* 0x000fe2000f8e9608 */
[--C-:B------:R-:W-:Y:S01]  /*2e60*/  FFMA.FTZ R24, R24, c[0x0][0x23c], -R136.reuse ;  /* 0x00008f0018187a23 */ /* 0x100fe20000010888 */
[----:B------:R-:W-:Y:S02]  /*2e70*/  UIADD3 UR6, UR11, 0x3c6ef372, URZ ;  /* 0x3c6ef3720b067890 */ /* 0x000fe4000fffe03f */
[----:B-1----:R-:W-:Y:S01]  /*2e80*/  LOP3.LUT R12, R188, UR8, RZ, 0x3c, !PT ;  /* 0x00000008bc0c7c12 */ /* 0x002fe2000f8e3cff */
[----:B------:R1:W-:Y:S01]  /*2e90*/  MUFU.EX2 R204, R20 ;  /* 0x0000001400cc7308 */ /* 0x0003e20000000800 */
[----:B------:R-:W-:Y:S01]  /*2ea0*/  FFMA.FTZ R25, R25, c[0x0][0x23c], -R136 ;  /* 0x00008f0019197a23 */ /* 0x000fe20000010888 */
[----:B------:R-:W-:Y:S01]  /*2eb0*/  UIADD3 UR8, UR10, 0x32370b8f, URZ ;  /* 0x32370b8f0a087890 */ /* 0x000fe2000fffe03f */
[----:B------:R-:W-:Y:S04]  /*2ec0*/  IMAD.WIDE.U32 R150, R14, -0x2daee0ad, RZ ;  /* 0xd2511f530e967825 */ /* 0x000fe800078e00ff */
[----:B------:R-:W-:Y:S03]  /*2ed0*/  IMAD.WIDE.U32 R10, R11, -0x2daee0ad, RZ ;  /* 0xd2511f530b0a7825 */ /* 0x000fe600078e00ff */
[----:B------:R3:W-:Y:S01]  /*2ee0*/  MUFU.EX2 R208, R17 ;  /* 0x0000001100d07308 */ /* 0x0007e20000000800 */
[----:B------:R-:W-:Y:S01]  /*2ef0*/  IMAD.WIDE.U32 R152, R8, -0x2daee0ad, RZ ;  /* 0xd2511f5308987825 */ /* 0x000fe200078e00ff */
[C---:B------:R-:W-:Y:S02]  /*2f00*/  LOP3.LUT R11, R12.reuse, R11, RZ, 0x3c, !PT ;  /* 0x0000000b0c0b7212 */ /* 0x040fe400078e3cff */
[----:B--2---:R-:W-:Y:S01]  /*2f10*/  LOP3.LUT R16, R155, UR7, R10, 0x96, !PT ;  /* 0x000000079b107c12 */ /* 0x004fe2000f8e960a */
[----:B------:R-:W-:Y:S04]  /*2f20*/  IMAD.WIDE.U32 R4, R9, -0x2daee0ad, RZ ;  /* 0xd2511f5309047825 */ /* 0x000fe800078e00ff */
[----:B------:R-:W-:Y:S01]  /*2f30*/  IMAD.WIDE.U32 R148, R13, -0x2daee0ad, RZ ;  /* 0xd2511f530d947825 */ /* 0x000fe200078e00ff */
[----:B------:R-:W-:Y:S01]  /*2f40*/  LOP3.LUT R14, R153, UR7, R4, 0x96, !PT ;  /* 0x00000007990e7c12 */ /* 0x000fe2000f8e9604 */
[----:B------:R2:W-:Y:S01]  /*2f50*/  MUFU.EX2 R205, R21 ;  /* 0x0000001500cd7308 */ /* 0x0005e20000000800 */
[----:B------:R-:W-:Y:S01]  /*2f60*/  LOP3.LUT R12, R12, R5, RZ, 0x3c, !PT ;  /* 0x000000050c0c7212 */ /* 0x000fe200078e3cff */
[--C-:B------:R-:W-:Y:S01]  /*2f70*/  FFMA.FTZ R34, R34, c[0x0][0x23c], -R137.reuse ;  /* 0x00008f0022227a23 */ /* 0x100fe20000010889 */
[----:B-1----:R-:W-:Y:S01]  /*2f80*/  LOP3.LUT R20, R151, UR7, R10, 0x96, !PT ;  /* 0x0000000797147c12 */ /* 0x002fe2000f8e960a */
[--C-:B------:R-:W-:Y:S01]  /*2f90*/  FFMA.FTZ R23, R23, c[0x0][0x23c], -R137.reuse ;  /* 0x00008f0017177a23 */ /* 0x100fe20000010889 */
[----:B------:R-:W-:Y:S01]  /*2fa0*/  LOP3.LUT R18, R149, UR7, R4, 0x96, !PT ;  /* 0x0000000795127c12 */ /* 0x000fe2000f8e9604 */
[----:B------:R-:W-:Y:S01]  /*2fb0*/  FFMA.FTZ R26, R26, c[0x0][0x23c], -R0 ;  /* 0x00008f001a1a7a23 */ /* 0x000fe20000010800 */
[----:B------:R-:W-:Y:S01]  /*2fc0*/  UIADD3 UR7, UR11, -0x255992d5, URZ ;  /* 0xdaa66d2b0b077890 */ /* 0x000fe2000fffe03f */
[----:B------:R-:W-:Y:S02]  /*2fd0*/  IMAD.WIDE.U32 R4, R11, -0x326172a9, RZ ;  /* 0xcd9e8d570b047825 */ /* 0x000fe400078e00ff */
[----:B------:R1:W-:Y:S02]  /*2fe0*/  MUFU.EX2 R214, R19 ;  /* 0x0000001300d67308 */ /* 0x0003e40000000800 */
[--C-:B------:R-:W-:Y:S01]  /*2ff0*/  FFMA.FTZ R35, R35, c[0x0][0x23c], -R137.reuse ;  /* 0x00008f0023237a23 */ /* 0x100fe20000010889 */
[C---:B------:R-:W-:Y:S01]  /*3000*/  LOP3.LUT R8, R5.reuse, UR6, R244, 0x96, !PT ;  /* 0x0000000605087c12 */ /* 0x040fe2000f8e96f4 */
[----:B---3--:R-:W-:Y:S01]  /*3010*/  IMAD.WIDE.U32 R16, R16, -0x326172a9, RZ ;  /* 0xcd9e8d5710107825 */ /* 0x008fe200078e00ff */
[----:B------:R-:W-:Y:S03]  /*3020*/  LOP3.LUT R13, R5, UR6, R242, 0x96, !PT ;  /* 0x00000006050d7c12 */ /* 0x000fe6000f8e96f2 */
[----:B------:R-:W-:Y:S01]  /*3030*/  FFMA.FTZ R32, R32, c[0x0][0x23c], -R138 ;  /* 0x00008f0020207a23 */ /* 0x000fe2000001088a */
[----:B------:R-:W-:Y:S01]  /*3040*/  LOP3.LUT R140, R17, UR7, R4, 0x96, !PT ;  /* 0x00000007118c7c12 */ /* 0x000fe2000f8e9604 */
[----:B------:R3:W-:Y:S01]  /*3050*/  MUFU.EX2 R226, R15 ;  /* 0x0000000f00e27308 */ /* 0x0007e20000000800 */
[----:B------:R-:W-:Y:S04]  /*3060*/  IMAD.WIDE.U32 R8, R8, -0x2daee0ad, RZ ;  /* 0xd2511f5308087825 */ /* 0x000fe800078e00ff */
[----:B--2---:R-:W-:Y:S01]  /*3070*/  IMAD.WIDE.U32 R20, R20, -0x326172a9, RZ ;  /* 0xcd9e8d5714147825 */ /* 0x004fe200078e00ff */
[----:B------:R-:W-:Y:S03]  /*3080*/  LOP3.LUT R9, R9, UR8, R150, 0x96, !PT ;  /* 0x0000000809097c12 */ /* 0x000fe6000f8e9696 */
[----:B------:R-:W-:Y:S01]  /*3090*/  IMAD.WIDE.U32 R140, R140, -0x2daee0ad, RZ ;  /* 0xd2511f538c8c7825 */ /* 0x000fe200078e00ff */
[----:B------:R-:W-:Y:S01]  /*30a0*/  LOP3.LUT R142, R21, UR7, R4, 0x96, !PT ;  /* 0x00000007158e7c12 */ /* 0x000fe2000f8e9604 */
[----:B------:R2:W-:Y:S02]  /*30b0*/  MUFU.EX2 R216, R24 ;  /* 0x0000001800d87308 */ /* 0x0005e40000000800 */
[----:B------:R-:W-:Y:S04]  /*30c0*/  IMAD.WIDE.U32 R4, R12, -0x326172a9, RZ ;  /* 0xcd9e8d570c047825 */ /* 0x000fe800078e00ff */
[----:B-1----:R-:W-:Y:S01]  /*30d0*/  IMAD.WIDE.U32 R18, R18, -0x326172a9, RZ ;  /* 0xcd9e8d5712127825 */ /* 0x002fe200078e00ff */
[C---:B------:R-:W-:Y:S02]  /*30e0*/  LOP3.LUT R10, R5.reuse, UR6, R244, 0x96, !PT ;  /* 0x00000006050a7c12 */ /* 0x040fe4000f8e96f4 */
[----:B------:R-:W-:Y:S01]  /*30f0*/  LOP3.LUT R11, R5, UR6, R242, 0x96, !PT ;  /* 0x00000006050b7c12 */ /* 0x000fe2000f8e96f2 */
[----:B------:R1:W-:Y:S01]  /*3100*/  MUFU.EX2 R210, R22 ;  /* 0x0000001600d27308 */ /* 0x0003e20000000800 */
[----:B------:R-:W-:Y:S01]  /*3110*/  IMAD.WIDE.U32 R142, R142, -0x2daee0ad, RZ ;  /* 0xd2511f538e8e7825 */ /* 0x000fe200078e00ff */
[----:B------:R-:W-:Y:S03]  /*3120*/  UIADD3 UR6, UR11, 0x1715609d, URZ ;  /* 0x1715609d0b067890 */ /* 0x000fe6000fffe03f */
[----:B---3--:R-:W-:Y:S01]  /*3130*/  IMAD.WIDE.U32 R14, R14, -0x326172a9, RZ ;  /* 0xcd9e8d570e0e7825 */ /* 0x008fe200078e00ff */
[----:B------:R-:W-:Y:S03]  /*3140*/  LOP3.LUT R8, R143, UR9, R8, 0x96, !PT ;  /* 0x000000098f087c12 */ /* 0x000fe6000f8e9608 */
[--C-:B------:R-:W-:Y:S01]  /*3150*/  FFMA.FTZ R30, R30, c[0x0][0x23c], -R0.reuse ;  /* 0x00008f001e1e7a23 */ /* 0x100fe20000010800 */
[----:B------:R3:W-:Y:S01]  /*3160*/  MUFU.EX2 R213, R25 ;  /* 0x0000001900d57308 */ /* 0x0007e20000000800 */
[----:B------:R-:W-:Y:S02]  /*3170*/  FFMA.FTZ R31, R31, c[0x0][0x23c], -R0 ;  /* 0x00008f001f1f7a23 */ /* 0x000fe40000010800 */
[----:B------:R-:W-:Y:S01]  /*3180*/  FFMA.FTZ R28, R28, c[0x0][0x23c], -R136 ;  /* 0x00008f001c1c7a23 */ /* 0x000fe20000010888 */
[----:B--2---:R-:W-:Y:S01]  /*3190*/  LOP3.LUT R24, R19, UR7, R4, 0x96, !PT ;  /* 0x0000000713187c12 */ /* 0x004fe2000f8e9604 */
[----:B------:R-:W-:Y:S02]  /*31a0*/  FFMA.FTZ R29, R29, c[0x0][0x23c], -R136 ;  /* 0x00008f001d1d7a23 */ /* 0x000fe40000010888 */
[----:B------:R-:W-:Y:S02]  /*31b0*/  FFMA.FTZ R33, R33, c[0x0][0x23c], -R138 ;  /* 0x00008f0021217a23 */ /* 0x000fe4000001088a */
[----:B------:R-:W-:Y:S01]  /*31c0*/  IMAD.WIDE.U32 R12, R13, -0x2daee0ad, RZ ;  /* 0xd2511f530d0c7825 */ /* 0x000fe200078e00ff */
[----:B------:R2:W-:Y:S01]  /*31d0*/  MUFU.EX2 R207, R23 ;  /* 0x0000001700cf7308 */ /* 0x0005e20000000800 */
[----:B-1----:R-:W-:Y:S02]  /*31e0*/  LOP3.LUT R22, R15, UR7, R4, 0x96, !PT ;  /* 0x000000070f167c12 */ /* 0x002fe4000f8e9604 */
[----:B------:R-:W-:Y:S01]  /*31f0*/  IMAD.WIDE.U32 R4, R10, -0x2daee0ad, RZ ;  /* 0xd2511f530a047825 */ /* 0x000fe200078e00ff */
[----:B------:R-:W-:Y:S01]  /*3200*/  LOP3.LUT R17, R13, UR8, R154, 0x96, !PT ;  /* 0x000000080d117c12 */ /* 0x000fe2000f8e969a */
[----:B------:R-:W-:Y:S01]  /*3210*/  UIADD3 UR7, UR11, 0x78dde6e4, URZ ;  /* 0x78dde6e40b077890 */ /* 0x000fe2000fffe03f */
[----:B------:R-:W-:Y:S01]  /*3220*/  LOP3.LUT R13, R141, UR9, R12, 0x96, !PT ;  /* 0x000000098d0d7c12 */ /* 0x000fe2000f8e960c */
[----:B------:R-:W-:Y:S01]  /*3230*/  IMAD.WIDE.U32 R10, R11, -0x2daee0ad, RZ ;  /* 0xd2511f530b0a7825 */ /* 0x000fe200078e00ff */
[----:B------:R-:W-:Y:S02]  /*3240*/  LOP3.LUT R12, R5, UR8, R148, 0x96, !PT ;  /* 0x00000008050c7c12 */ /* 0x000fe4000f8e9694 */
[----:B------:R1:W-:Y:S01]  /*3250*/  MUFU.EX2 R218, R26 ;  /* 0x0000001a00da7308 */ /* 0x0003e20000000800 */
[----:B------:R-:W-:Y:S01]  /*3260*/  IMAD.WIDE.U32 R150, R13, -0x326172a9, RZ ;  /* 0xcd9e8d570d967825 */ /* 0x000fe200078e00ff */
[----:B------:R-:W-:Y:S01]  /*3270*/  LOP3.LUT R15, R11, UR8, R152, 0x96, !PT ;  /* 0x000000080b0f7c12 */ /* 0x000fe2000f8e9698 */
[----:B------:R-:W-:Y:S02]  /*3280*/  UIADD3 UR8, UR10, 0x646e171e, URZ ;  /* 0x646e171e0a087890 */ /* 0x000fe4000fffe03f */
[----:B---3--:R-:W-:Y:S04]  /*3290*/  IMAD.WIDE.U32 R24, R24, -0x2daee0ad, RZ ;  /* 0xd2511f5318187825 */ /* 0x008fe800078e00ff */
[----:B------:R-:W-:Y:S01]  /*32a0*/  FFMA.FTZ R11, R27, c[0x0][0x23c], -R0 ;  /* 0x00008f001b0b7a23 */ /* 0x000fe20000010800 */
[----:B------:R-:W-:Y:S01]  /*32b0*/  LOP3.LUT R21, R25, UR9, R4, 0x96, !PT ;  /* 0x0000000919157c12 */ /* 0x000fe2000f8e9604 */
[----:B------:R-:W-:Y:S01]  /*32c0*/  IMAD.WIDE.U32 R4, R9, -0x326172a9, RZ ;  /* 0xcd9e8d5709047825 */ /* 0x000fe200078e00ff */
[----:B------:R-:W3:Y:S03]  /*32d0*/  MUFU.EX2 R193, R32 ;  /* 0x0000002000c17308 */ /* 0x000ee60000000800 */
[----:B--2---:R-:W-:Y:S05]  /*32e0*/  IMAD.WIDE.U32 R22, R22, -0x2daee0ad, RZ ;  /* 0xd2511f5316167825 */ /* 0x004fea00078e00ff */
[----:B------:R-:W-:Y:S02]  /*32f0*/  LOP3.LUT R148, R23, UR9, R10, 0x96, !PT ;  /* 0x0000000917947c12 */ /* 0x000fe4000f8e960a */
[----:B------:R-:W-:Y:S01]  /*3300*/  LOP3.LUT R10, R5, UR7, R20, 0x96, !PT ;  /* 0x00000007050a7c12 */ /* 0x000fe2000f8e9614 */
[----:B-1----:R-:W-:Y:S01]  /*3310*/  IMAD.WIDE.U32 R26, R8, -0x326172a9, RZ ;  /* 0xcd9e8d57081a7825 */ /* 0x002fe200078e00ff */
[----:B------:R1:W-:Y:S03]  /*3320*/  MUFU.EX2 R217, R11 ;  /* 0x0000000b00d97308 */ /* 0x0003e60000000800 */
[----:B------:R-:W-:Y:S04]  /*3330*/  IMAD.WIDE.U32 R20, R21, -0x326172a9, RZ ;  /* 0xcd9e8d5715147825 */ /* 0x000fe800078e00ff */
[----:B------:R-:W-:Y:S01]  /*3340*/  IMAD.WIDE.U32 R8, R17, -0x326172a9, RZ ;  /* 0xcd9e8d5711087825 */ /* 0x000fe200078e00ff */
[----:B------:R-:W-:Y:S02]  /*3350*/  LOP3.LUT R17, R27, UR6, R4, 0x96, !PT ;  /* 0x000000061b117c12 */ /* 0x000fe4000f8e9604 */
[----:B------:R2:W-:Y:S01]  /*3360*/  MUFU.EX2 R212, R30 ;  /* 0x0000001e00d47308 */ /* 0x0005e20000000800 */
[----:B------:R-:W-:Y:S01]  /*3370*/  IMAD.WIDE.U32 R4, R12, -0x326172a9, RZ ;  /* 0xcd9e8d570c047825 */ /* 0x000fe200078e00ff */
[----:B------:R-:W-:Y:S03]  /*3380*/  LOP3.LUT R16, R9, UR7, R16, 0x96, !PT ;  /* 0x0000000709107c12 */ /* 0x000fe6000f8e9610 */
[----:B------:R-:W-:Y:S01]  /*3390*/  IMAD.WIDE.U32 R148, R148, -0x326172a9, RZ ;  /* 0xcd9e8d5794947825 */ /* 0x000fe200078e00ff */
[----:B------:R-:W-:Y:S02]  /*33a0*/  LOP3.LUT R19, R5, UR7, R18, 0x96, !PT ;  /* 0x0000000705137c12 */ /* 0x000fe4000f8e9612 */
[----:B------:R-:W-:Y:S01]  /*33b0*/  LOP3.LUT R18, R21, UR6, R4, 0x96, !PT ;  /* 0x0000000615127c12 */ /* 0x000fe2000f8e9604 */
[----:B------:R-:W-:Y:S01]  /*33c0*/  IMAD.WIDE.U32 R12, R15, -0x326172a9, RZ ;  /* 0xcd9e8d570f0c7825 */ /* 0x000fe200078e00ff */
[----:B------:R-:W-:Y:S01]  /*33d0*/  LOP3.LUT R15, R151, UR6, R8, 0x96, !PT ;  /* 0x00000006970f7c12 */ /* 0x000fe2000f8e9608 */
[----:B------:R-:W4:Y:S01]  /*33e0*/  LDSM.16.M88.4 R4, [R177+0xd000] ;  /* 0x00d00000b104783b */ /* 0x000f220000000200 */
[----:B------:R3:W-:Y:S01]  /*33f0*/  MUFU.EX2 R209, R31 ;  /* 0x0000001f00d17308 */ /* 0x0007e20000000800 */
[----:B------:R-:W-:Y:S01]  /*3400*/  IMAD.WIDE.U32 R8, R17, -0x2daee0ad, RZ ;  /* 0xd2511f5311087825 */ /* 0x000fe200078e00ff */
[----:B------:R-:W-:Y:S01]  /*3410*/  LOP3.LUT R23, R13, UR7, R14, 0x96, !PT ;  /* 0x000000070d177c12 */ /* 0x000fe2000f8e960e */
[----:B------:R-:W-:Y:S01]  /*3420*/  UIADD3 UR7, UR10, -0x56f99767, URZ ;  /* 0xa90668990a077890 */ /* 0x000fe2000fffe03f */
[----:B------:R-:W-:Y:S01]  /*3430*/  LOP3.LUT R21, R149, UR6, R12, 0x96, !PT ;  /* 0x0000000695157c12 */ /* 0x000fe2000f8e960c */
[----:B------:R-:W-:Y:S01]  /*3440*/  IMAD.WIDE.U32 R16, R16, -0x2daee0ad, RZ ;  /* 0xd2511f5310107825 */ /* 0x000fe200078e00ff */
[----:B------:R-:W-:Y:S01]  /*3450*/  LOP3.LUT R12, R8, 0xff, RZ, 0xc0, !PT ;  /* 0x000000ff080c7812 */ /* 0x000fe200078ec0ff */
[----:B------:R-:W-:Y:S01]  /*3460*/  ULDC.U8 UR6, c[0x0][0x2d8] ;  /* 0x0000b60000067ab9 */ /* 0x000fe20000000000 */
[----:B------:R-:W-:Y:S01]  /*3470*/  SHF.R.U32.HI R141, RZ, 0x10, R8 ;  /* 0x00000010ff8d7819 */ /* 0x000fe20000011608 */
[----:B-1----:R-:W-:Y:S01]  /*3480*/  IMAD.WIDE.U32 R10, R10, -0x2daee0ad, RZ ;  /* 0xd2511f530a0a7825 */ /* 0x002fe200078e00ff */
[----:B------:R-:W-:Y:S01]  /*3490*/  LOP3.LUT R140, R17, UR7, R140, 0x96, !PT ;  /* 0x00000007118c7c12 */ /* 0x000fe2000f8e968c */
[----:B------:R-:W-:Y:S01]  /*34a0*/  MUFU.EX2 R206, R28 ;  /* 0x0000001c00ce7308 */ /* 0x000fe20000000800 */
[----:B------:R-:W-:Y:S02]  /*34b0*/  SHF.R.U32.HI R17, RZ, 0x18, R8 ;  /* 0x00000018ff117819 */ /* 0x000fe40000011608 */
[----:B------:R-:W-:Y:S02]  /*34c0*/  LOP3.LUT R142, R11, UR7, R142, 0x96, !PT ;  /* 0x000000070b8e7c12 */ /* 0x000fe4000f8e968e */
[----:B------:R-:W-:Y:S01]  /*34d0*/  LOP3.LUT R13, R9, UR8, R10, 0x96, !PT ;  /* 0x00000008090d7c12 */ /* 0x000fe2000f8e960a */
[----:B------:R-:W-:Y:S01]  /*34e0*/  IMAD.WIDE.U32 R10, R15, -0x2daee0ad, RZ ;  /* 0xd2511f530f0a7825 */ /* 0x000fe200078e00ff */
[----:B------:R-:W-:Y:S02]  /*34f0*/  LOP3.LUT R139, R8, 0xffff, RZ, 0xc0, !PT ;  /* 0x0000ffff088b7812 */ /* 0x000fe400078ec0ff */
[----:B------:R-:W-:Y:S01]  /*3500*/  ISETP.LE.U32.AND P4, PT, R12, UR6, PT ;  /* 0x000000060c007c0c */ /* 0x000fe2000bf83070 */
[----:B------:R1:W-:Y:S01]  /*3510*/  MUFU.EX2 R203, R29 ;  /* 0x0000001d00cb7308 */ /* 0x0003e20000000800 */
[----:B--2---:R-:W-:Y:S01]  /*3520*/  LOP3.LUT R30, R10, 0xff, RZ, 0xc0, !PT ;  /* 0x000000ff0a1e7812 */ /* 0x004fe200078ec0ff */
[----:B------:R-:W-:Y:S01]  /*3530*/  IMAD.WIDE.U32 R14, R19, -0x2daee0ad, RZ ;  /* 0xd2511f53130e7825 */ /* 0x000fe200078e00ff */
[----:B------:R-:W-:Y:S02]  /*3540*/  LOP3.LUT R16, R11, UR8, R16, 0x96, !PT ;  /* 0x000000080b107c12 */ /* 0x000fe4000f8e9610 */
[--C-:B---3--:R-:W-:Y:S01]  /*3550*/  SHF.R.U32.HI R31, RZ, 0x18, R10.reuse ;  /* 0x00000018ff1f7819 */ /* 0x108fe2000001160a */
[----:B------:R-:W-:Y:S01]  /*3560*/  IMAD.WIDE.U32 R8, R18, -0x2daee0ad, RZ ;  /* 0xd2511f5312087825 */ /* 0x000fe200078e00ff */
[----:B------:R-:W-:Y:S02]  /*3570*/  SHF.R.U32.HI R149, RZ, 0x10, R10 ;  /* 0x00000010ff957819 */ /* 0x000fe4000001160a */
[----:B------:R-:W-:Y:S01]  /*3580*/  LOP3.LUT R24, R15, UR7, R24, 0x96, !PT ;  /* 0x000000070f187c12 */ /* 0x000fe2000f8e9618 */
[----:B------:R2:W-:Y:S01]  /*3590*/  MUFU.EX2 R191, R33 ;  /* 0x0000002100bf7308 */ /* 0x0005e20000000800 */
[----:B------:R-:W-:Y:S01]  /*35a0*/  LOP3.LUT R14, R9, UR8, R14, 0x96, !PT ;  /* 0x00000008090e7c12 */ /* 0x000fe2000f8e960e */
[----:B------:R-:W-:Y:S01]  /*35b0*/  IMAD.WIDE.U32 R18, R23, -0x2daee0ad, RZ ;  /* 0xd2511f5317127825 */ /* 0x000fe200078e00ff */
[----:B------:R-:W-:Y:S02]  /*35c0*/  LOP3.LUT R151, R10, 0xffff, RZ, 0xc0, !PT ;  /* 0x0000ffff0a977812 */ /* 0x000fe400078ec0ff */
[----:B------:R-:W-:Y:S01]  /*35d0*/  ISETP.LE.U32.AND P3, PT, R17, UR6, PT ;  /* 0x0000000611007c0c */ /* 0x000fe2000bf63070 */
[----:B------:R-:W-:Y:S01]  /*35e0*/  IMAD.WIDE.U32 R10, R142, -0x326172a9, RZ ;  /* 0xcd9e8d578e0a7825 */ /* 0x000fe200078e00ff */
[C---:B------:R-:W-:Y:S01]  /*35f0*/  LOP3.LUT R25, R8.reuse, 0xffff, RZ, 0xc0, !PT ;  /* 0x0000ffff08197812 */ /* 0x040fe200078ec0ff */
[-C--:B----4-:R-:W-:Y:S01]  /*3600*/  HMMA.16816.F32.BF16 R36, R144, R4.reuse, R36 ;  /* 0x000000049024723c */ /* 0x090fe20000041824 */
[----:B------:R-:W-:Y:S01]  /*3610*/  LOP3.LUT R32, R19, UR7, R22, 0x96, !PT ;  /* 0x0000000713207c12 */ /* 0x000fe2000f8e9616 */
[----:B------:R-:W-:Y:S01]  /*3620*/  UIADD3 UR7, UR11, -0x4ab325aa, URZ ;  /* 0xb54cda560b077890 */ /* 0x000fe2000fffe03f */
[----:B------:R-:W-:Y:S01]  /*3630*/  LOP3.LUT R27, R8, 0xff, RZ, 0xc0, !PT ;  /* 0x000000ff081b7812 */ /* 0x000fe200078ec0ff */
[----:B------:R-:W-:Y:S01]  /*3640*/  MUFU.EX2 R197, R34 ;  /* 0x0000002200c57308 */ /* 0x000fe20000000800 */
[----:B------:R-:W-:Y:S01]  /*3650*/  LOP3.LUT R19, R10, 0xffff, RZ, 0xc0, !PT ;  /* 0x0000ffff0a137812 */ /* 0x000fe200078ec0ff */
[----:B------:R-:W-:Y:S01]  /*3660*/  @!P4 FADD.FTZ R193, -R193, -RZ ;  /* 0x800000ffc1c1c221 */ /* 0x000fe20000010100 */
[----:B-1----:R-:W-:Y:S01]  /*3670*/  SHF.R.U32.HI R29, RZ, 0x10, R8 ;  /* 0x00000010ff1d7819 */ /* 0x002fe20000011608 */
[C---:B------:R-:W-:Y:S01]  /*3680*/  HMMA.16816.F32.BF16 R40, R132.reuse, R4, R40 ;  /* 0x000000048428723c */ /* 0x040fe20000041828 */
[----:B------:R-:W-:Y:S03]  /*3690*/  LOP3.LUT R12, R11, UR7, R26, 0x96, !PT ;  /* 0x000000070b0c7c12 */ /* 0x000fe6000f8e961a */
[----:B------:R-:W-:Y:S01]  /*36a0*/  SHF.R.U32.HI R28, RZ, 0x18, R8 ;  /* 0x00000018ff1c7819 */ /* 0x000fe20000011608 */
[----:B------:R-:W-:Y:S01]  /*36b0*/  IMAD.WIDE.U32 R8, R21, -0x2daee0ad, RZ ;  /* 0xd2511f5315087825 */ /* 0x000fe200078e00ff */
[C---:B------:R-:W-:Y:S01]  /*36c0*/  LOP3.LUT R17, R12.reuse, 0xffff, RZ, 0xc0, !PT ;  /* 0x0000ffff0c117812 */ /* 0x040fe200078ec0ff */
[----:B------:R-:W1:Y:S01]  /*36d0*/  MUFU.EX2 R194, R35 ;  /* 0x0000002300c27308 */ /* 0x000e620000000800 */
[----:B------:R-:W-:Y:S01]  /*36e0*/  LOP3.LUT R11, R12, 0xff, RZ, 0xc0, !PT ;  /* 0x000000ff0c0b7812 */ /* 0x000fe200078ec0ff */
[-C--:B------:R-:W-:Y:S03]  /*36f0*/  HMMA.16816.F32.BF16 R44, R132, R6.reuse, R44 ;  /* 0x00000006842c723c */ /* 0x080fe6000004182c */
[C---:B--2---:R-:W-:Y:S02]  /*3700*/  LOP3.LUT R33, R8.reuse, 0xff, RZ, 0xc0, !PT ;  /* 0x000000ff08217812 */ /* 0x044fe400078ec0ff */
[----:B------:R-:W-:Y:S02]  /*3710*/  LOP3.LUT R15, R9, UR8, R18, 0x96, !PT ;  /* 0x00000008090f7c12 */ /* 0x000fe4000f8e9612 */
[----:B------:R-:W-:Y:S01]  /*3720*/  LOP3.LUT R142, R8, 0xffff, RZ, 0xc0, !PT ;  /* 0x0000ffff088e7812 */ /* 0x000fe200078ec0ff */
[C---:B------:R-:W-:Y:S01]  /*3730*/  HMMA.16816.F32.BF16 R48, R144.reuse, R6, R48 ;  /* 0x000000069030723c */ /* 0x040fe20000041830 */
[----:B------:R-:W-:Y:S02]  /*3740*/  SHF.R.U32.HI R26, RZ, 0x18, R8 ;  /* 0x00000018ff1a7819 */ /* 0x000fe40000011608 */
[----:B------:R-:W-:Y:S01]  /*3750*/  ISETP.LE.U32.AND P6, PT, R11, UR6, PT ;  /* 0x000000060b007c0c */ /* 0x000fe2000bfc3070 */
[----:B------:R-:W-:Y:S01]  /*3760*/  FFMA.FTZ R36, R36, c[0x0][0x23c], -R138 ;  /* 0x00008f0024247a23 */ /* 0x000fe2000001088a */
[----:B------:R-:W-:Y:S01]  /*3770*/  SHF.R.U32.HI R143, RZ, 0x10, R8 ;  /* 0x00000010ff8f7819 */ /* 0x000fe20000011608 */
[----:B------:R-:W-:Y:S01]  /*3780*/  FFMA.FTZ R39, R39, c[0x0][0x23c], -R137 ;  /* 0x00008f0027277a23 */ /* 0x000fe20000010889 */
[----:B------:R-:W-:Y:S01]  /*3790*/  SHF.R.U32.HI R17, RZ, 0x8, R17 ;  /* 0x00000008ff117819 */ /* 0x000fe20000011611 */
[----:B------:R-:W-:Y:S01]  /*37a0*/  IMAD.WIDE.U32 R8, R24, -0x326172a9, RZ ;  /* 0xcd9e8d5718087825 */ /* 0x000fe200078e00ff */
[----:B------:R-:W-:Y:S01]  /*37b0*/  SHF.R.U32.HI R18, RZ, 0x10, R12 ;  /* 0x00000010ff127819 */ /* 0x000fe2000001160c */
[----:B------:R-:W2:Y:S02]  /*37c0*/  MUFU.EX2 R186, R36 ;  /* 0x0000002400ba7308 */ /* 0x000ea40000000800 */
[----:B------:R-:W-:Y:S01]  /*37d0*/  LOP3.LUT R17, R17, 0xffff, RZ, 0xc0, !PT ;  /* 0x0000ffff11117812 */ /* 0x000fe200078ec0ff */
[--C-:B------:R-:W-:Y:S01]  /*37e0*/  FFMA.FTZ R38, R38, c[0x0][0x23c], -R137.reuse ;  /* 0x00008f0026267a23 */ /* 0x100fe20000010889 */
[----:B------:R-:W-:Y:S01]  /*37f0*/  LOP3.LUT R21, R10, 0xff, RZ, 0xc0, !PT ;  /* 0x000000ff0a157812 */ /* 0x000fe200078ec0ff */
[----:B------:R-:W-:Y:S01]  /*3800*/  FFMA.FTZ R40, R40, c[0x0][0x23c], -R136 ;  /* 0x00008f0028287a23 */ /* 0x000fe20000010888 */
[----:B------:R-:W-:Y:S01]  /*3810*/  ISETP.LE.U32.AND P5, PT, R17, UR6, PT ;  /* 0x0000000611007c0c */ /* 0x000fe2000bfa3070 */
[----:B------:R-:W-:Y:S01]  /*3820*/  @!P6 FADD.FTZ R202, -R202, -RZ ;  /* 0x800000ffcacae221 */ /* 0x000fe20000010100 */
[----:B------:R-:W-:Y:S01]  /*3830*/  SHF.R.U32.HI R22, RZ, 0x10, R10 ;  /* 0x00000010ff167819 */ /* 0x000fe2000001160a */
[----:B------:R-:W-:Y:S01]  /*3840*/  FFMA.FTZ R37, R37, c[0x0][0x23c], -R138 ;  /* 0x00008f0025257a23 */ /* 0x000fe2000001088a */
[----:B------:R-:W-:Y:S01]  /*3850*/  SHF.R.U32.HI R23, RZ, 0x18, R10 ;  /* 0x00000018ff177819 */ /* 0x000fe2000001160a */
[----:B------:R-:W-:Y:S01]  /*3860*/  FFMA.FTZ R42, R42, c[0x0][0x23c], -R0 ;  /* 0x00008f002a2a7a23 */ /* 0x000fe20000010800 */
[----:B------:R-:W-:Y:S01]  /*3870*/  LOP3.LUT R10, R9, UR7, R20, 0x96, !PT ;  /* 0x00000007090a7c12 */ /* 0x000fe2000f8e9614 */
[----:B------:R-:W-:Y:S01]  /*3880*/  FFMA.FTZ R41, R41, c[0x0][0x23c], -R136 ;  /* 0x00008f0029297a23 */ /* 0x000fe20000010888 */
[----:B------:R-:W-:Y:S01]  /*3890*/  LOP3.LUT R18, R18, 0xff, RZ, 0xc0, !PT ;  /* 0x000000ff12127812 */ /* 0x000fe200078ec0ff */
[--C-:B------:R-:W-:Y:S01]  /*38a0*/  FFMA.FTZ R48, R48, c[0x0][0x23c], -R138.reuse ;  /* 0x00008f0030307a23 */ /* 0x100fe2000001088a */
[----:B------:R-:W-:Y:S01]  /*38b0*/  LOP3.LUT R11, R10, 0xffff, RZ, 0xc0, !PT ;  /* 0x0000ffff0a0b7812 */ /* 0x000fe200078ec0ff */
[----:B------:R-:W-:Y:S01]  /*38c0*/  FFMA.FTZ R49, R49, c[0x0][0x23c], -R138 ;  /* 0x00008f0031317a23 */ /* 0x000fe2000001088a */
[----:B------:R-:W-:Y:S01]  /*38d0*/  SHF.R.U32.HI R17, RZ, 0x18, R12 ;  /* 0x00000018ff117819 */ /* 0x000fe2000001160c */
[----:B------:R-:W-:Y:S01]  /*38e0*/  MUFU.EX2 R165, R48 ;  /* 0x0000003000a57308 */ /* 0x000fe20000000800 */
[----:B------:R-:W-:Y:S01]  /*38f0*/  LOP3.LUT R12, R8, 0xff, RZ, 0xc0, !PT ;  /* 0x000000ff080c7812 */ /* 0x000fe200078ec0ff */
[--C-:B------:R-:W-:Y:S01]  /*3900*/  FFMA.FTZ R50, R50, c[0x0][0x23c], -R137.reuse ;  /* 0x00008f0032327a23 */ /* 0x100fe20000010889 */
[----:B------:R-:W-:Y:S01]  /*3910*/  ISETP.LE.U32.AND P2, PT, R18, UR6, PT ;  /* 0x0000000612007c0c */ /* 0x000fe2000bf43070 */
[----:B------:R-:W-:Y:S01]  /*3920*/  FFMA.FTZ R51, R51, c[0x0][0x23c], -R137 ;  /* 0x00008f0033337a23 */ /* 0x000fe20000010889 */
[----:B------:R-:W-:Y:S01]  /*3930*/  ISETP.LE.U32.AND P1, PT, R17, UR6, PT ;  /* 0x0000000611007c0c */ /* 0x000fe2000bf23070 */
[----:B------:R-:W-:Y:S01]  /*3940*/  @!P5 FADD.FTZ R201, -R201, -RZ ;  /* 0x800000ffc9c9d221 */ /* 0x000fe20000010100 */
[----:B------:R-:W-:Y:S01]  /*3950*/  ISETP.LE.U32.AND P0, PT, R12, UR6, PT ;  /* 0x000000060c007c0c */ /* 0x000fe2000bf03070 */
[----:B-1----:R-:W-:Y:S01]  /*3960*/  @!P3 FADD.FTZ R194, -R194, -RZ ;  /* 0x800000ffc2c2b221 */ /* 0x002fe20000010100 */
[----:B------:R-:W-:Y:S01]  /*3970*/  SHF.R.U32.HI R12, RZ, 0x8, R11 ;  /* 0x00000008ff0c7819 */ /* 0x000fe2000001160b */
[----:B------:R-:W-:Y:S01]  /*3980*/  MUFU.EX2 R164, R49 ;  /* 0x0000003100a47308 */ /* 0x000fe20000000800 */
[----:B------:R-:W-:Y:S01]  /*3990*/  LOP3.LUT R11, R10, 0xff, RZ, 0xc0, !PT ;  /* 0x000000ff0a0b7812 */ /* 0x000fe200078ec0ff */
[----:B------:R-:W-:Y:S01]  /*39a0*/  FFMA.FTZ R44, R44, c[0x0][0x23c], -R136 ;  /* 0x00008f002c2c7a23 */ /* 0x000fe20000010888 */
[----:B------:R-:W-:Y:S01]  /*39b0*/  LOP3.LUT R12, R12, 0xffff, RZ, 0xc0, !PT ;  /* 0x0000ffff0c0c7812 */ /* 0x000fe200078ec0ff */
[----:B------:R-:W-:Y:S01]  /*39c0*/  FFMA.FTZ R43, R43, c[0x0][0x23c], -R0 ;  /* 0x00008f002b2b7a23 */ /* 0x000fe20000010800 */
[----:B------:R-:W-:Y:S01]  /*39d0*/  ISETP.LE.U32.AND P6, PT, R11, UR6, PT ;  /* 0x000000060b007c0c */ /* 0x000fe2000bfc3070 */
[----:B------:R-:W-:Y:S01]  /*39e0*/  @!P2 FADD.FTZ R220, -R220, -RZ ;  /* 0x800000ffdcdca221 */ /* 0x000fe20000010100 */
[--C-:B------:R-:W-:Y:S01]  /*39f0*/  SHF.R.U32.HI R4, RZ, 0x10, R10.reuse ;  /* 0x00000010ff047819 */ /* 0x100fe2000001160a */
[----:B------:R-:W-:Y:S01]  /*3a00*/  @!P1 FADD.FTZ R219, -R219, -RZ ;  /* 0x800000ffdbdb9221 */ /* 0x000fe20000010100 */
[----:B------:R-:W-:Y:S01]  /*3a10*/  SHF.R.U32.HI R10, RZ, 0x18, R10 ;  /* 0x00000018ff0a7819 */ /* 0x000fe2000001160a */
[----:B------:R-:W-:Y:S01]  /*3a20*/  MUFU.EX2 R169, R50 ;  /* 0x0000003200a97308 */ /* 0x000fe20000000800 */
[----:B------:R-:W-:Y:S01]  /*3a30*/  ISETP.LE.U32.AND P5, PT, R12, UR6, PT ;  /* 0x000000060c007c0c */ /* 0x000fe2000bfa3070 */
[----:B------:R-:W-:Y:S01]  /*3a40*/  @!P0 FADD.FTZ R222, -R222, -RZ ;  /* 0x800000ffdede8221 */ /* 0x000fe20000010100 */
[----:B------:R-:W-:Y:S01]  /*3a50*/  LOP3.LUT R5, R8, 0xffff, RZ, 0xc0, !PT ;  /* 0x0000ffff08057812 */ /* 0x000fe200078ec0ff */
[----:B------:R-:W-:Y:S01]  /*3a60*/  FFMA.FTZ R46, R46, c[0x0][0x23c], -R0 ;  /* 0x00008f002e2e7a23 */ /* 0x000fe20000010800 */
[----:B------:R-:W-:Y:S01]  /*3a70*/  LOP3.LUT R4, R4, 0xff, RZ, 0xc0, !PT ;  /* 0x000000ff04047812 */ /* 0x000fe200078ec0ff */
[----:B------:R-:W-:Y:S01]  /*3a80*/  FFMA.FTZ R45, R45, c[0x0][0x23c], -R136 ;  /* 0x00008f002d2d7a23 */ /* 0x000fe20000010888 */
[----:B------:R-:W-:Y:S01]  /*3a90*/  ISETP.LE.U32.AND P2, PT, R10, UR6, PT ;  /* 0x000000060a007c0c */ /* 0x000fe2000bf43070 */
[----:B------:R-:W-:Y:S01]  /*3aa0*/  @!P6 FADD.FTZ R223, -R223, -RZ ;  /* 0x800000ffdfdfe221 */ /* 0x000fe20000010100 */
[----:B------:R-:W-:Y:S01]  /*3ab0*/  ISETP.LE.U32.AND P1, PT, R4, UR6, PT ;  /* 0x0000000604007c0c */ /* 0x000fe2000bf23070 */
[----:B------:R-:W-:Y:S01]  /*3ac0*/  MUFU.EX2 R167, R51 ;  /* 0x0000003300a77308 */ /* 0x000fe20000000800 */
[----:B------:R-:W-:Y:S01]  /*3ad0*/  SHF.R.U32.HI R4, RZ, 0x8, R5 ;  /* 0x00000008ff047819 */ /* 0x000fe20000011605 */
[----:B------:R-:W-:Y:S01]  /*3ae0*/  FFMA.FTZ R47, R47, c[0x0][0x23c], -R0 ;  /* 0x00008f002f2f7a23 */ /* 0x000fe20000010800 */
[--C-:B------:R-:W-:Y:S01]  /*3af0*/  SHF.R.U32.HI R5, RZ, 0x10, R8.reuse ;  /* 0x00000010ff057819 */ /* 0x100fe20000011608 */
[----:B------:R-:W-:Y:S01]  /*3b00*/  @!P5 FADD.FTZ R224, -R224, -RZ ;  /* 0x800000ffe0e0d221 */ /* 0x000fe20000010100 */
[----:B------:R-:W-:Y:S02]  /*3b10*/  SHF.R.U32.HI R8, RZ, 0x18, R8 ;  /* 0x00000018ff087819 */ /* 0x000fe40000011608 */
[----:B------:R-:W-:Y:S02]  /*3b20*/  LOP3.LUT R4, R4, 0xffff, RZ, 0xc0, !PT ;  /* 0x0000ffff04047812 */ /* 0x000fe400078ec0ff */
[----:B------:R-:W-:Y:S01]  /*3b30*/  LOP3.LUT R5, R5, 0xff, RZ, 0xc0, !PT ;  /* 0x000000ff05057812 */ /* 0x000fe200078ec0ff */
[----:B------:R-:W-:Y:S01]  /*3b40*/  @!P2 FADD.FTZ R228, -R228, -RZ ;  /* 0x800000ffe4e4a221 */ /* 0x000fe20000010100 */
[----:B------:R-:W-:Y:S01]  /*3b50*/  ISETP.LE.U32.AND P5, PT, R4, UR6, PT ;  /* 0x0000000604007c0c */ /* 0x000fe2000bfa3070 */
[----:B------:R-:W-:Y:S01]  /*3b60*/  @!P1 FADD.FTZ R227, -R227, -RZ ;  /* 0x800000ffe3e39221 */ /* 0x000fe20000010100 */
[----:B------:R-:W-:Y:S01]  /*3b70*/  ISETP.LE.U32.AND P2, PT, R21, UR6, PT ;  /* 0x0000000615007c0c */ /* 0x000fe2000bf43070 */
[----:B------:R-:W-:Y:S01]  /*3b80*/  MUFU.EX2 R195, R40 ;  /* 0x0000002800c37308 */ /* 0x000fe20000000800 */
[----:B------:R-:W-:Y:S02]  /*3b90*/  LOP3.LUT R4, R22, 0xff, RZ, 0xc0, !PT ;  /* 0x000000ff16047812 */ /* 0x000fe400078ec0ff */
[----:B------:R-:W-:Y:S02]  /*3ba0*/  ISETP.LE.U32.AND P1, PT, R5, UR6, PT ;  /* 0x0000000605007c0c */ /* 0x000fe4000bf23070 */
[----:B------:R-:W-:Y:S02]  /*3bb0*/  ISETP.LE.U32.AND P0, PT, R8, UR6, PT ;  /* 0x0000000608007c0c */ /* 0x000fe4000bf03070 */
[----:B------:R-:W-:Y:S02]  /*3bc0*/  LOP3.LUT R8, R14, 0xff, RZ, 0xc0, !PT ;  /* 0x000000ff0e087812 */ /* 0x000fe400078ec0ff */
[----:B------:R-:W-:Y:S01]  /*3bd0*/  SHF.R.U32.HI R5, RZ, 0x8, R19 ;  /* 0x00000008ff057819 */ /* 0x000fe20000011613 */
[----:B------:R-:W-:Y:S01]  /*3be0*/  @!P5 FADD.FTZ R221, -R221, -RZ ;  /* 0x800000ffddddd221 */ /* 0x000fe20000010100 */
[----:B------:R-:W-:Y:S01]  /*3bf0*/  ISETP.LE.U32.AND P5, PT, R4, UR6, PT ;  /* 0x0000000604007c0c */ /* 0x000fe2000bfa3070 */
[----:B------:R-:W-:Y:S01]  /*3c00*/  @!P2 FADD.FTZ R211, -R211, -RZ ;  /* 0x800000ffd3d3a221 */ /* 0x000fe20000010100 */
[----:B------:R-:W-:Y:S01]  /*3c10*/  LOP3.LUT R4, R13, 0xffff, RZ, 0xc0, !PT ;  /* 0x0000ffff0d047812 */ /* 0x000fe200078ec0ff */
[----:B------:R-:W-:Y:S01]  /*3c20*/  MUFU.EX2 R188, R39 ;  /* 0x0000002700bc7308 */ /* 0x000fe20000000800 */
[----:B------:R-:W-:Y:S01]  /*3c30*/  ISETP.LE.U32.AND P2, PT, R23, UR6, PT ;  /* 0x0000000617007c0c */ /* 0x000fe2000bf43070 */
[----:B------:R-:W-:Y:S01]  /*3c40*/  @!P1 FADD.FTZ R225, -R225, -RZ ;  /* 0x800000ffe1e19221 */ /* 0x000fe20000010100 */
[----:B------:R-:W-:Y:S01]  /*3c50*/  SHF.R.U32.HI R4, RZ, 0x8, R4 ;  /* 0x00000008ff047819 */ /* 0x000fe20000011604 */
[----:B------:R-:W-:Y:S01]  /*3c60*/  @!P0 FADD.FTZ R226, -R226, -RZ ;  /* 0x800000ffe2e28221 */ /* 0x000fe20000010100 */
[----:B------:R-:W-:Y:S02]  /*3c70*/  LOP3.LUT R9, R13, 0xff, RZ, 0xc0, !PT ;  /* 0x000000ff0d097812 */ /* 0x000fe400078ec0ff */
[----:B------:R-:W-:Y:S02]  /*3c80*/  LOP3.LUT R4, R4, 0xffff, RZ, 0xc0, !PT ;  /* 0x0000ffff04047812 */ /* 0x000fe400078ec0ff */
[----:B------:R-:W-:Y:S01]  /*3c90*/  LOP3.LUT R5, R5, 0xffff, RZ, 0xc0, !PT ;  /* 0x0000ffff05057812 */ /* 0x000fe200078ec0ff */
[----:B------:R-:W-:Y:S01]  /*3ca0*/  @!P5 FADD.FTZ R215, -R215, -RZ ;  /* 0x800000ffd7d7d221 */ /* 0x000fe20000010100 */
[----:B------:R-:W-:Y:S01]  /*3cb0*/  ISETP.LE.U32.AND P6, PT, R9, UR6, PT ;  /* 0x0000000609007c0c */ /* 0x000fe2000bfc3070 */
[----:B------:R-:W-:Y:S01]  /*3cc0*/  MUFU.EX2 R190, R38 ;  /* 0x0000002600be7308 */ /* 0x000fe20000000800 */
[----:B------:R-:W-:Y:S01]  /*3cd0*/  ISETP.LE.U32.AND P5, PT, R4, UR6, PT ;  /* 0x0000000604007c0c */ /* 0x000fe2000bfa3070 */
[----:B------:R-:W-:Y:S01]  /*3ce0*/  @!P2 FADD.FTZ R214, -R214, -RZ ;  /* 0x800000ffd6d6a221 */ /* 0x000fe20000010100 */
[----:B------:R-:W-:Y:S02]  /*3cf0*/  ISETP.LE.U32.AND P2, PT, R8, UR6, PT ;  /* 0x0000000608007c0c */ /* 0x000fe4000bf43070 */
[----:B------:R-:W-:Y:S02]  /*3d00*/  ISETP.LE.U32.AND P1, PT, R5, UR6, PT ;  /* 0x0000000605007c0c */ /* 0x000fe4000bf23070 */
[----:B------:R-:W-:Y:S02]  /*3d10*/  SHF.R.U32.HI R5, RZ, 0x18, R13 ;  /* 0x00000018ff057819 */ /* 0x000fe4000001160d */
[----:B------:R-:W-:Y:S01]  /*3d20*/  LOP3.LUT R4, R14, 0xffff, RZ, 0xc0, !PT ;  /* 0x0000ffff0e047812 */ /* 0x000fe200078ec0ff */
[----:B------:R-:W1:Y:S01]  /*3d30*/  MUFU.EX2 R171, R37 ;  /* 0x0000002500ab7308 */ /* 0x000e620000000800 */
[----:B------:R-:W-:Y:S01]  /*3d40*/  ISETP.LE.U32.AND P0, PT, R5, UR6, PT ;  /* 0x0000000605007c0c */ /* 0x000fe2000bf03070 */
[----:B------:R-:W-:Y:S01]  /*3d50*/  @!P6 FADD.FTZ R204, -R204, -RZ ;  /* 0x800000ffcccce221 */ /* 0x000fe20000010100 */
[----:B------:R-:W-:Y:S01]  /*3d60*/  SHF.R.U32.HI R5, RZ, 0x10, R14 ;  /* 0x00000010ff057819 */ /* 0x000fe2000001160e */
[----:B------:R-:W-:Y:S01]  /*3d70*/  @!P5 FADD.FTZ R205, -R205, -RZ ;  /* 0x800000ffcdcdd221 */ /* 0x000fe20000010100 */
[----:B------:R-:W-:Y:S01]  /*3d80*/  SHF.R.U32.HI R4, RZ, 0x8, R4 ;  /* 0x00000008ff047819 */ /* 0x000fe20000011604 */
[----:B------:R-:W-:Y:S01]  /*3d90*/  @!P2 FADD.FTZ R216, -R216, -RZ ;  /* 0x800000ffd8d8a221 */ /* 0x000fe20000010100 */
[----:B------:R-:W-:Y:S01]  /*3da0*/  LOP3.LUT R5, R5, 0xff, RZ, 0xc0, !PT ;  /* 0x000000ff05057812 */ /* 0x000fe200078ec0ff */
[----:B------:R-:W-:Y:S01]  /*3db0*/  @!P1 FADD.FTZ R208, -R208, -RZ ;  /* 0x800000ffd0d09221 */ /* 0x000fe20000010100 */
[----:B------:R-:W-:Y:S01]  /*3dc0*/  LOP3.LUT R4, R4, 0xffff, RZ, 0xc0, !PT ;  /* 0x0000ffff04047812 */ /* 0x000fe200078ec0ff */
[----:B------:R-:W3:Y:S01]  /*3dd0*/  MUFU.EX2 R200, R42 ;  /* 0x0000002a00c87308 */ /* 0x000ee20000000800 */
[----:B------:R-:W-:Y:S02]  /*3de0*/  ISETP.LE.U32.AND P6, PT, R5, UR6, PT ;  /* 0x0000000605007c0c */ /* 0x000fe4000bfc3070 */
[----:B------:R-:W-:Y:S01]  /*3df0*/  ISETP.LE.U32.AND P5, PT, R4, UR6, PT ;  /* 0x0000000604007c0c */ /* 0x000fe2000bfa3070 */
[----:B------:R-:W-:Y:S01]  /*3e00*/  @!P0 FADD.FTZ R207, -R207, -RZ ;  /* 0x800000ffcfcf8221 */ /* 0x000fe20000010100 */
[----:B------:R-:W-:Y:S01]  /*3e10*/  ISETP.LE.U32.AND P2, PT, R27, UR6, PT ;  /* 0x000000061b007c0c */ /* 0x000fe2000bf43070 */
[----:B------:R-:W4:Y:S01]  /*3e20*/  LDSM.16.M88.4 R4, [R177+0xd800] ;  /* 0x00d80000b104783b */ /* 0x000f220000000200 */
[----:B------:R-:W-:Y:S02]  /*3e30*/  SHF.R.U32.HI R8, RZ, 0x8, R25 ;  /* 0x00000008ff087819 */ /* 0x000fe40000011619 */
[----:B------:R-:W-:Y:S01]  /*3e40*/  LOP3.LUT R10, R29, 0xff, RZ, 0xc0, !PT ;  /* 0x000000ff1d0a7812 */ /* 0x000fe200078ec0ff */
[----:B------:R-:W1:Y:S01]  /*3e50*/  MUFU.EX2 R192, R41 ;  /* 0x0000002900c07308 */ /* 0x000e620000000800 */
[----:B------:R-:W-:Y:S02]  /*3e60*/  SHF.R.U32.HI R14, RZ, 0x18, R14 ;  /* 0x00000018ff0e7819 */ /* 0x000fe4000001160e */
        /* <DEDUP_REMOVED lines=8> */
[----:B------:R-:W-:Y:S01]  /*3ef0*/  SHF.R.U32.HI R10, RZ, 0x8, R139 ;  /* 0x00000008ff0a7819 */ /* 0x000fe2000001168b */
[----:B------:R-:W-:Y:S01]  /*3f00*/  MUFU.EX2 R189, R44 ;  /* 0x0000002c00bd7308 */ /* 0x000fe20000000800 */
[----:B------:R-:W-:Y:S02]  /*3f10*/  SHF.R.U32.HI R13, RZ, 0x10, R13 ;  /* 0x00000010ff0d7819 */ /* 0x000fe4000001160d */
[----:B------:R-:W-:Y:S02]  /*3f20*/  LOP3.LUT R10, R10, 0xffff, RZ, 0xc0, !PT ;  /* 0x0000ffff0a0a7812 */ /* 0x000fe400078ec0ff */
[----:B------:R-:W-:Y:S01]  /*3f30*/  LOP3.LUT R12, R141, 0xff, RZ, 0xc0, !PT ;  /* 0x000000ff8d0c7812 */ /* 0x000fe200078ec0ff */
[----:B------:R-:W-:Y:S01]  /*3f40*/  @!P0 FADD.FTZ R217, -R217, -RZ ;  /* 0x800000ffd9d98221 */ /* 0x000fe20000010100 */
[----:B------:R-:W-:Y:S01]  /*3f50*/  LOP3.LUT R11, R9, UR7, R150, 0x96, !PT ;  /* 0x00000007090b7c12 */ /* 0x000fe2000f8e9696 */
[----:B------:R-:W-:Y:S01]  /*3f60*/  @!P6 FADD.FTZ R203, -R203, -RZ ;  /* 0x800000ffcbcbe221 */ /* 0x000fe20000010100 */
[----:B------:R-:W-:Y:S01]  /*3f70*/  ISETP.LE.U32.AND P0, PT, R28, UR6, PT ;  /* 0x000000061c007c0c */ /* 0x000fe2000bf03070 */
[----:B------:R-:W-:Y:S01]  /*3f80*/  @!P2 FADD.FTZ R212, -R212, -RZ ;  /* 0x800000ffd4d4a221 */ /* 0x000fe20000010100 */
[----:B------:R-:W-:Y:S01]  /*3f90*/  ISETP.LE.U32.AND P2, PT, R10, UR6, PT ;  /* 0x000000060a007c0c */ /* 0x000fe2000bf43070 */
[----:B------:R-:W-:Y:S01]  /*3fa0*/  MUFU.EX2 R199, R43 ;  /* 0x0000002b00c77308 */ /* 0x000fe20000000800 */
[----:B------:R-:W-:Y:S02]  /*3fb0*/  LOP3.LUT R13, R13, 0xff, RZ, 0xc0, !PT ;  /* 0x000000ff0d0d7812 */ /* 0x000fe400078ec0ff */
[----:B------:R-:W-:Y:S02]  /*3fc0*/  ISETP.LE.U32.AND P6, PT, R12, UR6, PT ;  /* 0x000000060c007c0c */ /* 0x000fe4000bfc3070 */
[----:B------:R-:W-:Y:S02]  /*3fd0*/  LOP3.LUT R12, R11, 0xffff, RZ, 0xc0, !PT ;  /* 0x0000ffff0b0c7812 */ /* 0x000fe400078ec0ff */
[----:B------:R-:W-:Y:S02]  /*3fe0*/  ISETP.LE.U32.AND P1, PT, R13, UR6, PT ;  /* 0x000000060d007c0c */ /* 0x000fe4000bf23070 */
[----:B------:R-:W-:Y:S01]  /*3ff0*/  LOP3.LUT R13, R11, 0xff, RZ, 0xc0, !PT ;  /* 0x000000ff0b0d7812 */ /* 0x000fe200078ec0ff */
[----:B------:R-:W-:Y:S01]  /*4000*/  @!P0 FADD.FTZ R209, -R209, -RZ ;  /* 0x800000ffd1d18221 */ /* 0x000fe20000010100 */
[----:B------:R-:W-:Y:S01]  /*4010*/  SHF.R.U32.HI R12, RZ, 0x8, R12 ;  /* 0x00000008ff0c7819 */ /* 0x000fe2000001160c */
[-C--:B----4-:R-:W-:Y:S01]  /*4020*/  HMMA.16816.F32.BF16 R52, R144, R4.reuse, R52 ;  /* 0x000000049034723c */ /* 0x090fe20000041834 */
[C---:B------:R-:W-:Y:S01]  /*4030*/  LOP3.LUT R17, R8.reuse, 0xffff, RZ, 0xc0, !PT ;  /* 0x0000ffff08117812 */ /* 0x040fe200078ec0ff */
[----:B------:R-:W-:Y:S01]  /*4040*/  @!P2 FADD.FTZ R191, -R191, -RZ ;  /* 0x800000ffbfbfa221 */ /* 0x000fe20000010100 */
[--C-:B------:R-:W-:Y:S01]  /*4050*/  SHF.R.U32.HI R18, RZ, 0x10, R8.reuse ;  /* 0x00000010ff127819 */ /* 0x100fe20000011608 */
[----:B------:R-:W-:Y:S01]  /*4060*/  @!P6 FADD.FTZ R197, -R197, -RZ ;  /* 0x800000ffc5c5e221 */ /* 0x000fe20000010100 */
[----:B------:R-:W-:Y:S01]  /*4070*/  SHF.R.U32.HI R19, RZ, 0x18, R8 ;  /* 0x00000018ff137819 */ /* 0x000fe20000011608 */
[----:B------:R-:W-:Y:S01]  /*4080*/  MUFU.EX2 R196, R46 ;  /* 0x0000002e00c47308 */ /* 0x000fe20000000800 */
[----:B------:R-:W-:Y:S01]  /*4090*/  LOP3.LUT R14, R8, 0xff, RZ, 0xc0, !PT ;  /* 0x000000ff080e7812 */ /* 0x000fe200078ec0ff */
[C---:B------:R-:W-:Y:S01]  /*40a0*/  HMMA.16816.F32.BF16 R56, R132.reuse, R4, R56 ;  /* 0x000000048438723c */ /* 0x040fe20000041838 */
[----:B------:R-:W-:Y:S01]  /*40b0*/  IMAD.WIDE.U32 R8, R32, -0x326172a9, RZ ;  /* 0xcd9e8d5720087825 */ /* 0x000fe200078e00ff */
[----:B------:R-:W-:Y:S02]  /*40c0*/  ISETP.LE.U32.AND P4, PT, R13, UR6, PT ;  /* 0x000000060d007c0c */ /* 0x000fe4000bf83070 */
[----:B------:R-:W-:Y:S01]  /*40d0*/  LOP3.LUT R10, R16, 0xff, RZ, 0xc0, !PT ;  /* 0x000000ff100a7812 */ /* 0x000fe200078ec0ff */
[----:B------:R-:W-:Y:S01]  /*40e0*/  @!P1 FADD.FTZ R210, -R210, -RZ ;  /* 0x800000ffd2d29221 */ /* 0x000fe20000010100 */
[----:B------:R-:W-:Y:S02]  /*40f0*/  LOP3.LUT R12, R12, 0xffff, RZ, 0xc0, !PT ;  /* 0x0000ffff0c0c7812 */ /* 0x000fe400078ec0ff */
[-C--:B------:R-:W-:Y:S01]  /*4100*/  HMMA.16816.F32.BF16 R60, R132, R6.reuse, R60 ;  /* 0x00000006843c723c */ /* 0x080fe2000004183c */
[--C-:B------:R-:W-:Y:S01]  /*4110*/  SHF.R.U32.HI R13, RZ, 0x10, R11.reuse ;  /* 0x00000010ff0d7819 */ /* 0x100fe2000001160b */
[----:B------:R-:W-:Y:S01]  /*4120*/  MUFU.EX2 R187, R45 ;  /* 0x0000002d00bb7308 */ /* 0x000fe20000000800 */
[----:B------:R-:W-:Y:S02]  /*4130*/  ISETP.LE.U32.AND P0, PT, R10, UR6, PT ;  /* 0x000000060a007c0c */ /* 0x000fe4000bf03070 */
[----:B------:R-:W-:Y:S02]  /*4140*/  SHF.R.U32.HI R11, RZ, 0x18, R11 ;  /* 0x00000018ff0b7819 */ /* 0x000fe4000001160b */
[----:B------:R-:W-:Y:S01]  /*4150*/  LOP3.LUT R10, R9, UR7, R148, 0x96, !PT ;  /* 0x00000007090a7c12 */ /* 0x000fe2000f8e9694 */
[----:B------:R-:W-:Y:S01]  /*4160*/  HMMA.16816.F32.BF16 R64, R144, R6, R64 ;  /* 0x000000069040723c */ /* 0x000fe20000041840 */
[----:B------:R-:W-:Y:S02]  /*4170*/  ISETP.LE.U32.AND P2, PT, R12, UR6, PT ;  /* 0x000000060c007c0c */ /* 0x000fe4000bf43070 */
[----:B------:R-:W-:Y:S01]  /*4180*/  ISETP.LE.U32.AND P6, PT, R11, UR6, PT ;  /* 0x000000060b007c0c */ /* 0x000fe2000bfc3070 */
[----:B--2---:R-:W-:Y:S01]  /*4190*/  @!P4 FADD.FTZ R186, -R186, -RZ ;  /* 0x800000ffbabac221 */ /* 0x004fe20000010100 */
[----:B------:R-:W-:Y:S01]  /*41a0*/  LOP3.LUT R12, R13, 0xff, RZ, 0xc0, !PT ;  /* 0x000000ff0d0c7812 */ /* 0x000fe200078ec0ff */
[----:B------:R-:W-:Y:S01]  /*41b0*/  MUFU.EX2 R198, R47 ;  /* 0x0000002f00c67308 */ /* 0x000fe20000000800 */
[----:B------:R-:W-:Y:S01]  /*41c0*/  LOP3.LUT R13, R10, 0xff, RZ, 0xc0, !PT ;  /* 0x000000ff0a0d7812 */ /* 0x000fe200078ec0ff */
[--C-:B------:R-:W-:Y:S01]  /*41d0*/  FFMA.FTZ R52, R52, c[0x0][0x23c], -R138.reuse ;  /* 0x00008f0034347a23 */ /* 0x100fe2000001088a */
[----:B------:R-:W-:Y:S02]  /*41e0*/  ISETP.LE.U32.AND P3, PT, R12, UR6, PT ;  /* 0x000000060c007c0c */ /* 0x000fe4000bf63070 */
[----:B------:R-:W-:Y:S01]  /*41f0*/  ISETP.LE.U32.AND P4, PT, R13, UR6, PT ;  /* 0x000000060d007c0c */ /* 0x000fe2000bf83070 */
[----:B------:R-:W-:Y:S01]  /*4200*/  FFMA.FTZ R53, R53, c[0x0][0x23c], -R138 ;  /* 0x00008f0035357a23 */ /* 0x000fe2000001088a */
[----:B------:R-:W-:Y:S01]  /*4210*/  LOP3.LUT R11, R10, 0xffff, RZ, 0xc0, !PT ;  /* 0x0000ffff0a0b7812 */ /* 0x000fe200078ec0ff */
[----:B-1----:R-:W-:Y:S01]  /*4220*/  @!P2 FADD.FTZ R171, -R171, -RZ ;  /* 0x800000ffababa221 */ /* 0x002fe20000010100 */
[--C-:B------:R-:W-:Y:S01]  /*4230*/  SHF.R.U32.HI R12, RZ, 0x18, R10.reuse ;  /* 0x00000018ff0c7819 */ /* 0x100fe2000001160a */
[----:B------:R-:W-:Y:S01]  /*4240*/  @!P6 FADD.FTZ R188, -R188, -RZ ;  /* 0x800000ffbcbce221 */ /* 0x000fe20000010100 */
[----:B------:R-:W-:Y:S01]  /*4250*/  SHF.R.U32.HI R10, RZ, 0x10, R10 ;  /* 0x00000010ff0a7819 */ /* 0x000fe2000001160a */
[----:B------:R-:W1:Y:S01]  /*4260*/  MUFU.EX2 R159, R52 ;  /* 0x00000034009f7308 */ /* 0x000e620000000800 */
[----:B------:R-:W-:Y:S01]  /*4270*/  SHF.R.U32.HI R11, RZ, 0x8, R11 ;  /* 0x00000008ff0b7819 */ /* 0x000fe2000001160b */
[----:B------:R-:W-:Y:S01]  /*4280*/  FFMA.FTZ R56, R56, c[0x0][0x23c], -R136 ;  /* 0x00008f0038387a23 */ /* 0x000fe20000010888 */
[----:B------:R-:W-:Y:S01]  /*4290*/  LOP3.LUT R10, R10, 0xff, RZ, 0xc0, !PT ;  /* 0x000000ff0a0a7812 */ /* 0x000fe200078ec0ff */
[----:B------:R-:W-:Y:S01]  /*42a0*/  @!P3 FADD.FTZ R190, -R190, -RZ ;  /* 0x800000ffbebeb221 */ /* 0x000fe20000010100 */
[----:B------:R-:W-:Y:S01]  /*42b0*/  LOP3.LUT R11, R11, 0xffff, RZ, 0xc0, !PT ;  /* 0x0000ffff0b0b7812 */ /* 0x000fe200078ec0ff */
[----:B------:R-:W-:Y:S01]  /*42c0*/  @!P4 FADD.FTZ R195, -R195, -RZ ;  /* 0x800000ffc3c3c221 */ /* 0x000fe20000010100 */
[----:B------:R-:W-:Y:S01]  /*42d0*/  ISETP.LE.U32.AND P6, PT, R10, UR6, PT ;  /* 0x000000060a007c0c */ /* 0x000fe2000bfc3070 */
[----:B------:R-:W-:Y:S01]  /*42e0*/  FFMA.FTZ R54, R54, c[0x0][0x23c], -R137 ;  /* 0x00008f0036367a23 */ /* 0x000fe20000010889 */
[----:B------:R-:W-:Y:S01]  /*42f0*/  LOP3.LUT R4, R8, 0xff, RZ, 0xc0, !PT ;  /* 0x000000ff08047812 */ /* 0x000fe200078ec0ff */
[----:B------:R-:W2:Y:S01]  /*4300*/  MUFU.EX2 R157, R53 ;  /* 0x00000035009d7308 */ /* 0x000ea20000000800 */
[----:B------:R-:W-:Y:S01]  /*4310*/  ISETP.LE.U32.AND P3, PT, R11, UR6, PT ;  /* 0x000000060b007c0c */ /* 0x000fe2000bf63070 */
[--C-:B------:R-:W-:Y:S01]  /*4320*/  FFMA.FTZ R64, R64, c[0x0][0x23c], -R138.reuse ;  /* 0x00008f0040407a23 */ /* 0x100fe2000001088a */
[----:B------:R-:W-:Y:S01]  /*4330*/  LOP3.LUT R5, R8, 0xffff, RZ, 0xc0, !PT ;  /* 0x0000ffff08057812 */ /* 0x000fe200078ec0ff */
[----:B------:R-:W-:Y:S01]  /*4340*/  FFMA.FTZ R138, R65, c[0x0][0x23c], -R138 ;  /* 0x00008f00418a7a23 */ /* 0x000fe2000001088a */
[----:B------:R-:W-:Y:S01]  /*4350*/  ISETP.LE.U32.AND P4, PT, R4, UR6, PT ;  /* 0x0000000604007c0c */ /* 0x000fe2000bf83070 */
[----:B------:R-:W-:Y:S01]  /*4360*/  FFMA.FTZ R62, R62, c[0x0][0x23c], -R0 ;  /* 0x00008f003e3e7a23 */ /* 0x000fe20000010800 */
[----:B------:R-:W-:Y:S01]  /*4370*/  SHF.R.U32.HI R4, RZ, 0x10, R8 ;  /* 0x00000010ff047819 */ /* 0x000fe20000011608 */
[----:B------:R-:W-:Y:S01]  /*4380*/  FFMA.FTZ R58, R58, c[0x0][0x23c], -R0 ;  /* 0x00008f003a3a7a23 */ /* 0x000fe20000010800 */
[----:B------:R-:W-:Y:S01]  /*4390*/  SHF.R.U32.HI R5, RZ, 0x8, R5 ;  /* 0x00000008ff057819 */ /* 0x000fe20000011605 */
[----:B---3--:R-:W-:Y:S01]  /*43a0*/  @!P6 FADD.FTZ R200, -R200, -RZ ;  /* 0x800000ffc8c8e221 */ /* 0x008fe20000010100 */
[----:B------:R-:W-:Y:S01]  /*43b0*/  ISETP.LE.U32.AND P2, PT, R12, UR6, PT ;  /* 0x000000060c007c0c */ /* 0x000fe2000bf43070 */
[----:B------:R-:W-:Y:S01]  /*43c0*/  MUFU.EX2 R166, R56 ;  /* 0x0000003800a67308 */ /* 0x000fe20000000800 */
[----:B------:R-:W-:Y:S01]  /*43d0*/  LOP3.LUT R4, R4, 0xff, RZ, 0xc0, !PT ;  /* 0x000000ff04047812 */ /* 0x000fe200078ec0ff */
[----:B------:R-:W-:Y:S01]  /*43e0*/  @!P3 FADD.FTZ R192, -R192, -RZ ;  /* 0x800000ffc0c0b221 */ /* 0x000fe20000010100 */
[----:B------:R-:W-:Y:S01]  /*43f0*/  LOP3.LUT R5, R5, 0xffff, RZ, 0xc0, !PT ;  /* 0x0000ffff05057812 */ /* 0x000fe200078ec0ff */
[----:B-1----:R-:W-:Y:S01]  /*4400*/  @!P0 FADD.FTZ R159, -R159, -RZ ;  /* 0x800000ff9f9f8221 */ /* 0x002fe20000010100 */
[----:B------:R-:W-:Y:S01]  /*4410*/  ISETP.LE.U32.AND P6, PT, R4, UR6, PT ;  /* 0x0000000604007c0c */ /* 0x000fe2000bfc3070 */
[----:B------:R-:W-:Y:S01]  /*4420*/  @!P4 FADD.FTZ R189, -R189, -RZ ;  /* 0x800000ffbdbdc221 */ /* 0x000fe20000010100 */
[----:B------:R-:W-:Y:S01]  /*4430*/  SHF.R.U32.HI R8, RZ, 0x18, R8 ;  /* 0x00000018ff087819 */ /* 0x000fe20000011608 */
[--C-:B------:R-:W-:Y:S01]  /*4440*/  FFMA.FTZ R59, R59, c[0x0][0x23c], -R0.reuse ;  /* 0x00008f003b3b7a23 */ /* 0x100fe20000010800 */
[----:B------:R-:W-:Y:S01]  /*4450*/  ISETP.LE.U32.AND P3, PT, R5, UR6, PT ;  /* 0x0000000605007c0c */ /* 0x000fe2000bf63070 */
[----:B------:R-:W1:Y:S01]  /*4460*/  MUFU.EX2 R161, R54 ;  /* 0x0000003600a17308 */ /* 0x000e620000000800 */
[----:B------:R-:W-:Y:S01]  /*4470*/  SHF.R.U32.HI R4, RZ, 0x8, R17 ;  /* 0x00000008ff047819 */ /* 0x000fe20000011611 */
[----:B------:R-:W-:Y:S01]  /*4480*/  @!P2 FADD.FTZ R199, -R199, -RZ ;  /* 0x800000ffc7c7a221 */ /* 0x000fe20000010100 */
[----:B------:R-:W-:Y:S01]  /*4490*/  ISETP.LE.U32.AND P4, PT, R8, UR6, PT ;  /* 0x0000000608007c0c */ /* 0x000fe2000bf83070 */
[----:B------:R-:W-:Y:S01]  /*44a0*/  FFMA.FTZ R0, R63, c[0x0][0x23c], -R0 ;  /* 0x00008f003f007a23 */ /* 0x000fe20000010800 */
[----:B------:R-:W-:Y:S01]  /*44b0*/  ISETP.LE.U32.AND P2, PT, R14, UR6, PT ;  /* 0x000000060e007c0c */ /* 0x000fe2000bf43070 */
[--C-:B------:R-:W-:Y:S01]  /*44c0*/  FFMA.FTZ R55, R55, c[0x0][0x23c], -R137.reuse ;  /* 0x00008f0037377a23 */ /* 0x100fe20000010889 */
[----:B------:R-:W-:Y:S01]  /*44d0*/  LOP3.LUT R4, R4, 0xffff, RZ, 0xc0, !PT ;  /* 0x0000ffff04047812 */ /* 0x000fe200078ec0ff */
[----:B------:R-:W-:Y:S01]  /*44e0*/  @!P6 FADD.FTZ R196, -R196, -RZ ;  /* 0x800000ffc4c4e221 */ /* 0x000fe20000010100 */
[----:B------:R-:W-:Y:S01]  /*44f0*/  SHF.R.U32.HI R5, RZ, 0x18, R16 ;  /* 0x00000018ff057819 */ /* 0x000fe20000011610 */
[----:B------:R-:W3:Y:S01]  /*4500*/  MUFU.EX2 R154, R64 ;  /* 0x00000040009a7308 */ /* 0x000ee20000000800 */
[----:B------:R-:W-:Y:S01]  /*4510*/  ISETP.LE.U32.AND P6, PT, R4, UR6, PT ;  /* 0x0000000604007c0c */ /* 0x000fe2000bfc3070 */
[----:B------:R-:W-:Y:S01]  /*4520*/  @!P3 FADD.FTZ R187, -R187, -RZ ;  /* 0x800000ffbbbbb221 */ /* 0x000fe20000010100 */
[----:B------:R-:W-:Y:S01]  /*4530*/  ISETP.LE.U32.AND P3, PT, R5, UR6, PT ;  /* 0x0000000605007c0c */ /* 0x000fe2000bf63070 */
[----:B------:R-:W-:Y:S01]  /*4540*/  FFMA.FTZ R57, R57, c[0x0][0x23c], -R136 ;  /* 0x00008f0039397a23 */ /* 0x000fe20000010888 */
[----:B------:R-:W-:Y:S01]  /*4550*/  LOP3.LUT R5, R18, 0xff, RZ, 0xc0, !PT ;  /* 0x000000ff12057812 */ /* 0x000fe200078ec0ff */
[----:B------:R-:W-:Y:S01]  /*4560*/  @!P4 FADD.FTZ R198, -R198, -RZ ;  /* 0x800000ffc6c6c221 */ /* 0x000fe20000010100 */
[----:B------:R-:W-:Y:S01]  /*4570*/  LOP3.LUT R4, R16, 0xffff, RZ, 0xc0, !PT ;  /* 0x0000ffff10047812 */ /* 0x000fe200078ec0ff */
[----:B------:R-:W-:Y:S01]  /*4580*/  @!P2 FADD.FTZ R165, -R165, -RZ ;  /* 0x800000ffa5a5a221 */ /* 0x000fe20000010100 */
[----:B------:R-:W-:Y:S01]  /*4590*/  ISETP.LE.U32.AND P4, PT, R5, UR6, PT ;  /* 0x0000000605007c0c */ /* 0x000fe2000bf83070 */
[----:B------:R-:W-:Y:S01]  /*45a0*/  MUFU.EX2 R152, R138 ;  /* 0x0000008a00987308 */ /* 0x000fe20000000800 */
[----:B------:R-:W-:Y:S01]  /*45b0*/  SHF.R.U32.HI R4, RZ, 0x8, R4 ;  /* 0x00000008ff047819 */ /* 0x000fe20000011604 */
[--C-:B------:R-:W-:Y:S01]  /*45c0*/  FFMA.FTZ R66, R66, c[0x0][0x23c], -R137.reuse ;  /* 0x00008f0042427a23 */ /* 0x100fe20000010889 */
[----:B------:R-:W-:Y:S01]  /*45d0*/  ISETP.LE.U32.AND P2, PT, R19, UR6, PT ;  /* 0x0000000613007c0c */ /* 0x000fe2000bf43070 */
[----:B------:R-:W-:Y:S01]  /*45e0*/  @!P6 FADD.FTZ R164, -R164, -RZ ;  /* 0x800000ffa4a4e221 */ /* 0x000fe20000010100 */
[----:B------:R-:W-:Y:S01]  /*45f0*/  LOP3.LUT R4, R4, 0xffff, RZ, 0xc0, !PT ;  /* 0x0000ffff04047812 */ /* 0x000fe200078ec0ff */
[----:B------:R-:W-:Y:S01]  /*4600*/  FFMA.FTZ R137, R67, c[0x0][0x23c], -R137 ;  /* 0x00008f0043897a23 */ /* 0x000fe20000010889 */
[----:B------:R-:W-:Y:S01]  /*4610*/  SHF.R.U32.HI R16, RZ, 0x10, R16 ;  /* 0x00000010ff107819 */ /* 0x000fe20000011610 */
[--C-:B------:R-:W-:Y:S01]  /*4620*/  FFMA.FTZ R60, R60, c[0x0][0x23c], -R136.reuse ;  /* 0x00008f003c3c7a23 */ /* 0x100fe20000010888 */
[----:B------:R-:W-:Y:S01]  /*4630*/  LOP3.LUT R6, R15, 0xffff, RZ, 0xc0, !PT ;  /* 0x0000ffff0f067812 */ /* 0x000fe200078ec0ff */
[----:B------:R-:W-:Y:S01]  /*4640*/  MUFU.EX2 R158, R0 ;  /* 0x00000000009e7308 */ /* 0x000fe20000000800 */
[----:B------:R-:W-:Y:S01]  /*4650*/  ISETP.LE.U32.AND P6, PT, R4, UR6, PT ;  /* 0x0000000604007c0c */ /* 0x000fe2000bfc3070 */
[----:B------:R-:W-:Y:S01]  /*4660*/  @!P4 FADD.FTZ R169, -R169, -RZ ;  /* 0x800000ffa9a9c221 */ /* 0x000fe20000010100 */
[----:B------:R-:W-:Y:S01]  /*4670*/  LOP3.LUT R4, R16, 0xff, RZ, 0xc0, !PT ;  /* 0x000000ff10047812 */ /* 0x000fe200078ec0ff */
[----:B------:R-:W-:Y:S01]  /*4680*/  FFMA.FTZ R136, R61, c[0x0][0x23c], -R136 ;  /* 0x00008f003d887a23 */ /* 0x000fe20000010888 */
[----:B------:R-:W-:Y:S01]  /*4690*/  SHF.R.U32.HI R6, RZ, 0x8, R6 ;  /* 0x00000008ff067819 */ /* 0x000fe20000011606 */
[----:B------:R-:W-:Y:S01]  /*46a0*/  @!P2 FADD.FTZ R167, -R167, -RZ ;  /* 0x800000ffa7a7a221 */ /* 0x000fe20000010100 */
[----:B------:R-:W-:Y:S01]  /*46b0*/  LOP3.LUT R5, R15, 0xff, RZ, 0xc0, !PT ;  /* 0x000000ff0f057812 */ /* 0x000fe200078ec0ff */
[----:B------:R-:W-:Y:S01]  /*46c0*/  IMAD.IADD R148, R174, 0x1, R2 ;  /* 0x00000001ae947824 */ /* 0x000fe200078e0202 */
[----:B------:R-:W-:Y:S01]  /*46d0*/  ISETP.LE.U32.AND P4, PT, R4, UR6, PT ;  /* 0x0000000604007c0c */ /* 0x000fe2000bf83070 */
[----:B------:R-:W4:Y:S01]  /*46e0*/  MUFU.EX2 R160, R55 ;  /* 0x0000003700a07308 */ /* 0x000f220000000800 */
[----:B------:R-:W-:Y:S02]  /*46f0*/  LOP3.LUT R4, R6, 0xffff, RZ, 0xc0, !PT ;  /* 0x0000ffff06047812 */ /* 0x000fe400078ec0ff */
[----:B------:R-:W-:Y:S01]  /*4700*/  ISETP.LE.U32.AND P2, PT, R5, UR6, PT ;  /* 0x0000000605007c0c */ /* 0x000fe2000bf43070 */
[----:B--2---:R-:W-:Y:S01]  /*4710*/  @!P6 FADD.FTZ R157, -R157, -RZ ;  /* 0x800000ff9d9de221 */ /* 0x004fe20000010100 */
[----:B------:R-:W-:Y:S02]  /*4720*/  ISETP.LE.U32.AND P0, PT, R4, UR6, PT ;  /* 0x0000000604007c0c */ /* 0x000fe4000bf03070 */
[----:B------:R-:W-:Y:S02]  /*4730*/  LOP3.LUT R4, R149, 0xff, RZ, 0xc0, !PT ;  /* 0x000000ff95047812 */ /* 0x000fe400078ec0ff */
[----:B------:R-:W-:Y:S01]  /*4740*/  ISETP.LE.U32.AND P1, PT, R30, UR6, PT ;  /* 0x000000061e007c0c */ /* 0x000fe2000bf23070 */
[----:B------:R-:W2:Y:S01]  /*4750*/  MUFU.EX2 R170, R58 ;  /* 0x0000003a00aa7308 */ /* 0x000ea20000000800 */
[----:B------:R-:W-:Y:S01]  /*4760*/  ISETP.LE.U32.AND P6, PT, R4, UR6, PT ;  /* 0x0000000604007c0c */ /* 0x000fe2000bfc3070 */
[----:B-1----:R-:W-:Y:S01]  /*4770*/  @!P4 FADD.FTZ R161, -R161, -RZ ;  /* 0x800000ffa1a1c221 */ /* 0x002fe20000010100 */
[----:B------:R-:W-:Y:S02]  /*4780*/  SHF.R.U32.HI R4, RZ, 0x8, R151 ;  /* 0x00000008ff047819 */ /* 0x000fe40000011697 */
[--C-:B------:R-:W-:Y:S01]  /*4790*/  SHF.R.U32.HI R5, RZ, 0x10, R15.reuse ;  /* 0x00000010ff057819 */ /* 0x100fe2000001160f */
[----:B------:R-:W-:Y:S01]  /*47a0*/  @!P2 FADD.FTZ R166, -R166, -RZ ;  /* 0x800000ffa6a6a221 */ /* 0x000fe20000010100 */
[----:B------:R-:W-:Y:S02]  /*47b0*/  LOP3.LUT R4, R4, 0xffff, RZ, 0xc0, !PT ;  /* 0x0000ffff04047812 */ /* 0x000fe400078ec0ff */
[----:B------:R-:W-:Y:S01]  /*47c0*/  LOP3.LUT R5, R5, 0xff, RZ, 0xc0, !PT ;  /* 0x000000ff05057812 */ /* 0x000fe200078ec0ff */
[----:B------:R-:W1:Y:S01]  /*47d0*/  MUFU.EX2 R162, R57 ;  /* 0x0000003900a27308 */ /* 0x000e620000000800 */
[----:B------:R-:W-:Y:S01]  /*47e0*/  ISETP.LE.U32.AND P2, PT, R4, UR6, PT ;  /* 0x0000000604007c0c */ /* 0x000fe2000bf43070 */
[----:B---3--:R-:W-:Y:S01]  /*47f0*/  @!P1 FADD.FTZ R154, -R154, -RZ ;  /* 0x800000ff9a9a9221 */ /* 0x008fe20000010100 */
[----:B------:R-:W-:Y:S01]  /*4800*/  SHF.R.U32.HI R4, RZ, 0x8, R142 ;  /* 0x00000008ff047819 */ /* 0x000fe2000001168e */
[----:B----4-:R-:W-:Y:S01]  /*4810*/  @!P3 FADD.FTZ R160, -R160, -RZ ;  /* 0x800000ffa0a0b221 */ /* 0x010fe20000010100 */
[----:B------:R-:W-:Y:S02]  /*4820*/  F2FP.RELU.BF16.PACK_AB R7, R201, R202 ;  /* 0x000000cac907723e */ /* 0x000fe400000018ff */
[----:B------:R-:W-:Y:S02]  /*4830*/  F2FP.RELU.BF16.PACK_AB R6, R219, R220 ;  /* 0x000000dcdb06723e */ /* 0x000fe400000018ff */
[----:B------:R-:W-:Y:S01]  /*4840*/  ISETP.LE.U32.AND P4, PT, R5, UR6, PT ;  /* 0x0000000605007c0c */ /* 0x000fe2000bf83070 */
[----:B------:R3:W-:Y:S01]  /*4850*/  STS [R229+0x1c000], R7 ;  /* 0x01c00007e5007388 */ /* 0x0007e20000000800 */
[----:B------:R-:W-:Y:S01]  /*4860*/  LOP3.LUT R5, R143, 0xff, RZ, 0xc0, !PT ;  /* 0x000000ff8f057812 */ /* 0x000fe200078ec0ff */
[----:B------:R-:W4:Y:S01]  /*4870*/  MUFU.EX2 R153, R66 ;  /* 0x0000004200997308 */ /* 0x000f220000000800 */
[----:B------:R-:W-:Y:S01]  /*4880*/  LOP3.LUT R4, R4, 0xffff, RZ, 0xc0, !PT ;  /* 0x0000ffff04047812 */ /* 0x000fe200078ec0ff */
[----:B------:R-:W-:Y:S01]  /*4890*/  @!P2 FADD.FTZ R152, -R152, -RZ ;  /* 0x800000ff9898a221 */ /* 0x000fe20000010100 */
[----:B------:R-:W-:Y:S01]  /*48a0*/  ISETP.LE.U32.AND P1, PT, R5, UR6, PT ;  /* 0x0000000605007c0c */ /* 0x000fe2000bf23070 */
[----:B------:R4:W-:Y:S01]  /*48b0*/  STS [R229+0x1c400], R6 ;  /* 0x01c40006e5007388 */ /* 0x0009e20000000800 */
[----:B------:R-:W-:Y:S02]  /*48c0*/  F2FP.RELU.BF16.PACK_AB R5, R208, R211 ;  /* 0x000000d3d005723e */ /* 0x000fe400000018ff */
[----:B------:R-:W-:Y:S02]  /*48d0*/  ISETP.LE.U32.AND P2, PT, R4, UR6, PT ;  /* 0x0000000604007c0c */ /* 0x000fe4000bf43070 */
[----:B------:R-:W-:Y:S01]  /*48e0*/  F2FP.RELU.BF16.PACK_AB R4, R214, R215 ;  /* 0x000000d7d604723e */ /* 0x000fe200000018ff */
[----:B------:R4:W-:Y:S01]  /*48f0*/  STS [R232+0x1c000], R5 ;  /* 0x01c00005e8007388 */ /* 0x0009e20000000800 */
[----:B------:R-:W-:Y:S01]  /*4900*/  F2FP.RELU.BF16.PACK_AB R8, R205, R204 ;  /* 0x000000cccd08723e */ /* 0x000fe200000018ff */
[----:B------:R-:W4:Y:S01]  /*4910*/  MUFU.EX2 R149, R137 ;  /* 0x0000008900957308 */ /* 0x000f220000000800 */
[----:B------:R-:W-:Y:S01]  /*4920*/  F2FP.RELU.BF16.PACK_AB R0, R199, R200 ;  /* 0x000000c8c700723e */ /* 0x000fe200000018ff */
[----:B------:R4:W-:Y:S01]  /*4930*/  STS [R232+0x1c400], R4 ;  /* 0x01c40004e8007388 */ /* 0x0009e20000000800 */
[----:B------:R-:W-:Y:S01]  /*4940*/  ISETP.LE.U32.AND P5, PT, R31, UR6, PT ;  /* 0x000000061f007c0c */ /* 0x000fe2000bfa3070 */
[----:B--2---:R-:W-:Y:S01]  /*4950*/  @!P4 FADD.FTZ R170, -R170, -RZ ;  /* 0x800000ffaaaac221 */ /* 0x004fe20000010100 */
[----:B------:R-:W-:Y:S01]  /*4960*/  SHF.R.U32.HI R15, RZ, 0x18, R15 ;  /* 0x00000018ff0f7819 */ /* 0x000fe2000001160f */
[----:B-1----:R-:W-:Y:S01]  /*4970*/  @!P0 FADD.FTZ R162, -R162, -RZ ;  /* 0x800000ffa2a28221 */ /* 0x002fe20000010100 */
[----:B------:R-:W-:Y:S02]  /*4980*/  ISETP.LE.U32.AND P3, PT, R33, UR6, PT ;  /* 0x0000000621007c0c */ /* 0x000fe4000bf63070 */
[----:B------:R-:W-:Y:S01]  /*4990*/  ISETP.LE.U32.AND P4, PT, R15, UR6, PT ;  /* 0x000000060f007c0c */ /* 0x000fe2000bf83070 */
[----:B------:R-:W1:Y:S01]  /*49a0*/  MUFU.EX2 R168, R59 ;  /* 0x0000003b00a87308 */ /* 0x000e620000000800 */
[----:B---3--:R-:W-:Y:S01]  /*49b0*/  F2FP.RELU.BF16.PACK_AB R7, R224, R223 ;  /* 0x000000dfe007723e */ /* 0x008fe200000018ff */
[----:B----4-:R-:W-:Y:S01]  /*49c0*/  @!P6 FADD.FTZ R153, -R153, -RZ ;  /* 0x800000ff9999e221 */ /* 0x010fe20000010100 */
[----:B------:R-:W-:Y:S03]  /*49d0*/  ISETP.LE.U32.AND P0, PT, R26, UR6, PT ;  /* 0x000000061a007c0c */ /* 0x000fe6000bf03070 */
[----:B------:R2:W-:Y:S01]  /*49e0*/  STS [R229+0x1e000], R7 ;  /* 0x01e00007e5007388 */ /* 0x0005e20000000800 */
[----:B------:R-:W-:Y:S03]  /*49f0*/  F2FP.RELU.BF16.PACK_AB R6, R228, R227 ;  /* 0x000000e3e406723e */ /* 0x000fe600000018ff */
[----:B------:R-:W3:Y:S02]  /*4a00*/  MUFU.EX2 R156, R60 ;  /* 0x0000003c009c7308 */ /* 0x000ee40000000800 */
[----:B------:R4:W-:Y:S01]  /*4a10*/  STS [R229+0x1e400], R6 ;  /* 0x01e40006e5007388 */ /* 0x0009e20000000800 */
[----:B------:R-:W-:Y:S01]  /*4a20*/  F2FP.RELU.BF16.PACK_AB R5, R221, R222 ;  /* 0x000000dedd05723e */ /* 0x000fe200000018ff */
[----:B------:R-:W-:Y:S02]  /*4a30*/  @!P5 FADD.FTZ R149, -R149, -RZ ;  /* 0x800000ff9595d221 */ /* 0x000fe40000010100 */
[----:B------:R-:W-:Y:S01]  /*4a40*/  @!P0 FADD.FTZ R158, -R158, -RZ ;  /* 0x800000ff9e9e8221 */ /* 0x000fe20000010100 */
[----:B------:R-:W-:Y:S01]  /*4a50*/  F2FP.RELU.BF16.PACK_AB R4, R226, R225 ;  /* 0x000000e1e204723e */ /* 0x000fe200000018ff */
[----:B------:R4:W-:Y:S02]  /*4a60*/  STS [R232+0x1e000], R5 ;  /* 0x01e00005e8007388 */ /* 0x0009e40000000800 */
[----:B------:R-:W4:Y:S02]  /*4a70*/  MUFU.EX2 R155, R136 ;  /* 0x00000088009b7308 */ /* 0x000f240000000800 */
[----:B------:R4:W-:Y:S01]  /*4a80*/  STS [R232+0x1e400], R4 ;  /* 0x01e40004e8007388 */ /* 0x0009e20000000800 */
[----:B-1----:R-:W-:Y:S01]  /*4a90*/  @!P4 FADD.FTZ R168, -R168, -RZ ;  /* 0x800000ffa8a8c221 */ /* 0x002fe20000010100 */
[----:B------:R-:W-:Y:S02]  /*4aa0*/  FSETP.GE.FTZ.AND P4, PT, R205, RZ, PT ;  /* 0x000000ffcd00720b */ /* 0x000fe40003f96000 */
[----:B------:R-:W-:Y:S04]  /*4ab0*/  STS [R236+0x1c000], R8 ;  /* 0x01c00008ec007388 */ /* 0x000fe80000000800 */
[----:B------:R-:W1:Y:S01]  /*4ac0*/  MUFU.EX2 R163, R62 ;  /* 0x0000003e00a37308 */ /* 0x000e620000000800 */
[----:B--2---:R-:W-:Y:S01]  /*4ad0*/  F2FP.RELU.BF16.PACK_AB R7, R207, R210 ;  /* 0x000000d2cf07723e */ /* 0x004fe200000018ff */
[----:B---3--:R-:W-:Y:S01]  /*4ae0*/  @!P3 FADD.FTZ R156, -R156, -RZ ;  /* 0x800000ff9c9cb221 */ /* 0x008fe20000010100 */
[----:B------:R-:W-:Y:S03]  /*4af0*/  FSETP.GE.FTZ.AND P3, PT, R211, RZ, PT ;  /* 0x000000ffd300720b */ /* 0x000fe60003f76000 */
[----:B------:R2:W-:Y:S01]  /*4b00*/  STS [R236+0x1c400], R7 ;  /* 0x01c40007ec007388 */ /* 0x0005e20000000800 */
[----:B----4-:R-:W-:Y:S02]  /*4b10*/  F2FP.RELU.BF16.PACK_AB R6, R213, R216 ;  /* 0x000000d8d506723e */ /* 0x010fe400000018ff */
[----:B------:R-:W-:Y:S01]  /*4b20*/  F2FP.RELU.BF16.PACK_AB R5, R191, R193 ;  /* 0x000000c1bf05723e */ /* 0x000fe200000018ff */
[----:B------:R-:W-:Y:S01]  /*4b30*/  @!P2 FADD.FTZ R155, -R155, -RZ ;  /* 0x800000ff9b9ba221 */ /* 0x000fe20000010100 */
[----:B------:R-:W-:Y:S02]  /*4b40*/  FSETP.GE.FTZ.AND P2, PT, R208, RZ, PT ;  /* 0x000000ffd000720b */ /* 0x000fe40003f56000 */
[----:B------:R-:W-:Y:S01]  /*4b50*/  F2FP.RELU.BF16.PACK_AB R4, R194, R197 ;  /* 0x000000c5c204723e */ /* 0x000fe200000018ff */
[----:B------:R3:W-:Y:S04]  /*4b60*/  STS [R235+0x1c000], R5 ;  /* 0x01c00005eb007388 */ /* 0x0007e80000000800 */
[----:B------:R4:W-:Y:S01]  /*4b70*/  STS [R235+0x1c400], R4 ;  /* 0x01c40004eb007388 */ /* 0x0009e20000000800 */
[----:B-1----:R-:W-:Y:S01]  /*4b80*/  @!P1 FADD.FTZ R163, -R163, -RZ ;  /* 0x800000ffa3a39221 */ /* 0x002fe20000010100 */
[----:B------:R-:W-:Y:S02]  /*4b90*/  FSETP.GE.FTZ.AND P1, PT, R202, RZ, PT ;  /* 0x000000ffca00720b */ /* 0x000fe40003f36000 */
[----:B------:R1:W-:Y:S01]  /*4ba0*/  STS [R236+0x1e000], R6 ;  /* 0x01e00006ec007388 */ /* 0x0003e20000000800 */
[----:B--2---:R-:W-:Y:S05]  /*4bb0*/  F2FP.RELU.BF16.PACK_AB R7, R217, R218 ;  /* 0x000000dad907723e */ /* 0x004fea00000018ff */
[----:B------:R2:W-:Y:S01]  /*4bc0*/  STS [R236+0x1e400], R7 ;  /* 0x01e40007ec007388 */ /* 0x0005e20000000800 */
[----:B---3--:R-:W-:Y:S02]  /*4bd0*/  F2FP.RELU.BF16.PACK_AB R5, R209, R212 ;  /* 0x000000d4d105723e */ /* 0x008fe400000018ff */
[----:B----4-:R-:W-:Y:S03]  /*4be0*/  F2FP.RELU.BF16.PACK_AB R4, R171, R186 ;  /* 0x000000baab04723e */ /* 0x010fe600000018ff */
[----:B------:R3:W-:Y:S01]  /*4bf0*/  STS [R235+0x1e400], R5 ;  /* 0x01e40005eb007388 */ /* 0x0007e20000000800 */
[----:B-1----:R-:W-:Y:S05]  /*4c00*/  F2FP.RELU.BF16.PACK_AB R6, R203, R206 ;  /* 0x000000cecb06723e */ /* 0x002fea00000018ff */
[----:B------:R1:W-:Y:S04]  /*4c10*/  STS [R235+0x1e000], R6 ;  /* 0x01e00006eb007388 */ /* 0x0003e80000000800 */
[----:B------:R4:W-:Y:S01]  /*4c20*/  STS [R230+0x1c000], R4 ;  /* 0x01c00004e6007388 */ /* 0x0009e20000000800 */
[----:B--2---:R-:W-:Y:S05]  /*4c30*/  F2FP.RELU.BF16.PACK_AB R7, R188, R190 ;  /* 0x000000bebc07723e */ /* 0x004fea00000018ff */
[----:B------:R2:W-:Y:S01]  /*4c40*/  STS [R230+0x1c400], R7 ;  /* 0x01c40007e6007388 */ /* 0x0005e20000000800 */
[----:B---3--:R-:W-:Y:S05]  /*4c50*/  F2FP.RELU.BF16.PACK_AB R5, R164, R165 ;  /* 0x000000a5a405723e */ /* 0x008fea00000018ff */
[----:B------:R3:W-:Y:S01]  /*4c60*/  STS [R231+0x1c000], R5 ;  /* 0x01c00005e7007388 */ /* 0x0007e20000000800 */
[----:B-1----:R-:W-:Y:S02]  /*4c70*/  F2FP.RELU.BF16.PACK_AB R6, R192, R195 ;  /* 0x000000c3c006723e */ /* 0x002fe400000018ff */
[----:B----4-:R-:W-:Y:S05]  /*4c80*/  F2FP.RELU.BF16.PACK_AB R4, R167, R169 ;  /* 0x000000a9a704723e */ /* 0x010fea00000018ff */
[----:B------:R1:W-:Y:S01]  /*4c90*/  STS [R231+0x1c400], R4 ;  /* 0x01c40004e7007388 */ /* 0x0003e20000000800 */
[----:B--2---:R-:W-:Y:S03]  /*4ca0*/  F2FP.RELU.BF16.PACK_AB R7, R187, R189 ;  /* 0x000000bdbb07723e */ /* 0x004fe600000018ff */
[----:B------:R2:W-:Y:S04]  /*4cb0*/  STS [R230+0x1e000], R6 ;  /* 0x01e00006e6007388 */ /* 0x0005e80000000800 */
[----:B------:R4:W-:Y:S04]  /*4cc0*/  STS [R230+0x1e400], R0 ;  /* 0x01e40000e6007388 */ /* 0x0009e80000000800 */
[----:B------:R4:W-:Y:S01]  /*4cd0*/  STS [R231+0x1e000], R7 ;  /* 0x01e00007e7007388 */ /* 0x0009e20000000800 */
[----:B---3--:R-:W-:Y:S02]  /*4ce0*/  F2FP.RELU.BF16.PACK_AB R5, R157, R159 ;  /* 0x0000009f9d05723e */ /* 0x008fe400000018ff */
[----:B-1----:R-:W-:Y:S02]  /*4cf0*/  F2FP.RELU.BF16.PACK_AB R4, R160, R161 ;  /* 0x000000a1a004723e */ /* 0x002fe400000018ff */
[----:B--2---:R-:W-:Y:S02]  /*4d00*/  F2FP.RELU.BF16.PACK_AB R6, R198, R196 ;  /* 0x000000c4c606723e */ /* 0x004fe400000018ff */
[----:B----4-:R-:W-:Y:S03]  /*4d10*/  F2FP.RELU.BF16.PACK_AB R0, R152, R154 ;  /* 0x0000009a9800723e */ /* 0x010fe600000018ff */
[----:B------:R1:W-:Y:S01]  /*4d20*/  STS [R231+0x1e400], R6 ;  /* 0x01e40006e7007388 */ /* 0x0003e20000000800 */
[----:B------:R-:W-:Y:S03]  /*4d30*/  F2FP.RELU.BF16.PACK_AB R7, R162, R166 ;  /* 0x000000a6a207723e */ /* 0x000fe600000018ff */
        /* <DEDUP_REMOVED lines=57> */
[----:B------:R-:W-:Y:S01]  /*50d0*/  IMAD.U32 R146, RZ, RZ, UR4 ;  /* 0x00000004ff927e24 */ /* 0x000fe2000f8e00ff */
[----:B------:R-:W-:Y:S02]  /*50e0*/  LDSM.16.M88.4 R132, [R176+0x10000] ;  /* 0x01000000b084783b */ /* 0x000fe40000000200 */
[----:B------:R-:W-:Y:S02]  /*50f0*/  IMAD.U32 R147, RZ, RZ, UR5 ;  /* 0x00000005ff937e24 */ /* 0x000fe4000f8e00ff */
[----:B------:R-:W-:Y:S01]  /*5100*/  IMAD.IADD R0, R2, 0x1, R145 ;  /* 0x0000000102007824 */ /* 0x000fe200078e0291 */
[C---:B------:R-:W-:Y:S03]  /*5110*/  LEA R150, P0, R250.reuse, R146, 0x2 ;  /* 0x00000092fa967211 */ /* 0x040fe600078010ff */
[----:B------:R-:W1:Y:S02]  /*5120*/  LDSM.16.M88.4 R140, [R145+0x8000] ;  /* 0x00800000918c783b */ /* 0x000e640000000200 */
[----:B------:R-:W-:Y:S01]  /*5130*/  LEA.HI.X.SX32 R151, R250, R147, 0x2, P0 ;  /* 0x00000093fa977211 */ /* 0x000fe200000f16ff */
[----:B------:R-:W-:Y:S01]  /*5140*/  IMAD.MOV.U32 R147, RZ, RZ, c[0x0][0x1c0] ;  /* 0x00007000ff937624 */ /* 0x000fe200078e00ff */
[----:B------:R-:W-:Y:S03]  /*5150*/  FSETP.GE.FTZ.AND P0, PT, R201, RZ, PT ;  /* 0x000000ffc900720b */ /* 0x000fe60003f16000 */
[----:B------:R-:W-:Y:S01]  /*5160*/  IMAD R147, R147, c[0x0][0x22c], RZ ;  /* 0x00008b0093937a24 */ /* 0x000fe200078e02ff */
[----:B------:R-:W2:Y:S03]  /*5170*/  LDSM.16.M88.4 R136, [R145+0xa000] ;  /* 0x00a000009188783b */ /* 0x000ea60000000200 */
[----:B------:R-:W-:Y:S05]  /*5180*/  IMAD.U32 R147, R147, -0x80, RZ ;  /* 0xffffff8093937824 */ /* 0x000fea00078e00ff */
[----:B------:R-:W3:Y:S04]  /*5190*/  LDG.E R146, [R150.64] ;  /* 0x0000002296927981 */ /* 0x000ee8000c1e1900 */
[----:B------:R-:W4:Y:S01]  /*51a0*/  LDG.E R144, [R150.64+0x20] ;  /* 0x0000202296907981 */ /* 0x000f22000c1e1900 */
        /* <DEDUP_REMOVED lines=21> */
[----:B------:R2:W1:Y:S08]  /*5300*/  LDSM.16.M88.4 R140, [R0+0xa000] ;  /* 0x00a00000008c783b */ /* 0x0004700000000200 */
[----:B--2---:R-:W2:Y:S01]  /*5310*/  LDG.E R0, [R150.64+0x120] ;  /* 0x0001202296007981 */ /* 0x004ea2000c1e1900 */
[-C--:B-1----:R-:W-:Y:S08]  /*5320*/  HMMA.16816.F32.BF16 R4, R136, R132.reuse, R4 ;  /* 0x000000848804723c */ /* 0x082ff00000041804 */
[C---:B------:R-:W-:Y:S08]  /*5330*/  HMMA.16816.F32.BF16 R8, R140.reuse, R132, R8 ;  /* 0x000000848c08723c */ /* 0x040ff00000041808 */
[-C--:B------:R-:W-:Y:S08]  /*5340*/  HMMA.16816.F32.BF16 R12, R140, R134.reuse, R12 ;  /* 0x000000868c0c723c */ /* 0x080ff0000004180c */
[C---:B---3--:R-:W-:Y:S01]  /*5350*/  FADD.FTZ R2, -R146.reuse, R5 ;  /* 0x0000000592027221 */ /* 0x048fe20000010100 */
[C---:B------:R-:W-:Y:S01]  /*5360*/  HMMA.16816.F32.BF16 R16, R136.reuse, R134, R16 ;  /* 0x000000868810723c */ /* 0x040fe20000041810 */
[----:B------:R-:W1:Y:S02]  /*5370*/  LDSM.16.M88.4 R132, [R177+0x10800] ;  /* 0x01080000b184783b */ /* 0x000e640000000200 */
[----:B------:R-:W-:Y:S01]  /*5380*/  FADD.FTZ R4, -R146, R4 ;  /* 0x0000000492047221 */ /* 0x000fe20000010100 */
[----:B------:R-:W-:Y:S01]  /*5390*/  FSEL R2, R2, R146, P0 ;  /* 0x0000009202027208 */ /* 0x000fe20000000000 */
[C---:B----4-:R-:W-:Y:S01]  /*53a0*/  FADD.FTZ R7, -R144.reuse, R7 ;  /* 0x0000000790077221 */ /* 0x050fe20000010100 */
[----:B------:R-:W-:Y:S01]  /*53b0*/  LEA R184, P0, R147, R184, 0x2 ;  /* 0x000000b893b87211 */ /* 0x000fe200078010ff */
[----:B------:R-:W-:Y:S01]  /*53c0*/  FADD.FTZ R6, -R144, R6 ;  /* 0x0000000690067221 */ /* 0x000fe20000010100 */
[----:B------:R-:W-:Y:S01]  /*53d0*/  FSEL R4, R4, R146, P1 ;  /* 0x0000009204047208 */ /* 0x000fe20000800000 */
[----:B------:R-:W-:Y:S01]  /*53e0*/  FMUL.FTZ R201, R201, R2 ;  /* 0x00000002c9c97220 */ /* 0x000fe20000410000 */
[----:B------:R-:W-:Y:S01]  /*53f0*/  FSETP.GE.FTZ.AND P1, PT, R204, RZ, PT ;  /* 0x000000ffcc00720b */ /* 0x000fe20003f36000 */
[----:B------:R-:W3:Y:S01]  /*5400*/  LDG.E R2, [R150.64+0x100] ;  /* 0x0001002296027981 */ /* 0x000ee2000c1e1900 */
[----:B------:R-:W-:Y:S01]  /*5410*/  LEA.HI.X.SX32 R185, R147, R185, 0x2, P0 ;  /* 0x000000b993b97211 */ /* 0x000fe200000f16ff */
[----:B------:R-:W-:Y:S01]  /*5420*/  FMUL.FTZ R202, R202, R4 ;  /* 0x00000004caca7220 */ /* 0x000fe20000410000 */
[----:B------:R-:W-:Y:S10]  /*5430*/  FSETP.GE.FTZ.AND P0, PT, R171, RZ, PT ;  /* 0x000000ffab00720b */ /* 0x000ff40003f16000 */
        /* <DEDUP_REMOVED lines=13> */
[----:B------:R-:W-:Y:S01]  /*5510*/  FADD.FTZ R20, -R146, R20 ;  /* 0x0000001492147221 */ /* 0x000fe20000010100 */
[C---:B------:R-:W-:Y:S01]  /*5520*/  HMMA.16816.F32.BF16 R32, R136.reuse, R134, R32 ;  /* 0x000000868820723c */ /* 0x040fe20000041820 */
[----:B------:R-:W1:Y:S02]  /*5530*/  LDSM.16.M88.4 R132, [R177+0x11000] ;  /* 0x01100000b184783b */ /* 0x000e640000000200 */
[----:B------:R-:W-:Y:S01]  /*5540*/  FADD.FTZ R23, -R144, R23 ;  /* 0x0000001790177221 */ /* 0x000fe20000010100 */
[----:B------:R-:W-:Y:S01]  /*5550*/  FSEL R20, R20, R146, P1 ;  /* 0x0000009214147208 */ /* 0x000fe20000800000 */
[----:B------:R-:W-:Y:S01]  /*5560*/  FADD.FTZ R22, -R144, R22 ;  /* 0x0000001690167221 */ /* 0x000fe20000010100 */
[----:B------:R-:W-:Y:S03]  /*5570*/  FSETP.GE.FTZ.AND P1, PT, R186, RZ, PT ;  /* 0x000000ffba00720b */ /* 0x000fe60003f36000 */
[----:B------:R-:W-:Y:S03]  /*5580*/  FMUL.FTZ R204, R204, R20 ;  /* 0x00000014cccc7220 */ /* 0x000fe60000410000 */
[----:B------:R-:W-:Y:S05]  /*5590*/  FADD.FTZ R20, -R146, R21 ;  /* 0x0000001592147221 */ /* 0x000fea0000010100 */
[----:B------:R-:W-:Y:S02]  /*55a0*/  FSEL R20, R20, R146, P4 ;  /* 0x0000009214147208 */ /* 0x000fe40002000000 */
[----:B------:R-:W-:Y:S03]  /*55b0*/  FSETP.GE.FTZ.AND P4, PT, R161, RZ, PT ;  /* 0x000000ffa100720b */ /* 0x000fe60003f96000 */
[----:B------:R-:W-:Y:S02]  /*55c0*/  FMUL.FTZ R205, R205, R20 ;  /* 0x00000014cdcd7220 */ /* 0x000fe40000410000 */
        /* <DEDUP_REMOVED lines=13> */
[C---:B------:R-:W-:Y:S01]  /*56a0*/  HMMA.16816.F32.BF16 R48, R136.reuse, R134, R48 ;  /* 0x000000868830723c */ /* 0x040fe20000041830 */
[----:B------:R-:W1:Y:S03]  /*56b0*/  LDSM.16.M88.4 R132, [R177+0x11800] ;  /* 0x01180000b184783b */ /* 0x000e660000000200 */
[C---:B------:R-:W-:Y:S02]  /*56c0*/  FADD.FTZ R4, -R146.reuse, R37 ;  /* 0x0000002592047221 */ /* 0x040fe40000010100 */
[----:B------:R-:W-:Y:S02]  /*56d0*/  FADD.FTZ R5, -R146, R36 ;  /* 0x0000002492057221 */ /* 0x000fe40000010100 */
[----:B------:R-:W-:Y:S01]  /*56e0*/  FADD.FTZ R39, -R144, R39 ;  /* 0x0000002790277221 */ /* 0x000fe20000010100 */
[-C--:B------:R-:W-:Y:S02]  /*56f0*/  FSEL R4, R4, R146.reuse, P0 ;  /* 0x0000009204047208 */ /* 0x080fe40000000000 */
[----:B------:R-:W-:Y:S01]  /*5700*/  FSETP.GE.FTZ.AND P0, PT, R152, RZ, PT ;  /* 0x000000ff9800720b */ /* 0x000fe20003f16000 */
[----:B------:R-:W-:Y:S01]  /*5710*/  FADD.FTZ R38, -R144, R38 ;  /* 0x0000002690267221 */ /* 0x000fe20000010100 */
[----:B------:R-:W-:Y:S01]  /*5720*/  FSEL R5, R5, R146, P1 ;  /* 0x0000009205057208 */ /* 0x000fe20000800000 */
[----:B------:R-:W-:Y:S01]  /*5730*/  FMUL.FTZ R171, R171, R4 ;  /* 0x00000004abab7220 */ /* 0x000fe20000410000 */
[----:B------:R-:W-:Y:S03]  /*5740*/  FSETP.GE.FTZ.AND P1, PT, R165, RZ, PT ;  /* 0x000000ffa500720b */ /* 0x000fe60003f36000 */
[----:B------:R-:W-:Y:S06]  /*5750*/  FMUL.FTZ R186, R186, R5 ;  /* 0x00000005baba7220 */ /* 0x000fec0000410000 */
        /* <DEDUP_REMOVED lines=16> */
[-C--:B------:R-:W-:Y:S02]  /*5860*/  FSEL R53, R53, R146.reuse, P1 ;  /* 0x0000009235357208 */ /* 0x080fe40000800000 */
[----:B------:R-:W-:Y:S04]  /*5870*/  FSETP.GE.FTZ.AND P1, PT, R154, RZ, PT ;  /* 0x000000ff9a00720b */ /* 0x000fe80003f36000 */
[----:B------:R-:W-:Y:S01]  /*5880*/  FSEL R52, R52, R146, P2 ;  /* 0x0000009234347208 */ /* 0x000fe20001000000 */
[----:B------:R-:W-:Y:S01]  /*5890*/  FMUL.FTZ R157, R157, R53 ;  /* 0x000000359d9d7220 */ /* 0x000fe20000410000 */
[----:B------:R-:W-:Y:S03]  /*58a0*/  FSETP.GE.FTZ.AND P2, PT, R153, RZ, PT ;  /* 0x000000ff9900720b */ /* 0x000fe60003f56000 */
[----:B------:R-:W-:Y:S07]  /*58b0*/  FMUL.FTZ R159, R159, R52 ;  /* 0x000000349f9f7220 */ /* 0x000fee0000410000 */
[----:B------:R-:W-:Y:S02]  /*58c0*/  FADD.FTZ R64, -R146, R64 ;  /* 0x0000004092407221 */ /* 0x000fe40000010100 */
[----:B------:R-:W-:Y:S03]  /*58d0*/  FADD.FTZ R5, -R144, R66 ;  /* 0x0000004290057221 */ /* 0x000fe60000010100 */
[----:B------:R-:W-:Y:S01]  /*58e0*/  FSEL R64, R64, R146, P1 ;  /* 0x0000009240407208 */ /* 0x000fe20000800000 */
[----:B------:R-:W-:Y:S01]  /*58f0*/  @P0 FADD.FTZ R146, -R146, R65 ;  /* 0x0000004192920221 */ /* 0x000fe20000010100 */
[----:B------:R-:W-:Y:S02]  /*5900*/  FSETP.GE.FTZ.AND P0, PT, R219, RZ, PT ;  /* 0x000000ffdb00720b */ /* 0x000fe40003f16000 */
[----:B------:R-:W-:Y:S01]  /*5910*/  FSETP.GE.FTZ.AND P1, PT, R220, RZ, PT ;  /* 0x000000ffdc00720b */ /* 0x000fe20003f36000 */
[----:B------:R-:W-:Y:S01]  /*5920*/  FMUL.FTZ R154, R154, R64 ;  /* 0x000000409a9a7220 */ /* 0x000fe20000410000 */
[----:B------:R-:W-:Y:S01]  /*5930*/  FSEL R7, R7, R144, P0 ;  /* 0x0000009007077208 */ /* 0x000fe20000000000 */
[----:B------:R-:W-:Y:S01]  /*5940*/  FMUL.FTZ R146, R152, R146 ;  /* 0x0000009298927220 */ /* 0x000fe20000410000 */
[----:B------:R-:W-:Y:S02]  /*5950*/  FSETP.GE.FTZ.AND P0, PT, R214, RZ, PT ;  /* 0x000000ffd600720b */ /* 0x000fe40003f16000 */
[-C--:B------:R-:W-:Y:S01]  /*5960*/  FSEL R6, R6, R144.reuse, P1 ;  /* 0x0000009006067208 */ /* 0x080fe20000800000 */
        /* <DEDUP_REMOVED lines=9> */
[----:B------:R-:W-:Y:S02]  /*5a00*/  FSETP.GE.FTZ.AND P1, PT, R210, RZ, PT ;  /* 0x000000ffd200720b */ /* 0x000fe40003f36000 */
[----:B------:R-:W-:Y:S01]  /*5a10*/  FSEL R23, R23, R144, P0 ;  /* 0x0000009017177208 */ /* 0x000fe20000000000 */
[----:B------:R-:W-:Y:S01]  /*5a20*/  FMUL.FTZ R64, R215, R18 ;  /* 0x00000012d7407220 */ /* 0x000fe20000410000 */
[----:B------:R-:W-:Y:S02]  /*5a30*/  FSETP.GE.FTZ.AND P0, PT, R194, RZ, PT ;  /* 0x000000ffc200720b */ /* 0x000fe40003f16000 */
        /* <DEDUP_REMOVED lines=11> */
[----:B------:R-:W-:Y:S01]  /*5af0*/  FSETP.GE.FTZ.AND P0, PT, R167, RZ, PT ;  /* 0x000000ffa700720b */ /* 0x000fe20003f16000 */
[----:B--2---:R-:W-:Y:S01]  /*5b00*/  FADD.FTZ R10, -R0, R10 ;  /* 0x0000000a000a7221 */ /* 0x004fe20000010100 */
[-C--:B------:R-:W-:Y:S01]  /*5b10*/  FSEL R38, R38, R144.reuse, P1 ;  /* 0x0000009026267208 */ /* 0x080fe20000800000 */
[C---:B------:R-:W-:Y:S01]  /*5b20*/  FADD.FTZ R26, -R0.reuse, R26 ;  /* 0x0000001a001a7221 */ /* 0x040fe20000010100 */
        /* <DEDUP_REMOVED lines=8> */
[----:B------:R-:W-:Y:S02]  /*5bb0*/  FSETP.GE.FTZ.AND P1, PT, R149, RZ, PT ;  /* 0x000000ff9500720b */ /* 0x000fe40003f36000 */
[----:B------:R-:W-:Y:S01]  /*5bc0*/  FSEL R6, R6, R144, P3 ;  /* 0x0000009006067208 */ /* 0x000fe20001800000 */
[----:B------:R-:W-:Y:S01]  /*5bd0*/  FMUL.FTZ R50, R169, R50 ;  /* 0x00000032a9327220 */ /* 0x000fe20000410000 */
[-C--:B------:R-:W-:Y:S02]  /*5be0*/  FSEL R5, R5, R144.reuse, P2 ;  /* 0x0000009005057208 */ /* 0x080fe40001000000 */
[----:B------:R-:W-:Y:S01]  /*5bf0*/  FSEL R7, R7, R144, P4 ;  /* 0x0000009007077208 */ /* 0x000fe20002000000 */
[----:B------:R-:W-:Y:S01]  /*5c00*/  FMUL.FTZ R160, R160, R6 ;  /* 0x00000006a0a07220 */ /* 0x000fe20000410000 */
[----:B------:R-:W-:Y:S01]  /*5c10*/  FSETP.GE.FTZ.AND P2, PT, R221, RZ, PT ;  /* 0x000000ffdd00720b */ /* 0x000fe20003f56000 */
[----:B------:R-:W-:Y:S01]  /*5c20*/  FMUL.FTZ R153, R153, R5 ;  /* 0x0000000599997220 */ /* 0x000fe20000410000 */
[----:B------:R-:W-:Y:S01]  /*5c30*/  FSETP.GE.FTZ.AND P3, PT, R222, RZ, PT ;  /* 0x000000ffde00720b */ /* 0x000fe20003f76000 */
[----:B------:R-:W-:Y:S01]  /*5c40*/  FMUL.FTZ R161, R161, R7 ;  /* 0x00000007a1a17220 */ /* 0x000fe20000410000 */
[----:B------:R-:W-:Y:S01]  /*5c50*/  FSETP.GE.FTZ.AND P4, PT, R224, RZ, PT ;  /* 0x000000ffe000720b */ /* 0x000fe20003f96000 */
[----:B------:R-:W-:Y:S01]  /*5c60*/  @P1 FADD.FTZ R144, -R144, R67 ;  /* 0x0000004390901221 */ /* 0x000fe20000010100 */
[----:B------:R-:W-:Y:S03]  /*5c70*/  FSETP.GE.FTZ.AND P1, PT, R216, RZ, PT ;  /* 0x000000ffd800720b */ /* 0x000fe60003f36000 */
[----:B------:R-:W-:Y:S02]  /*5c80*/  FMUL.FTZ R144, R149, R144 ;  /* 0x0000009095907220 */ /* 0x000fe40000410000 */
[C---:B---3--:R-:W-:Y:S02]  /*5c90*/  FADD.FTZ R4, -R2.reuse, R8 ;  /* 0x0000000802047221 */ /* 0x048fe40000010100 */
[C---:B------:R-:W-:Y:S02]  /*5ca0*/  FADD.FTZ R6, -R2.reuse, R13 ;  /* 0x0000000d02067221 */ /* 0x040fe40000010100 */
[----:B------:R-:W-:Y:S01]  /*5cb0*/  FADD.FTZ R5, -R2, R24 ;  /* 0x0000001802057221 */ /* 0x000fe20000010100 */
[-C--:B------:R-:W-:Y:S01]  /*5cc0*/  FSEL R4, R4, R2.reuse, P0 ;  /* 0x0000000204047208 */ /* 0x080fe20000000000 */
[C---:B------:R-:W-:Y:S01]  /*5cd0*/  FADD.FTZ R7, -R2.reuse, R12 ;  /* 0x0000000c02077221 */ /* 0x040fe20000010100 */
[----:B------:R-:W-:Y:S01]  /*5ce0*/  FSETP.GE.FTZ.AND P0, PT, R213, RZ, PT ;  /* 0x000000ffd500720b */ /* 0x000fe20003f16000 */
[----:B------:R-:W-:Y:S01]  /*5cf0*/  FADD.FTZ R8, -R2, R9 ;  /* 0x0000000902087221 */ /* 0x000fe20000010100 */
[----:B------:R-:W-:Y:S01]  /*5d00*/  FSEL R6, R6, R2, P2 ;  /* 0x0000000206067208 */ /* 0x000fe20001000000 */
[----:B------:R-:W-:Y:S01]  /*5d10*/  FMUL.FTZ R19, R223, R4 ;  /* 0x00000004df137220 */ /* 0x000fe20000410000 */
[-C--:B------:R-:W-:Y:S01]  /*5d20*/  FSEL R5, R5, R2.reuse, P1 ;  /* 0x0000000205057208 */ /* 0x080fe20000800000 */
        /* <DEDUP_REMOVED lines=9> */
[----:B------:R-:W-:Y:S01]  /*5dc0*/  FSETP.GE.FTZ.AND P1, PT, R192, RZ, PT ;  /* 0x000000ffc000720b */ /* 0x000fe20003f36000 */
[----:B------:R-:W-:Y:S01]  /*5dd0*/  FMUL.FTZ R48, R213, R4 ;  /* 0x00000004d5307220 */ /* 0x000fe20000410000 */
[-C--:B------:R-:W-:Y:S01]  /*5de0*/  FSEL R8, R8, R2.reuse, P4 ;  /* 0x0000000208087208 */ /* 0x080fe20002000000 */
[----:B------:R-:W-:Y:S01]  /*5df0*/  FADD.FTZ R4, -R2, R44 ;  /* 0x0000002c02047221 */ /* 0x000fe20000010100 */
[-C--:B------:R-:W-:Y:S01]  /*5e00*/  FSEL R6, R6, R2.reuse, P2 ;  /* 0x0000000206067208 */ /* 0x080fe20001000000 */
[----:B------:R-:W-:Y:S01]  /*5e10*/  FADD.FTZ R56, -R2, R56 ;  /* 0x0000003802387221 */ /* 0x000fe20000010100 */
[----:B------:R-:W-:Y:S01]  /*5e20*/  FSETP.GE.FTZ.AND P2, PT, R166, RZ, PT ;  /* 0x000000ffa600720b */ /* 0x000fe20003f56000 */
[----:B------:R-:W-:Y:S01]  /*5e30*/  FMUL.FTZ R18, R222, R7 ;  /* 0x00000007de127220 */ /* 0x000fe20000410000 */
[-C--:B------:R-:W-:Y:S01]  /*5e40*/  FSEL R4, R4, R2.reuse, P0 ;  /* 0x0000000204047208 */ /* 0x080fe20000000000 */
[C---:B------:R-:W-:Y:S01]  /*5e50*/  FADD.FTZ R7, -R2.reuse, R29 ;  /* 0x0000001d02077221 */ /* 0x040fe20000010100 */
[----:B------:R-:W-:Y:S01]  /*5e60*/  FSETP.GE.FTZ.AND P0, PT, R155, RZ, PT ;  /* 0x000000ff9b00720b */ /* 0x000fe20003f16000 */
[C---:B------:R-:W-:Y:S01]  /*5e70*/  FADD.FTZ R57, -R2.reuse, R57 ;  /* 0x0000003902397221 */ /* 0x040fe20000010100 */
        /* <DEDUP_REMOVED lines=58> */
[C---:B------:R-:W-:Y:S01]  /*6220*/  FSETP.GE.FTZ.AND P1, PT, R199.reuse, RZ, PT ;  /* 0x000000ffc700720b */ /* 0x040fe20003f36000 */
        /* <DEDUP_REMOVED lines=58> */
.L_x_2017:
        /* <DEDUP_REMOVED lines=190> */
.L_x_2018:
[----:B------:R-:W-:Y:S01]  /*71b0*/  LDSM.16.M88.4 R32, [R174+0x14000] ;  /* 0x01400000ae20783b */ /* 0x000fe20000000200 */
[----:B------:R-:W-:Y:S01]  /*71c0*/  IMAD.IADD R144, R173, 0x1, R148 ;  /* 0x00000001ad907824 */ /* 0x000fe200078e0294 */
[----:B------:R-:W-:Y:S01]  /*71d0*/  ULOP3.LUT UR6, UR44, 0x1, URZ, 0xc0, !UPT ;  /* 0x000000012c067892 */ /* 0x000fe2000f8ec03f */
[----:B------:R-:W-:Y:S01]  /*71e0*/  IMAD.MOV.U32 R146, RZ, RZ, c[0x0][0x22c] ;  /* 0x00008b00ff927624 */ /* 0x000fe200078e00ff */
[----:B------:R-:W-:Y:S01]  /*71f0*/  @UP2 UIADD3 UR7, UP1, UR40, -0x200, URZ ;  /* 0xfffffe0028072890 */ /* 0x000fe2000ff3e03f */
[----:B------:R-:W2:Y:S01]  /*7200*/  LDSM.16.MT88.4 R16, [R0+0xc000] ;  /* 0x00c000000010783b */ /* 0x000ea20000004200 */
[----:B------:R-:W-:Y:S01]  /*7210*/  IMAD.MOV.U32 R147, RZ, RZ, 0x4 ;  /* 0x00000004ff937424 */ /* 0x000fe200078e00ff */
[----:B------:R-:W-:Y:S01]  /*7220*/  UISETP.NE.U32.AND UP0, UPT, UR6, 0x1, UPT ;  /* 0x000000010600788c */ /* 0x000fe2000bf05070 */
[----:B------:R-:W-:Y:S01]  /*7230*/  IMAD R146, R146, c[0x0][0x1c0], RZ ;  /* 0x0000700092927a24 */ /* 0x000fe200078e02ff */
[----:B------:R-:W-:Y:S01]  /*7240*/  UIADD3 UR8, UR44, -0x1, URZ ;  /* 0xffffffff2c087890 */ /* 0x000fe2000fffe03f */
[----:B------:R-:W3:Y:S01]  /*7250*/  LDSM.16.M88.4 R28, [R174+0x16000] ;  /* 0x01600000ae1c783b */ /* 0x000ee20000000200 */
[----:B------:R-:W-:Y:S01]  /*7260*/  IMAD.MOV.U32 R149, RZ, RZ, c[0x0][0x22c] ;  /* 0x00008b00ff957624 */ /* 0x000fe200078e00ff */
[----:B------:R-:W-:Y:S01]  /*7270*/  @UP2 UIADD3.X UR6, UR41, -0x1, URZ, UP1, !UPT ;  /* 0xffffffff29062890 */ /* 0x000fe20008ffe43f */
[----:B------:R-:W-:Y:S02]  /*7280*/  IMAD.SHL.U32 R146, R146, 0x8, RZ ;  /* 0x0000000892927824 */ /* 0x000fe400078e00ff */
[----:B------:R-:W4:Y:S01]  /*7290*/  LDSM.16.MT88.4 R36, [R2+0xc000] ;  /* 0x00c000000224783b */ /* 0x000f220000004200 */
[----:B------:R-:W-:Y:S02]  /*72a0*/  IMAD R149, R149, c[0x0][0x1c0], RZ ;  /* 0x0000700095957a24 */ /* 0x000fe400078e02ff */
[----:B------:R-:W-:Y:S02]  /*72b0*/  IMAD.MOV.U32 R150, RZ, RZ, c[0x0][0x22c] ;  /* 0x00008b00ff967624 */ /* 0x000fe400078e00ff */
[----:B------:R-:W-:Y:S01]  /*72c0*/  LDSM.16.M88.4 R40, [R148+0x14000] ;  /* 0x014000009428783b */ /* 0x000fe20000000200 */
[----:B------:R-:W-:Y:S02]  /*72d0*/  IMAD.SHL.U32 R149, R149, 0x10, RZ ;  /* 0x0000001095957824 */ /* 0x000fe400078e00ff */
[----:B------:R-:W-:Y:S02]  /*72e0*/  IMAD R150, R150, c[0x0][0x1c0], RZ ;  /* 0x0000700096967a24 */ /* 0x000fe400078e02ff */
[----:B------:R-:W1:Y:S01]  /*72f0*/  LDSM.16.MT88.4 R44, [R0+0xc800] ;  /* 0x00c80000002c783b */ /* 0x000e620000004200 */
[----:B------:R-:W-:Y:S02]  /*7300*/  IMAD.MOV.U32 R151, RZ, RZ, c[0x0][0x22c] ;  /* 0x00008b00ff977624 */ /* 0x000fe400078e00ff */
[----:B------:R-:W-:Y:S02]  /*7310*/  IMAD.SHL.U32 R150, R150, 0x20, RZ ;  /* 0x0000002096967824 */ /* 0x000fe400078e00ff */
[----:B------:R-:W1:Y:S01]  /*7320*/  LDSM.16.M88.4 R48, [R148+0x16000] ;  /* 0x016000009430783b */ /* 0x000e620000000200 */
[----:B------:R-:W-:Y:S04]  /*7330*/  IMAD R151, R151, c[0x0][0x1c0], RZ ;  /* 0x0000700097977a24 */ /* 0x000fe800078e02ff */
[----:B------:R-:W1:Y:S01]  /*7340*/  LDSM.16.MT88.4 R52, [R2+0xc800] ;  /* 0x00c800000234783b */ /* 0x000e620000004200 */
[----:B------:R-:W-:Y:S04]  /*7350*/  IMAD R151, R151, 0x30, RZ ;  /* 0x0000003097977824 */ /* 0x000fe800078e02ff */
        /* <DEDUP_REMOVED lines=89> */
[CC--:B------:R-:W-:Y:S01]  /*78f0*/  LEA R38, P1, R146.reuse, R184.reuse, 0x2 ;  /* 0x000000b892267211 */ /* 0x0c0fe200078210ff */
[-C--:B----4-:R-:W-:Y:S05]  /*7900*/  HMMA.16816.F32.BF16 R4, R40, R52.reuse, R4 ;  /* 0x000000342804723c */ /* 0x090fea0000041804 */
[----:B------:R-:W-:Y:S02]  /*7910*/  LEA.HI.X.SX32 R39, R146, R185, 0x2, P1 ;  /* 0x000000b992277211 */ /* 0x000fe400008f16ff */
[----:B------:R-:W-:Y:S01]  /*7920*/  @P0 IADD3 R36, R250, -0x80, RZ ;  /* 0xffffff80fa240810 */ /* 0x000fe20007ffe0ff */
[C---:B-1----:R-:W-:Y:S04]  /*7930*/  HMMA.16816.F32.BF16 R8, R56.reuse, R52, R8 ;  /* 0x000000343808723c */ /* 0x042fe80000041808 */
[----:B------:R-:W-:Y:S01]  /*7940*/  @P0 IMAD.WIDE R36, R36, R147, UR40 ;  /* 0x0000002824240e25 */ /* 0x000fe2000f8e0293 */
[----:B------:R-:W-:Y:S02]  /*7950*/  @UP2 UMOV UR40, UR7 ;  /* 0x0000000700282c82 */ /* 0x000fe40008000000 */
[----:B------:R-:W-:Y:S01]  /*7960*/  @UP2 UMOV UR41, UR6 ;  /* 0x0000000600292c82 */ /* 0x000fe20008000000 */
[-C--:B------:R-:W-:Y:S01]  /*7970*/  HMMA.16816.F32.BF16 R12, R56, R54.reuse, R12 ;  /* 0x00000036380c723c */ /* 0x080fe2000004180c */
[----:B------:R1:W5:Y:S03]  /*7980*/  @P0 LDG.E R249, [R36.64] ;  /* 0x0000002224f90981 */ /* 0x000366000c1e1900 */
[----:B------:R-:W-:Y:S02]  /*7990*/  IMAD.MOV.U32 R147, RZ, RZ, c[0x0][0x22c] ;  /* 0x00008b00ff937624 */ /* 0x000fe400078e00ff */
[----:B------:R1:W5:Y:S02]  /*79a0*/  @P0 LDG.E R248, [R36.64+0x20] ;  /* 0x0000202224f80981 */ /* 0x000364000c1e1900 */
[C---:B------:R-:W-:Y:S03]  /*79b0*/  HMMA.16816.F32.BF16 R16, R40.reuse, R54, R16 ;  /* 0x000000362810723c */ /* 0x040fe60000041810 */
[----:B------:R1:W5:Y:S01]  /*79c0*/  @P0 LDG.E R247, [R36.64+0x100] ;  /* 0x0001002224f70981 */ /* 0x000362000c1e1900 */
[----:B------:R-:W-:Y:S04]  /*79d0*/  IMAD R147, R147, c[0x0][0x1c0], RZ ;  /* 0x0000700093937a24 */ /* 0x000fe800078e02ff */
[-C--:B------:R-:W-:Y:S01]  /*79e0*/  HMMA.16816.F32.BF16 R20, R40, R60.reuse, R20 ;  /* 0x0000003c2814723c */ /* 0x080fe20000041814 */
[----:B------:R1:W5:Y:S03]  /*79f0*/  @P0 LDG.E R246, [R36.64+0x120] ;  /* 0x0001202224f60981 */ /* 0x000366000c1e1900 */
[-C--:B------:R-:W-:Y:S01]  /*7a00*/  LEA R44, P0, R149, R184.reuse, 0x2 ;  /* 0x000000b8952c7211 */ /* 0x080fe200078010ff */
[----:B------:R-:W-:Y:S01]  /*7a10*/  IMAD R147, R147, 0x18, RZ ;  /* 0x0000001893937824 */ /* 0x000fe200078e02ff */
[----:B------:R2:W-:Y:S02]  /*7a20*/  RED.E.ADD.F32.FTZ.RN.STRONG.GPU [R184.64], R4 ;  /* 0x00000004b800798e */ /* 0x0005e4000c10e7a2 */
[C---:B------:R-:W-:Y:S03]  /*7a30*/  HMMA.16816.F32.BF16 R24, R56.reuse, R60, R24 ;  /* 0x0000003c3818723c */ /* 0x040fe60000041818 */
[----:B------:R3:W-:Y:S01]  /*7a40*/  RED.E.ADD.F32.FTZ.RN.STRONG.GPU [R38.64], R5 ;  /* 0x000000052600798e */ /* 0x0007e2000c10e7a2 */
[-C--:B------:R-:W-:Y:S04]  /*7a50*/  LEA.HI.X.SX32 R45, R149, R185.reuse, 0x2, P0 ;  /* 0x000000b9952d7211 */ /* 0x080fe800000f16ff */
[-C--:B------:R-:W-:Y:S01]  /*7a60*/  HMMA.16816.F32.BF16 R28, R56, R62.reuse, R28 ;  /* 0x0000003e381c723c */ /* 0x080fe2000004181c */
[----:B------:R4:W-:Y:S07]  /*7a70*/  RED.E.ADD.F32.FTZ.RN.STRONG.GPU [R44.64], R6 ;  /* 0x000000062c00798e */ /* 0x0009ee000c10e7a2 */
[----:B------:R-:W-:Y:S07]  /*7a80*/  HMMA.16816.F32.BF16 R32, R40, R62, R32 ;  /* 0x0000003e2820723c */ /* 0x000fee0000041820 */
[CC--:B------:R-:W-:Y:S01]  /*7a90*/  LEA R40, P1, R147.reuse, R184.reuse, 0x2 ;  /* 0x000000b893287211 */ /* 0x0c0fe200078210ff */
[----:B------:R-:W-:Y:S01]  /*7aa0*/  IMAD.MOV.U32 R42, RZ, RZ, c[0x0][0x22c] ;  /* 0x00008b00ff2a7624 */ /* 0x000fe200078e00ff */
[CC--:B--2---:R-:W-:Y:S03]  /*7ab0*/  LEA R4, P0, R150.reuse, R184.reuse, 0x2 ;  /* 0x000000b896047211 */ /* 0x0c4fe600078010ff */
[-C--:B------:R-:W-:Y:S01]  /*7ac0*/  LEA.HI.X.SX32 R41, R147, R185.reuse, 0x2, P1 ;  /* 0x000000b993297211 */ /* 0x080fe200008f16ff */
[----:B------:R-:W-:Y:S01]  /*7ad0*/  IMAD.MOV.U32 R147, RZ, RZ, c[0x0][0x22c] ;  /* 0x00008b00ff937624 */ /* 0x000fe200078e00ff */
[-C--:B---3--:R-:W-:Y:S01]  /*7ae0*/  LEA.HI.X.SX32 R5, R150, R185.reuse, 0x2, P0 ;  /* 0x000000b996057211 */ /* 0x088fe200000f16ff */
[----:B------:R-:W-:Y:S02]  /*7af0*/  IMAD.MOV.U32 R150, RZ, RZ, c[0x0][0x22c] ;  /* 0x00008b00ff967624 */ /* 0x000fe400078e00ff */
[----:B------:R2:W-:Y:S01]  /*7b00*/  RED.E.ADD.F32.FTZ.RN.STRONG.GPU [R40.64], R7 ;  /* 0x000000072800798e */ /* 0x0005e2000c10e7a2 */
[----:B------:R-:W-:Y:S01]  /*7b10*/  IMAD R147, R147, c[0x0][0x1c0], RZ ;  /* 0x0000700093937a24 */ /* 0x000fe200078e02ff */
[-C--:B----4-:R-:W-:Y:S01]  /*7b20*/  LEA R6, P0, R151, R184.reuse, 0x2 ;  /* 0x000000b897067211 */ /* 0x090fe200078010ff */
[----:B------:R-:W-:Y:S02]  /*7b30*/  IMAD R150, R150, c[0x0][0x1c0], RZ ;  /* 0x0000700096967a24 */ /* 0x000fe400078e02ff */
[----:B------:R3:W-:Y:S01]  /*7b40*/  RED.E.ADD.F32.FTZ.RN.STRONG.GPU [R4.64], R8 ;  /* 0x000000080400798e */ /* 0x0007e2000c10e7a2 */
[----:B------:R-:W-:Y:S02]  /*7b50*/  IMAD R147, R147, 0x28, RZ ;  /* 0x0000002893937824 */ /* 0x000fe400078e02ff */
[----:B------:R-:W-:Y:S02]  /*7b60*/  IMAD R150, R150, 0x38, RZ ;  /* 0x0000003896967824 */ /* 0x000fe400078e02ff */
[----:B------:R-:W-:Y:S01]  /*7b70*/  IMAD R42, R42, c[0x0][0x1c0], RZ ;  /* 0x000070002a2a7a24 */ /* 0x000fe200078e02ff */
[CC--:B-1----:R-:W-:Y:S03]  /*7b80*/  LEA R36, P1, R147.reuse, R184.reuse, 0x2 ;  /* 0x000000b893247211 */ /* 0x0c2fe600078210ff */
[----:B------:R-:W-:Y:S01]  /*7b90*/  IMAD R42, R42, 0x68, RZ ;  /* 0x000000682a2a7824 */ /* 0x000fe200078e02ff */
[-C--:B------:R-:W-:Y:S01]  /*7ba0*/  LEA.HI.X.SX32 R37, R147, R185.reuse, 0x2, P1 ;  /* 0x000000b993257211 */ /* 0x080fe200008f16ff */
[----:B------:R-:W-:Y:S04]  /*7bb0*/  IMAD.MOV.U32 R147, RZ, RZ, c[0x0][0x22c] ;  /* 0x00008b00ff937624 */ /* 0x000fe800078e00ff */
[----:B------:R1:W-:Y:S01]  /*7bc0*/  RED.E.ADD.F32.FTZ.RN.STRONG.GPU [R36.64], R9 ;  /* 0x000000092400798e */ /* 0x0003e2000c10e7a2 */
[----:B------:R-:W-:Y:S04]  /*7bd0*/  IMAD R147, R147, c[0x0][0x1c0], RZ ;  /* 0x0000700093937a24 */ /* 0x000fe800078e02ff */
[----:B------:R-:W-:Y:S01]  /*7be0*/  IMAD.SHL.U32 R147, R147, 0x40, RZ ;  /* 0x0000004093937824 */ /* 0x000fe200078e00ff */
[-C--:B--2---:R-:W-:Y:S02]  /*7bf0*/  LEA.HI.X.SX32 R7, R151, R185.reuse, 0x2, P0 ;  /* 0x000000b997077211 */ /* 0x084fe400000f16ff */
[----:B------:R-:W-:Y:S03]  /*7c00*/  IADD3 R41, R149, 0x20, RZ ;  /* 0x0000002095297810 */ /* 0x000fe60007ffe0ff */
[----:B------:R2:W-:Y:S01]  /*7c10*/  RED.E.ADD.F32.FTZ.RN.STRONG.GPU [R6.64], R10 ;  /* 0x0000000a0600798e */ /* 0x0005e2000c10e7a2 */
[CC--:B---3--:R-:W-:Y:S02]  /*7c20*/  LEA R4, P1, R150.reuse, R184.reuse, 0x2 ;  /* 0x000000b896047211 */ /* 0x0c8fe400078210ff */
[CC--:B------:R-:W-:Y:S02]  /*7c30*/  LEA R8, P0, R147.reuse, R184.reuse, 0x2 ;  /* 0x000000b893087211 */ /* 0x0c0fe400078010ff */
[-C--:B------:R-:W-:Y:S01]  /*7c40*/  LEA.HI.X.SX32 R5, R150, R185.reuse, 0x2, P1 ;  /* 0x000000b996057211 */ /* 0x080fe200008f16ff */
[----:B------:R-:W-:Y:S04]  /*7c50*/  IMAD.MOV.U32 R150, RZ, RZ, c[0x0][0x22c] ;  /* 0x00008b00ff967624 */ /* 0x000fe800078e00ff */
[----:B------:R3:W-:Y:S01]  /*7c60*/  RED.E.ADD.F32.FTZ.RN.STRONG.GPU [R4.64], R11 ;  /* 0x0000000b0400798e */ /* 0x0007e2000c10e7a2 */
[----:B------:R-:W-:Y:S01]  /*7c70*/  IMAD R150, R150, c[0x0][0x1c0], RZ ;  /* 0x0000700096967a24 */ /* 0x000fe200078e02ff */
[-C--:B-1----:R-:W-:Y:S03]  /*7c80*/  LEA.HI.X.SX32 R9, R147, R185.reuse, 0x2, P0 ;  /* 0x000000b993097211 */ /* 0x082fe600000f16ff */
[----:B------:R-:W4:Y:S01]  /*7c90*/  LDL R37, [R1+0x18] ;  /* 0x0000180001257983 */ /* 0x000f220000100800 */
[----:B------:R-:W-:Y:S02]  /*7ca0*/  IMAD.MOV.U32 R147, RZ, RZ, c[0x0][0x22c] ;  /* 0x00008b00ff937624 */ /* 0x000fe400078e00ff */
[----:B------:R-:W-:Y:S02]  /*7cb0*/  IMAD.SHL.U32 R150, R150, 0x10, RZ ;  /* 0x0000001096967824 */ /* 0x000fe400078e00ff */
[----:B------:R1:W-:Y:S01]  /*7cc0*/  RED.E.ADD.F32.FTZ.RN.STRONG.GPU [R8.64], R16 ;  /* 0x000000100800798e */ /* 0x0003e2000c10e7a2 */
[----:B------:R-:W-:Y:S02]  /*7cd0*/  IMAD R147, R147, c[0x0][0x1c0], RZ ;  /* 0x0000700093937a24 */ /* 0x000fe400078e02ff */
[----:B------:R-:W-:Y:S02]  /*7ce0*/  IADD3 R40, R150, 0x20, RZ ;  /* 0x0000002096287810 */ /* 0x000fe40007ffe0ff */
[----:B------:R-:W4:Y:S01]  /*7cf0*/  LDL R36, [R1+0x14] ;  /* 0x0000140001247983 */ /* 0x000f220000100800 */
[CC--:B--2---:R-:W-:Y:S01]  /*7d00*/  LEA R6, P1, R0.reuse, R184.reuse, 0x2 ;  /* 0x000000b800067211 */ /* 0x0c4fe200078210ff */
[----:B------:R-:W-:Y:S03]  /*7d10*/  IMAD.SHL.U32 R147, R147, 0x8, RZ ;  /* 0x0000000893937824 */ /* 0x000fe600078e00ff */
[-C--:B------:R-:W-:Y:S01]  /*7d20*/  LEA.HI.X.SX32 R7, R0, R185.reuse, 0x2, P1 ;  /* 0x000000b900077211 */ /* 0x080fe200008f16ff */
[----:B------:R-:W-:Y:S02]  /*7d30*/  IMAD.MOV.U32 R0, RZ, RZ, c[0x0][0x22c] ;  /* 0x00008b00ff007624 */ /* 0x000fe400078e00ff */
[C---:B------:R-:W-:Y:S02]  /*7d40*/  IMAD.IADD R41, R147.reuse, 0x1, R41 ;  /* 0x0000000193297824 */ /* 0x040fe400078e0229 */
[----:B------:R2:W-:Y:S01]  /*7d50*/  RED.E.ADD.F32.FTZ.RN.STRONG.GPU [R6.64], R17 ;  /* 0x000000110600798e */ /* 0x0005e2000c10e7a2 */
[----:B------:R-:W-:Y:S01]  /*7d60*/  IMAD R0, R0, c[0x0][0x1c0], RZ ;  /* 0x0000700000007a24 */ /* 0x000fe200078e02ff */
[-C--:B---3--:R-:W-:Y:S01]  /*7d70*/  LEA R4, P0, R2, R184.reuse, 0x2 ;  /* 0x000000b802047211 */ /* 0x088fe200078010ff */
[----:B------:R-:W-:Y:S02]  /*7d80*/  IMAD.IADD R41, R147, 0x1, R41 ;  /* 0x0000000193297824 */ /* 0x000fe400078e0229 */
[----:B------:R-:W-:Y:S01]  /*7d90*/  IMAD R0, R0, 0x58, RZ ;  /* 0x0000005800007824 */ /* 0x000fe200078e02ff */
[-C--:B------:R-:W-:Y:S01]  /*7da0*/  LEA.HI.X.SX32 R5, R2, R185.reuse, 0x2, P0 ;  /* 0x000000b902057211 */ /* 0x080fe200000f16ff */
[----:B------:R-:W-:Y:S01]  /*7db0*/  IMAD.MOV.U32 R2, RZ, RZ, c[0x0][0x22c] ;  /* 0x00008b00ff027624 */ /* 0x000fe200078e00ff */
[-C--:B------:R-:W-:Y:S03]  /*7dc0*/  LEA R10, P0, R46, R184.reuse, 0x2 ;  /* 0x000000b82e0a7211 */ /* 0x080fe600078010ff */
[----:B------:R3:W-:Y:S01]  /*7dd0*/  RED.E.ADD.F32.FTZ.RN.STRONG.GPU [R4.64], R18 ;  /* 0x000000120400798e */ /* 0x0007e2000c10e7a2 */
[-C--:B-1----:R-:W-:Y:S01]  /*7de0*/  LEA R16, P1, R0, R184.reuse, 0x2 ;  /* 0x000000b800107211 */ /* 0x082fe200078210ff */
[----:B------:R-:W-:Y:S01]  /*7df0*/  IMAD R2, R2, c[0x0][0x1c0], RZ ;  /* 0x0000700002027a24 */ /* 0x000fe200078e02ff */
[-C--:B------:R-:W-:Y:S02]  /*7e00*/  LEA.HI.X.SX32 R11, R46, R185.reuse, 0x2, P0 ;  /* 0x000000b92e0b7211 */ /* 0x080fe400000f16ff */
[-C--:B------:R-:W-:Y:S01]  /*7e10*/  LEA R8, P2, R42, R184.reuse, 0x2 ;  /* 0x000000b82a087211 */ /* 0x080fe200078410ff */
[----:B------:R-:W-:Y:S03]  /*7e20*/  IMAD R2, R2, 0x70, RZ ;  /* 0x0000007002027824 */ /* 0x000fe600078e02ff */
[-C--:B------:R-:W-:Y:S02]  /*7e30*/  LEA.HI.X.SX32 R9, R42, R185.reuse, 0x2, P2 ;  /* 0x000000b92a097211 */ /* 0x080fe400010f16ff */
[----:B------:R-:W-:Y:S02]  /*7e40*/  IADD3 R42, R149, 0x20, RZ ;  /* 0x00000020952a7810 */ /* 0x000fe40007ffe0ff */
[-C--:B--2---:R-:W-:Y:S01]  /*7e50*/  LEA.HI.X.SX32 R17, R0, R185.reuse, 0x2, P1 ;  /* 0x000000b900117211 */ /* 0x084fe200008f16ff */
[----:B------:R-:W-:Y:S01]  /*7e60*/  IMAD.MOV.U32 R0, RZ, RZ, c[0x0][0x22c] ;  /* 0x00008b00ff007624 */ /* 0x000fe200078e00ff */
[-C--:B------:R-:W-:Y:S01]  /*7e70*/  LEA R6, P1, R2, R184.reuse, 0x2 ;  /* 0x000000b802067211 */ /* 0x080fe200078210ff */
[----:B------:R-:W-:Y:S02]  /*7e80*/  IMAD.IADD R42, R147, 0x1, R42 ;  /* 0x00000001932a7824 */ /* 0x000fe400078e022a */
[----:B------:R1:W-:Y:S01]  /*7e90*/  RED.E.ADD.F32.FTZ.RN.STRONG.GPU [R16.64], R19 ;  /* 0x000000131000798e */ /* 0x0003e2000c10e7a2 */
[----:B------:R-:W-:Y:S01]  /*7ea0*/  IMAD R0, R0, c[0x0][0x1c0], RZ ;  /* 0x0000700000007a24 */ /* 0x000fe200078e02ff */
[-C--:B------:R-:W-:Y:S03]  /*7eb0*/  LEA.HI.X.SX32 R7, R2, R185.reuse, 0x2, P1 ;  /* 0x000000b902077211 */ /* 0x080fe600008f16ff */
[----:B------:R-:W-:Y:S01]  /*7ec0*/  IMAD R0, R0, 0x78, RZ ;  /* 0x0000007800007824 */ /* 0x000fe200078e02ff */
[----:B---3--:R-:W2:Y:S04]  /*7ed0*/  LDL R18, [R1+0x10] ;  /* 0x0000100001127983 */ /* 0x008ea80000100800 */
[CC--:B------:R-:W-:Y:S01]  /*7ee0*/  LEA R4, P0, R0.reuse, R184.reuse, 0x2 ;  /* 0x000000b800047211 */ /* 0x0c0fe200078010ff */
[----:B------:R-:W3:Y:S03]  /*7ef0*/  LDL R2, [R1] ;  /* 0x0000000001027983 */ /* 0x000ee60000100800 */
[-C--:B------:R-:W-:Y:S02]  /*7f00*/  LEA.HI.X.SX32 R5, R0, R185.reuse, 0x2, P0 ;  /* 0x000000b900057211 */ /* 0x080fe400000f16ff */
[----:B------:R-:W3:Y:S05]  /*7f10*/  LDL R0, [R1+0x4] ;  /* 0x0000040001007983 */ /* 0x000eea0000100800 */
[----:B------:R-:W-:Y:S05]  /*7f20*/  RED.E.ADD.F32.FTZ.RN.STRONG.GPU [R10.64], R12 ;  /* 0x0000000c0a00798e */ /* 0x000fea000c10e7a2 */
[----:B------:R1:W-:Y:S05]  /*7f30*/  RED.E.ADD.F32.FTZ.RN.STRONG.GPU [R8.64], R13 ;  /* 0x0000000d0800798e */ /* 0x0003ea000c10e7a2 */
[----:B-1----:R-:W3:Y:S05]  /*7f40*/  LDL R17, [R1+0xc] ;  /* 0x00000c0001117983 */ /* 0x002eea0000100800 */
[----:B------:R-:W3:Y:S05]  /*7f50*/  LDL R16, [R1+0x8] ;  /* 0x0000080001107983 */ /* 0x000eea0000100800 */
[----:B------:R1:W-:Y:S05]  /*7f60*/  RED.E.ADD.F32.FTZ.RN.STRONG.GPU [R6.64], R14 ;  /* 0x0000000e0600798e */ /* 0x0003ea000c10e7a2 */
[----:B------:R1:W-:Y:S05]  /*7f70*/  RED.E.ADD.F32.FTZ.RN.STRONG.GPU [R4.64], R15 ;  /* 0x0000000f0400798e */ /* 0x0003ea000c10e7a2 */
[----:B------:R-:W-:Y:S01]  /*7f80*/  RED.E.ADD.F32.FTZ.RN.STRONG.GPU [R184.64+0x80], R20 ;  /* 0x00008014b800798e */ /* 0x000fe2000c10e7a2 */
[CC--:B------:R-:W-:Y:S04]  /*7f90*/  LEA R8, P1, R40.reuse, R184.reuse, 0x2 ;  /* 0x000000b828087211 */ /* 0x0c0fe800078210ff */
[----:B------:R-:W-:Y:S01]  /*7fa0*/  RED.E.ADD.F32.FTZ.RN.STRONG.GPU [R38.64+0x80], R21 ;  /* 0x000080152600798e */ /* 0x000fe2000c10e7a2 */
[-C--:B------:R-:W-:Y:S02]  /*7fb0*/  LEA.HI.X.SX32 R9, R40, R185.reuse, 0x2, P1 ;  /* 0x000000b928097211 */ /* 0x080fe400008f16ff */
[----:B------:R-:W-:Y:S03]  /*7fc0*/  IADD3 R40, R149, 0x20, RZ ;  /* 0x0000002095287810 */ /* 0x000fe60007ffe0ff */
[----:B------:R1:W-:Y:S02]  /*7fd0*/  RED.E.ADD.F32.FTZ.RN.STRONG.GPU [R8.64], R22 ;  /* 0x000000160800798e */ /* 0x0003e4000c10e7a2 */
[C---:B------:R-:W-:Y:S01]  /*7fe0*/  IMAD.IADD R40, R147.reuse, 0x1, R40 ;  /* 0x0000000193287824 */ /* 0x040fe200078e0228 */
[CC--:B-1----:R-:W-:Y:S03]  /*7ff0*/  LEA R6, P0, R42.reuse, R184.reuse, 0x2 ;  /* 0x000000b82a067211 */ /* 0x0c2fe600078010ff */
[C---:B------:R-:W-:Y:S01]  /*8000*/  IMAD.IADD R40, R147.reuse, 0x1, R40 ;  /* 0x0000000193287824 */ /* 0x040fe200078e0228 */
[-C--:B------:R-:W-:Y:S03]  /*8010*/  LEA.HI.X.SX32 R7, R42, R185.reuse, 0x2, P0 ;  /* 0x000000b92a077211 */ /* 0x080fe600000f16ff */
[----:B------:R-:W-:Y:S01]  /*8020*/  IMAD.IADD R40, R147, 0x1, R40 ;  /* 0x0000000193287824 */ /* 0x000fe200078e0228 */
[CC--:B------:R-:W-:Y:S01]  /*8030*/  LEA R4, P1, R41.reuse, R184.reuse, 0x2 ;  /* 0x000000b829047211 */ /* 0x0c0fe200078210ff */
[----:B------:R4:W-:Y:S03]  /*8040*/  RED.E.ADD.F32.FTZ.RN.STRONG.GPU [R6.64], R23 ;  /* 0x000000170600798e */ /* 0x0009e6000c10e7a2 */
[-C--:B------:R-:W-:Y:S02]  /*8050*/  LEA.HI.X.SX32 R5, R41, R185.reuse, 0x2, P1 ;  /* 0x000000b929057211 */ /* 0x080fe400008f16ff */
[----:B------:R-:W-:Y:S05]  /*8060*/  LDSM.16.MT88.4 R20, [R3+0x14800] ;  /* 0x014800000314783b */ /* 0x000fea0000004200 */
[----:B------:R1:W-:Y:S01]  /*8070*/  RED.E.ADD.F32.FTZ.RN.STRONG.GPU [R4.64], R24 ;  /* 0x000000180400798e */ /* 0x0003e2000c10e7a2 */
[CC--:B------:R-:W-:Y:S04]  /*8080*/  LEA R8, P0, R40.reuse, R184.reuse, 0x2 ;  /* 0x000000b828087211 */ /* 0x0c0fe800078010ff */
[-C--:B------:R-:W-:Y:S05]  /*8090*/  LEA.HI.X.SX32 R9, R40, R185.reuse, 0x2, P0 ;  /* 0x000000b928097211 */ /* 0x080fea00000f16ff */
[----:B------:R2:W-:Y:S01]  /*80a0*/  RED.E.ADD.F32.FTZ.RN.STRONG.GPU [R8.64], R25 ;  /* 0x000000190800798e */ /* 0x0005e2000c10e7a2 */
[CC--:B----4-:R-:W-:Y:S04]  /*80b0*/  LEA R6, P1, R37.reuse, R184.reuse, 0x2 ;  /* 0x000000b825067211 */ /* 0x0d0fe800078210ff */
[-C--:B------:R-:W-:Y:S05]  /*80c0*/  LEA.HI.X.SX32 R7, R37, R185.reuse, 0x2, P1 ;  /* 0x000000b925077211 */ /* 0x080fea00008f16ff */
[----:B------:R4:W-:Y:S01]  /*80d0*/  RED.E.ADD.F32.FTZ.RN.STRONG.GPU [R6.64], R26 ;  /* 0x0000001a0600798e */ /* 0x0009e2000c10e7a2 */
[CC--:B-1----:R-:W-:Y:S04]  /*80e0*/  LEA R4, P0, R36.reuse, R184.reuse, 0x2 ;  /* 0x000000b824047211 */ /* 0x0c2fe800078010ff */
[-C--:B------:R-:W-:Y:S02]  /*80f0*/  LEA.HI.X.SX32 R5, R36, R185.reuse, 0x2, P0 ;  /* 0x000000b924057211 */ /* 0x080fe400000f16ff */
[----:B------:R-:W-:Y:S05]  /*8100*/  LDSM.16.MT88.4 R36, [R3+0x19000] ;  /* 0x019000000324783b */ /* 0x000fea0000004200 */
[----:B------:R1:W-:Y:S05]  /*8110*/  RED.E.ADD.F32.FTZ.RN.STRONG.GPU [R4.64], R27 ;  /* 0x0000001b0400798e */ /* 0x0003ea000c10e7a2 */
[----:B------:R-:W-:Y:S01]  /*8120*/  LDSM.16.MT88.4 R24, [R172+0x800] ;  /* 0x00080000ac18783b */ /* 0x000fe20000004200 */
[CC--:B--2---:R-:W-:Y:S04]  /*8130*/  LEA R8, P1, R18.reuse, R184.reuse, 0x2 ;  /* 0x000000b812087211 */ /* 0x0c4fe800078210ff */
[-C--:B------:R-:W-:Y:S02]  /*8140*/  LEA.HI.X.SX32 R9, R18, R185.reuse, 0x2, P1 ;  /* 0x000000b912097211 */ /* 0x080fe400008f16ff */
[CC--:B---3--:R-:W-:Y:S03]  /*8150*/  LEA R10, P3, R2.reuse, R184.reuse, 0x2 ;  /* 0x000000b8020a7211 */ /* 0x0c8fe600078610ff */
[----:B------:R2:W-:Y:S01]  /*8160*/  RED.E.ADD.F32.FTZ.RN.STRONG.GPU [R8.64], R32 ;  /* 0x000000200800798e */ /* 0x0005e2000c10e7a2 */
[-C--:B------:R-:W-:Y:S02]  /*8170*/  LEA.HI.X.SX32 R11, R2, R185.reuse, 0x2, P3 ;  /* 0x000000b9020b7211 */ /* 0x080fe400018f16ff */
[CC--:B----4-:R-:W-:Y:S04]  /*8180*/  LEA R6, P0, R17.reuse, R184.reuse, 0x2 ;  /* 0x000000b811067211 */ /* 0x0d0fe800078010ff */
[-C--:B------:R-:W-:Y:S02]  /*8190*/  LEA.HI.X.SX32 R7, R17, R185.reuse, 0x2, P0 ;  /* 0x000000b911077211 */ /* 0x080fe400000f16ff */
[-C--:B-1----:R-:W-:Y:S02]  /*81a0*/  LEA R4, P1, R16, R184.reuse, 0x2 ;  /* 0x000000b810047211 */ /* 0x082fe400078210ff */
[-C--:B------:R-:W-:Y:S01]  /*81b0*/  LEA R12, P0, R0, R184.reuse, 0x2 ;  /* 0x000000b8000c7211 */ /* 0x080fe200078010ff */
[----:B------:R1:W-:Y:S01]  /*81c0*/  RED.E.ADD.F32.FTZ.RN.STRONG.GPU [R6.64], R33 ;  /* 0x000000210600798e */ /* 0x0003e2000c10e7a2 */
[-C--:B------:R-:W-:Y:S02]  /*81d0*/  LEA.HI.X.SX32 R5, R16, R185.reuse, 0x2, P1 ;  /* 0x000000b910057211 */ /* 0x080fe400008f16ff */
[-C--:B------:R-:W-:Y:S01]  /*81e0*/  LEA.HI.X.SX32 R13, R0, R185.reuse, 0x2, P0 ;  /* 0x000000b9000d7211 */ /* 0x080fe200000f16ff */
[----:B------:R-:W-:Y:S01]  /*81f0*/  IMAD.IADD R0, R146, 0x1, R251 ;  /* 0x0000000192007824 */ /* 0x000fe200078e02fb */
[CC--:B--2---:R-:W-:Y:S01]  /*8200*/  LEA R8, P2, R252.reuse, R184.reuse, 0x2 ;  /* 0x000000b8fc087211 */ /* 0x0c4fe200078410ff */
[----:B------:R2:W-:Y:S03]  /*8210*/  RED.E.ADD.F32.FTZ.RN.STRONG.GPU [R4.64], R34 ;  /* 0x000000220400798e */ /* 0x0005e6000c10e7a2 */
[-C--:B------:R-:W-:Y:S02]  /*8220*/  LEA.HI.X.SX32 R9, R252, R185.reuse, 0x2, P2 ;  /* 0x000000b9fc097211 */ /* 0x080fe400010f16ff */
[----:B------:R-:W-:Y:S05]  /*8230*/  RED.E.ADD.F32.FTZ.RN.STRONG.GPU [R12.64], R35 ;  /* 0x000000230c00798e */ /* 0x000fea000c10e7a2 */
[----:B------:R-:W-:Y:S05]  /*8240*/  RED.E.ADD.F32.FTZ.RN.STRONG.GPU [R10.64], R28 ;  /* 0x0000001c0a00798e */ /* 0x000fea000c10e7a2 */
[----:B------:R-:W-:Y:S05]  /*8250*/  RED.E.ADD.F32.FTZ.RN.STRONG.GPU [R8.64], R29 ;  /* 0x0000001d0800798e */ /* 0x000fea000c10e7a2 */
[----:B------:R-:W-:Y:S01]  /*8260*/  LDSM.16.MT88.4 R8, [R172] ;  /* 0x00000000ac08783b */ /* 0x000fe20000004200 */
[CC--:B-1----:R-:W-:Y:S04]  /*8270*/  LEA R6, P1, R251.reuse, R184.reuse, 0x2 ;  /* 0x000000b8fb067211 */ /* 0x0c2fe800078210ff */
[-C--:B------:R-:W-:Y:S01]  /*8280*/  LEA.HI.X.SX32 R7, R251, R185.reuse, 0x2, P1 ;  /* 0x000000b9fb077211 */ /* 0x080fe200008f16ff */
[----:B------:R-:W-:Y:S01]  /*8290*/  LDSM.16.MT88.4 R12, [R3+0x18000] ;  /* 0x01800000030c783b */ /* 0x000fe20000004200 */
[C---:B--2---:R-:W-:Y:S02]  /*82a0*/  LEA R4, P0, R0.reuse, R184, 0x2 ;  /* 0x000000b800047211 */ /* 0x044fe400078010ff */
[----:B------:R-:W-:Y:S01]  /*82b0*/  ISETP.LT.AND P1, PT, RZ, UR44, PT ;  /* 0x0000002cff007c0c */ /* 0x000fe2000bf21270 */
[----:B------:R-:W-:Y:S01]  /*82c0*/  UMOV UR44, UR8 ;  /* 0x00000008002c7c82 */ /* 0x000fe20008000000 */
[----:B------:R-:W-:Y:S01]  /*82d0*/  LEA.HI.X.SX32 R5, R0, R185, 0x2, P0 ;  /* 0x000000b900057211 */ /* 0x000fe200000f16ff */
[----:B------:R-:W-:Y:S01]  /*82e0*/  RED.E.ADD.F32.FTZ.RN.STRONG.GPU [R6.64], R30 ;  /* 0x0000001e0600798e */ /* 0x000fe2000c10e7a2 */
[----:B------:R-:W-:Y:S01]  /*82f0*/  IMAD.IADD R0, R173, 0x1, R172 ;  /* 0x00000001ad007824 */ /* 0x000fe200078e02ac */
[----:B------:R-:W-:Y:S01]  /*8300*/  PLOP3.LUT P0, PT, PT, PT, UP0, 0x80, 0x0 ;  /* 0x000000000000781c */ /* 0x000fe20003f0f008 */
[----:B------:R-:W-:Y:S02]  /*8310*/  @UP2 UIADD3 UR4, UP0, UR4, -0x200, URZ ;  /* 0xfffffe0004042890 */ /* 0x000fe4000ff1e03f */
[----:B------:R-:W-:Y:S02]  /*8320*/  RED.E.ADD.F32.FTZ.RN.STRONG.GPU [R4.64], R31 ;  /* 0x0000001f0400798e */ /* 0x000fe4000c10e7a2 */
[----:B------:R-:W-:Y:S03]  /*8330*/  @UP2 UIADD3.X UR5, UR5, -0x1, URZ, UP0, !UPT ;  /* 0xffffffff05052890 */ /* 0x000fe600087fe43f */
        /* <DEDUP_REMOVED lines=95> */
.L_x_2016:
[----:B------:R-:W2:Y:S04]  /*8930*/  LDL R31, [R1+0x30] ;  /* 0x00003000011f7983 */ /* 0x000ea80000100800 */
[----:B------:R-:W3:Y:S04]  /*8940*/  LDL R30, [R1+0x20] ;  /* 0x00002000011e7983 */ /* 0x000ee80000100800 */
[----:B-1----:R-:W1:Y:S01]  /*8950*/  S2R R11, SR_TID.X ;  /* 0x00000000000b7919 */ /* 0x002e620000002100 */
[----:B------:R-:W-:Y:S01]  /*8960*/  FMUL.FTZ R100, R100, c[0x0][0x2e0] ;  /* 0x0000b80064647a20 */ /* 0x000fe20000410000 */
[----:B------:R-:W-:-:S02]  /*8970*/  ULDC.64 UR6, c[0x0][0x3a0] ;  /* 0x0000e80000067ab9 */ /* 0x000fc40000000a00 */
[----:B------:R-:W4:Y:S01]  /*8980*/  LDL R46, [R1+0x64] ;  /* 0x00006400012e7983 */ /* 0x000f220000100800 */
[----:B------:R-:W-:Y:S01]  /*8990*/  FMUL.FTZ R101, R101, c[0x0][0x2e0] ;  /* 0x0000b80065657a20 */ /* 0x000fe20000410000 */
[----:B------:R-:W-:Y:S02]  /*89a0*/  ULDC.64 UR4, c[0x0][0x3a8] ;  /* 0x0000ea0000047ab9 */ /* 0x000fe40000000a00 */
        /* <DEDUP_REMOVED lines=11> */
[----:B-1----:R-:W-:-:S04]  /*8a60*/  SHF.R.S32.HI R6, RZ, 0x1f, R11 ;  /* 0x0000001fff067819 */ /* 0x002fc8000001140b */
[----:B------:R-:W-:-:S04]  /*8a70*/  LEA.HI R4, R6, R11, RZ, 0x2 ;  /* 0x0000000b06047211 */ /* 0x000fc800078f10ff */
[--C-:B------:R-:W-:Y:S02]  /*8a80*/  SHF.R.S32.HI R5, RZ, 0x2, R4.reuse ;  /* 0x00000002ff057819 */ /* 0x100fe40000011404 */
[----:B------:R-:W-:-:S04]  /*8a90*/  SHF.R.S32.HI R0, RZ, 0x1f, R4 ;  /* 0x0000001fff007819 */ /* 0x000fc80000011404 */
[----:B------:R-:W-:-:S04]  /*8aa0*/  LEA.HI R0, R0, R5, RZ, 0x3 ;  /* 0x0000000500007211 */ /* 0x000fc800078f18ff */
[----:B------:R-:W-:Y:S01]  /*8ab0*/  LOP3.LUT R2, R0, 0xfffffff8, RZ, 0xc0, !PT ;  /* 0xfffffff800027812 */ /* 0x000fe200078ec0ff */
[----:B------:R-:W1:Y:S01]  /*8ac0*/  S2R R33, SR_CTAID.Y ;  /* 0x0000000000217919 */ /* 0x000e620000002600 */
[CC--:B------:R-:W-:Y:S02]  /*8ad0*/  LEA.HI R7, R6.reuse, R11.reuse, RZ, 0x3 ;  /* 0x0000000b06077211 */ /* 0x0c0fe400078f18ff */
[----:B------:R-:W-:Y:S02]  /*8ae0*/  IADD3 R2, R5, -R2, RZ ;  /* 0x8000000205027210 */ /* 0x000fe40007ffe0ff */
[----:B------:R-:W-:Y:S02]  /*8af0*/  LEA.HI R5, R6, R11, RZ, 0x7 ;  /* 0x0000000b06057211 */ /* 0x000fe400078f38ff */
[----:B------:R-:W-:Y:S02]  /*8b00*/  SHF.R.S32.HI R0, RZ, 0x3, R7 ;  /* 0x00000003ff007819 */ /* 0x000fe40000011407 */
[----:B------:R-:W-:-:S02]  /*8b10*/  LOP3.LUT R4, R4, 0x7ffffffc, RZ, 0xc0, !PT ;  /* 0x7ffffffc04047812 */ /* 0x000fc400078ec0ff */
[----:B------:R-:W-:Y:S02]  /*8b20*/  SHF.R.S32.HI R5, RZ, 0x7, R5 ;  /* 0x00000007ff057819 */ /* 0x000fe40000011405 */
[----:B------:R-:W-:Y:S02]  /*8b30*/  SHF.L.U32 R2, R2, 0x6, RZ ;  /* 0x0000000602027819 */ /* 0x000fe400000006ff */
[----:B------:R-:W-:Y:S02]  /*8b40*/  SHF.R.S32.HI R10, RZ, 0x1f, R0 ;  /* 0x0000001fff0a7819 */ /* 0x000fe40000011400 */
[----:B------:R-:W-:Y:S01]  /*8b50*/  IADD3 R6, -R4, R11, RZ ;  /* 0x0000000b04067210 */ /* 0x000fe20007ffe1ff */
[----:B------:R-:W-:Y:S01]  /*8b60*/  IMAD.SHL.U32 R4, R5, 0x8, RZ ;  /* 0x0000000805047824 */ /* 0x000fe200078e00ff */
[----:B------:R-:W-:Y:S01]  /*8b70*/  LOP3.LUT R2, R2, 0x1c0, RZ, 0xc0, !PT ;  /* 0x000001c002027812 */ /* 0x000fe200078ec0ff */
[----:B------:R-:W-:Y:S01]  /*8b80*/  IMAD R8, R10, c[0x0][0x3a0], RZ ;  /* 0x0000e8000a087a24 */ /* 0x000fe200078e02ff */
[----:B------:R-:W-:-:S02]  /*8b90*/  SHF.L.U32 R6, R6, 0x1, RZ ;  /* 0x0000000106067819 */ /* 0x000fc400000006ff */
[----:B------:R-:W-:Y:S02]  /*8ba0*/  LOP3.LUT R4, R4, 0x8, RZ, 0xc0, !PT ;  /* 0x0000000804047812 */ /* 0x000fe400078ec0ff */
[----:B------:R-:W-:Y:S01]  /*8bb0*/  SHF.R.U32.HI R5, RZ, 0x3, R2 ;  /* 0x00000003ff057819 */ /* 0x000fe20000011602 */
[----:B------:R-:W-:-:S03]  /*8bc0*/  IMAD.WIDE.U32 R12, R0, c[0x0][0x3a0], RZ ;  /* 0x0000e800000c7a25 */ /* 0x000fc600078e00ff */
[----:B------:R-:W-:Y:S01]  /*8bd0*/  LOP3.LUT R2, R5, R2, R4, 0x1e, !PT ;  /* 0x0000000205027212 */ /* 0x000fe200078e1e04 */
[----:B------:R-:W-:Y:S01]  /*8be0*/  IMAD R8, R0, c[0x0][0x3a4], R8 ;  /* 0x0000e90000087a24 */ /* 0x000fe200078e0208 */
[----:B------:R-:W-:Y:S01]  /*8bf0*/  LOP3.LUT R7, R7, 0xfffffff8, RZ, 0xc0, !PT ;  /* 0xfffffff807077812 */ /* 0x000fe200078ec0ff */
[----:B------:R-:W-:-:S03]  /*8c00*/  FMUL.FTZ R102, R102, c[0x0][0x2e0] ;  /* 0x0000b80066667a20 */ /* 0x000fc60000410000 */
[----:B------:R-:W-:Y:S01]  /*8c10*/  IADD3 R9, R13, R8, RZ ;  /* 0x000000080d097210 */ /* 0x000fe20007ffe0ff */
[----:B------:R-:W-:Y:S02]  /*8c20*/  IMAD.MOV.U32 R8, RZ, RZ, R12 ;  /* 0x000000ffff087224 */ /* 0x000fe400078e000c */
[----:B------:R-:W-:Y:S02]  /*8c30*/  FMUL.FTZ R103, R103, c[0x0][0x2e0] ;  /* 0x0000b80067677a20 */ /* 0x000fe40000410000 */
[----:B------:R-:W-:Y:S02]  /*8c40*/  FMUL.FTZ R112, R112, c[0x0][0x2e0] ;  /* 0x0000b80070707a20 */ /* 0x000fe40000410000 */
[----:B------:R-:W-:Y:S01]  /*8c50*/  FMUL.FTZ R113, R113, c[0x0][0x2e0] ;  /* 0x0000b80071717a20 */ /* 0x000fe20000410000 */
[----:B------:R-:W-:Y:S01]  /*8c60*/  IADD3 R4, -R7, R11, RZ ;  /* 0x0000000b07047210 */ /* 0x000fe20007ffe1ff */
[----:B------:R-:W-:Y:S02]  /*8c70*/  FMUL.FTZ R114, R114, c[0x0][0x2e0] ;  /* 0x0000b80072727a20 */ /* 0x000fe40000410000 */
[----:B------:R-:W-:-:S02]  /*8c80*/  FMUL.FTZ R115, R115, c[0x0][0x2e0] ;  /* 0x0000b80073737a20 */ /* 0x000fc40000410000 */
[----:B------:R-:W-:Y:S02]  /*8c90*/  FMUL.FTZ R104, R104, c[0x0][0x2e0] ;  /* 0x0000b80068687a20 */ /* 0x000fe40000410000 */
[----:B------:R-:W-:Y:S02]  /*8ca0*/  FMUL.FTZ R105, R105, c[0x0][0x2e0] ;  /* 0x0000b80069697a20 */ /* 0x000fe40000410000 */
[----:B------:R-:W-:Y:S02]  /*8cb0*/  FMUL.FTZ R106, R106, c[0x0][0x2e0] ;  /* 0x0000b8006a6a7a20 */ /* 0x000fe40000410000 */
        /* <DEDUP_REMOVED lines=35> */
[----:B------:R-:W-:Y:S02]  /*8ef0*/  FMUL.FTZ R29, R69, c[0x0][0x2dc] ;  /* 0x0000b700451d7a20 */ /* 0x000fe40000410000 */
        /* <DEDUP_REMOVED lines=45> */
[----:B------:R-:W-:Y:S02]  /*91d0*/  F2FP.BF16.PACK_AB R19, R19, R88 ;  /* 0x000000581313723e */ /* 0x000fe400000010ff */
[----:B------:R-:W-:-:S02]  /*91e0*/  F2FP.BF16.PACK_AB R18, R18, R90 ;  /* 0x0000005a1212723e */ /* 0x000fc400000010ff */
[----:B------:R-:W-:Y:S02]  /*91f0*/  F2FP.BF16.PACK_AB R15, R15, R92 ;  /* 0x0000005c0f0f723e */ /* 0x000fe400000010ff */
[----:B------:R-:W-:Y:S02]  /*9200*/  F2FP.BF16.PACK_AB R14, R14, R94 ;  /* 0x0000005e0e0e723e */ /* 0x000fe400000010ff */
[----:B------:R-:W-:Y:S01]  /*9210*/  MOV R13, UR36 ;  /* 0x00000024000d7c02 */ /* 0x000fe20008000f00 */
[----:B--2---:R-:W-:Y:S01]  /*9220*/  IMAD R5, R31, 0x400, R6 ;  /* 0x000004001f057824 */ /* 0x004fe200078e0206 */
[----:B-1----:R-:W-:-:S04]  /*9230*/  SHF.R.S32.HI R6, RZ, 0x1f, R33 ;  /* 0x0000001fff067819 */ /* 0x002fc80000011421 */
[----:B------:R-:W-:Y:S01]  /*9240*/  IADD3 R12, R5, R2, RZ ;  /* 0x00000002050c7210 */ /* 0x000fe20007ffe0ff */
[----:B------:R-:W-:Y:S02]  /*9250*/  IMAD R2, R10, c[0x0][0x3a8], RZ ;  /* 0x0000ea000a027a24 */ /* 0x000fe400078e02ff */
[C---:B------:R-:W-:Y:S02]  /*9260*/  IMAD R31, R6.reuse, c[0x0][0x388], RZ ;  /* 0x0000e200061f7a24 */ /* 0x040fe400078e02ff */
[----:B------:R-:W-:Y:S02]  /*9270*/  IMAD R32, R6, c[0x0][0x390], RZ ;  /* 0x0000e40006207a24 */ /* 0x000fe400078e02ff */
[C---:B------:R-:W-:Y:S02]  /*9280*/  IMAD R2, R0.reuse, c[0x0][0x3ac], R2 ;  /* 0x0000eb0000027a24 */ /* 0x040fe400078e0202 */
[----:B------:R-:W-:Y:S01]  /*9290*/  IMAD.WIDE.U32 R6, R0, c[0x0][0x3a8], RZ ;  /* 0x0000ea0000067a25 */ /* 0x000fe200078e00ff */
[----:B------:R-:W-:Y:S01]  /*92a0*/  LEA R0, R12, 0xc000, 0x1 ;  /* 0x0000c0000c007811 */ /* 0x000fe200078e08ff */
[----:B------:R-:W-:Y:S01]  /*92b0*/  BAR.SYNC.DEFER_BLOCKING 0x0 ;  /* 0x0000000000007b1d */ /* 0x000fe20000010000 */
[----:B---3--:R-:W-:-:S05]  /*92c0*/  MOV R34, R30 ;  /* 0x0000001e00227202 */ /* 0x008fca0000000f00 */
[----:B------:R-:W-:Y:S04]  /*92d0*/  STS [R0], R100 ;  /* 0x0000006400007388 */ /* 0x000fe80000000800 */
[----:B------:R-:W-:Y:S04]  /*92e0*/  STS [R0+0x400], R102 ;  /* 0x0004006600007388 */ /* 0x000fe80000000800 */
[----:B----4-:R-:W-:Y:S04]  /*92f0*/  STS [R46], R112 ;  /* 0x000000702e007388 */ /* 0x010fe80000000800 */
[----:B------:R-:W-:Y:S04]  /*9300*/  STS [R45], R114 ;  /* 0x000000722d007388 */ /* 0x000fe80000000800 */
[----:B------:R-:W-:Y:S04]  /*9310*/  STS [R0+0x2000], R104 ;  /* 0x0020006800007388 */ /* 0x000fe80000000800 */
[----:B------:R-:W-:Y:S04]  /*9320*/  STS [R0+0x2400], R106 ;  /* 0x0024006a00007388 */ /* 0x000fe80000000800 */
[----:B------:R-:W-:Y:S04]  /*9330*/  STS [R44], R108 ;  /* 0x0000006c2c007388 */ /* 0x000fe80000000800 */
        /* <DEDUP_REMOVED lines=14> */
[----:B------:R1:W-:Y:S04]  /*9420*/  STS [R0+0x6400], R26 ;  /* 0x0064001a00007388 */ /* 0x0003e80000000800 */
[----:B------:R-:W-:Y:S04]  /*9430*/  STS [R44+0x4000], R23 ;  /* 0x004000172c007388 */ /* 0x000fe80000000800 */
[----:B------:R-:W-:Y:S01]  /*9440*/  STS [R43+0x4000], R22 ;  /* 0x004000162b007388 */ /* 0x000fe20000000800 */
[----:B------:R-:W-:-:S03]  /*9450*/  IMAD.U32 R30, RZ, RZ, UR36 ;  /* 0x00000024ff1e7e24 */ /* 0x000fc6000f8e00ff */
[----:B------:R-:W-:Y:S01]  /*9460*/  STS [R42+0x4000], R21 ;  /* 0x004000152a007388 */ /* 0x000fe20000000800 */
[----:B------:R-:W-:-:S03]  /*9470*/  IADD3 R7, R7, R2, RZ ;  /* 0x0000000207077210 */ /* 0x000fc60007ffe0ff */
[----:B------:R-:W-:Y:S04]  /*9480*/  STS [R41+0x4000], R20 ;  /* 0x0040001429007388 */ /* 0x000fe80000000800 */
[----:B------:R-:W-:Y:S04]  /*9490*/  STS [R40+0x4000], R17 ;  /* 0x0040001128007388 */ /* 0x000fe80000000800 */
[----:B------:R-:W-:Y:S01]  /*94a0*/  STS [R39+0x4000], R16 ;  /* 0x0040001027007388 */ /* 0x000fe20000000800 */
[----:B------:R-:W-:-:S03]  /*94b0*/  IMAD.WIDE.U32 R12, R13, c[0x0][0x3a0], R8 ;  /* 0x0000e8000d0c7a25 */ /* 0x000fc600078e0008 */
[----:B------:R-:W-:Y:S01]  /*94c0*/  STS [R38+0x4000], R19 ;  /* 0x0040001326007388 */ /* 0x000fe20000000800 */
[----:B------:R-:W-:-:S03]  /*94d0*/  IMAD.WIDE.U32 R8, R30, c[0x0][0x3a8], R6 ;  /* 0x0000ea001e087a25 */ /* 0x000fc600078e0006 */
[----:B------:R-:W-:Y:S04]  /*94e0*/  STS [R37+0x4000], R18 ;  /* 0x0040001225007388 */ /* 0x000fe80000000800 */
[----:B------:R-:W-:Y:S04]  /*94f0*/  STS [R36+0x4000], R15 ;  /* 0x0040000f24007388 */ /* 0x000fe80000000800 */
[----:B------:R-:W-:Y:S04]  /*9500*/  STS [R35+0x4000], R14 ;  /* 0x0040000e23007388 */ /* 0x000fe80000000800 */
[----:B------:R-:W2:Y:S01]  /*9510*/  S2R R30, SR_CTAID.Z ;  /* 0x00000000001e7919 */ /* 0x000ea20000002700 */
[----:B------:R-:W-:-:S02]  /*9520*/  SHF.L.U32 R4, R4, 0x3, RZ ;  /* 0x0000000304047819 */ /* 0x000fc400000006ff */
[----:B-1----:R-:W-:Y:S01]  /*9530*/  SHF.L.U32 R0, R34, 0x1, RZ ;  /* 0x0000000122007819 */ /* 0x002fe200000006ff */
[----:B------:R-:W-:Y:S01]  /*9540*/  BAR.SYNC.DEFER_BLOCKING 0x0 ;  /* 0x0000000000007b1d */ /* 0x000fe20000010000 */
[----:B------:R-:W-:Y:S01]  /*9550*/  SHF.R.S32.HI R5, RZ, 0x1f, R4 ;  /* 0x0000001fff057819 */ /* 0x000fe20000011404 */
[----:B------:R-:W-:-:S04]  /*9560*/  IMAD R31, R33, c[0x0][0x38c], R31 ;  /* 0x0000e300211f7a24 */ /* 0x000fc800078e021f */
[----:B------:R-:W-:-:S04]  /*9570*/  IMAD.WIDE.U32 R10, R33, c[0x0][0x388], R4 ;  /* 0x0000e200210a7a25 */ /* 0x000fc800078e0004 */
[C---:B------:R-:W-:Y:S02]  /*9580*/  IMAD R32, R33.reuse, c[0x0][0x394], R32 ;  /* 0x0000e50021207a24 */ /* 0x040fe400078e0220 */
[----:B------:R-:W-:Y:S01]  /*9590*/  IMAD.WIDE.U32 R4, R33, c[0x0][0x390], R4 ;  /* 0x0000e40021047a25 */ /* 0x000fe200078e0004 */
[----:B------:R-:W-:Y:S02]  /*95a0*/  MOV R6, R10 ;  /* 0x0000000a00067202 */ /* 0x000fe40000000f00 */
[----:B------:R-:W-:Y:S02]  /*95b0*/  IADD3 R7, R11, R31, RZ ;  /* 0x0000001f0b077210 */ /* 0x000fe40007ffe0ff */
[----:B--2---:R-:W-:Y:S01]  /*95c0*/  SHF.R.S32.HI R2, RZ, 0x1f, R30 ;  /* 0x0000001fff027819 */ /* 0x004fe2000001141e */
[----:B------:R-:W1:Y:S04]  /*95d0*/  LDS.128 R36, [R0+0xc000] ;  /* 0x00c0000000247984 */ /* 0x000e680000000c00 */
[----:B------:R-:W-:Y:S01]  /*95e0*/  IMAD R10, R2, c[0x0][0x3b8], RZ ;  /* 0x0000ee00020a7a24 */ /* 0x000fe200078e02ff */
[----:B------:R-:W2:Y:S01]  /*95f0*/  LDS.128 R44, [R0+0xd000] ;  /* 0x00d00000002c7984 */ /* 0x000ea20000000c00 */
[----:B------:R-:W-:-:S03]  /*9600*/  IMAD.IADD R5, R5, 0x1, R32 ;  /* 0x0000000105057824 */ /* 0x000fc600078e0220 */
[----:B------:R-:W3:Y:S01]  /*9610*/  LDS.128 R40, [R0+0xe000] ;  /* 0x00e0000000287984 */ /* 0x000ee20000000c00 */
[----:B------:R-:W-:Y:S02]  /*9620*/  IMAD R11, R2, c[0x0][0x3c0], RZ ;  /* 0x0000f000020b7a24 */ /* 0x000fe400078e02ff */
[C---:B------:R-:W-:Y:S01]  /*9630*/  IMAD R2, R30.reuse, c[0x0][0x3bc], R10 ;  /* 0x0000ef001e027a24 */ /* 0x040fe200078e020a */
[----:B------:R-:W4:Y:S01]  /*9640*/  LDS.128 R32, [R0+0xf000] ;  /* 0x00f0000000207984 */ /* 0x000f220000000c00 */
[C---:B------:R-:W-:Y:S01]  /*9650*/  IMAD.WIDE.U32 R6, R30.reuse, c[0x0][0x3b8], R6 ;  /* 0x0000ee001e067a25 */ /* 0x040fe200078e0006 */
[----:B------:R-:W-:Y:S02]  /*9660*/  UIMAD UR8, UR42, UR6, URZ ;  /* 0x000000062a0872a4 */ /* 0x000fe4000f8e023f */
[----:B------:R-:W-:Y:S01]  /*9670*/  LDS.128 R24, [R0+0x11000] ;  /* 0x0110000000187984 */ /* 0x000fe20000000c00 */
[C---:B------:R-:W-:Y:S02]  /*9680*/  IMAD R10, R30.reuse, c[0x0][0x3c4], R11 ;  /* 0x0000f1001e0a7a24 */ /* 0x040fe400078e020b */
[----:B------:R-:W-:Y:S01]  /*9690*/  IMAD.WIDE.U32 R4, R30, c[0x0][0x3c0], R4 ;  /* 0x0000f0001e047a25 */ /* 0x000fe200078e0004 */
[----:B------:R-:W-:Y:S04]  /*96a0*/  LDS.128 R20, [R0+0x12000] ;  /* 0x0120000000147984 */ /* 0x000fe80000000c00 */
[----:B------:R-:W3:Y:S01]  /*96b0*/  LDS.128 R28, [R0+0x10000] ;  /* 0x01000000001c7984 */ /* 0x000ee20000000c00 */
[----:B------:R-:W-:-:S03]  /*96c0*/  UIMAD UR8, UR36, UR7, UR8 ;  /* 0x00000007240872a4 */ /* 0x000fc6000f8e0208 */
[----:B------:R-:W4:Y:S01]  /*96d0*/  LDS.128 R16, [R0+0x13000] ;  /* 0x0130000000107984 */ /* 0x000f220000000c00 */
[----:B------:R-:W-:Y:S01]  /*96e0*/  IADD3 R7, R7, R2, RZ ;  /* 0x0000000207077210 */ /* 0x000fe20007ffe0ff */
[----:B------:R-:W-:Y:S01]  /*96f0*/  UIMAD UR42, UR42, UR4, URZ ;  /* 0x000000042a2a72a4 */ /* 0x000fe2000f8e023f */
[----:B------:R-:W-:Y:S02]  /*9700*/  IADD3 R2, P1, R6, R12, RZ ;  /* 0x0000000c06027210 */ /* 0x000fe40007f3e0ff */
[----:B------:R-:W-:Y:S01]  /*9710*/  IADD3 R6, P0, R4, R8, RZ ;  /* 0x0000000804067210 */ /* 0x000fe20007f1e0ff */
[----:B------:R-:W-:Y:S01]  /*9720*/  UIMAD UR42, UR36, UR5, UR42 ;  /* 0x00000005242a72a4 */ /* 0x000fe2000f8e022a */
        /* <DEDUP_REMOVED lines=31> */
.L_x_2013:
        /* <DEDUP_REMOVED lines=11> */
.L_x_2020:
[----:B------:R-:W-:Y:S05]  /*99d0*/  EXIT ;  /* 0x000000000000794d */ /* 0x000fea0003800000 */
.L_x_2022:
        /* <DEDUP_REMOVED lines=10> */
.L_x_2489:


//--------------------- .text._ZN5flash44flash_bwd_dq_dk_dv_loop_seqk_parallel_kernelI23Flash_bwd_kernel_traitsILi64ELi128ELi128ELi8ELi4ELi4ELi4ELb0ELb0EN7cutlass10bfloat16_tE19Flash_kernel_traitsILi64ELi128ELi128ELi8ES3_EELb0ELb0ELb0ELb0ELb1ELb1ELb1EEEvNS_16Flash_bwd_paramsE --------------------------
	.section	.text._ZN5flash44flash_bwd_dq_dk_dv_loop_seqk_parallel_kernelI23Flash_bwd_kernel_traitsILi64ELi128ELi128ELi8ELi4ELi4ELi4ELb0ELb0EN7cutlass10bfloat16_tE19Flash_kernel_traitsILi64ELi128ELi128ELi8ES3_EELb0ELb0ELb0ELb0ELb1ELb1ELb1EEEvNS_16Flash_bwd_paramsE,"ax",@progbits
	.sectioninfo	@"SHI_REGISTERS=255"
	.align	128
        .global         _ZN5flash44flash_bwd_dq_dk_dv_loop_seqk_parallel_kernelI23Flash_bwd_kernel_traitsILi64ELi128ELi128ELi8ELi4ELi4ELi4ELb0ELb0EN7cutlass10bfloat16_tE19Flash_kernel_traitsILi64ELi128ELi128ELi8ES3_EELb0ELb0ELb0ELb0ELb1ELb1ELb1EEEvNS_16Flash_bwd_paramsE
        .type           _ZN5flash44flash_bwd_dq_dk_dv_loop_seqk_parallel_kernelI23Flash_bwd_kernel_traitsILi64ELi128ELi128ELi8ELi4ELi4ELi4ELb0ELb0EN7cutlass10bfloat16_tE19Flash_kernel_traitsILi64ELi128ELi128ELi8ES3_EELb0ELb0ELb0ELb0ELb1ELb1ELb1EEEvNS_16Flash_bwd_paramsE,@function
        .size           _ZN5flash44flash_bwd_dq_dk_dv_loop_seqk_parallel_kernelI23Flash_bwd_kernel_traitsILi64ELi128ELi128ELi8ELi4ELi4ELi4ELb0ELb0EN7cutlass10bfloat16_tE19Flash_kernel_traitsILi64ELi128ELi128ELi8ES3_EELb0ELb0ELb0ELb0ELb1ELb1ELb1EEEvNS_16Flash_bwd_paramsE,(.L_x_2490 - _ZN5flash44flash_bwd_dq_dk_dv_loop_seqk_parallel_kernelI23Flash_bwd_kernel_traitsILi64ELi128ELi128ELi8ELi4ELi4ELi4ELb0ELb0EN7cutlass10bfloat16_tE19Flash_kernel_traitsILi64ELi128ELi128ELi8ES3_EELb0ELb0ELb0ELb0ELb1ELb1ELb1EEEvNS_16Flash_bwd_paramsE)
        .other          _ZN5flash44flash_bwd_dq_dk_dv_loop_seqk_parallel_kernelI23Flash_bwd_kernel_traitsILi64ELi128ELi128ELi8ELi4ELi4ELi4ELb0ELb0EN7cutlass10bfloat16_tE19Flash_kernel_traitsILi64ELi128ELi128ELi8ES3_EELb0ELb0ELb0ELb0ELb1ELb1ELb1EEEvNS_16Flash_bwd_paramsE,@"STO_CUDA_ENTRY STV_DEFAULT"
_ZN5flash44flash_bwd_dq_dk_dv_loop_seqk_parallel_kernelI23Flash_bwd_kernel_traitsILi64ELi128ELi128ELi8ELi4ELi4ELi4ELb0ELb0EN7cutlass10bfloat16_tE19Flash_kernel_traitsILi64ELi128ELi128ELi8ES3_EELb0ELb0ELb0ELb0ELb1ELb1ELb1EEEvNS_16Flash_bwd_paramsE:
.text._ZN5flash44flash_bwd_dq_dk_dv_loop_seqk_parallel_kernelI23Flash_bwd_kernel_traitsILi64ELi128ELi128ELi8ELi4ELi4ELi4ELb0ELb0EN7cutlass10bfloat16_tE19Flash_kernel_traitsILi64ELi128ELi128ELi8ES3_EELb0ELb0ELb0ELb0ELb1ELb1ELb1EEEvNS_16Flash_bwd_paramsE:
        /* <DEDUP_REMOVED lines=151> */
[--C-:B------:R-:W-:Y:S01]  /*0970*/  IMAD.IADD R5, R236, 0x1, R7.reuse ;  /* 0x00000001ec057824 */ /* 0x100fe200078e0207 */
        /* <DEDUP_REMOVED lines=37> */
.L_x_2031:
        /* <DEDUP_REMOVED lines=32> */
[----:B------:R-:W-:Y:S05]  /*0dd0*/  @P0 BRA `(.L_x_2023) ;  /* 0x0000859000000947 */ /* 0x000fea0003800000 */
        /* <DEDUP_REMOVED lines=72> */
.L_x_2024:
[----:B------:R-:W-:-:S04]  /*1260*/  UIMAD UR41, UR10, UR15, UR44 ;  /* 0x0000000f0a2972a4 */ /* 0x000fc8000f8e022c */
[----:B------:R-:W-:Y:S02]  /*1270*/  UIMAD UR41, UR41, UR14, URZ ;  /* 0x0000000e292972a4 */ /* 0x000fe4000f8e023f */
.L_x_2025:
        /* <DEDUP_REMOVED lines=231> */
[----:B------:R1:W2:Y:S04]  /*20f0*/  LDG.E R8, [R4.64] ;  /* 0x0000002604087981 */ /* 0x0002a8000c1e1900 */
[----:B------:R1:W3:Y:S04]  /*2100*/  LDG.E R7, [R4.64+0x20] ;  /* 0x0000202604077981 */ /* 0x0002e8000c1e1900 */
[----:B------:R1:W4:Y:S04]  /*2110*/  LDG.E R6, [R4.64+0x100] ;  /* 0x0001002604067981 */ /* 0x000328000c1e1900 */
[----:B-1----:R1:W5:Y:S01]  /*2120*/  LDG.E R5, [R4.64+0x120] ;  /* 0x0001202604057981 */ /* 0x002362000c1e1900 */
[----:B------:R-:W-:Y:S01]  /*2130*/  IADD3 R187, R189, 0x2000, RZ ;  /* 0x00002000bdbb7810 */ /* 0x000fe20007ffe0ff */
[----:B------:R-:W-:Y:S01]  /*2140*/  IMAD.MOV.U32 R244, RZ, RZ, R2 ;  /* 0x000000fffff47224 */ /* 0x000fe200078e0002 */
[----:B------:R-:W-:Y:S01]  /*2150*/  UMOV UR8, UR6 ;  /* 0x0000000600087c82 */ /* 0x000fe20008000000 */
[----:B------:R-:W-:Y:S01]  /*2160*/  IMAD.MOV.U32 R127, RZ, RZ, RZ ;  /* 0x000000ffff7f7224 */ /* 0x000fe200078e00ff */
[----:B------:R-:W-:-:S05]  /*2170*/  SEL R187, R187, R189, !P0 ;  /* 0x000000bdbbbb7207 */ /* 0x000fca0004000000 */
[----:B------:R-:W-:Y:S01]  /*2180*/  IMAD.SHL.U32 R187, R187, 0x2, RZ ;  /* 0x00000002bbbb7824 */ /* 0x000fe200078e00ff */
[----:B-1----:R-:W-:-:S04]  /*2190*/  IADD3 R4, R188, 0x2000, RZ ;  /* 0x00002000bc047810 */ /* 0x002fc80007ffe0ff */
[----:B------:R-:W-:-:S05]  /*21a0*/  SEL R4, R4, R188, !P0 ;  /* 0x000000bc04047207 */ /* 0x000fca0004000000 */
[----:B------:R-:W-:Y:S01]  /*21b0*/  IMAD.SHL.U32 R180, R4, 0x2, RZ ;  /* 0x0000000204b47824 */ /* 0x000fe200078e00ff */
[----:B-----5:R1:W-:Y:S04]  /*21c0*/  STL [R1], R5 ;  /* 0x0000000501007387 */ /* 0x0203e80000100800 */
[----:B----4-:R1:W-:Y:S04]  /*21d0*/  STL [R1+0x4], R6 ;  /* 0x0000040601007387 */ /* 0x0103e80000100800 */
[----:B---3--:R1:W-:Y:S04]  /*21e0*/  STL [R1+0x8], R7 ;  /* 0x0000080701007387 */ /* 0x0083e80000100800 */
[----:B--2---:R1:W-:Y:S02]  /*21f0*/  STL [R1+0xc], R8 ;  /* 0x00000c0801007387 */ /* 0x0043e40000100800 */
[----:B------:R-:W-:Y:S01]  /*2200*/  IMAD.MOV.U32 R2, RZ, RZ, c[0x0][0x22c] ;  /* 0x00008b00ff027624 */ /* 0x000fe200078e00ff */
[----:B------:R-:W-:Y:S01]  /*2210*/  SHF.L.U64.HI R0, R16, 0x2, R0 ;  /* 0x0000000210007819 */ /* 0x000fe20000010200 */
[----:B------:R-:W-:Y:S01]  /*2220*/  IMAD.SHL.U32 R182, R189, 0x2, RZ ;  /* 0x00000002bdb67824 */ /* 0x000fe200078e00ff */
[----:B------:R-:W-:Y:S01]  /*2230*/  MOV R190, 0x20 ;  /* 0x0000002000be7802 */ /* 0x000fe20000000f00 */
[----:B------:R-:W-:-:S02]  /*2240*/  IMAD R2, R2, c[0x0][0x1c0], RZ ;  /* 0x0000700002027a24 */ /* 0x000fc400078e02ff */
[----:B------:R-:W-:Y:S02]  /*2250*/  IMAD.MOV.U32 R191, RZ, RZ, 0x40 ;  /* 0x00000040ffbf7424 */ /* 0x000fe400078e00ff */
[C---:B-1----:R-:W-:Y:S01]  /*2260*/  IMAD.SHL.U32 R5, R2.reuse, 0x8, RZ ;  /* 0x0000000802057824 */ /* 0x042fe200078e00ff */
[----:B------:R-:W-:-:S04]  /*2270*/  SHF.L.U32 R4, R2, 0x4, RZ ;  /* 0x0000000402047819 */ /* 0x000fc800000006ff */
[----:B------:R-:W-:-:S04]  /*2280*/  IADD3 R4, R4, 0x20, RZ ;  /* 0x0000002004047810 */ /* 0x000fc80007ffe0ff */
[----:B------:R-:W-:Y:S02]  /*2290*/  IADD3 R2, R5, R4, RZ ;  /* 0x0000000405027210 */ /* 0x000fe40007ffe0ff */
[----:B------:R-:W-:-:S03]  /*22a0*/  SHF.L.U32 R4, R16, 0x2, RZ ;  /* 0x0000000210047819 */ /* 0x000fc600000006ff */
[----:B------:R-:W-:-:S05]  /*22b0*/  IMAD.IADD R2, R5, 0x1, R2 ;  /* 0x0000000105027824 */ /* 0x000fca00078e0202 */
[----:B------:R-:W-:-:S05]  /*22c0*/  IADD3 R2, R5, R2, RZ ;  /* 0x0000000205027210 */ /* 0x000fca0007ffe0ff */
[----:B------:R-:W-:-:S05]  /*22d0*/  IMAD.IADD R2, R5, 0x1, R2 ;  /* 0x0000000105027824 */ /* 0x000fca00078e0202 */
[----:B------:R1:W-:Y:S02]  /*22e0*/  STL [R1+0x30], R2 ;  /* 0x0000300201007387 */ /* 0x0003e40000100800 */
[----:B-1----:R-:W-:-:S05]  /*22f0*/  IADD3 R2, R5, R2, RZ ;  /* 0x0000000205027210 */ /* 0x002fca0007ffe0ff */
[----:B------:R1:W-:Y:S04]  /*2300*/  STL [R1+0x2c], R2 ;  /* 0x00002c0201007387 */ /* 0x0003e80000100800 */
[----:B------:R2:W-:Y:S01]  /*2310*/  STL [R1+0x44], R0 ;  /* 0x0000440001007387 */ /* 0x0005e20000100800 */
[----:B-1----:R-:W-:Y:S01]  /*2320*/  IMAD.IADD R2, R5, 0x1, R2 ;  /* 0x0000000105027824 */ /* 0x002fe200078e0202 */
[----:B--2---:R-:W-:-:S04]  /*2330*/  IADD3 R0, R16, -0x80, RZ ;  /* 0xffffff8010007810 */ /* 0x004fc80007ffe0ff */
[----:B------:R1:W-:Y:S04]  /*2340*/  STL [R1+0x28], R2 ;  /* 0x0000280201007387 */ /* 0x0003e80000100800 */
[----:B------:R-:W-:Y:S01]  /*2350*/  STL [R1+0x40], R4 ;  /* 0x0000400401007387 */ /* 0x000fe20000100800 */
[----:B-1----:R-:W-:-:S05]  /*2360*/  IADD3 R2, R5, R2, RZ ;  /* 0x0000000205027210 */ /* 0x002fca0007ffe0ff */
[C---:B------:R-:W-:Y:S01]  /*2370*/  IMAD.IADD R6, R5.reuse, 0x1, R2 ;  /* 0x0000000105067824 */ /* 0x040fe200078e0202 */
[----:B------:R1:W-:Y:S04]  /*2380*/  STL [R1+0x24], R2 ;  /* 0x0000240201007387 */ /* 0x0003e80000100800 */
[----:B------:R-:W-:Y:S01]  /*2390*/  STL [R1+0x20], R6 ;  /* 0x0000200601007387 */ /* 0x000fe20000100800 */
[----:B-1----:R-:W-:Y:S01]  /*23a0*/  SHF.L.U32 R2, R0, 0x2, RZ ;  /* 0x0000000200027819 */ /* 0x002fe200000006ff */
[----:B------:R-:W-:-:S04]  /*23b0*/  IMAD.IADD R0, R5, 0x1, R6 ;  /* 0x0000000105007824 */ /* 0x000fc800078e0206 */
[----:B------:R-:W-:Y:S04]  /*23c0*/  STL [R1+0x3c], R2 ;  /* 0x00003c0201007387 */ /* 0x000fe80000100800 */
[----:B------:R1:W-:Y:S02]  /*23d0*/  STL [R1+0x1c], R0 ;  /* 0x00001c0001007387 */ /* 0x0003e40000100800 */
[----:B-1----:R-:W-:-:S05]  /*23e0*/  IADD3 R0, R5, R0, RZ ;  /* 0x0000000005007210 */ /* 0x002fca0007ffe0ff */
[----:B------:R1:W-:Y:S02]  /*23f0*/  STL [R1+0x18], R0 ;  /* 0x0000180001007387 */ /* 0x0003e40000100800 */
[----:B-1----:R-:W-:-:S05]  /*2400*/  IMAD.IADD R0, R5, 0x1, R0 ;  /* 0x0000000105007824 */ /* 0x002fca00078e0200 */
[----:B------:R1:W-:Y:S02]  /*2410*/  STL [R1+0x14], R0 ;  /* 0x0000140001007387 */ /* 0x0003e40000100800 */
[----:B-1----:R-:W-:-:S05]  /*2420*/  IADD3 R0, R5, R0, RZ ;  /* 0x0000000005007210 */ /* 0x002fca0007ffe0ff */
[----:B------:R1:W-:Y:S02]  /*2430*/  STL [R1+0x10], R0 ;  /* 0x0000100001007387 */ /* 0x0003e40000100800 */
[----:B-1----:R-:W-:-:S05]  /*2440*/  IMAD.IADD R0, R5, 0x1, R0 ;  /* 0x0000000105007824 */ /* 0x002fca00078e0200 */
[----:B------:R1:W-:Y:S02]  /*2450*/  STL [R1+0x34], R0 ;  /* 0x0000340001007387 */ /* 0x0003e40000100800 */
.L_x_2029:
[----:B-1----:R-:W4:Y:S01]  /*2460*/  LDL R0, [R1+0x4c] ;  /* 0x00004c0001007983 */ /* 0x002f220000100800 */
[----:B------:R-:W-:Y:S03]  /*2470*/  UISETP.GE.AND UP2, UPT, UR46, 0x1, UPT ;  /* 0x000000012e00788c */ /* 0x000fe6000bf46270 */
[----:B------:R-:W0:Y:S08]  /*2480*/  LDGDEPBAR ;  /* 0x00000000000079af */ /* 0x000e300000000000 */
        /* <DEDUP_REMOVED lines=49> */
[----:B------:R4:W-:Y:S04]  /*27a0*/  STL [R1+0x88], R3 ;  /* 0x0000880301007387 */ /* 0x0009e80000100800 */
[----:B-1----:R-:W2:Y:S04]  /*27b0*/  LDL R69, [R1+0x8] ;  /* 0x0000080001457983 */ /* 0x002ea80000100800 */
[----:B---3--:R-:W3:Y:S04]  /*27c0*/  LDL R68, [R1+0x4] ;  /* 0x0000040001447983 */ /* 0x008ee80000100800 */
[----:B----4-:R-:W4:Y:S01]  /*27d0*/  LDL R3, [R1+0xc] ;  /* 0x00000c0001037983 */ /* 0x010f220000100800 */
[----:B------:R-:W-:Y:S04]  /*27e0*/  DEPBAR.LE SB0, 0x0 ;  /* 0x000080000000791a */ /* 0x000fe80000000000 */
[----:B------:R-:W-:Y:S08]  /*27f0*/  BAR.SYNC.DEFER_BLOCKING 0x0 ;  /* 0x0000000000007b1d */ /* 0x000ff00000010000 */
[----:B------:R-:W-:Y:S08]  /*2800*/  LDSM.16.M88.4 R64, [R187] ;  /* 0x00000000bb40783b */ /* 0x000ff00000000200 */
[----:B------:R-:W1:Y:S08]  /*2810*/  LDSM.16.M88.4 R16, [R183+0xc000] ;  /* 0x00c00000b710783b */ /* 0x000e700000000200 */
[----:B------:R-:W1:Y:S08]  /*2820*/  LDSM.16.M88.4 R60, [R187+0x2000] ;  /* 0x00200000bb3c783b */ /* 0x000e700000000200 */
[----:B------:R-:W1:Y:S08]  /*2830*/  LDSM.16.M88.4 R32, [R183+0xc800] ;  /* 0x00c80000b720783b */ /* 0x000e700000000200 */
[----:B------:R-:W1:Y:S01]  /*2840*/  LDSM.16.M88.4 R48, [R183+0xd000] ;  /* 0x00d00000b730783b */ /* 0x000e620000000200 */
[----:B------:R-:W-:Y:S07]  /*2850*/  R2P PR, R0, 0x6 ;  /* 0x0000000600007804 */ /* 0x000fee0000000000 */
[----:B------:R-:W1:Y:S01]  /*2860*/  LDSM.16.M88.4 R132, [R183+0xd800] ;  /* 0x00d80000b784783b */ /* 0x000e620000000200 */
[----:B------:R-:W-:Y:S02]  /*2870*/  SEL R2, R190, 0xffffffe0, !P1 ;  /* 0xffffffe0be027807 */ /* 0x000fe40004800000 */
[----:B------:R-:W-:Y:S02]  /*2880*/  SEL R181, R191, 0xffffffc0, !P2 ;  /* 0xffffffc0bfb57807 */ /* 0x000fe40005000000 */
[C---:B------:R-:W-:Y:S01]  /*2890*/  IADD3 R0, R187.reuse, R2, RZ ;  /* 0x00000002bb007210 */ /* 0x040fe20007ffe0ff */
[-C--:B-1----:R-:W-:Y:S02]  /*28a0*/  HMMA.16816.F32.BF16 R4, R64, R16.reuse, RZ ;  /* 0x000000104004723c */ /* 0x082fe400000418ff */
[----:B------:R-:W-:Y:S01]  /*28b0*/  LDSM.16.M88.4 R140, [R186+0xc000] ;  /* 0x00c00000ba8c783b */ /* 0x000fe20000000200 */
[----:B------:R-:W-:Y:S05]  /*28c0*/  IADD3 R160, R187, R181, RZ ;  /* 0x000000b5bba07210 */ /* 0x000fea0007ffe0ff */
[C---:B------:R-:W-:Y:S02]  /*28d0*/  HMMA.16816.F32.BF16 R8, R60.reuse, R16, RZ ;  /* 0x000000103c08723c */ /* 0x040fe400000418ff */
[----:B------:R-:W1:Y:S06]  /*28e0*/  LDSM.16.M88.4 R136, [R0] ;  /* 0x000000000088783b */ /* 0x000e6c0000000200 */
[-C--:B------:R-:W-:Y:S02]  /*28f0*/  HMMA.16816.F32.BF16 R12, R60, R18.reuse, RZ ;  /* 0x000000123c0c723c */ /* 0x080fe400000418ff */
[----:B------:R1:W1:Y:S06]  /*2900*/  LDSM.16.M88.4 R144, [R0+0x2000] ;  /* 0x002000000090783b */ /* 0x00026c0000000200 */
[C---:B------:R-:W-:Y:S02]  /*2910*/  HMMA.16816.F32.BF16 R16, R64.reuse, R18, RZ ;  /* 0x000000124010723c */ /* 0x040fe400000418ff */
[----:B------:R-:W1:Y:S06]  /*2920*/  LDSM.16.M88.4 R148, [R186+0xc800] ;  /* 0x00c80000ba94783b */ /* 0x000e6c0000000200 */
[-C--:B------:R-:W-:Y:S02]  /*2930*/  HMMA.16816.F32.BF16 R20, R64, R32.reuse, RZ ;  /* 0x000000204014723c */ /* 0x080fe400000418ff */
[----:B------:R-:W-:Y:S06]  /*2940*/  LDSM.16.M88.4 R152, [R160] ;  /* 0x00000000a098783b */ /* 0x000fec0000000200 */
[C---:B------:R-:W-:Y:S02]  /*2950*/  HMMA.16816.F32.BF16 R24, R60.reuse, R32, RZ ;  /* 0x000000203c18723c */ /* 0x040fe400000418ff */
[----:B------:R-:W-:Y:S02]  /*2960*/  LDSM.16.M88.4 R156, [R184+0xc000] ;  /* 0x00c00000b89c783b */ /* 0x000fe40000000200 */
[----:B-1----:R-:W-:Y:S04]  /*2970*/  IADD3 R0, R181, R0, RZ ;  /* 0x00000000b5007210 */ /* 0x002fe80007ffe0ff */
[-C--:B------:R-:W-:Y:S02]  /*2980*/  HMMA.16816.F32.BF16 R28, R60, R34.reuse, RZ ;  /* 0x000000223c1c723c */ /* 0x080fe400000418ff */
[----:B------:R-:W-:Y:S06]  /*2990*/  LDSM.16.M88.4 R160, [R160+0x2000] ;  /* 0x00200000a0a0783b */ /* 0x000fec0000000200 */
[C---:B------:R-:W-:Y:S02]  /*29a0*/  HMMA.16816.F32.BF16 R32, R64.reuse, R34, RZ ;  /* 0x000000224020723c */ /* 0x040fe400000418ff */
[----:B------:R-:W-:Y:S06]  /*29b0*/  LDSM.16.M88.4 R164, [R184+0xc800] ;  /* 0x00c80000b8a4783b */ /* 0x000fec0000000200 */
[-C--:B------:R-:W-:Y:S02]  /*29c0*/  HMMA.16816.F32.BF16 R36, R64, R48.reuse, RZ ;  /* 0x000000304024723c */ /* 0x080fe400000418ff */
[----:B------:R-:W-:Y:S06]  /*29d0*/  LDSM.16.M88.4 R168, [R184+0xd800] ;  /* 0x00d80000b8a8783b */ /* 0x000fec0000000200 */
[C---:B------:R-:W-:Y:S02]  /*29e0*/  HMMA.16816.F32.BF16 R40, R60.reuse, R48, RZ ;  /* 0x000000303c28723c */ /* 0x040fe400000418ff */
[----:B------:R-:W-:Y:S06]  /*29f0*/  LDSM.16.M88.4 R176, [R185+0xc000] ;  /* 0x00c00000b9b0783b */ /* 0x000fec0000000200 */
[-C--:B------:R-:W-:Y:S02]  /*2a00*/  HMMA.16816.F32.BF16 R44, R60, R50.reuse, RZ ;  /* 0x000000323c2c723c */ /* 0x080fe400000418ff */
[----:B------:R-:W-:Y:S06]  /*2a10*/  LDSM.16.M88.4 R172, [R0] ;  /* 0x0000000000ac783b */ /* 0x000fec0000000200 */
[C---:B------:R-:W-:Y:S08]  /*2a20*/  HMMA.16816.F32.BF16 R48, R64.reuse, R50, RZ ;  /* 0x000000324030723c */ /* 0x040ff000000418ff */
[-C--:B------:R-:W-:Y:S08]  /*2a30*/  HMMA.16816.F32.BF16 R52, R64, R132.reuse, RZ ;  /* 0x000000844034723c */ /* 0x080ff000000418ff */
[C---:B------:R-:W-:Y:S08]  /*2a40*/  HMMA.16816.F32.BF16 R56, R60.reuse, R132, RZ ;  /* 0x000000843c38723c */ /* 0x040ff000000418ff */
[-C--:B------:R-:W-:Y:S08]  /*2a50*/  HMMA.16816.F32.BF16 R60, R60, R134.reuse, RZ ;  /* 0x000000863c3c723c */ /* 0x080ff000000418ff */
[----:B------:R-:W-:Y:S01]  /*2a60*/  HMMA.16816.F32.BF16 R64, R64, R134, RZ ;  /* 0x000000864040723c */ /* 0x000fe200000418ff */
[----:B------:R-:W1:Y:S07]  /*2a70*/  LDSM.16.M88.4 R132, [R186+0xd000] ;  /* 0x00d00000ba84783b */ /* 0x000e6e0000000200 */
[-C--:B------:R-:W-:Y:S08]  /*2a80*/  HMMA.16816.F32.BF16 R4, R136, R140.reuse, R4 ;  /* 0x0000008c8804723c */ /* 0x080ff00000041804 */
[C---:B------:R-:W-:Y:S08]  /*2a90*/  HMMA.16816.F32.BF16 R8, R144.reuse, R140, R8 ;  /* 0x0000008c9008723c */ /* 0x040ff00000041808 */
[-C--:B------:R-:W-:Y:S08]  /*2aa0*/  HMMA.16816.F32.BF16 R12, R144, R142.reuse, R12 ;  /* 0x0000008e900c723c */ /* 0x080ff0000004180c */
[C---:B------:R-:W-:Y:S01]  /*2ab0*/  HMMA.16816.F32.BF16 R16, R136.reuse, R142, R16 ;  /* 0x0000008e8810723c */ /* 0x040fe20000041810 */
[----:B------:R-:W2:Y:S07]  /*2ac0*/  LDSM.16.M88.4 R140, [R186+0xd800] ;  /* 0x00d80000ba8c783b */ /* 0x000eae0000000200 */
[-C--:B------:R-:W-:Y:S08]  /*2ad0*/  HMMA.16816.F32.BF16 R20, R136, R148.reuse, R20 ;  /* 0x000000948814723c */ /* 0x080ff00000041814 */
[C---:B------:R-:W-:Y:S08]  /*2ae0*/  HMMA.16816.F32.BF16 R24, R144.reuse, R148, R24 ;  /* 0x000000949018723c */ /* 0x040ff00000041818 */
[-C--:B------:R-:W-:Y:S08]  /*2af0*/  HMMA.16816.F32.BF16 R28, R144, R150.reuse, R28 ;  /* 0x00000096901c723c */ /* 0x080ff0000004181c */
[C---:B------:R-:W-:Y:S01]  /*2b00*/  HMMA.16816.F32.BF16 R32, R136.reuse, R150, R32 ;  /* 0x000000968820723c */ /* 0x040fe20000041820 */
[----:B------:R-:W3:Y:S07]  /*2b10*/  LDSM.16.M88.4 R148, [R184+0xd000] ;  /* 0x00d00000b894783b */ /* 0x000eee0000000200 */
[-C--:B-1----:R-:W-:Y:S08]  /*2b20*/  HMMA.16816.F32.BF16 R36, R136, R132.reuse, R36 ;  /* 0x000000848824723c */ /* 0x082ff00000041824 */
[C---:B------:R-:W-:Y:S08]  /*2b30*/  HMMA.16816.F32.BF16 R40, R144.reuse, R132, R40 ;  /* 0x000000849028723c */ /* 0x040ff00000041828 */
[-C--:B------:R-:W-:Y:S08]  /*2b40*/  HMMA.16816.F32.BF16 R44, R144, R134.reuse, R44 ;  /* 0x00000086902c723c */ /* 0x080ff0000004182c */
[C---:B------:R-:W-:Y:S01]  /*2b50*/  HMMA.16816.F32.BF16 R48, R136.reuse, R134, R48 ;  /* 0x000000868830723c */ /* 0x040fe20000041830 */
[----:B------:R-:W1:Y:S03]  /*2b60*/  LDSM.16.M88.4 R132, [R0+0x2000] ;  /* 0x002000000084783b */ /* 0x000e660000000200 */
[----:B----4-:R-:W-:Y:S04]  /*2b70*/  FSETP.NEU.FTZ.AND P0, PT, R3, -INF , PT ;  /* 0xff8000000300780b */ /* 0x010fe80003f1d000 */
        /* <DEDUP_REMOVED lines=12> */
[-C--:B---3--:R-:W-:Y:S08]  /*2c40*/  HMMA.16816.F32.BF16 R36, R152, R148.reuse, R36 ;  /* 0x000000949824723c */ /* 0x088ff00000041824 */
[C---:B------:R-:W-:Y:S07]  /*2c50*/  HMMA.16816.F32.BF16 R40, R160.reuse, R148, R40 ;  /* 0x00000094a028723c */ /* 0x040fee0000041828 */
[----:B------:R-:W-:Y:S01]  /*2c60*/  IADD3 R148, R182, R2, RZ ;  /* 0x00000002b6947210 */ /* 0x000fe20007ffe0ff */
[-C--:B------:R-:W-:Y:S08]  /*2c70*/  HMMA.16816.F32.BF16 R44, R160, R150.reuse, R44 ;  /* 0x00000096a02c723c */ /* 0x080ff0000004182c */
[C---:B------:R-:W-:Y:S01]  /*2c80*/  HMMA.16816.F32.BF16 R48, R152.reuse, R150, R48 ;  /* 0x000000969830723c */ /* 0x040fe20000041830 */
[----:B------:R-:W2:Y:S07]  /*2c90*/  LDL R150, [R1+0x40] ;  /* 0x0000400001967983 */ /* 0x000eae0000100800 */
        /* <DEDUP_REMOVED lines=27> */
[----:B------:R-:W-:Y:S02]  /*2e50*/  FMUL.FTZ R11, R11, c[0x0][0x2ec] ;  /* 0x0000bb000b0b7a20 */ /* 0x000fe40000410000 */
[----:B---3--:R-:W-:Y:S02]  /*2e60*/  FMUL.FTZ R10, R3, 1.4426950216293334961 ;  /* 0x3fb8aa3b030a7820 */ /* 0x008fe40000410000 */
[----:B------:R-:W3:Y:S03]  /*2e70*/  LDL R3, [R1] ;  /* 0x0000000001037983 */ /* 0x000ee60000100800 */
[----:B------:R-:W-:Y:S02]  /*2e80*/  FSEL R10, R10, RZ, P0 ;  /* 0x000000ff0a0a7208 */ /* 0x000fe40000000000 */
[----:B------:R-:W-:Y:S01]  /*2e90*/  MUFU.TANH R94, R12 ;  /* 0x0000000c005e7308 */ /* 0x000fe20000002400 */
[C---:B------:R-:W-:Y:S02]  /*2ea0*/  FSETP.NEU.FTZ.AND P0, PT, R69.reuse, -INF , PT ;  /* 0xff8000004500780b */ /* 0x040fe40003f1d000 */
[--C-:B-1----:R-:W-:Y:S02]  /*2eb0*/  FFMA.FTZ R0, R196, c[0x0][0x23c], -R10.reuse ;  /* 0x00008f00c4007a23 */ /* 0x102fe4000001080a */
[----:B----4-:R-:W-:Y:S05]  /*2ec0*/  FMUL.FTZ R9, R69, 1.4426950216293334961 ;  /* 0x3fb8aa3b45097820 */ /* 0x010fea0000410000 */
[----:B------:R1:W-:Y:S01]  /*2ed0*/  MUFU.EX2 R169, R0 ;  /* 0x0000000000a97308 */ /* 0x0003e20000000800 */
[----:B------:R-:W-:Y:S02]  /*2ee0*/  FSEL R9, R9, RZ, P0 ;  /* 0x000000ff09097208 */ /* 0x000fe40000000000 */
[----:B------:R-:W-:Y:S07]  /*2ef0*/  FSETP.NEU.FTZ.AND P0, PT, R68, -INF , PT ;  /* 0xff8000004400780b */ /* 0x000fee0003f1d000 */
[----:B------:R-:W-:Y:S10]  /*2f00*/  MUFU.TANH R93, R13 ;  /* 0x0000000d005d7308 */ /* 0x000ff40000002400 */
[----:B------:R-:W4:Y:S01]  /*2f10*/  MUFU.TANH R110, R6 ;  /* 0x00000006006e7308 */ /* 0x000f220000002400 */
[----:B-1----:R-:W-:Y:S09]  /*2f20*/  FFMA.FTZ R0, R197, c[0x0][0x23c], -R10 ;  /* 0x00008f00c5007a23 */ /* 0x002ff2000001080a */
[----:B------:R-:W-:Y:S10]  /*2f30*/  MUFU.TANH R78, R14 ;  /* 0x0000000e004e7308 */ /* 0x000ff40000002400 */
[----:B------:R1:W1:Y:S10]  /*2f40*/  MUFU.TANH R109, R7 ;  /* 0x00000007006d7308 */ /* 0x0002740000002400 */
[----:B------:R-:W-:Y:S10]  /*2f50*/  MUFU.TANH R77, R15 ;  /* 0x0000000f004d7308 */ /* 0x000ff40000002400 */
[----:B------:R4:W-:Y:S01]  /*2f60*/  MUFU.EX2 R166, R0 ;  /* 0x0000000000a67308 */ /* 0x0009e20000000800 */
[----:B-1----:R-:W1:Y:S09]  /*2f70*/  LDSM.16.M88.4 R4, [R185+0xc800] ;  /* 0x00c80000b904783b */ /* 0x002e720000000200 */
[----:B------:R-:W-:Y:S10]  /*2f80*/  MUFU.TANH R79, R11 ;  /* 0x0000000b004f7308 */ /* 0x000ff40000002400 */
[----:B------:R1:W1:Y:S01]  /*2f90*/  MUFU.TANH R96, R8 ;  /* 0x0000000800607308 */ /* 0x0002620000002400 */
[--C-:B----4-:R-:W-:Y:S09]  /*2fa0*/  FFMA.FTZ R0, R110, c[0x0][0x23c], -R9.reuse ;  /* 0x00008f006e007a23 */ /* 0x110ff20000010809 */
[----:B------:R4:W-:Y:S10]  /*2fb0*/  MUFU.EX2 R213, R0 ;  /* 0x0000000000d57308 */ /* 0x0009f40000000800 */
[----:B------:R-:W2:Y:S01]  /*2fc0*/  MUFU.TANH R151, R16 ;  /* 0x0000001000977308 */ /* 0x000ea20000002400 */
[-C--:B-1----:R-:W-:Y:S03]  /*2fd0*/  HMMA.16816.F32.BF16 R20, R172, R4.reuse, R20 ;  /* 0x00000004ac14723c */ /* 0x082fe60000041814 */
[----:B------:R-:W-:Y:S06]  /*2fe0*/  FMUL.FTZ R8, R68, 1.4426950216293334961 ;  /* 0x3fb8aa3b44087820 */ /* 0x000fec0000410000 */
[----:B------:R-:W1:Y:S01]  /*2ff0*/  MUFU.TANH R149, R17 ;  /* 0x0000001100957308 */ /* 0x000e620000002400 */
[C---:B------:R-:W-:Y:S04]  /*3000*/  HMMA.16816.F32.BF16 R24, R132.reuse, R4, R24 ;  /* 0x000000048418723c */ /* 0x040fe80000041818 */
[--C-:B----4-:R-:W-:Y:S01]  /*3010*/  FFMA.FTZ R0, R109, c[0x0][0x23c], -R9.reuse ;  /* 0x00008f006d007a23 */ /* 0x110fe20000010809 */
[----:B------:R-:W-:Y:S04]  /*3020*/  FSEL R8, R8, RZ, P0 ;  /* 0x000000ff08087208 */ /* 0x000fe80000000000 */
[----:B------:R4:W-:Y:S01]  /*3030*/  MUFU.EX2 R212, R0 ;  /* 0x0000000000d47308 */ /* 0x0009e20000000800 */
[-C--:B------:R-:W-:Y:S03]  /*3040*/  HMMA.16816.F32.BF16 R28, R132, R6.reuse, R28 ;  /* 0x00000006841c723c */ /* 0x080fe6000004181c */
[--C-:B------:R-:W-:Y:S02]  /*3050*/  FFMA.FTZ R4, R94, c[0x0][0x23c], -R8.reuse ;  /* 0x00008f005e047a23 */ /* 0x100fe40000010808 */
[--C-:B------:R-:W-:Y:S02]  /*3060*/  FFMA.FTZ R11, R95, c[0x0][0x23c], -R8.reuse ;  /* 0x00008f005f0b7a23 */ /* 0x100fe40000010808 */
[----:B------:R-:W-:Y:S01]  /*3070*/  FMUL.FTZ R20, R20, c[0x0][0x2ec] ;  /* 0x0000bb0014147a20 */ /* 0x000fe20000410000 */
[C---:B------:R-:W-:Y:S01]  /*3080*/  HMMA.16816.F32.BF16 R32, R172.reuse, R6, R32 ;  /* 0x00000006ac20723c */ /* 0x040fe20000041820 */
[----:B------:R1:W-:Y:S03]  /*3090*/  MUFU.EX2 R221, R4 ;  /* 0x0000000400dd7308 */ /* 0x0003e60000000800 */
[----:B------:R-:W-:Y:S02]  /*30a0*/  FMUL.FTZ R21, R21, c[0x0][0x2ec] ;  /* 0x0000bb0015157a20 */ /* 0x000fe40000410000 */
[----:B------:R-:W-:Y:S02]  /*30b0*/  FMUL.FTZ R22, R22, c[0x0][0x2ec] ;  /* 0x0000bb0016167a20 */ /* 0x000fe40000410000 */
[----:B------:R-:W-:Y:S03]  /*30c0*/  FMUL.FTZ R5, R24, c[0x0][0x2ec] ;  /* 0x0000bb0018057a20 */ /* 0x000fe60000410000 */
[----:B------:R-:W-:Y:S01]  /*30d0*/  MUFU.TANH R108, R18 ;  /* 0x00000012006c7308 */ /* 0x000fe20000002400 */
[----:B------:R-:W-:Y:S02]  /*30e0*/  FMUL.FTZ R25, R25, c[0x0][0x2ec] ;  /* 0x0000bb0019197a20 */ /* 0x000fe40000410000 */
[----:B------:R-:W-:Y:S02]  /*30f0*/  FMUL.FTZ R23, R23, c[0x0][0x2ec] ;  /* 0x0000bb0017177a20 */ /* 0x000fe40000410000 */
[--C-:B----4-:R-:W-:Y:S02]  /*3100*/  FFMA.FTZ R0, R96, c[0x0][0x23c], -R8.reuse ;  /* 0x00008f0060007a23 */ /* 0x110fe40000010808 */
[----:B------:R-:W-:Y:S02]  /*3110*/  FMUL.FTZ R29, R29, c[0x0][0x2ec] ;  /* 0x0000bb001d1d7a20 */ /* 0x000fe40000410000 */
[----:B------:R-:W-:Y:S01]  /*3120*/  FMUL.FTZ R30, R30, c[0x0][0x2ec] ;  /* 0x0000bb001e1e7a20 */ /* 0x000fe20000410000 */
[----:B------:R-:W-:Y:S01]  /*3130*/  MUFU.TANH R91, R25 ;  /* 0x00000019005b7308 */ /* 0x000fe20000002400 */
[----:B------:R-:W-:Y:S02]  /*3140*/  FMUL.FTZ R31, R31, c[0x0][0x2ec] ;  /* 0x0000bb001f1f7a20 */ /* 0x000fe40000410000 */
[----:B------:R-:W-:Y:S02]  /*3150*/  FMUL.FTZ R32, R32, c[0x0][0x2ec] ;  /* 0x0000bb0020207a20 */ /* 0x000fe40000410000 */
[----:B-1----:R-:W-:Y:S02]  /*3160*/  FFMA.FTZ R4, R93, c[0x0][0x23c], -R8 ;  /* 0x00008f005d047a23 */ /* 0x002fe40000010808 */
[----:B------:R-:W-:Y:S02]  /*3170*/  FMUL.FTZ R33, R33, c[0x0][0x2ec] ;  /* 0x0000bb0021217a20 */ /* 0x000fe40000410000 */
[----:B------:R-:W-:Y:S01]  /*3180*/  FMUL.FTZ R34, R34, c[0x0][0x2ec] ;  /* 0x0000bb0022227a20 */ /* 0x000fe20000410000 */
[----:B------:R3:W-:Y:S01]  /*3190*/  MUFU.EX2 R223, R0 ;  /* 0x0000000000df7308 */ /* 0x0007e20000000800 */
[----:B------:R-:W-:Y:S02]  /*31a0*/  FMUL.FTZ R35, R35, c[0x0][0x2ec] ;  /* 0x0000bb0023237a20 */ /* 0x000fe40000410000 */
[----:B------:R-:W-:Y:S02]  /*31b0*/  FMUL.FTZ R26, R26, c[0x0][0x2ec] ;  /* 0x0000bb001a1a7a20 */ /* 0x000fe40000410000 */
[----:B------:R-:W-:Y:S05]  /*31c0*/  FMUL.FTZ R27, R27, c[0x0][0x2ec] ;  /* 0x0000bb001b1b7a20 */ /* 0x000fea0000410000 */
[----:B------:R-:W-:Y:S10]  /*31d0*/  MUFU.TANH R89, R29 ;  /* 0x0000001d00597308 */ /* 0x000ff40000002400 */
[----:B------:R1:W-:Y:S10]  /*31e0*/  MUFU.EX2 R220, R4 ;  /* 0x0000000400dc7308 */ /* 0x0003f40000000800 */
[----:B------:R-:W-:Y:S10]  /*31f0*/  MUFU.TANH R74, R30 ;  /* 0x0000001e004a7308 */ /* 0x000ff40000002400 */
[----:B------:R-:W-:Y:S10]  /*3200*/  MUFU.TANH R107, R19 ;  /* 0x00000013006b7308 */ /* 0x000ff40000002400 */
[----:B------:R-:W-:Y:S10]  /*3210*/  MUFU.TANH R73, R31 ;  /* 0x0000001f00497308 */ /* 0x000ff40000002400 */
[----:B------:R4:W-:Y:S10]  /*3220*/  MUFU.EX2 R222, R11 ;  /* 0x0000000b00de7308 */ /* 0x0009f40000000800 */
[----:B------:R-:W-:Y:S10]  /*3230*/  MUFU.TANH R76, R26 ;  /* 0x0000001a004c7308 */ /* 0x000ff40000002400 */
[----:B------:R-:W-:Y:S10]  /*3240*/  MUFU.TANH R116, R20 ;  /* 0x0000001400747308 */ /* 0x000ff40000002400 */
[----:B------:R-:W-:Y:S10]  /*3250*/  MUFU.TANH R75, R27 ;  /* 0x0000001b004b7308 */ /* 0x000ff40000002400 */
[----:B------:R-:W-:Y:S10]  /*3260*/  MUFU.TANH R92, R5 ;  /* 0x00000005005c7308 */ /* 0x000ff40000002400 */
[----:B------:R-:W1:Y:S10]  /*3270*/  MUFU.TANH R115, R21 ;  /* 0x0000001500737308 */ /* 0x000e740000002400 */
[----:B------:R-:W4:Y:S01]  /*3280*/  MUFU.TANH R106, R22 ;  /* 0x00000016006a7308 */ /* 0x000f220000002400 */
[C---:B---3--:R-:W-:Y:S01]  /*3290*/  FMUL.FTZ R0, R3.reuse, 1.4426950216293334961 ;  /* 0x3fb8aa3b03007820 */ /* 0x048fe20000410000 */
[----:B------:R-:W-:Y:S08]  /*32a0*/  FSETP.NEU.FTZ.AND P0, PT, R3, -INF , PT ;  /* 0xff8000000300780b */ /* 0x000ff00003f1d000 */
[----:B------:R-:W-:Y:S01]  /*32b0*/  MUFU.TANH R114, R32 ;  /* 0x0000002000727308 */ /* 0x000fe20000002400 */
[----:B------:R-:W-:Y:S02]  /*32c0*/  FSEL R0, R0, RZ, P0 ;  /* 0x000000ff00007208 */ /* 0x000fe40000000000 */
[----:B--2---:R-:W-:Y:S03]  /*32d0*/  IADD3 R150, P0, R150, UR8, RZ ;  /* 0x0000000896967c10 */ /* 0x004fe6000ff1e0ff */
[--C-:B-1----:R-:W-:Y:S02]  /*32e0*/  FFMA.FTZ R4, R78, c[0x0][0x23c], -R0.reuse ;  /* 0x00008f004e047a23 */ /* 0x102fe40000010800 */
[--C-:B----4-:R-:W-:Y:S02]  /*32f0*/  FFMA.FTZ R11, R80, c[0x0][0x23c], -R0.reuse ;  /* 0x00008f00500b7a23 */ /* 0x110fe40000010800 */
[----:B------:R1:W-:Y:S10]  /*3300*/  MUFU.EX2 R229, R4 ;  /* 0x0000000400e57308 */ /* 0x0003f40000000800 */
[----:B------:R2:W-:Y:S10]  /*3310*/  MUFU.EX2 R231, R11 ;  /* 0x0000000b00e77308 */ /* 0x0005f40000000800 */
[----:B------:R-:W3:Y:S01]  /*3320*/  MUFU.TANH R105, R23 ;  /* 0x0000001700697308 */ /* 0x000ee20000002400 */
[--C-:B-1----:R-:W-:Y:S09]  /*3330*/  FFMA.FTZ R4, R77, c[0x0][0x23c], -R0.reuse ;  /* 0x00008f004d047a23 */ /* 0x102ff20000010800 */
[----:B------:R1:W-:Y:S01]  /*3340*/  MUFU.EX2 R228, R4 ;  /* 0x0000000400e47308 */ /* 0x0003e20000000800 */
[----:B--2---:R-:W-:Y:S09]  /*3350*/  FFMA.FTZ R11, R79, c[0x0][0x23c], -R0 ;  /* 0x00008f004f0b7a23 */ /* 0x004ff20000010800 */
[----:B------:R2:W-:Y:S10]  /*3360*/  MUFU.EX2 R230, R11 ;  /* 0x0000000b00e67308 */ /* 0x0005f40000000800 */
[----:B------:R-:W-:Y:S01]  /*3370*/  MUFU.TANH R113, R33 ;  /* 0x0000002100717308 */ /* 0x000fe20000002400 */
[--C-:B-1----:R-:W-:Y:S09]  /*3380*/  FFMA.FTZ R4, R151, c[0x0][0x23c], -R10.reuse ;  /* 0x00008f0097047a23 */ /* 0x102ff2000001080a */
[----:B------:R1:W-:Y:S01]  /*3390*/  MUFU.EX2 R177, R4 ;  /* 0x0000000400b17308 */ /* 0x0003e20000000800 */
[----:B--2---:R-:W-:Y:S09]  /*33a0*/  FMUL.FTZ R11, R28, c[0x0][0x2ec] ;  /* 0x0000bb001c0b7a20 */ /* 0x004ff20000410000 */
[----:B------:R-:W-:Y:S10]  /*33b0*/  MUFU.TANH R104, R34 ;  /* 0x0000002200687308 */ /* 0x000ff40000002400 */
[----:B------:R2:W4:Y:S01]  /*33c0*/  MUFU.TANH R90, R11 ;  /* 0x0000000b005a7308 */ /* 0x0005220000002400 */
[--C-:B-1----:R-:W-:Y:S09]  /*33d0*/  FFMA.FTZ R4, R149, c[0x0][0x23c], -R10.reuse ;  /* 0x00008f0095047a23 */ /* 0x102ff2000001080a */
[----:B------:R1:W-:Y:S10]  /*33e0*/  MUFU.EX2 R176, R4 ;  /* 0x0000000400b07308 */ /* 0x0003f40000000800 */
[----:B------:R-:W3:Y:S01]  /*33f0*/  MUFU.TANH R103, R35 ;  /* 0x0000002300677308 */ /* 0x000ee20000002400 */
[--C-:B--2---:R-:W-:Y:S09]  /*3400*/  FFMA.FTZ R11, R115, c[0x0][0x23c], -R10.reuse ;  /* 0x00008f00730b7a23 */ /* 0x104ff2000001080a */
[----:B------:R2:W-:Y:S01]  /*3410*/  MUFU.EX2 R170, R11 ;  /* 0x0000000b00aa7308 */ /* 0x0005e20000000800 */
[--C-:B-1----:R-:W-:Y:S09]  /*3420*/  FFMA.FTZ R4, R108, c[0x0][0x23c], -R9.reuse ;  /* 0x00008f006c047a23 */ /* 0x102ff20000010809 */
[----:B------:R1:W-:Y:S01]  /*3430*/  MUFU.EX2 R203, R4 ;  /* 0x0000000400cb7308 */ /* 0x0003e20000000800 */
[--C-:B--2---:R-:W-:Y:S09]  /*3440*/  FFMA.FTZ R11, R106, c[0x0][0x23c], -R9.reuse ;  /* 0x00008f006a0b7a23 */ /* 0x104ff20000010809 */
[----:B------:R3:W-:Y:S01]  /*3450*/  MUFU.EX2 R199, R11 ;  /* 0x0000000b00c77308 */ /* 0x0007e20000000800 */
[--C-:B-1----:R-:W-:Y:S09]  /*3460*/  FFMA.FTZ R4, R107, c[0x0][0x23c], -R9.reuse ;  /* 0x00008f006b047a23 */ /* 0x102ff20000010809 */
[----:B------:R1:W-:Y:S01]  /*3470*/  MUFU.EX2 R202, R4 ;  /* 0x0000000400ca7308 */ /* 0x0003e20000000800 */
[--C-:B---3--:R-:W-:Y:S09]  /*3480*/  FFMA.FTZ R11, R105, c[0x0][0x23c], -R9.reuse ;  /* 0x00008f00690b7a23 */ /* 0x108ff20000010809 */
[----:B------:R2:W-:Y:S01]  /*3490*/  MUFU.EX2 R198, R11 ;  /* 0x0000000b00c67308 */ /* 0x0005e20000000800 */
[----:B-1----:R-:W-:Y:S09]  /*34a0*/  FFMA.FTZ R4, R116, c[0x0][0x23c], -R10 ;  /* 0x00008f0074047a23 */ /* 0x002ff2000001080a */
[----:B------:R1:W-:Y:S01]  /*34b0*/  MUFU.EX2 R171, R4 ;  /* 0x0000000400ab7308 */ /* 0x0003e20000000800 */
[--C-:B--2---:R-:W-:Y:S09]  /*34c0*/  FFMA.FTZ R11, R92, c[0x0][0x23c], -R8.reuse ;  /* 0x00008f005c0b7a23 */ /* 0x104ff20000010808 */
[----:B------:R2:W-:Y:S01]  /*34d0*/  MUFU.EX2 R215, R11 ;  /* 0x0000000b00d77308 */ /* 0x0005e20000000800 */
[----:B-1----:R-:W1:Y:S01]  /*34e0*/  LDSM.16.M88.4 R4, [R185+0xd000] ;  /* 0x00d00000b904783b */ /* 0x002e620000000200 */
[----:B--2---:R-:W-:Y:S08]  /*34f0*/  FFMA.FTZ R11, R91, c[0x0][0x23c], -R8 ;  /* 0x00008f005b0b7a23 */ /* 0x004ff00000010808 */
[----:B------:R2:W-:Y:S01]  /*3500*/  MUFU.EX2 R214, R11 ;  /* 0x0000000b00d67308 */ /* 0x0005e20000000800 */
[-C--:B-1----:R-:W-:Y:S03]  /*3510*/  HMMA.16816.F32.BF16 R36, R172, R4.reuse, R36 ;  /* 0x00000004ac24723c */ /* 0x082fe60000041824 */
[----:B--2---:R-:W-:Y:S05]  /*3520*/  FFMA.FTZ R11, R76, c[0x0][0x23c], -R0 ;  /* 0x00008f004c0b7a23 */ /* 0x004fea0000010800 */
[C---:B------:R-:W-:Y:S01]  /*3530*/  HMMA.16816.F32.BF16 R40, R132.reuse, R4, R40 ;  /* 0x000000048428723c */ /* 0x040fe20000041828 */
[----:B------:R1:W-:Y:S06]  /*3540*/  MUFU.EX2 R227, R11 ;  /* 0x0000000b00e37308 */ /* 0x0003ec0000000800 */
[----:B----4-:R-:W-:Y:S01]  /*3550*/  FFMA.FTZ R4, R90, c[0x0][0x23c], -R8 ;  /* 0x00008f005a047a23 */ /* 0x010fe20000010808 */
[-C--:B------:R-:W-:Y:S03]  /*3560*/  HMMA.16816.F32.BF16 R44, R132, R6.reuse, R44 ;  /* 0x00000006842c723c */ /* 0x080fe6000004182c */
[----:B------:R2:W-:Y:S05]  /*3570*/  MUFU.EX2 R211, R4 ;  /* 0x0000000400d37308 */ /* 0x0005ea0000000800 */
[----:B------:R-:W-:Y:S01]  /*3580*/  FMUL.FTZ R36, R36, c[0x0][0x2ec] ;  /* 0x0000bb0024247a20 */ /* 0x000fe20000410000 */
[C---:B------:R-:W-:Y:S04]  /*3590*/  HMMA.16816.F32.BF16 R48, R172.reuse, R6, R48 ;  /* 0x00000006ac30723c */ /* 0x040fe80000041830 */
[----:B------:R-:W-:Y:S01]  /*35a0*/  FMUL.FTZ R37, R37, c[0x0][0x2ec] ;  /* 0x0000bb0025257a20 */ /* 0x000fe20000410000 */
[----:B------:R-:W3:Y:S01]  /*35b0*/  MUFU.TANH R112, R36 ;  /* 0x0000002400707308 */ /* 0x000ee20000002400 */
[----:B------:R-:W-:Y:S02]  /*35c0*/  FMUL.FTZ R38, R38, c[0x0][0x2ec] ;  /* 0x0000bb0026267a20 */ /* 0x000fe40000410000 */
[----:B------:R-:W-:Y:S04]  /*35d0*/  FMUL.FTZ R41, R41, c[0x0][0x2ec] ;  /* 0x0000bb0029297a20 */ /* 0x000fe80000410000 */
[----:B------:R-:W-:Y:S02]  /*35e0*/  FMUL.FTZ R5, R40, c[0x0][0x2ec] ;  /* 0x0000bb0028057a20 */ /* 0x000fe40000410000 */
[----:B-1----:R-:W-:Y:S01]  /*35f0*/  FFMA.FTZ R11, R75, c[0x0][0x23c], -R0 ;  /* 0x00008f004b0b7a23 */ /* 0x002fe20000010800 */
[----:B------:R-:W-:Y:S01]  /*3600*/  MUFU.TANH R87, R41 ;  /* 0x0000002900577308 */ /* 0x000fe20000002400 */
[----:B------:R-:W-:Y:S02]  /*3610*/  FMUL.FTZ R39, R39, c[0x0][0x2ec] ;  /* 0x0000bb0027277a20 */ /* 0x000fe40000410000 */
[----:B------:R-:W-:Y:S02]  /*3620*/  FMUL.FTZ R45, R45, c[0x0][0x2ec] ;  /* 0x0000bb002d2d7a20 */ /* 0x000fe40000410000 */
[----:B--2---:R-:W-:Y:S02]  /*3630*/  FFMA.FTZ R4, R89, c[0x0][0x23c], -R8 ;  /* 0x00008f0059047a23 */ /* 0x004fe40000010808 */
        /* <DEDUP_REMOVED lines=9> */
[----:B------:R-:W-:Y:S09]  /*36d0*/  FMUL.FTZ R51, R51, c[0x0][0x2ec] ;  /* 0x0000bb0033337a20 */ /* 0x000ff20000410000 */
[----:B------:R-:W-:Y:S01]  /*36e0*/  MUFU.TANH R88, R5 ;  /* 0x0000000500587308 */ /* 0x000fe20000002400 */
[--C-:B-1----:R-:W-:Y:S09]  /*36f0*/  FFMA.FTZ R4, R74, c[0x0][0x23c], -R0.reuse ;  /* 0x00008f004a047a23 */ /* 0x102ff20000010800 */
[----:B------:R1:W-:Y:S10]  /*3700*/  MUFU.EX2 R225, R4 ;  /* 0x0000000400e17308 */ /* 0x0003f40000000800 */
[----:B------:R-:W-:Y:S10]  /*3710*/  MUFU.TANH R70, R46 ;  /* 0x0000002e00467308 */ /* 0x000ff40000002400 */
[----:B------:R-:W-:Y:S01]  /*3720*/  MUFU.TANH R250, R48 ;  /* 0x0000003000fa7308 */ /* 0x000fe20000002400 */
[----:B-1----:R-:W-:Y:S09]  /*3730*/  FFMA.FTZ R4, R73, c[0x0][0x23c], -R0 ;  /* 0x00008f0049047a23 */ /* 0x002ff20000010800 */
[----:B------:R1:W-:Y:S10]  /*3740*/  MUFU.EX2 R224, R4 ;  /* 0x0000000400e07308 */ /* 0x0003f40000000800 */
[----:B------:R-:W-:Y:S10]  /*3750*/  MUFU.TANH R69, R47 ;  /* 0x0000002f00457308 */ /* 0x000ff40000002400 */
        /* <DEDUP_REMOVED lines=11> */
[----:B------:R-:W2:Y:S10]  /*3810*/  MUFU.TANH R111, R37 ;  /* 0x00000025006f7308 */ /* 0x000eb40000002400 */
[----:B------:R-:W4:Y:S01]  /*3820*/  MUFU.TANH R102, R38 ;  /* 0x0000002600667308 */ /* 0x000f220000002400 */
[--C-:B-1----:R-:W-:Y:S09]  /*3830*/  FFMA.FTZ R4, R103, c[0x0][0x23c], -R9.reuse ;  /* 0x00008f0067047a23 */ /* 0x102ff20000010809 */
[----:B------:R3:W-:Y:S10]  /*3840*/  MUFU.EX2 R194, R4 ;  /* 0x0000000400c27308 */ /* 0x0007f40000000800 */
[----:B------:R-:W-:Y:S10]  /*3850*/  MUFU.TANH R101, R39 ;  /* 0x0000002700657308 */ /* 0x000ff40000002400 */
[----:B------:R1:W-:Y:S01]  /*3860*/  MUFU.EX2 R226, R11 ;  /* 0x0000000b00e27308 */ /* 0x0003e20000000800 */
[--C-:B---3--:R-:W-:Y:S09]  /*3870*/  FFMA.FTZ R4, R112, c[0x0][0x23c], -R10.reuse ;  /* 0x00008f0070047a23 */ /* 0x108ff2000001080a */
[----:B------:R3:W-:Y:S01]  /*3880*/  MUFU.EX2 R161, R4 ;  /* 0x0000000400a17308 */ /* 0x0007e20000000800 */
[----:B-1----:R-:W-:Y:S09]  /*3890*/  FMUL.FTZ R11, R44, c[0x0][0x2ec] ;  /* 0x0000bb002c0b7a20 */ /* 0x002ff20000410000 */
[----:B------:R2:W1:Y:S01]  /*38a0*/  MUFU.TANH R86, R11 ;  /* 0x0000000b00567308 */ /* 0x0004620000002400 */
[----:B---3--:R-:W3:Y:S01]  /*38b0*/  LDSM.16.M88.4 R4, [R185+0xd800] ;  /* 0x00d80000b904783b */ /* 0x008ee20000000200 */
[----:B--2---:R-:W-:Y:S08]  /*38c0*/  FFMA.FTZ R11, R111, c[0x0][0x23c], -R10 ;  /* 0x00008f006f0b7a23 */ /* 0x004ff0000001080a */
[----:B------:R4:W-:Y:S01]  /*38d0*/  MUFU.EX2 R160, R11 ;  /* 0x0000000b00a07308 */ /* 0x0009e20000000800 */
[-C--:B---3--:R-:W-:Y:S03]  /*38e0*/  HMMA.16816.F32.BF16 R52, R172, R4.reuse, R52 ;  /* 0x00000004ac34723c */ /* 0x088fe60000041834 */
[--C-:B----4-:R-:W-:Y:S05]  /*38f0*/  FFMA.FTZ R11, R102, c[0x0][0x23c], -R9.reuse ;  /* 0x00008f00660b7a23 */ /* 0x110fea0000010809 */
[C---:B------:R-:W-:Y:S01]  /*3900*/  HMMA.16816.F32.BF16 R56, R132.reuse, R4, R56 ;  /* 0x000000048438723c */ /* 0x040fe20000041838 */
[----:B------:R2:W-:Y:S06]  /*3910*/  MUFU.EX2 R179, R11 ;  /* 0x0000000b00b37308 */ /* 0x0005ec0000000800 */
[--C-:B-1----:R-:W-:Y:S01]  /*3920*/  FFMA.FTZ R4, R86, c[0x0][0x23c], -R8.reuse ;  /* 0x00008f0056047a23 */ /* 0x102fe20000010808 */
[-C--:B------:R-:W-:Y:S03]  /*3930*/  HMMA.16816.F32.BF16 R60, R132, R6.reuse, R60 ;  /* 0x00000006843c723c */ /* 0x080fe6000004183c */
[----:B------:R1:W-:Y:S05]  /*3940*/  MUFU.EX2 R201, R4 ;  /* 0x0000000400c97308 */ /* 0x0003ea0000000800 */
[----:B------:R-:W-:Y:S01]  /*3950*/  FMUL.FTZ R52, R52, c[0x0][0x2ec] ;  /* 0x0000bb0034347a20 */ /* 0x000fe20000410000 */
[----:B------:R-:W-:Y:S04]  /*3960*/  HMMA.16816.F32.BF16 R64, R172, R6, R64 ;  /* 0x00000006ac40723c */ /* 0x000fe80000041840 */
[----:B------:R-:W-:Y:S01]  /*3970*/  FMUL.FTZ R53, R53, c[0x0][0x2ec] ;  /* 0x0000bb0035357a20 */ /* 0x000fe20000410000 */
[----:B------:R-:W3:Y:S01]  /*3980*/  MUFU.TANH R248, R52 ;  /* 0x0000003400f87308 */ /* 0x000ee20000002400 */
[----:B------:R-:W-:Y:S01]  /*3990*/  FMUL.FTZ R54, R54, c[0x0][0x2ec] ;  /* 0x0000bb0036367a20 */ /* 0x000fe20000410000 */
[----:B------:R-:W-:Y:S01]  /*39a0*/  F2FP.BF16.PACK_AB R6, R212, R213 ;  /* 0x000000d5d406723e */ /* 0x000fe200000010ff */
[----:B------:R-:W-:Y:S01]  /*39b0*/  FMUL.FTZ R55, R55, c[0x0][0x2ec] ;  /* 0x0000bb0037377a20 */ /* 0x000fe20000410000 */
[----:B------:R-:W-:Y:S03]  /*39c0*/  MOV R172, R196 ;  /* 0x000000c400ac7202 */ /* 0x000fe60000000f00 */
[--C-:B--2---:R-:W-:Y:S01]  /*39d0*/  FFMA.FTZ R11, R101, c[0x0][0x23c], -R9.reuse ;  /* 0x00008f00650b7a23 */ /* 0x104fe20000010809 */
[----:B------:R2:W-:Y:S01]  /*39e0*/  STS [R232+0x1c400], R6 ;  /* 0x01c40006e8007388 */ /* 0x0005e20000000800 */
        /* <DEDUP_REMOVED lines=14> */
[----:B--2---:R-:W-:Y:S09]  /*3ad0*/  F2FP.BF16.PACK_AB R6, R222, R223 ;  /* 0x000000dfde06723e */ /* 0x004ff200000010ff */
[----:B------:R2:W-:Y:S01]  /*3ae0*/  MUFU.TANH R84, R5 ;  /* 0x0000000500547308 */ /* 0x0005e20000002400 */
[--C-:B-1----:R-:W-:Y:S09]  /*3af0*/  FFMA.FTZ R4, R70, c[0x0][0x23c], -R0.reuse ;  /* 0x00008f0046047a23 */ /* 0x102ff20000010800 */
[----:B------:R1:W-:Y:S10]  /*3b00*/  MUFU.EX2 R217, R4 ;  /* 0x0000000400d97308 */ /* 0x0003f40000000800 */
[----:B------:R-:W-:Y:S01]  /*3b10*/  MUFU.TANH R83, R57 ;  /* 0x0000003900537308 */ /* 0x000fe20000002400 */
[----:B--2---:R-:W-:Y:S09]  /*3b20*/  FMUL.FTZ R5, R60, c[0x0][0x2ec] ;  /* 0x0000bb003c057a20 */ /* 0x004ff20000410000 */
[----:B------:R-:W-:Y:S01]  /*3b30*/  MUFU.TANH R68, R58 ;  /* 0x0000003a00447308 */ /* 0x000fe20000002400 */
[----:B-1----:R-:W-:Y:S09]  /*3b40*/  FFMA.FTZ R4, R69, c[0x0][0x23c], -R0 ;  /* 0x00008f0045047a23 */ /* 0x002ff20000010800 */
[----:B------:R1:W-:Y:S10]  /*3b50*/  MUFU.EX2 R216, R4 ;  /* 0x0000000400d87308 */ /* 0x0003f40000000800 */
[----:B------:R-:W-:Y:S10]  /*3b60*/  MUFU.TANH R3, R59 ;  /* 0x0000003b00037308 */ /* 0x000ff40000002400 */
[----:B------:R2:W-:Y:S01]  /*3b70*/  MUFU.TANH R82, R5 ;  /* 0x0000000500527308 */ /* 0x0005e20000002400 */
[--C-:B-1----:R-:W-:Y:S09]  /*3b80*/  FFMA.FTZ R4, R250, c[0x0][0x23c], -R10.reuse ;  /* 0x00008f00fa047a23 */ /* 0x102ff2000001080a */
[----:B------:R1:W-:Y:S10]  /*3b90*/  MUFU.EX2 R157, R4 ;  /* 0x00000004009d7308 */ /* 0x0003f40000000800 */
[----:B------:R-:W-:Y:S01]  /*3ba0*/  MUFU.TANH R191, R62 ;  /* 0x0000003e00bf7308 */ /* 0x000fe20000002400 */
[----:B--2---:R-:W-:Y:S09]  /*3bb0*/  FMUL.FTZ R5, R64, c[0x0][0x2ec] ;  /* 0x0000bb0040057a20 */ /* 0x004ff20000410000 */
        /* <DEDUP_REMOVED lines=12> */
[----:B------:R-:W1:Y:S01]  /*3c80*/  MUFU.TANH R246, R5 ;  /* 0x0000000500f67308 */ /* 0x000e620000002400 */
[--C-:B---3--:R-:W-:Y:S09]  /*3c90*/  FFMA.FTZ R4, R248, c[0x0][0x23c], -R10.reuse ;  /* 0x00008f00f8047a23 */ /* 0x108ff2000001080a */
[----:B------:R2:W-:Y:S10]  /*3ca0*/  MUFU.EX2 R155, R4 ;  /* 0x00000004009b7308 */ /* 0x0005f40000000800 */
[----:B------:R3:W4:Y:S01]  /*3cb0*/  MUFU.EX2 R178, R11 ;  /* 0x0000000b00b27308 */ /* 0x0007220000000800 */
[--C-:B-1----:R-:W-:Y:S01]  /*3cc0*/  FFMA.FTZ R7, R246, c[0x0][0x23c], -R10.reuse ;  /* 0x00008f00f6077a23 */ /* 0x102fe2000001080a */
[----:B------:R-:W-:Y:S08]  /*3cd0*/  F2FP.BF16.PACK_AB R5, R176, R177 ;  /* 0x000000b1b005723e */ /* 0x000ff000000010ff */
[----:B------:R1:W-:Y:S01]  /*3ce0*/  MUFU.EX2 R153, R7 ;  /* 0x0000000700997308 */ /* 0x0003e20000000800 */
[--C-:B--2---:R-:W-:Y:S02]  /*3cf0*/  FFMA.FTZ R4, R247, c[0x0][0x23c], -R10.reuse ;  /* 0x00008f00f7047a23 */ /* 0x104fe4000001080a */
[----:B------:R-:W-:Y:S07]  /*3d00*/  FFMA.FTZ R10, R245, c[0x0][0x23c], -R10 ;  /* 0x00008f00f50a7a23 */ /* 0x000fee000001080a */
[----:B------:R2:W-:Y:S01]  /*3d10*/  MUFU.EX2 R154, R4 ;  /* 0x00000004009a7308 */ /* 0x0005e20000000800 */
[--C-:B---3--:R-:W-:Y:S09]  /*3d20*/  FFMA.FTZ R11, R88, c[0x0][0x23c], -R8.reuse ;  /* 0x00008f00580b7a23 */ /* 0x108ff20000010808 */
[----:B------:R-:W-:Y:S01]  /*3d30*/  MUFU.EX2 R152, R10 ;  /* 0x0000000a00987308 */ /* 0x000fe20000000800 */
[--C-:B-1----:R-:W-:Y:S09]  /*3d40*/  FFMA.FTZ R7, R252, c[0x0][0x23c], -R9.reuse ;  /* 0x00008f00fc077a23 */ /* 0x102ff20000010809 */
[----:B------:R1:W-:Y:S01]  /*3d50*/  MUFU.EX2 R206, R11 ;  /* 0x0000000b00ce7308 */ /* 0x0003e20000000800 */
[--C-:B--2---:R-:W-:Y:S09]  /*3d60*/  FFMA.FTZ R4, R98, c[0x0][0x23c], -R9.reuse ;  /* 0x00008f0062047a23 */ /* 0x104ff20000010809 */
[----:B------:R2:W-:Y:S10]  /*3d70*/  MUFU.EX2 R165, R4 ;  /* 0x0000000400a57308 */ /* 0x0005f40000000800 */
[----:B------:R3:W-:Y:S01]  /*3d80*/  MUFU.EX2 R159, R7 ;  /* 0x00000007009f7308 */ /* 0x0007e20000000800 */
[----:B-1----:R-:W-:Y:S09]  /*3d90*/  FFMA.FTZ R11, R87, c[0x0][0x23c], -R8 ;  /* 0x00008f00570b7a23 */ /* 0x002ff20000010808 */
[----:B------:R1:W1:Y:S01]  /*3da0*/  MUFU.EX2 R205, R11 ;  /* 0x0000000b00cd7308 */ /* 0x0002620000000800 */
[--C-:B--2---:R-:W-:Y:S02]  /*3db0*/  FFMA.FTZ R4, R97, c[0x0][0x23c], -R9.reuse ;  /* 0x00008f0061047a23 */ /* 0x104fe40000010809 */
[----:B------:R-:W-:Y:S07]  /*3dc0*/  FFMA.FTZ R9, R251, c[0x0][0x23c], -R9 ;  /* 0x00008f00fb097a23 */ /* 0x000fee0000010809 */
[----:B------:R2:W-:Y:S01]  /*3dd0*/  MUFU.EX2 R164, R4 ;  /* 0x0000000400a47308 */ /* 0x0005e20000000800 */
[----:B---3--:R-:W-:Y:S09]  /*3de0*/  F2FP.BF16.PACK_AB R7, R226, R227 ;  /* 0x000000e3e207723e */ /* 0x008ff200000010ff */
[----:B------:R-:W-:Y:S01]  /*3df0*/  MUFU.EX2 R158, R9 ;  /* 0x00000009009e7308 */ /* 0x000fe20000000800 */
[----:B-1----:R-:W-:Y:S09]  /*3e00*/  FFMA.FTZ R11, R72, c[0x0][0x23c], -R0 ;  /* 0x00008f00480b7a23 */ /* 0x002ff20000010800 */
[----:B------:R1:W-:Y:S01]  /*3e10*/  MUFU.EX2 R219, R11 ;  /* 0x0000000b00db7308 */ /* 0x0003e20000000800 */
[----:B--2---:R-:W-:Y:S09]  /*3e20*/  FFMA.FTZ R4, R84, c[0x0][0x23c], -R8 ;  /* 0x00008f0054047a23 */ /* 0x004ff20000010808 */
[----:B------:R2:W-:Y:S01]  /*3e30*/  MUFU.EX2 R196, R4 ;  /* 0x0000000400c47308 */ /* 0x0005e20000000800 */
[----:B-1----:R-:W-:Y:S09]  /*3e40*/  FFMA.FTZ R11, R71, c[0x0][0x23c], -R0 ;  /* 0x00008f00470b7a23 */ /* 0x002ff20000010800 */
[----:B------:R-:W1:Y:S01]  /*3e50*/  MUFU.EX2 R218, R11 ;  /* 0x0000000b00da7308 */ /* 0x000e620000000800 */
[----:B--2---:R-:W-:Y:S09]  /*3e60*/  FFMA.FTZ R4, R83, c[0x0][0x23c], -R8 ;  /* 0x00008f0053047a23 */ /* 0x004ff20000010808 */
[----:B------:R2:W3:Y:S02]  /*3e70*/  MUFU.EX2 R175, R4 ;  /* 0x0000000400af7308 */ /* 0x0004e40000000800 */
[--C-:B--2---:R-:W-:Y:S08]  /*3e80*/  FFMA.FTZ R4, R68, c[0x0][0x23c], -R0.reuse ;  /* 0x00008f0044047a23 */ /* 0x104ff00000010800 */
[----:B------:R2:W-:Y:S02]  /*3e90*/  MUFU.EX2 R209, R4 ;  /* 0x0000000400d17308 */ /* 0x0005e40000000800 */
[----:B--2---:R-:W-:Y:S08]  /*3ea0*/  FFMA.FTZ R4, R3, c[0x0][0x23c], -R0 ;  /* 0x00008f0003047a23 */ /* 0x004ff00000010800 */
[----:B------:R2:W1:Y:S02]  /*3eb0*/  MUFU.EX2 R208, R4 ;  /* 0x0000000400d07308 */ /* 0x0004640000000800 */
[--C-:B--2---:R-:W-:Y:S02]  /*3ec0*/  FFMA.FTZ R4, R82, c[0x0][0x23c], -R8.reuse ;  /* 0x00008f0052047a23 */ /* 0x104fe40000010808 */
[----:B------:R-:W-:Y:S06]  /*3ed0*/  FFMA.FTZ R8, R81, c[0x0][0x23c], -R8 ;  /* 0x00008f0051087a23 */ /* 0x000fec0000010808 */
[----:B------:R2:W-:Y:S10]  /*3ee0*/  MUFU.EX2 R174, R4 ;  /* 0x0000000400ae7308 */ /* 0x0005f40000000800 */
[----:B------:R-:W1:Y:S01]  /*3ef0*/  MUFU.EX2 R173, R8 ;  /* 0x0000000800ad7308 */ /* 0x000e620000000800 */
[--C-:B--2---:R-:W-:Y:S02]  /*3f00*/  FFMA.FTZ R4, R191, c[0x0][0x23c], -R0.reuse ;  /* 0x00008f00bf047a23 */ /* 0x104fe40000010800 */
[----:B------:R-:W-:Y:S07]  /*3f10*/  FFMA.FTZ R0, R190, c[0x0][0x23c], -R0 ;  /* 0x00008f00be007a23 */ /* 0x000fee0000010800 */
[----:B------:R2:W-:Y:S10]  /*3f20*/  MUFU.EX2 R207, R4 ;  /* 0x0000000400cf7308 */ /* 0x0005f40000000800 */
[----:B------:R1:W1:Y:S01]  /*3f30*/  MUFU.EX2 R204, R0 ;  /* 0x0000000000cc7308 */ /* 0x0002620000000800 */
[----:B--2---:R-:W-:Y:S05]  /*3f40*/  F2FP.BF16.PACK_AB R4, R166, R169 ;  /* 0x000000a9a604723e */ /* 0x004fea00000010ff */
[----:B------:R2:W-:Y:S04]  /*3f50*/  STS [R232+0x1c000], R4 ;  /* 0x01c00004e8007388 */ /* 0x0005e80000000800 */
[----:B------:R3:W-:Y:S01]  /*3f60*/  STS [R235+0x1c000], R5 ;  /* 0x01c00005eb007388 */ /* 0x0007e20000000800 */
[----:B-1----:R-:W-:Y:S02]  /*3f70*/  F2FP.BF16.PACK_AB R0, R167, R168 ;  /* 0x000000a8a700723e */ /* 0x002fe400000010ff */
[----:B--2---:R-:W-:Y:S02]  /*3f80*/  F2FP.BF16.PACK_AB R4, R202, R203 ;  /* 0x000000cbca04723e */ /* 0x004fe400000010ff */
[----:B---3--:R-:W-:Y:S03]  /*3f90*/  F2FP.BF16.PACK_AB R5, R230, R231 ;  /* 0x000000e7e605723e */ /* 0x008fe600000010ff */
        /* <DEDUP_REMOVED lines=8> */
[----:B-1----:R-:W-:Y:S02]  /*4020*/  F2FP.BF16.PACK_AB R4, R170, R171 ;  /* 0x000000abaa04723e */ /* 0x002fe400000010ff */
[----:B--2---:R-:W-:Y:S03]  /*4030*/  F2FP.BF16.PACK_AB R6, R198, R199 ;  /* 0x000000c7c606723e */ /* 0x004fe600000010ff */
[----:B------:R1:W-:Y:S04]  /*4040*/  STS [R239+0x1c000], R4 ;  /* 0x01c00004ef007388 */ /* 0x0003e80000000800 */
[----:B------:R2:W-:Y:S04]  /*4050*/  STS [R239+0x1c400], R6 ;  /* 0x01c40006ef007388 */ /* 0x0005e80000000800 */
[----:B------:R3:W-:Y:S01]  /*4060*/  STS [R238+0x1c000], R5 ;  /* 0x01c00005ee007388 */ /* 0x0007e20000000800 */
[----:B-1----:R-:W-:Y:S02]  /*4070*/  F2FP.BF16.PACK_AB R4, R194, R195 ;  /* 0x000000c3c204723e */ /* 0x002fe400000010ff */
[----:B--2---:R-:W-:Y:S03]  /*4080*/  F2FP.BF16.PACK_AB R6, R210, R211 ;  /* 0x000000d3d206723e */ /* 0x004fe600000010ff */
[----:B------:R1:W-:Y:S01]  /*4090*/  STS [R238+0x1c400], R4 ;  /* 0x01c40004ee007388 */ /* 0x0003e20000000800 */
[----:B---3--:R-:W-:Y:S03]  /*40a0*/  F2FP.BF16.PACK_AB R5, R214, R215 ;  /* 0x000000d7d605723e */ /* 0x008fe600000010ff */
[----:B------:R4:W-:Y:S04]  /*40b0*/  STS [R239+0x1e400], R7 ;  /* 0x01e40007ef007388 */ /* 0x0009e80000000800 */
[----:B------:R2:W-:Y:S04]  /*40c0*/  STS [R239+0x1e000], R5 ;  /* 0x01e00005ef007388 */ /* 0x0005e80000000800 */
[----:B------:R3:W-:Y:S01]  /*40d0*/  STS [R238+0x1e000], R6 ;  /* 0x01e00006ee007388 */ /* 0x0007e20000000800 */
[----:B-1----:R-:W-:Y:S02]  /*40e0*/  F2FP.BF16.PACK_AB R4, R160, R161 ;  /* 0x000000a1a004723e */ /* 0x002fe400000010ff */
[----:B----4-:R-:W-:Y:S02]  /*40f0*/  F2FP.BF16.PACK_AB R7, R178, R179 ;  /* 0x000000b3b207723e */ /* 0x010fe400000010ff */
[----:B--2---:R-:W-:Y:S02]  /*4100*/  F2FP.BF16.PACK_AB R5, R224, R225 ;  /* 0x000000e1e005723e */ /* 0x004fe400000010ff */
[----:B---3--:R-:W-:Y:S03]  /*4110*/  F2FP.BF16.PACK_AB R6, R205, R206 ;  /* 0x000000cecd06723e */ /* 0x008fe600000010ff */
        /* <DEDUP_REMOVED lines=32> */
[----:B-1----:R-:W4:Y:S04]  /*4320*/  LDL R0, [R1+0x44] ;  /* 0x0000440001007983 */ /* 0x002f280000100800 */
[----:B------:R-:W1:Y:S08]  /*4330*/  LDSM.16.M88.4 R32, [R183+0x10800] ;  /* 0x01080000b720783b */ /* 0x000e700000000200 */
        /* <DEDUP_REMOVED lines=41> */
[----:B------:R-:W-:Y:S03]  /*45d0*/  LDSM.16.M88.4 R132, [R184+0x10000] ;  /* 0x01000000b884783b */ /* 0x000fe60000000200 */
[----:B------:R-:W-:Y:S05]  /*45e0*/  MOV R147, R151 ;  /* 0x0000009700937202 */ /* 0x000fea0000000f00 */
[----:B------:R-:W1:Y:S08]  /*45f0*/  LDSM.16.M88.4 R140, [R145+0x8000] ;  /* 0x00800000918c783b */ /* 0x000e700000000200 */
[----:B------:R-:W2:Y:S01]  /*4600*/  LDSM.16.M88.4 R136, [R145+0xa000] ;  /* 0x00a000009188783b */ /* 0x000ea20000000200 */
[----:B----4-:R-:W-:Y:S02]  /*4610*/  IADD3.X R151, R0, UR7, RZ, P0, !PT ;  /* 0x0000000700977c10 */ /* 0x010fe400087fe4ff */
[----:B------:R-:W-:Y:S05]  /*4620*/  IADD3 R0, R2, R145, RZ ;  /* 0x0000009102007210 */ /* 0x000fea0007ffe0ff */
[----:B------:R-:W3:Y:S04]  /*4630*/  LDG.E R146, [R150.64] ;  /* 0x0000002696927981 */ /* 0x000ee8000c1e1900 */
[----:B------:R4:W4:Y:S04]  /*4640*/  LDG.E R144, [R150.64+0x20] ;  /* 0x0000202696907981 */ /* 0x000928000c1e1900 */
[----:B------:R4:W4:Y:S01]  /*4650*/  LDG.E R2, [R150.64+0x120] ;  /* 0x0001202696027981 */ /* 0x000922000c1e1900 */
        /* <DEDUP_REMOVED lines=20> */
[----:B------:R-:W1:Y:S06]  /*47a0*/  LDSM.16.M88.4 R132, [R185+0x10000] ;  /* 0x01000000b984783b */ /* 0x000e6c0000000200 */
[----:B------:R-:W-:Y:S01]  /*47b0*/  MOV R143, R149 ;  /* 0x00000095008f7202 */ /* 0x000fe20000000f00 */
[-C--:B-1----:R-:W-:Y:S11]  /*47c0*/  HMMA.16816.F32.BF16 R4, R136, R132.reuse, R4 ;  /* 0x000000848804723c */ /* 0x082ff60000041804 */
[----:B------:R-:W-:Y:S11]  /*47d0*/  @!UPT UIADD3 URZ, URZ, URZ, URZ ;  /* 0x0000003f3f3ff290 */ /* 0x000ff6000fffe03f */
[----:B------:R-:W-:Y:S02]  /*47e0*/  @!UPT UIADD3 URZ, URZ, URZ, URZ ;  /* 0x0000003f3f3ff290 */ /* 0x000fe4000fffe03f */
[C---:B---3--:R-:W-:Y:S02]  /*47f0*/  FADD.FTZ R149, -R146.reuse, R4 ;  /* 0x0000000492957221 */ /* 0x048fe40000010100 */
[----:B------:R-:W-:Y:S01]  /*4800*/  FADD.FTZ R5, -R146, R5 ;  /* 0x0000000592057221 */ /* 0x000fe20000010100 */
[----:B------:R4:W2:Y:S01]  /*4810*/  LDG.E R4, [R150.64+0x100] ;  /* 0x0001002696047981 */ /* 0x0008a2000c1e1900 */
[----:B------:R-:W-:Y:S01]  /*4820*/  FMUL.FTZ R149, R169, R149 ;  /* 0x00000095a9957220 */ /* 0x000fe20000410000 */
[----:B------:R-:W-:Y:S02]  /*4830*/  MOV R169, R172 ;  /* 0x000000ac00a97202 */ /* 0x000fe40000000f00 */
[----:B------:R-:W-:Y:S05]  /*4840*/  MOV R172, c[0x0][0x1c0] ;  /* 0x0000700000ac7a02 */ /* 0x000fea0000000f00 */
[----:B------:R-:W-:Y:S05]  /*4850*/  IMAD R172, R172, c[0x0][0x22c], RZ ;  /* 0x00008b00acac7a24 */ /* 0x000fea00078e02ff */
[----:B------:R-:W-:Y:S04]  /*4860*/  LEA R172, -R172, RZ, 0x7 ;  /* 0x000000ffacac7211 */ /* 0x000fe800078e39ff */
[C---:B------:R-:W-:Y:S04]  /*4870*/  LEA R192, P0, R172.reuse, R192, 0x2 ;  /* 0x000000c0acc07211 */ /* 0x040fe800078010ff */
[----:B------:R-:W-:Y:S02]  /*4880*/  LEA.HI.X.SX32 R193, R172, R193, 0x2, P0 ;  /* 0x000000c1acc17211 */ /* 0x000fe400000f16ff */
[----:B------:R-:W-:Y:S02]  /*4890*/  PLOP3.LUT P0, PT, PT, PT, UP2, 0x80, 0x0 ;  /* 0x000000000000781c */ /* 0x000fe40003f0f028 */
[----:B----4-:R-:W-:Y:S02]  /*48a0*/  MOV R151, R143 ;  /* 0x0000008f00977202 */ /* 0x010fe40000000f00 */
[----:B------:R1:W3:Y:S01]  /*48b0*/  LDSM.16.M88.4 R140, [R0+0xa000] ;  /* 0x00a00000008c783b */ /* 0x0002e20000000200 */
[----:B------:R-:W-:Y:S01]  /*48c0*/  MOV R150, R147 ;  /* 0x0000009300967202 */ /* 0x000fe20000000f00 */
[----:B------:R-:W-:Y:S02]  /*48d0*/  FMUL.FTZ R147, R166, R5 ;  /* 0x00000005a6937220 */ /* 0x000fe40000410000 */
[----:B------:R-:W-:Y:S04]  /*48e0*/  FFMA.FTZ R5, -R169, R169, 1 ;  /* 0x3f800000a9057423 */ /* 0x000fe800000101a9 */
[----:B------:R-:W-:Y:S02]  /*48f0*/  FMUL.FTZ R5, R5, c[0x0][0x2ec] ;  /* 0x0000bb0005057a20 */ /* 0x000fe40000410000 */
[----:B-1----:R-:W-:Y:S02]  /*4900*/  FFMA.FTZ R0, -R197, R197, 1 ;  /* 0x3f800000c5007423 */ /* 0x002fe400000101c5 */
[----:B------:R-:W-:Y:S02]  /*4910*/  FMUL.FTZ R197, R5, R149 ;  /* 0x0000009505c57220 */ /* 0x000fe40000410000 */
[----:B------:R-:W-:Y:S04]  /*4920*/  FMUL.FTZ R0, R0, c[0x0][0x2ec] ;  /* 0x0000bb0000007a20 */ /* 0x000fe80000410000 */
[----:B------:R-:W-:Y:S01]  /*4930*/  FMUL.FTZ R172, R0, R147 ;  /* 0x0000009300ac7220 */ /* 0x000fe20000410000 */
[C---:B---3--:R-:W-:Y:S08]  /*4940*/  HMMA.16816.F32.BF16 R8, R140.reuse, R132, R8 ;  /* 0x000000848c08723c */ /* 0x048ff00000041808 */
[-C--:B------:R-:W-:Y:S08]  /*4950*/  HMMA.16816.F32.BF16 R12, R140, R134.reuse, R12 ;  /* 0x000000868c0c723c */ /* 0x080ff0000004180c */
[C---:B------:R-:W-:Y:S01]  /*4960*/  HMMA.16816.F32.BF16 R16, R136.reuse, R134, R16 ;  /* 0x000000868810723c */ /* 0x040fe20000041810 */
[----:B------:R-:W1:Y:S11]  /*4970*/  LDSM.16.M88.4 R132, [R185+0x10800] ;  /* 0x01080000b984783b */ /* 0x000e760000000200 */
[----:B------:R-:W-:Y:S11]  /*4980*/  @!UPT UIADD3 URZ, URZ, URZ, URZ ;  /* 0x0000003f3f3ff290 */ /* 0x000ff6000fffe03f */
[----:B------:R-:W-:Y:S01]  /*4990*/  @!UPT UIADD3 URZ, URZ, URZ, URZ ;  /* 0x0000003f3f3ff290 */ /* 0x000fe2000fffe03f */
[C---:B------:R-:W-:Y:S02]  /*49a0*/  FADD.FTZ R18, -R144.reuse, R18 ;  /* 0x0000001290127221 */ /* 0x040fe40000010100 */
[----:B------:R-:W-:Y:S01]  /*49b0*/  FADD.FTZ R19, -R144, R19 ;  /* 0x0000001390137221 */ /* 0x000fe20000010100 */
[-C--:B-1----:R-:W-:Y:S08]  /*49c0*/  HMMA.16816.F32.BF16 R20, R136, R132.reuse, R20 ;  /* 0x000000848814723c */ /* 0x082ff00000041814 */
[C---:B------:R-:W-:Y:S08]  /*49d0*/  HMMA.16816.F32.BF16 R24, R140.reuse, R132, R24 ;  /* 0x000000848c18723c */ /* 0x040ff00000041818 */
[-C--:B------:R-:W-:Y:S08]  /*49e0*/  HMMA.16816.F32.BF16 R28, R140, R134.reuse, R28 ;  /* 0x000000868c1c723c */ /* 0x080ff0000004181c */
[C---:B------:R-:W-:Y:S01]  /*49f0*/  FADD.FTZ R5, -R146.reuse, R20 ;  /* 0x0000001492057221 */ /* 0x040fe20000010100 */
[C---:B------:R-:W-:Y:S01]  /*4a00*/  HMMA.16816.F32.BF16 R32, R136.reuse, R134, R32 ;  /* 0x000000868820723c */ /* 0x040fe20000041820 */
[----:B------:R-:W1:Y:S03]  /*4a10*/  LDSM.16.M88.4 R132, [R185+0x11000] ;  /* 0x01100000b984783b */ /* 0x000e660000000200 */
[----:B------:R-:W-:Y:S02]  /*4a20*/  FFMA.FTZ R20, -R151, R151, 1 ;  /* 0x3f80000097147423 */ /* 0x000fe40000010197 */
[----:B------:R-:W-:Y:S02]  /*4a30*/  FADD.FTZ R0, -R146, R21 ;  /* 0x0000001592007221 */ /* 0x000fe40000010100 */
[----:B------:R-:W-:Y:S04]  /*4a40*/  FFMA.FTZ R21, -R150, R150, 1 ;  /* 0x3f80000096157423 */ /* 0x000fe80000010196 */
[----:B------:R-:W-:Y:S02]  /*4a50*/  FMUL.FTZ R20, R20, c[0x0][0x2ec] ;  /* 0x0000bb0014147a20 */ /* 0x000fe40000410000 */
[----:B------:R-:W-:Y:S02]  /*4a60*/  FMUL.FTZ R0, R170, R0 ;  /* 0x00000000aa007220 */ /* 0x000fe40000410000 */
[----:B------:R-:W-:Y:S02]  /*4a70*/  FMUL.FTZ R21, R21, c[0x0][0x2ec] ;  /* 0x0000bb0015157a20 */ /* 0x000fe40000410000 */
[----:B------:R-:W-:Y:S06]  /*4a80*/  FMUL.FTZ R5, R171, R5 ;  /* 0x00000005ab057220 */ /* 0x000fec0000410000 */
[C---:B------:R-:W-:Y:S02]  /*4a90*/  FADD.FTZ R33, -R146.reuse, R33 ;  /* 0x0000002192217221 */ /* 0x040fe40000010100 */
[----:B------:R-:W-:Y:S02]  /*4aa0*/  FADD.FTZ R32, -R146, R32 ;  /* 0x0000002092207221 */ /* 0x000fe40000010100 */
[C---:B------:R-:W-:Y:S02]  /*4ab0*/  FADD.FTZ R34, -R144.reuse, R34 ;  /* 0x0000002290227221 */ /* 0x040fe40000010100 */
[----:B------:R-:W-:Y:S01]  /*4ac0*/  FADD.FTZ R35, -R144, R35 ;  /* 0x0000002390237221 */ /* 0x000fe20000010100 */
[-C--:B-1----:R-:W-:Y:S08]  /*4ad0*/  HMMA.16816.F32.BF16 R36, R136, R132.reuse, R36 ;  /* 0x000000848824723c */ /* 0x082ff00000041824 */
[C---:B------:R-:W-:Y:S08]  /*4ae0*/  HMMA.16816.F32.BF16 R40, R140.reuse, R132, R40 ;  /* 0x000000848c28723c */ /* 0x040ff00000041828 */
[-C--:B------:R-:W-:Y:S08]  /*4af0*/  HMMA.16816.F32.BF16 R44, R140, R134.reuse, R44 ;  /* 0x000000868c2c723c */ /* 0x080ff0000004182c */
[C---:B------:R-:W-:Y:S01]  /*4b00*/  HMMA.16816.F32.BF16 R48, R136.reuse, R134, R48 ;  /* 0x000000868830723c */ /* 0x040fe20000041830 */
[----:B------:R-:W1:Y:S11]  /*4b10*/  LDSM.16.M88.4 R132, [R185+0x11800] ;  /* 0x01180000b984783b */ /* 0x000e760000000200 */
[----:B------:R-:W-:Y:S11]  /*4b20*/  @!UPT UIADD3 URZ, URZ, URZ, URZ ;  /* 0x0000003f3f3ff290 */ /* 0x000ff6000fffe03f */
[----:B------:R-:W-:Y:S01]  /*4b30*/  @!UPT UIADD3 URZ, URZ, URZ, URZ ;  /* 0x0000003f3f3ff290 */ /* 0x000fe2000fffe03f */
[C---:B------:R-:W-:Y:S02]  /*4b40*/  FADD.FTZ R49, -R146.reuse, R49 ;  /* 0x0000003192317221 */ /* 0x040fe40000010100 */
[----:B------:R-:W-:Y:S02]  /*4b50*/  FADD.FTZ R48, -R146, R48 ;  /* 0x0000003092307221 */ /* 0x000fe40000010100 */
[C---:B------:R-:W-:Y:S02]  /*4b60*/  FADD.FTZ R51, -R144.reuse, R51 ;  /* 0x0000003390337221 */ /* 0x040fe40000010100 */
[----:B------:R-:W-:Y:S01]  /*4b70*/  FADD.FTZ R50, -R144, R50 ;  /* 0x0000003290327221 */ /* 0x000fe20000010100 */
[-C--:B-1----:R-:W-:Y:S08]  /*4b80*/  HMMA.16816.F32.BF16 R52, R136, R132.reuse, R52 ;  /* 0x000000848834723c */ /* 0x082ff00000041834 */
[C---:B------:R-:W-:Y:S07]  /*4b90*/  HMMA.16816.F32.BF16 R56, R140.reuse, R132, R56 ;  /* 0x000000848c38723c */ /* 0x040fee0000041838 */
[C---:B------:R-:W-:Y:S01]  /*4ba0*/  FADD.FTZ R132, -R146.reuse, R16 ;  /* 0x0000001092847221 */ /* 0x040fe20000010100 */
[-C--:B------:R-:W-:Y:S04]  /*4bb0*/  HMMA.16816.F32.BF16 R60, R140, R134.reuse, R60 ;  /* 0x000000868c3c723c */ /* 0x080fe8000004183c */
[----:B------:R-:W-:Y:S02]  /*4bc0*/  FADD.FTZ R16, -R146, R17 ;  /* 0x0000001192107221 */ /* 0x000fe40000010100 */
[----:B------:R-:W-:Y:S02]  /*4bd0*/  FFMA.FTZ R133, -R115, R115, 1 ;  /* 0x3f80000073857423 */ /* 0x000fe40000010173 */
[----:B------:R-:W-:Y:S01]  /*4be0*/  FMUL.FTZ R16, R176, R16 ;  /* 0x00000010b0107220 */ /* 0x000fe20000410000 */
[----:B------:R-:W-:Y:S04]  /*4bf0*/  HMMA.16816.F32.BF16 R64, R136, R134, R64 ;  /* 0x000000868840723c */ /* 0x000fe80000041840 */
[----:B------:R-:W-:Y:S02]  /*4c00*/  FMUL.FTZ R17, R177, R132 ;  /* 0x00000084b1117220 */ /* 0x000fe40000410000 */
[----:B------:R-:W-:Y:S02]  /*4c10*/  FFMA.FTZ R132, -R116, R116, 1 ;  /* 0x3f80000074847423 */ /* 0x000fe40000010174 */
[----:B------:R-:W-:Y:S01]  /*4c20*/  FMUL.FTZ R170, R20, R16 ;  /* 0x0000001014aa7220 */ /* 0x000fe20000410000 */
[----:B------:R1:W5:Y:S03]  /*4c30*/  LDL.LU R116, [R1+0x14c] ;  /* 0x00014c0001747983 */ /* 0x0003660000300800 */
[----:B------:R-:W-:Y:S01]  /*4c40*/  FMUL.FTZ R16, R133, c[0x0][0x2ec] ;  /* 0x0000bb0085107a20 */ /* 0x000fe20000410000 */
[----:B------:R1:W5:Y:S01]  /*4c50*/  LDL.LU R115, [R1+0x148] ;  /* 0x0001480001737983 */ /* 0x0003620000300800 */
[----:B------:R-:W-:Y:S02]  /*4c60*/  FFMA.FTZ R20, -R113, R113, 1 ;  /* 0x3f80000071147423 */ /* 0x000fe40000010171 */
[----:B------:R-:W-:Y:S02]  /*4c70*/  FMUL.FTZ R171, R21, R17 ;  /* 0x0000001115ab7220 */ /* 0x000fe40000410000 */
[----:B------:R-:W-:Y:S02]  /*4c80*/  FMUL.FTZ R17, R132, c[0x0][0x2ec] ;  /* 0x0000bb0084117a20 */ /* 0x000fe40000410000 */
[----:B------:R-:W-:Y:S02]  /*4c90*/  FMUL.FTZ R166, R16, R0 ;  /* 0x0000000010a67220 */ /* 0x000fe40000410000 */
[----:B------:R-:W-:Y:S02]  /*4ca0*/  FMUL.FTZ R16, R162, R33 ;  /* 0x00000021a2107220 */ /* 0x000fe40000410000 */
[----:B------:R-:W-:Y:S02]  /*4cb0*/  FADD.FTZ R0, -R146, R37 ;  /* 0x0000002592007221 */ /* 0x000fe40000010100 */
[----:B------:R-:W-:Y:S02]  /*4cc0*/  FFMA.FTZ R21, -R114, R114, 1 ;  /* 0x3f80000072157423 */ /* 0x000fe40000010172 */
[----:B------:R-:W-:Y:S01]  /*4cd0*/  FMUL.FTZ R20, R20, c[0x0][0x2ec] ;  /* 0x0000bb0014147a20 */ /* 0x000fe20000410000 */
[----:B------:R1:W5:Y:S01]  /*4ce0*/  LDL.LU R114, [R1+0x144] ;  /* 0x0001440001727983 */ /* 0x0003620000300800 */
[----:B------:R-:W-:Y:S02]  /*4cf0*/  FFMA.FTZ R33, -R111, R111, 1 ;  /* 0x3f8000006f217423 */ /* 0x000fe4000001016f */
[----:B------:R-:W-:Y:S01]  /*4d00*/  FMUL.FTZ R169, R17, R5 ;  /* 0x0000000511a97220 */ /* 0x000fe20000410000 */
[----:B------:R1:W5:Y:S01]  /*4d10*/  LDL.LU R113, [R1+0x140] ;  /* 0x0001400001717983 */ /* 0x0003620000300800 */
[----:B------:R-:W-:Y:S02]  /*4d20*/  FMUL.FTZ R17, R163, R32 ;  /* 0x00000020a3117220 */ /* 0x000fe40000410000 */
[----:B------:R-:W-:Y:S02]  /*4d30*/  FADD.FTZ R5, -R146, R36 ;  /* 0x0000002492057221 */ /* 0x000fe40000010100 */
[----:B------:R-:W-:Y:S02]  /*4d40*/  FMUL.FTZ R0, R160, R0 ;  /* 0x00000000a0007220 */ /* 0x000fe40000410000 */
[----:B------:R-:W-:Y:S02]  /*4d50*/  FMUL.FTZ R21, R21, c[0x0][0x2ec] ;  /* 0x0000bb0015157a20 */ /* 0x000fe40000410000 */
[----:B------:R-:W-:Y:S02]  /*4d60*/  FFMA.FTZ R32, -R112, R112, 1 ;  /* 0x3f80000070207423 */ /* 0x000fe40000010170 */
[----:B------:R-:W-:Y:S01]  /*4d70*/  FMUL.FTZ R160, R20, R16 ;  /* 0x0000001014a07220 */ /* 0x000fe20000410000 */
[----:B------:R1:W5:Y:S01]  /*4d80*/  LDL.LU R112, [R1+0x13c] ;  /* 0x00013c0001707983 */ /* 0x0003620000300800 */
[----:B------:R-:W-:Y:S02]  /*4d90*/  FMUL.FTZ R16, R33, c[0x0][0x2ec] ;  /* 0x0000bb0021107a20 */ /* 0x000fe40000410000 */
[----:B------:R-:W-:Y:S01]  /*4da0*/  FFMA.FTZ R20, -R249, R249, 1 ;  /* 0x3f800000f9147423 */ /* 0x000fe200000101f9 */
[----:B------:R1:W5:Y:S01]  /*4db0*/  LDL.LU R111, [R1+0x138] ;  /* 0x00013800016f7983 */ /* 0x0003620000300800 */
[----:B------:R-:W-:Y:S02]  /*4dc0*/  FMUL.FTZ R5, R161, R5 ;  /* 0x00000005a1057220 */ /* 0x000fe40000410000 */
[----:B------:R-:W-:Y:S02]  /*4dd0*/  FMUL.FTZ R161, R21, R17 ;  /* 0x0000001115a17220 */ /* 0x000fe40000410000 */
[----:B------:R-:W-:Y:S02]  /*4de0*/  FMUL.FTZ R17, R32, c[0x0][0x2ec] ;  /* 0x0000bb0020117a20 */ /* 0x000fe40000410000 */
[----:B------:R-:W-:Y:S02]  /*4df0*/  FMUL.FTZ R150, R16, R0 ;  /* 0x0000000010967220 */ /* 0x000fe40000410000 */
[----:B------:R-:W-:Y:S02]  /*4e00*/  FMUL.FTZ R0, R156, R49 ;  /* 0x000000319c007220 */ /* 0x000fe40000410000 */
[----:B------:R-:W-:Y:S02]  /*4e10*/  FFMA.FTZ R21, -R250, R250, 1 ;  /* 0x3f800000fa157423 */ /* 0x000fe400000101fa */
        /* <DEDUP_REMOVED lines=12> */
[----:B------:R-:W-:Y:S02]  /*4ee0*/  FADD.FTZ R17, -R146, R52 ;  /* 0x0000003492117221 */ /* 0x000fe40000010100 */
[----:B------:R-:W-:Y:S02]  /*4ef0*/  FMUL.FTZ R5, R153, R64 ;  /* 0x0000004099057220 */ /* 0x000fe40000410000 */
[----:B------:R-:W-:Y:S02]  /*4f00*/  FFMA.FTZ R33, -R248, R248, 1 ;  /* 0x3f800000f8217423 */ /* 0x000fe400000101f8 */
[----:B------:R-:W-:Y:S02]  /*4f10*/  FMUL.FTZ R21, R21, c[0x0][0x2ec] ;  /* 0x0000bb0015157a20 */ /* 0x000fe40000410000 */
[----:B------:R-:W-:Y:S02]  /*4f20*/  FMUL.FTZ R141, R20, R0 ;  /* 0x00000000148d7220 */ /* 0x000fe40000410000 */
[----:B------:R-:W-:Y:S02]  /*4f30*/  FADD.FTZ R0, -R144, R7 ;  /* 0x0000000790007221 */ /* 0x000fe40000010100 */
[----:B------:R-:W-:Y:S02]  /*4f40*/  FFMA.FTZ R7, -R110, R110, 1 ;  /* 0x3f8000006e077423 */ /* 0x000fe4000001016e */
[----:B------:R-:W-:Y:S01]  /*4f50*/  FADD.FTZ R16, -R146, R53 ;  /* 0x0000003592107221 */ /* 0x000fe20000010100 */
[----:B------:R1:W5:Y:S01]  /*4f60*/  LDL.LU R110, [R1+0x134] ;  /* 0x00013400016e7983 */ /* 0x0003620000300800 */
[----:B------:R-:W-:Y:S02]  /*4f70*/  FMUL.FTZ R17, R155, R17 ;  /* 0x000000119b117220 */ /* 0x000fe40000410000 */
[----:B------:R-:W-:Y:S02]  /*4f80*/  FFMA.FTZ R32, -R247, R247, 1 ;  /* 0x3f800000f7207423 */ /* 0x000fe400000101f7 */
[----:B------:R-:W-:Y:S02]  /*4f90*/  FMUL.FTZ R33, R33, c[0x0][0x2ec] ;  /* 0x0000bb0021217a20 */ /* 0x000fe40000410000 */
[----:B------:R-:W-:Y:S02]  /*4fa0*/  FMUL.FTZ R142, R21, R5 ;  /* 0x00000005158e7220 */ /* 0x000fe40000410000 */
[----:B------:R-:W-:Y:S02]  /*4fb0*/  FADD.FTZ R5, -R144, R6 ;  /* 0x0000000690057221 */ /* 0x000fe40000010100 */
[----:B------:R-:W-:Y:S02]  /*4fc0*/  FFMA.FTZ R6, -R109, R109, 1 ;  /* 0x3f8000006d067423 */ /* 0x000fe4000001016d */
[----:B------:R-:W-:Y:S01]  /*4fd0*/  FMUL.FTZ R16, R154, R16 ;  /* 0x000000109a107220 */ /* 0x000fe20000410000 */
[----:B------:R1:W5:Y:S01]  /*4fe0*/  LDL.LU R109, [R1+0x130] ;  /* 0x00013000016d7983 */ /* 0x0003620000300800 */
[----:B------:R-:W-:Y:S02]  /*4ff0*/  FMUL.FTZ R32, R32, c[0x0][0x2ec] ;  /* 0x0000bb0020207a20 */ /* 0x000fe40000410000 */
[----:B------:R-:W-:Y:S02]  /*5000*/  FMUL.FTZ R146, R33, R17 ;  /* 0x0000001121927220 */ /* 0x000fe40000410000 */
[----:B------:R-:W-:Y:S02]  /*5010*/  FFMA.FTZ R17, -R108, R108, 1 ;  /* 0x3f8000006c117423 */ /* 0x000fe4000001016c */
[----:B------:R-:W-:Y:S01]  /*5020*/  FMUL.FTZ R143, R32, R16 ;  /* 0x00000010208f7220 */ /* 0x000fe20000410000 */
[----:B------:R1:W5:Y:S01]  /*5030*/  LDL.LU R108, [R1+0x12c] ;  /* 0x00012c00016c7983 */ /* 0x0003620000300800 */
[----:B------:R-:W-:Y:S02]  /*5040*/  FMUL.FTZ R5, R213, R5 ;  /* 0x00000005d5057220 */ /* 0x000fe40000410000 */
[----:B------:R-:W-:Y:S02]  /*5050*/  FMUL.FTZ R7, R7, c[0x0][0x2ec] ;  /* 0x0000bb0007077a20 */ /* 0x000fe40000410000 */
[----:B------:R-:W-:Y:S02]  /*5060*/  FFMA.FTZ R16, -R107, R107, 1 ;  /* 0x3f8000006b107423 */ /* 0x000fe4000001016b */
[----:B------:R-:W-:Y:S01]  /*5070*/  FMUL.FTZ R0, R212, R0 ;  /* 0x00000000d4007220 */ /* 0x000fe20000410000 */
[----:B------:R1:W5:Y:S01]  /*5080*/  LDL.LU R107, [R1+0x128] ;  /* 0x00012800016b7983 */ /* 0x0003620000300800 */
[----:B------:R-:W-:Y:S02]  /*5090*/  FMUL.FTZ R6, R6, c[0x0][0x2ec] ;  /* 0x0000bb0006067a20 */ /* 0x000fe40000410000 */
[----:B------:R-:W-:Y:S02]  /*50a0*/  FMUL.FTZ R140, R7, R5 ;  /* 0x00000005078c7220 */ /* 0x000fe40000410000 */
[----:B------:R-:W-:Y:S02]  /*50b0*/  FMUL.FTZ R7, R203, R18 ;  /* 0x00000012cb077220 */ /* 0x000fe40000410000 */
[----:B------:R-:W-:Y:S02]  /*50c0*/  FFMA.FTZ R18, -R106, R106, 1 ;  /* 0x3f8000006a127423 */ /* 0x000fe4000001016a */
[----:B------:R-:W-:Y:S01]  /*50d0*/  FMUL.FTZ R139, R6, R0 ;  /* 0x00000000068b7220 */ /* 0x000fe20000410000 */
[----:B------:R1:W5:Y:S01]  /*50e0*/  LDL.LU R106, [R1+0x124] ;  /* 0x00012400016a7983 */ /* 0x0003620000300800 */
[----:B------:R-:W-:Y:S02]  /*50f0*/  FMUL.FTZ R6, R202, R19 ;  /* 0x00000013ca067220 */ /* 0x000fe40000410000 */
[----:B------:R-:W-:Y:S02]  /*5100*/  FMUL.FTZ R17, R17, c[0x0][0x2ec] ;  /* 0x0000bb0011117a20 */ /* 0x000fe40000410000 */
[----:B------:R-:W-:Y:S02]  /*5110*/  FFMA.FTZ R19, -R105, R105, 1 ;  /* 0x3f80000069137423 */ /* 0x000fe40000010169 */
[----:B------:R-:W-:Y:S01]  /*5120*/  FMUL.FTZ R16, R16, c[0x0][0x2ec] ;  /* 0x0000bb0010107a20 */ /* 0x000fe20000410000 */
[----:B------:R1:W5:Y:S01]  /*5130*/  LDL.LU R105, [R1+0x120] ;  /* 0x0001200001697983 */ /* 0x0003620000300800 */
[----:B------:R-:W-:Y:S02]  /*5140*/  FMUL.FTZ R138, R17, R7 ;  /* 0x00000007118a7220 */ /* 0x000fe40000410000 */
[----:B------:R-:W-:Y:S02]  /*5150*/  FFMA.FTZ R17, -R104, R104, 1 ;  /* 0x3f80000068117423 */ /* 0x000fe40000010168 */
[C---:B------:R-:W-:Y:S01]  /*5160*/  FADD.FTZ R5, -R144.reuse, R22 ;  /* 0x0000001690057221 */ /* 0x040fe20000010100 */
[----:B------:R1:W5:Y:S01]  /*5170*/  LDL.LU R104, [R1+0x11c] ;  /* 0x00011c0001687983 */ /* 0x0003620000300800 */
[----:B------:R-:W-:Y:S02]  /*5180*/  FADD.FTZ R0, -R144, R23 ;  /* 0x0000001790007221 */ /* 0x000fe40000010100 */
[----:B------:R-:W-:Y:S02]  /*5190*/  FMUL.FTZ R23, R16, R6 ;  /* 0x0000000610177220 */ /* 0x000fe40000410000 */
[----:B------:R-:W-:Y:S02]  /*51a0*/  FFMA.FTZ R16, -R103, R103, 1 ;  /* 0x3f80000067107423 */ /* 0x000fe40000010167 */
[----:B------:R-:W-:Y:S01]  /*51b0*/  FMUL.FTZ R5, R199, R5 ;  /* 0x00000005c7057220 */ /* 0x000fe20000410000 */
[----:B------:R1:W5:Y:S01]  /*51c0*/  LDL.LU R103, [R1+0x118] ;  /* 0x0001180001677983 */ /* 0x0003620000300800 */
[----:B------:R-:W-:Y:S02]  /*51d0*/  FMUL.FTZ R0, R198, R0 ;  /* 0x00000000c6007220 */ /* 0x000fe40000410000 */
[----:B------:R-:W-:Y:S02]  /*51e0*/  FMUL.FTZ R7, R18, c[0x0][0x2ec] ;  /* 0x0000bb0012077a20 */ /* 0x000fe40000410000 */
[----:B------:R-:W-:Y:S02]  /*51f0*/  FMUL.FTZ R6, R19, c[0x0][0x2ec] ;  /* 0x0000bb0013067a20 */ /* 0x000fe40000410000 */
[----:B------:R-:W-:Y:S02]  /*5200*/  FFMA.FTZ R18, -R102, R102, 1 ;  /* 0x3f80000066127423 */ /* 0x000fe40000010166 */
[----:B------:R-:W-:Y:S01]  /*5210*/  FMUL.FTZ R137, R7, R5 ;  /* 0x0000000507897220 */ /* 0x000fe20000410000 */
[----:B------:R1:W5:Y:S01]  /*5220*/  LDL.LU R102, [R1+0x114] ;  /* 0x0001140001667983 */ /* 0x0003620000300800 */
[----:B------:R-:W-:Y:S02]  /*5230*/  FMUL.FTZ R136, R6, R0 ;  /* 0x0000000006887220 */ /* 0x000fe40000410000 */
[----:B------:R-:W-:Y:S02]  /*5240*/  FMUL.FTZ R7, R195, R34 ;  /* 0x00000022c3077220 */ /* 0x000fe40000410000 */
[----:B------:R-:W-:Y:S02]  /*5250*/  FMUL.FTZ R6, R194, R35 ;  /* 0x00000023c2067220 */ /* 0x000fe40000410000 */
[----:B------:R-:W-:Y:S02]  /*5260*/  FADD.FTZ R0, -R144, R39 ;  /* 0x0000002790007221 */ /* 0x000fe40000010100 */
[----:B------:R-:W-:Y:S02]  /*5270*/  FMUL.FTZ R17, R17, c[0x0][0x2ec] ;  /* 0x0000bb0011117a20 */ /* 0x000fe40000410000 */
[----:B------:R-:W-:Y:S02]  /*5280*/  FMUL.FTZ R16, R16, c[0x0][0x2ec] ;  /* 0x0000bb0010107a20 */ /* 0x000fe40000410000 */
[----:B------:R-:W-:Y:S02]  /*5290*/  FFMA.FTZ R19, -R101, R101, 1 ;  /* 0x3f80000065137423 */ /* 0x000fe40000010165 */
[----:B------:R-:W-:Y:S01]  /*52a0*/  FADD.FTZ R5, -R144, R38 ;  /* 0x0000002690057221 */ /* 0x000fe20000010100 */
[----:B------:R1:W5:Y:S01]  /*52b0*/  LDL.LU R101, [R1+0x110] ;  /* 0x0001100001657983 */ /* 0x0003620000300800 */
[----:B------:R-:W-:Y:S02]  /*52c0*/  FMUL.FTZ R0, R178, R0 ;  /* 0x00000000b2007220 */ /* 0x000fe40000410000 */
[----:B------:R-:W-:Y:S02]  /*52d0*/  FMUL.FTZ R135, R17, R7 ;  /* 0x0000000711877220 */ /* 0x000fe40000410000 */
[----:B------:R-:W-:Y:S02]  /*52e0*/  FMUL.FTZ R134, R16, R6 ;  /* 0x0000000610867220 */ /* 0x000fe40000410000 */
[----:B------:R-:W-:Y:S02]  /*52f0*/  FMUL.FTZ R6, R19, c[0x0][0x2ec] ;  /* 0x0000bb0013067a20 */ /* 0x000fe40000410000 */
[----:B------:R-:W-:Y:S02]  /*5300*/  FFMA.FTZ R17, -R100, R100, 1 ;  /* 0x3f80000064117423 */ /* 0x000fe40000010164 */
[----:B------:R-:W-:Y:S01]  /*5310*/  FFMA.FTZ R16, -R99, R99, 1 ;  /* 0x3f80000063107423 */ /* 0x000fe20000010163 */
[----:B------:R1:W5:Y:S01]  /*5320*/  LDL.LU R100, [R1+0x10c] ;  /* 0x00010c0001647983 */ /* 0x0003620000300800 */
[----:B------:R-:W-:Y:S02]  /*5330*/  FMUL.FTZ R5, R179, R5 ;  /* 0x00000005b3057220 */ /* 0x000fe40000410000 */
[----:B------:R-:W-:Y:S01]  /*5340*/  FMUL.FTZ R7, R18, c[0x0][0x2ec] ;  /* 0x0000bb0012077a20 */ /* 0x000fe20000410000 */
[----:B------:R1:W5:Y:S01]  /*5350*/  LDL.LU R99, [R1+0x108] ;  /* 0x0001080001637983 */ /* 0x0003620000300800 */
[----:B------:R-:W-:Y:S02]  /*5360*/  FMUL.FTZ R132, R6, R0 ;  /* 0x0000000006847220 */ /* 0x000fe40000410000 */
        /* <DEDUP_REMOVED lines=8> */
[----:B------:R-:W-:Y:S01]  /*53f0*/  FFMA.FTZ R16, -R251, R251, 1 ;  /* 0x3f800000fb107423 */ /* 0x000fe200000101fb */
[----:B------:R1:W5:Y:S01]  /*5400*/  LDL.LU R98, [R1+0x104] ;  /* 0x0001040001627983 */ /* 0x0003620000300800 */
[----:B------:R-:W-:Y:S02]  /*5410*/  FADD.FTZ R66, -R144, R66 ;  /* 0x0000004290427221 */ /* 0x000fe40000010100 */
[----:B------:R-:W-:Y:S02]  /*5420*/  FMUL.FTZ R65, R17, R5 ;  /* 0x0000000511417220 */ /* 0x000fe40000410000 */
[----:B------:R-:W-:Y:S02]  /*5430*/  FMUL.FTZ R0, R158, R67 ;  /* 0x000000439e007220 */ /* 0x000fe40000410000 */
[----:B------:R-:W-:Y:S02]  /*5440*/  FFMA.FTZ R18, -R97, R97, 1 ;  /* 0x3f80000061127423 */ /* 0x000fe40000010161 */
[----:B------:R-:W-:Y:S01]  /*5450*/  FFMA.FTZ R17, -R252, R252, 1 ;  /* 0x3f800000fc117423 */ /* 0x000fe200000101fc */
[----:B------:R1:W5:Y:S01]  /*5460*/  LDL.LU R97, [R1+0x100] ;  /* 0x0001000001617983 */ /* 0x0003620000300800 */
[----:B------:R-:W-:Y:S02]  /*5470*/  FMUL.FTZ R16, R16, c[0x0][0x2ec] ;  /* 0x0000bb0010107a20 */ /* 0x000fe40000410000 */
[C---:B------:R-:W-:Y:S02]  /*5480*/  FADD.FTZ R7, -R144.reuse, R54 ;  /* 0x0000003690077221 */ /* 0x040fe40000010100 */
[----:B------:R-:W-:Y:S02]  /*5490*/  FADD.FTZ R6, -R144, R55 ;  /* 0x0000003790067221 */ /* 0x000fe40000010100 */
[----:B------:R-:W-:Y:S02]  /*54a0*/  FMUL.FTZ R5, R159, R66 ;  /* 0x000000429f057220 */ /* 0x000fe40000410000 */
[----:B------:R-:W-:Y:S02]  /*54b0*/  FMUL.FTZ R17, R17, c[0x0][0x2ec] ;  /* 0x0000bb0011117a20 */ /* 0x000fe40000410000 */
[----:B------:R-:W-:Y:S02]  /*54c0*/  FMUL.FTZ R52, R16, R0 ;  /* 0x0000000010347220 */ /* 0x000fe40000410000 */
[----:B--2---:R-:W-:Y:S02]  /*54d0*/  FADD.FTZ R0, -R4, R13 ;  /* 0x0000000d04007221 */ /* 0x004fe40000010100 */
[----:B------:R-:W-:Y:S02]  /*54e0*/  FFMA.FTZ R13, -R96, R96, 1 ;  /* 0x3f800000600d7423 */ /* 0x000fe40000010160 */
[----:B------:R-:W-:Y:S01]  /*54f0*/  FMUL.FTZ R7, R165, R7 ;  /* 0x00000007a5077220 */ /* 0x000fe20000410000 */
[----:B------:R1:W5:Y:S01]  /*5500*/  LDL.LU R96, [R1+0xfc] ;  /* 0x0000fc0001607983 */ /* 0x0003620000300800 */
[----:B------:R-:W-:Y:S02]  /*5510*/  FMUL.FTZ R6, R164, R6 ;  /* 0x00000006a4067220 */ /* 0x000fe40000410000 */
[----:B------:R-:W-:Y:S02]  /*5520*/  FMUL.FTZ R19, R19, c[0x0][0x2ec] ;  /* 0x0000bb0013137a20 */ /* 0x000fe40000410000 */
[----:B------:R-:W-:Y:S02]  /*5530*/  FMUL.FTZ R18, R18, c[0x0][0x2ec] ;  /* 0x0000bb0012127a20 */ /* 0x000fe40000410000 */
[----:B------:R-:W-:Y:S02]  /*5540*/  FMUL.FTZ R53, R17, R5 ;  /* 0x0000000511357220 */ /* 0x000fe40000410000 */
[----:B------:R-:W-:Y:S02]  /*5550*/  FADD.FTZ R5, -R4, R12 ;  /* 0x0000000c04057221 */ /* 0x000fe40000010100 */
[----:B------:R-:W-:Y:S02]  /*5560*/  FFMA.FTZ R12, -R95, R95, 1 ;  /* 0x3f8000005f0c7423 */ /* 0x000fe4000001015f */
[----:B------:R-:W-:Y:S01]  /*5570*/  FMUL.FTZ R55, R19, R7 ;  /* 0x0000000713377220 */ /* 0x000fe20000410000 */
[----:B------:R1:W5:Y:S01]  /*5580*/  LDL.LU R95, [R1+0xf8] ;  /* 0x0000f800015f7983 */ /* 0x0003620000300800 */
[----:B------:R-:W-:Y:S02]  /*5590*/  FMUL.FTZ R54, R18, R6 ;  /* 0x0000000612367220 */ /* 0x000fe40000410000 */
[C---:B------:R-:W-:Y:S02]  /*55a0*/  FADD.FTZ R7, -R4.reuse, R8 ;  /* 0x0000000804077221 */ /* 0x040fe40000010100 */
[----:B------:R-:W-:Y:S02]  /*55b0*/  FADD.FTZ R6, -R4, R9 ;  /* 0x0000000904067221 */ /* 0x000fe40000010100 */
[----:B------:R-:W-:Y:S02]  /*55c0*/  FFMA.FTZ R9, -R94, R94, 1 ;  /* 0x3f8000005e097423 */ /* 0x000fe4000001015e */
[----:B------:R-:W-:Y:S01]  /*55d0*/  FMUL.FTZ R7, R223, R7 ;  /* 0x00000007df077220 */ /* 0x000fe20000410000 */
[----:B------:R1:W5:Y:S01]  /*55e0*/  LDL.LU R94, [R1+0xf4] ;  /* 0x0000f400015e7983 */ /* 0x0003620000300800 */
[----:B------:R-:W-:Y:S02]  /*55f0*/  FFMA.FTZ R8, -R93, R93, 1 ;  /* 0x3f8000005d087423 */ /* 0x000fe4000001015d */
[----:B------:R-:W-:Y:S01]  /*5600*/  FMUL.FTZ R13, R13, c[0x0][0x2ec] ;  /* 0x0000bb000d0d7a20 */ /* 0x000fe20000410000 */
[----:B------:R1:W5:Y:S01]  /*5610*/  LDL.LU R93, [R1+0xf0] ;  /* 0x0000f000015d7983 */ /* 0x0003620000300800 */
[----:B------:R-:W-:Y:S02]  /*5620*/  FMUL.FTZ R6, R222, R6 ;  /* 0x00000006de067220 */ /* 0x000fe40000410000 */
[----:B------:R-:W-:Y:S02]  /*5630*/  FMUL.FTZ R12, R12, c[0x0][0x2ec] ;  /* 0x0000bb000c0c7a20 */ /* 0x000fe40000410000 */
[----:B------:R-:W-:Y:S02]  /*5640*/  FMUL.FTZ R20, R13, R7 ;  /* 0x000000070d147220 */ /* 0x000fe40000410000 */
        /* <DEDUP_REMOVED lines=8> */
[----:B------:R-:W-:Y:S02]  /*56d0*/  FMUL.FTZ R8, R8, c[0x0][0x2ec] ;  /* 0x0000bb0008087a20 */ /* 0x000fe40000410000 */
[----:B------:R-:W-:Y:S02]  /*56e0*/  FMUL.FTZ R16, R9, R5 ;  /* 0x0000000509107220 */ /* 0x000fe40000410000 */
[----:B------:R-:W-:Y:S02]  /*56f0*/  FADD.FTZ R7, -R4, R24 ;  /* 0x0000001804077221 */ /* 0x000fe40000010100 */
[----:B------:R-:W-:Y:S02]  /*5700*/  FFMA.FTZ R9, -R90, R90, 1 ;  /* 0x3f8000005a097423 */ /* 0x000fe4000001015a */
[----:B------:R-:W-:Y:S01]  /*5710*/  FMUL.FTZ R22, R8, R0 ;  /* 0x0000000008167220 */ /* 0x000fe20000410000 */
[----:B------:R1:W5:Y:S01]  /*5720*/  LDL.LU R90, [R1+0xe4] ;  /* 0x0000e400015a7983 */ /* 0x0003620000300800 */
[C---:B------:R-:W-:Y:S02]  /*5730*/  FADD.FTZ R6, -R4.reuse, R25 ;  /* 0x0000001904067221 */ /* 0x040fe40000010100 */
[----:B------:R-:W-:Y:S02]  /*5740*/  FMUL.FTZ R7, R215, R7 ;  /* 0x00000007d7077220 */ /* 0x000fe40000410000 */
[----:B------:R-:W-:Y:S02]  /*5750*/  FFMA.FTZ R8, -R89, R89, 1 ;  /* 0x3f80000059087423 */ /* 0x000fe40000010159 */
[----:B------:R-:W-:Y:S01]  /*5760*/  FMUL.FTZ R13, R13, c[0x0][0x2ec] ;  /* 0x0000bb000d0d7a20 */ /* 0x000fe20000410000 */
[----:B------:R1:W5:Y:S01]  /*5770*/  LDL.LU R89, [R1+0xe0] ;  /* 0x0000e00001597983 */ /* 0x0003620000300800 */
[----:B------:R-:W-:Y:S02]  /*5780*/  FADD.FTZ R5, -R4, R28 ;  /* 0x0000001c04057221 */ /* 0x000fe40000010100 */
[----:B------:R-:W-:Y:S02]  /*5790*/  FMUL.FTZ R6, R214, R6 ;  /* 0x00000006d6067220 */ /* 0x000fe40000410000 */
[----:B------:R-:W-:Y:S02]  /*57a0*/  FMUL.FTZ R12, R12, c[0x0][0x2ec] ;  /* 0x0000bb000c0c7a20 */ /* 0x000fe40000410000 */
[----:B------:R-:W-:Y:S02]  /*57b0*/  FMUL.FTZ R51, R13, R7 ;  /* 0x000000070d337220 */ /* 0x000fe40000410000 */
[----:B------:R-:W-:Y:S02]  /*57c0*/  FFMA.FTZ R13, -R88, R88, 1 ;  /* 0x3f800000580d7423 */ /* 0x000fe40000010158 */
[----:B------:R-:W-:Y:S01]  /*57d0*/  FADD.FTZ R0, -R4, R29 ;  /* 0x0000001d04007221 */ /* 0x000fe20000010100 */
        /* <DEDUP_REMOVED lines=13> */
[----:B------:R-:W-:Y:S02]  /*58b0*/  FADD.FTZ R5, -R4, R44 ;  /* 0x0000002c04057221 */ /* 0x000fe40000010100 */
        /* <DEDUP_REMOVED lines=32> */
[----:B------:R-:W-:Y:S02]  /*5ac0*/  FADD.FTZ R6, -R2, R10 ;  /* 0x0000000a02067221 */ /* 0x000fe40000010100 */
        /* <DEDUP_REMOVED lines=19> */
[C---:B------:R-:W-:Y:S02]  /*5c00*/  FADD.FTZ R4, -R2.reuse, R14 ;  /* 0x0000000e02047221 */ /* 0x040fe40000010100 */
[----:B------:R-:W-:Y:S02]  /*5c10*/  FADD.FTZ R0, -R2, R15 ;  /* 0x0000000f02007221 */ /* 0x000fe40000010100 */
        /* <DEDUP_REMOVED lines=52> */
[----:B------:R-:W-:Y:S02]  /*5f60*/  FFMA.FTZ R8, -R3, R3, 1 ;  /* 0x3f80000003087423 */ /* 0x000fe40000010103 */
[C---:B------:R-:W-:Y:S01]  /*5f70*/  FADD.FTZ R6, -R2.reuse, R42 ;  /* 0x0000002a02067221 */ /* 0x040fe20000010100 */
[----:B------:R1:W5:Y:S01]  /*5f80*/  LDL.LU R3, [R1+0x88] ;  /* 0x0000880001037983 */ /* 0x0003620000300800 */
[----:B------:R-:W-:Y:S02]  /*5f90*/  FADD.FTZ R0, -R2, R47 ;  /* 0x0000002f02007221 */ /* 0x000fe40000010100 */
[----:B------:R-:W-:Y:S02]  /*5fa0*/  FMUL.FTZ R6, R219, R6 ;  /* 0x00000006db067220 */ /* 0x000fe40000410000 */
[----:B------:R-:W-:Y:S02]  /*5fb0*/  FMUL.FTZ R0, R216, R0 ;  /* 0x00000000d8007220 */ /* 0x000fe40000410000 */
[----:B------:R-:W-:Y:S02]  /*5fc0*/  FMUL.FTZ R10, R10, c[0x0][0x2ec] ;  /* 0x0000bb000a0a7a20 */ /* 0x000fe40000410000 */
[----:B------:R-:W-:Y:S02]  /*5fd0*/  FMUL.FTZ R7, R7, c[0x0][0x2ec] ;  /* 0x0000bb0007077a20 */ /* 0x000fe40000410000 */
[----:B------:R-:W-:Y:S02]  /*5fe0*/  FMUL.FTZ R36, R10, R6 ;  /* 0x000000060a247220 */ /* 0x000fe40000410000 */
[----:B------:R-:W-:Y:S02]  /*5ff0*/  FMUL.FTZ R29, R7, R0 ;  /* 0x00000000071d7220 */ /* 0x000fe40000410000 */
[C---:B------:R-:W-:Y:S02]  /*6000*/  FADD.FTZ R5, -R2.reuse, R58 ;  /* 0x0000003a02057221 */ /* 0x040fe40000010100 */
[C---:B------:R-:W-:Y:S02]  /*6010*/  FADD.FTZ R4, -R2.reuse, R59 ;  /* 0x0000003b02047221 */ /* 0x040fe40000010100 */
[C---:B------:R-:W-:Y:S02]  /*6020*/  FADD.FTZ R62, -R2.reuse, R62 ;  /* 0x0000003e023e7221 */ /* 0x040fe40000010100 */
[----:B------:R-:W-:Y:S02]  /*6030*/  FADD.FTZ R0, -R2, R63 ;  /* 0x0000003f02007221 */ /* 0x000fe40000010100 */
[----:B------:R-:W-:Y:S01]  /*6040*/  FFMA.FTZ R7, -R191, R191, 1 ;  /* 0x3f800000bf077423 */ /* 0x000fe200000101bf */
[----:B------:R-:W-:Y:S01]  /*6050*/  MOV R191, 0x40 ;  /* 0x0000004000bf7802 */ /* 0x000fe20000000f00 */
[----:B------:R-:W-:Y:S01]  /*6060*/  FFMA.FTZ R6, -R190, R190, 1 ;  /* 0x3f800000be067423 */ /* 0x000fe200000101be */
[----:B------:R-:W-:Y:S01]  /*6070*/  MOV R190, 0x20 ;  /* 0x0000002000be7802 */ /* 0x000fe20000000f00 */
        /* <DEDUP_REMOVED lines=13> */
[----:B-1----:R-:W-:Y:S01]  /*6150*/  IMAD.MOV.U32 R9, RZ, RZ, c[0x0][0x190] ;  /* 0x00006400ff097624 */ /* 0x002fe200078e00ff */
        /* <DEDUP_REMOVED lines=27> */
.L_x_2027:
[----:B-1----:R-:W-:Y:S02]  /*6310*/  F2FP.BF16.PACK_AB R28, R172, R197 ;  /* 0x000000c5ac1c723e */ /* 0x002fe400000010ff */
        /* <DEDUP_REMOVED lines=68> */
[----:B------:R-:W2:Y:S04]  /*6760*/  LDSM.16.MT88.4 R12, [R3+0x20000] ;  /* 0x02000000030c783b */ /* 0x000ea80000004200 */
[----:B------:R-:W3:Y:S04]  /*6770*/  LDSM.16.MT88.4 R16, [R2+0x8000] ;  /* 0x008000000210783b */ /* 0x000ee80000004200 */
[----:B------:R-:W-:Y:S04]  /*6780*/  LDSM.16.MT88.4 R20, [R3+0x1c800] ;  /* 0x01c800000314783b */ /* 0x000fe80000004200 */
[----:B------:R-:W4:Y:S04]  /*6790*/  LDSM.16.MT88.4 R24, [R0+0x8800] ;  /* 0x008800000018783b */ /* 0x000f280000004200 */
[----:B------:R-:W3:Y:S04]  /*67a0*/  LDSM.16.MT88.4 R28, [R3+0x20800] ;  /* 0x02080000031c783b */ /* 0x000ee80000004200 */
        /* <DEDUP_REMOVED lines=116> */
.L_x_2028:
        /* <DEDUP_REMOVED lines=9> */
[----:B------:R-:W-:Y:S01]  /*6f80*/  IMAD.SHL.U32 R146, R146, 0x8, RZ ;  /* 0x0000000892927824 */ /* 0x000fe200078e00ff */
[----:B------:R-:W4:Y:S04]  /*6f90*/  LDSM.16.MT88.4 R36, [R2+0xc000] ;  /* 0x00c000000224783b */ /* 0x000f280000004200 */
[----:B------:R-:W5:Y:S04]  /*6fa0*/  LDL R153, [R1+0x3c] ;  /* 0x00003c0001997983 */ /* 0x000f680000100800 */
[----:B------:R-:W-:Y:S04]  /*6fb0*/  LDSM.16.M88.4 R40, [R148+0x14000] ;  /* 0x014000009428783b */ /* 0x000fe80000000200 */
[----:B------:R-:W5:Y:S04]  /*6fc0*/  LDL R152, [R1+0x48] ;  /* 0x0000480001987983 */ /* 0x000f680000100800 */
[----:B------:R-:W1:Y:S04]  /*6fd0*/  LDSM.16.MT88.4 R44, [R0+0xc800] ;  /* 0x00c80000002c783b */ /* 0x000e680000004200 */
[----:B------:R1:W5:Y:S04]  /*6fe0*/  LDL R147, [R1+0xc] ;  /* 0x00000c0001937983 */ /* 0x0003680000100800 */
[----:B------:R-:W1:Y:S04]  /*6ff0*/  LDSM.16.M88.4 R48, [R148+0x16000] ;  /* 0x016000009430783b */ /* 0x000e680000000200 */
[----:B------:R1:W5:Y:S02]  /*7000*/  LDL R149, [R1] ;  /* 0x0000000001957983 */ /* 0x0003640000100800 */
        /* <DEDUP_REMOVED lines=87> */
[----:B------:R-:W-:Y:S02]  /*7580*/  IMAD.SHL.U32 R46, R46, 0x40, RZ ;  /* 0x000000402e2e7824 */ /* 0x000fe400078e00ff */
[----:B------:R-:W-:Y:S02]  /*7590*/  IMAD R47, R47, 0x58, RZ ;  /* 0x000000582f2f7824 */ /* 0x000fe400078e02ff */
        /* <DEDUP_REMOVED lines=10> */
[----:B------:R-:W-:Y:S01]  /*7640*/  @UP2 UIADD3.X UR5, UR5, -0x1, URZ, UP1, !UPT ;  /* 0xffffffff05052890 */ /* 0x000fe20008ffe43f */
[CC--:B------:R-:W-:Y:S01]  /*7650*/  LEA R38, P1, R146.reuse, R192.reuse, 0x2 ;  /* 0x000000c092267211 */ /* 0x0c0fe200078210ff */
[C---:B-1----:R-:W-:Y:S02]  /*7660*/  HMMA.16816.F32.BF16 R8, R56.reuse, R52, R8 ;  /* 0x000000343808723c */ /* 0x042fe40000041808 */
[----:B------:R-:W2:Y:S02]  /*7670*/  @P0 LDG.E R147, [R36.64] ;  /* 0x0000002224930981 */ /* 0x000ea4000c1e1900 */
[-C--:B------:R-:W-:Y:S02]  /*7680*/  LEA.HI.X.SX32 R39, R146, R193.reuse, 0x2, P1 ;  /* 0x000000c192277211 */ /* 0x080fe400008f16ff */
[----:B------:R-:W3:Y:S02]  /*7690*/  @P0 LDG.E R149, [R36.64+0x120] ;  /* 0x0001202224950981 */ /* 0x000ee4000c1e1900 */
[-C--:B------:R-:W-:Y:S02]  /*76a0*/  HMMA.16816.F32.BF16 R12, R56, R54.reuse, R12 ;  /* 0x00000036380c723c */ /* 0x080fe4000004180c */
[----:B------:R-:W4:Y:S04]  /*76b0*/  @P0 LDG.E R150, [R36.64+0x100] ;  /* 0x0001002224960981 */ /* 0x000f28000c1e1900 */
[----:B------:R-:W5:Y:S02]  /*76c0*/  @P0 LDG.E R151, [R36.64+0x20] ;  /* 0x0000202224970981 */ /* 0x000f64000c1e1900 */
[C---:B------:R-:W-:Y:S02]  /*76d0*/  HMMA.16816.F32.BF16 R16, R40.reuse, R54, R16 ;  /* 0x000000362810723c */ /* 0x040fe40000041810 */
[----:B------:R-:W-:Y:S04]  /*76e0*/  RED.E.ADD.F32.FTZ.RN.STRONG.GPU [R192.64], R4 ;  /* 0x00000004c000798e */ /* 0x000fe8000c10e7a2 */
[----:B------:R-:W-:Y:S02]  /*76f0*/  RED.E.ADD.F32.FTZ.RN.STRONG.GPU [R38.64], R5 ;  /* 0x000000052600798e */ /* 0x000fe4000c10e7a2 */
[-C--:B------:R-:W-:Y:S08]  /*7700*/  HMMA.16816.F32.BF16 R20, R40, R60.reuse, R20 ;  /* 0x0000003c2814723c */ /* 0x080ff00000041814 */
[C---:B------:R-:W-:Y:S08]  /*7710*/  HMMA.16816.F32.BF16 R24, R56.reuse, R60, R24 ;  /* 0x0000003c3818723c */ /* 0x040ff00000041818 */
[-C--:B------:R-:W-:Y:S08]  /*7720*/  HMMA.16816.F32.BF16 R28, R56, R62.reuse, R28 ;  /* 0x0000003e381c723c */ /* 0x080ff0000004181c */
[----:B------:R-:W-:Y:S01]  /*7730*/  HMMA.16816.F32.BF16 R32, R40, R62, R32 ;  /* 0x0000003e2820723c */ /* 0x000fe20000041820 */
[----:B--2---:R1:W-:Y:S04]  /*7740*/  @P0 STL [R1+0xc], R147 ;  /* 0x00000c9301000387 */ /* 0x0043e80000100800 */
[----:B---3--:R2:W-:Y:S04]  /*7750*/  @P0 STL [R1], R149 ;  /* 0x0000009501000387 */ /* 0x0085e80000100800 */
[----:B----4-:R-:W-:Y:S04]  /*7760*/  @P0 STL [R1+0x4], R150 ;  /* 0x0000049601000387 */ /* 0x010fe80000100800 */
[----:B-----5:R3:W-:Y:S01]  /*7770*/  @P0 STL [R1+0x8], R151 ;  /* 0x0000089701000387 */ /* 0x0207e20000100800 */
[----:B-1----:R-:W-:Y:S04]  /*7780*/  IMAD.MOV.U32 R147, RZ, RZ, c[0x0][0x22c] ;  /* 0x00008b00ff937624 */ /* 0x002fe800078e00ff */
[----:B------:R-:W-:Y:S02]  /*7790*/  IMAD R147, R147, c[0x0][0x1c0], RZ ;  /* 0x0000700093937a24 */ /* 0x000fe400078e02ff */
[----:B--2---:R-:W-:Y:S02]  /*77a0*/  IMAD.MOV.U32 R149, RZ, RZ, c[0x0][0x22c] ;  /* 0x00008b00ff957624 */ /* 0x004fe400078e00ff */
[----:B------:R-:W-:Y:S02]  /*77b0*/  IMAD.SHL.U32 R147, R147, 0x10, RZ ;  /* 0x0000001093937824 */ /* 0x000fe400078e00ff */
[----:B------:R-:W-:Y:S02]  /*77c0*/  IMAD R149, R149, c[0x0][0x1c0], RZ ;  /* 0x0000700095957a24 */ /* 0x000fe400078e02ff */
[----:B---3--:R-:W-:Y:S01]  /*77d0*/  IMAD.MOV.U32 R151, RZ, RZ, c[0x0][0x22c] ;  /* 0x00008b00ff977624 */ /* 0x008fe200078e00ff */
[-C--:B------:R-:W-:Y:S01]  /*77e0*/  LEA R44, P0, R147, R192.reuse, 0x2 ;  /* 0x000000c0932c7211 */ /* 0x080fe200078010ff */
[----:B------:R-:W-:Y:S02]  /*77f0*/  IMAD R149, R149, 0x18, RZ ;  /* 0x0000001895957824 */ /* 0x000fe400078e02ff */
[----:B------:R-:W-:Y:S01]  /*7800*/  IMAD R151, R151, c[0x0][0x1c0], RZ ;  /* 0x0000700097977a24 */ /* 0x000fe200078e02ff */
[-C--:B------:R-:W-:Y:S01]  /*7810*/  LEA.HI.X.SX32 R45, R147, R193.reuse, 0x2, P0 ;  /* 0x000000c1932d7211 */ /* 0x080fe200000f16ff */
[----:B------:R-:W-:Y:S01]  /*7820*/  IMAD.MOV.U32 R150, RZ, RZ, c[0x0][0x22c] ;  /* 0x00008b00ff967624 */ /* 0x000fe200078e00ff */
[-C--:B------:R-:W-:Y:S01]  /*7830*/  LEA R40, P1, R149, R192.reuse, 0x2 ;  /* 0x000000c095287211 */ /* 0x080fe200078210ff */
[----:B------:R-:W-:Y:S02]  /*7840*/  IMAD.SHL.U32 R151, R151, 0x20, RZ ;  /* 0x0000002097977824 */ /* 0x000fe400078e00ff */
[----:B------:R1:W-:Y:S01]  /*7850*/  RED.E.ADD.F32.FTZ.RN.STRONG.GPU [R44.64], R6 ;  /* 0x000000062c00798e */ /* 0x0003e2000c10e7a2 */
[-C--:B------:R-:W-:Y:S01]  /*7860*/  LEA.HI.X.SX32 R41, R149, R193.reuse, 0x2, P1 ;  /* 0x000000c195297211 */ /* 0x080fe200008f16ff */
[----:B------:R-:W-:Y:S01]  /*7870*/  IMAD R150, R150, c[0x0][0x1c0], RZ ;  /* 0x0000700096967a24 */ /* 0x000fe200078e02ff */
[CC--:B------:R-:W-:Y:S01]  /*7880*/  LEA R4, P0, R151.reuse, R192.reuse, 0x2 ;  /* 0x000000c097047211 */ /* 0x0c0fe200078010ff */
[----:B------:R-:W-:Y:S02]  /*7890*/  IMAD.MOV.U32 R149, RZ, RZ, c[0x0][0x22c] ;  /* 0x00008b00ff957624 */ /* 0x000fe400078e00ff */
[----:B------:R2:W-:Y:S01]  /*78a0*/  RED.E.ADD.F32.FTZ.RN.STRONG.GPU [R40.64], R7 ;  /* 0x000000072800798e */ /* 0x0005e2000c10e7a2 */
[-C--:B------:R-:W-:Y:S01]  /*78b0*/  LEA.HI.X.SX32 R5, R151, R193.reuse, 0x2, P0 ;  /* 0x000000c197057211 */ /* 0x080fe200000f16ff */
[----:B------:R-:W-:Y:S02]  /*78c0*/  IMAD R150, R150, 0x28, RZ ;  /* 0x0000002896967824 */ /* 0x000fe400078e02ff */
[----:B------:R-:W-:Y:S02]  /*78d0*/  IMAD R149, R149, c[0x0][0x1c0], RZ ;  /* 0x0000700095957a24 */ /* 0x000fe400078e02ff */
[----:B------:R3:W-:Y:S01]  /*78e0*/  RED.E.ADD.F32.FTZ.RN.STRONG.GPU [R4.64], R8 ;  /* 0x000000080400798e */ /* 0x0007e2000c10e7a2 */
[CC--:B------:R-:W-:Y:S01]  /*78f0*/  LEA R36, P1, R150.reuse, R192.reuse, 0x2 ;  /* 0x000000c096247211 */ /* 0x0c0fe200078210ff */
[----:B------:R-:W-:Y:S03]  /*7900*/  IMAD R149, R149, 0x30, RZ ;  /* 0x0000003095957824 */ /* 0x000fe600078e02ff */
[-C--:B------:R-:W-:Y:S05]  /*7910*/  LEA.HI.X.SX32 R37, R150, R193.reuse, 0x2, P1 ;  /* 0x000000c196257211 */ /* 0x080fea00008f16ff */
[----:B------:R4:W-:Y:S01]  /*7920*/  RED.E.ADD.F32.FTZ.RN.STRONG.GPU [R36.64], R9 ;  /* 0x000000092400798e */ /* 0x0009e2000c10e7a2 */
[CC--:B-1----:R-:W-:Y:S04]  /*7930*/  LEA R6, P0, R149.reuse, R192.reuse, 0x2 ;  /* 0x000000c095067211 */ /* 0x0c2fe800078010ff */
[-C--:B--2---:R-:W-:Y:S01]  /*7940*/  LEA.HI.X.SX32 R7, R149, R193.reuse, 0x2, P0 ;  /* 0x000000c195077211 */ /* 0x084fe200000f16ff */
[----:B------:R-:W-:Y:S01]  /*7950*/  IMAD.MOV.U32 R149, RZ, RZ, c[0x0][0x22c] ;  /* 0x00008b00ff957624 */ /* 0x000fe200078e00ff */
[C---:B------:R-:W-:Y:S02]  /*7960*/  IADD3 R41, R147.reuse, 0x20, RZ ;  /* 0x0000002093297810 */ /* 0x040fe40007ffe0ff */
[----:B------:R-:W-:Y:S01]  /*7970*/  IADD3 R40, R147, 0x20, RZ ;  /* 0x0000002093287810 */ /* 0x000fe20007ffe0ff */
[----:B------:R1:W-:Y:S01]  /*7980*/  RED.E.ADD.F32.FTZ.RN.STRONG.GPU [R6.64], R10 ;  /* 0x0000000a0600798e */ /* 0x0003e2000c10e7a2 */
[-C--:B---3--:R-:W-:Y:S01]  /*7990*/  LEA R4, P1, R0, R192.reuse, 0x2 ;  /* 0x000000c000047211 */ /* 0x088fe200078210ff */
[----:B------:R-:W-:Y:S01]  /*79a0*/  IMAD R149, R149, c[0x0][0x1c0], RZ ;  /* 0x0000700095957a24 */ /* 0x000fe200078e02ff */
[-C--:B------:R-:W-:Y:S01]  /*79b0*/  LEA R8, P0, R46, R192.reuse, 0x2 ;  /* 0x000000c02e087211 */ /* 0x080fe200078010ff */
[----:B------:R-:W-:Y:S01]  /*79c0*/  IMAD.IADD R41, R146, 0x1, R41 ;  /* 0x0000000192297824 */ /* 0x000fe200078e0229 */
[-C--:B------:R-:W-:Y:S01]  /*79d0*/  LEA.HI.X.SX32 R5, R0, R193.reuse, 0x2, P1 ;  /* 0x000000c100057211 */ /* 0x080fe200008f16ff */
[----:B------:R-:W-:Y:S02]  /*79e0*/  IMAD.MOV.U32 R0, RZ, RZ, c[0x0][0x22c] ;  /* 0x00008b00ff007624 */ /* 0x000fe400078e00ff */
[----:B------:R-:W-:Y:S02]  /*79f0*/  IMAD.SHL.U32 R149, R149, 0x10, RZ ;  /* 0x0000001095957824 */ /* 0x000fe400078e00ff */
[----:B------:R2:W-:Y:S01]  /*7a00*/  RED.E.ADD.F32.FTZ.RN.STRONG.GPU [R4.64], R11 ;  /* 0x0000000b0400798e */ /* 0x0005e2000c10e7a2 */
[----:B------:R-:W-:Y:S01]  /*7a10*/  IMAD R0, R0, c[0x0][0x1c0], RZ ;  /* 0x0000700000007a24 */ /* 0x000fe200078e02ff */
[-C--:B----4-:R-:W-:Y:S01]  /*7a20*/  LEA.HI.X.SX32 R9, R46, R193.reuse, 0x2, P0 ;  /* 0x000000c12e097211 */ /* 0x090fe200000f16ff */
[----:B------:R-:W-:Y:S01]  /*7a30*/  IMAD.MOV.U32 R46, RZ, RZ, c[0x0][0x22c] ;  /* 0x00008b00ff2e7624 */ /* 0x000fe200078e00ff */
[----:B------:R-:W3:Y:S01]  /*7a40*/  LDL R36, [R1+0x30] ;  /* 0x0000300001247983 */ /* 0x000ee20000100800 */
[----:B------:R-:W-:Y:S01]  /*7a50*/  IMAD R0, R0, 0x48, RZ ;  /* 0x0000004800007824 */ /* 0x000fe200078e02ff */
[----:B------:R-:W-:Y:S01]  /*7a60*/  IADD3 R37, R147, 0x20, RZ ;  /* 0x0000002093257810 */ /* 0x000fe20007ffe0ff */
[----:B------:R-:W-:Y:S01]  /*7a70*/  IMAD R46, R46, c[0x0][0x1c0], RZ ;  /* 0x000070002e2e7a24 */ /* 0x000fe200078e02ff */
[----:B------:R4:W-:Y:S01]  /*7a80*/  RED.E.ADD.F32.FTZ.RN.STRONG.GPU [R8.64], R16 ;  /* 0x000000100800798e */ /* 0x0009e2000c10e7a2 */
[----:B------:R-:W-:Y:S02]  /*7a90*/  IMAD.IADD R40, R146, 0x1, R40 ;  /* 0x0000000192287824 */ /* 0x000fe400078e0228 */
[----:B------:R-:W-:Y:S02]  /*7aa0*/  IMAD R46, R46, 0x68, RZ ;  /* 0x000000682e2e7824 */ /* 0x000fe400078e02ff */
[C---:B------:R-:W-:Y:S02]  /*7ab0*/  IMAD.IADD R40, R146.reuse, 0x1, R40 ;  /* 0x0000000192287824 */ /* 0x040fe400078e0228 */
[----:B------:R-:W-:Y:S01]  /*7ac0*/  IMAD.IADD R37, R146, 0x1, R37 ;  /* 0x0000000192257824 */ /* 0x000fe200078e0225 */
[-C--:B-1----:R-:W-:Y:S03]  /*7ad0*/  LEA R6, P1, R0, R192.reuse, 0x2 ;  /* 0x000000c000067211 */ /* 0x082fe600078210ff */
[----:B------:R-:W-:Y:S01]  /*7ae0*/  IMAD.IADD R37, R146, 0x1, R37 ;  /* 0x0000000192257824 */ /* 0x000fe200078e0225 */
[-C--:B------:R-:W-:Y:S01]  /*7af0*/  LEA.HI.X.SX32 R7, R0, R193.reuse, 0x2, P1 ;  /* 0x000000c100077211 */ /* 0x080fe200008f16ff */
[----:B------:R-:W-:Y:S02]  /*7b00*/  IMAD.MOV.U32 R0, RZ, RZ, c[0x0][0x22c] ;  /* 0x00008b00ff007624 */ /* 0x000fe400078e00ff */
[----:B------:R-:W-:Y:S02]  /*7b10*/  IMAD.IADD R37, R146, 0x1, R37 ;  /* 0x0000000192257824 */ /* 0x000fe400078e0225 */
[----:B------:R1:W-:Y:S01]  /*7b20*/  RED.E.ADD.F32.FTZ.RN.STRONG.GPU [R6.64], R17 ;  /* 0x000000110600798e */ /* 0x0003e2000c10e7a2 */
[-C--:B--2---:R-:W-:Y:S01]  /*7b30*/  LEA R4, P0, R2, R192.reuse, 0x2 ;  /* 0x000000c002047211 */ /* 0x084fe200078010ff */
[----:B------:R-:W-:Y:S03]  /*7b40*/  IMAD R0, R0, c[0x0][0x1c0], RZ ;  /* 0x0000700000007a24 */ /* 0x000fe600078e02ff */
[-C--:B------:R-:W-:Y:S01]  /*7b50*/  LEA.HI.X.SX32 R5, R2, R193.reuse, 0x2, P0 ;  /* 0x000000c102057211 */ /* 0x080fe200000f16ff */
[----:B------:R-:W-:Y:S02]  /*7b60*/  IMAD R0, R0, 0x60, RZ ;  /* 0x0000006000007824 */ /* 0x000fe400078e02ff */
[----:B------:R-:W-:Y:S01]  /*7b70*/  IMAD.MOV.U32 R2, RZ, RZ, c[0x0][0x22c] ;  /* 0x00008b00ff027624 */ /* 0x000fe200078e00ff */
[CC--:B----4-:R-:W-:Y:S01]  /*7b80*/  LEA R16, P1, R47.reuse, R192.reuse, 0x2 ;  /* 0x000000c02f107211 */ /* 0x0d0fe200078210ff */
[----:B------:R2:W-:Y:S01]  /*7b90*/  RED.E.ADD.F32.FTZ.RN.STRONG.GPU [R4.64], R18 ;  /* 0x000000120400798e */ /* 0x0005e2000c10e7a2 */
[-C--:B------:R-:W-:Y:S01]  /*7ba0*/  LEA R10, P0, R0, R192.reuse, 0x2 ;  /* 0x000000c0000a7211 */ /* 0x080fe200078010ff */
[----:B------:R-:W-:Y:S01]  /*7bb0*/  IMAD R2, R2, c[0x0][0x1c0], RZ ;  /* 0x0000700002027a24 */ /* 0x000fe200078e02ff */
[-C--:B------:R-:W-:Y:S02]  /*7bc0*/  LEA R8, P2, R46, R192.reuse, 0x2 ;  /* 0x000000c02e087211 */ /* 0x080fe400078410ff */
[-C--:B------:R-:W-:Y:S01]  /*7bd0*/  LEA.HI.X.SX32 R11, R0, R193.reuse, 0x2, P0 ;  /* 0x000000c1000b7211 */ /* 0x080fe200000f16ff */
[----:B------:R-:W-:Y:S01]  /*7be0*/  IMAD.MOV.U32 R0, RZ, RZ, c[0x0][0x22c] ;  /* 0x00008b00ff007624 */ /* 0x000fe200078e00ff */
[-C--:B------:R-:W-:Y:S01]  /*7bf0*/  LEA.HI.X.SX32 R9, R46, R193.reuse, 0x2, P2 ;  /* 0x000000c12e097211 */ /* 0x080fe200010f16ff */
[----:B------:R-:W-:Y:S02]  /*7c00*/  IMAD R2, R2, 0x70, RZ ;  /* 0x0000007002027824 */ /* 0x000fe400078e02ff */
[----:B------:R-:W-:Y:S04]  /*7c10*/  IMAD R0, R0, c[0x0][0x1c0], RZ ;  /* 0x0000700000007a24 */ /* 0x000fe800078e02ff */
[----:B------:R-:W-:Y:S01]  /*7c20*/  IMAD R0, R0, 0x78, RZ ;  /* 0x0000007800007824 */ /* 0x000fe200078e02ff */
[-C--:B-1----:R-:W-:Y:S02]  /*7c30*/  LEA.HI.X.SX32 R17, R47, R193.reuse, 0x2, P1 ;  /* 0x000000c12f117211 */ /* 0x082fe400008f16ff */
[CC--:B------:R-:W-:Y:S03]  /*7c40*/  LEA R6, P1, R2.reuse, R192.reuse, 0x2 ;  /* 0x000000c002067211 */ /* 0x0c0fe600078210ff */
[----:B------:R1:W-:Y:S01]  /*7c50*/  RED.E.ADD.F32.FTZ.RN.STRONG.GPU [R16.64], R19 ;  /* 0x000000131000798e */ /* 0x0003e2000c10e7a2 */
[-C--:B------:R-:W-:Y:S03]  /*7c60*/  LEA.HI.X.SX32 R7, R2, R193.reuse, 0x2, P1 ;  /* 0x000000c102077211 */ /* 0x080fe600008f16ff */
[----:B------:R4:W-:Y:S01]  /*7c70*/  RED.E.ADD.F32.FTZ.RN.STRONG.GPU [R10.64], R12 ;  /* 0x0000000c0a00798e */ /* 0x0009e2000c10e7a2 */
[CC--:B--2---:R-:W-:Y:S03]  /*7c80*/  LEA R4, P0, R0.reuse, R192.reuse, 0x2 ;  /* 0x000000c000047211 */ /* 0x0c4fe600078010ff */
[----:B------:R-:W2:Y:S01]  /*7c90*/  LDL R18, [R1+0x2c] ;  /* 0x00002c0001127983 */ /* 0x000ea20000100800 */
[-C--:B------:R-:W-:Y:S02]  /*7ca0*/  LEA.HI.X.SX32 R5, R0, R193.reuse, 0x2, P0 ;  /* 0x000000c100057211 */ /* 0x080fe400000f16ff */
[----:B------:R-:W-:Y:S01]  /*7cb0*/  IADD3 R0, R149, 0x20, RZ ;  /* 0x0000002095007810 */ /* 0x000fe20007ffe0ff */
[----:B------:R5:W-:Y:S04]  /*7cc0*/  RED.E.ADD.F32.FTZ.RN.STRONG.GPU [R8.64], R13 ;  /* 0x0000000d0800798e */ /* 0x000be8000c10e7a2 */
[----:B------:R5:W-:Y:S04]  /*7cd0*/  RED.E.ADD.F32.FTZ.RN.STRONG.GPU [R6.64], R14 ;  /* 0x0000000e0600798e */ /* 0x000be8000c10e7a2 */
[----:B------:R5:W-:Y:S04]  /*7ce0*/  RED.E.ADD.F32.FTZ.RN.STRONG.GPU [R4.64], R15 ;  /* 0x0000000f0400798e */ /* 0x000be8000c10e7a2 */
[----:B------:R-:W2:Y:S04]  /*7cf0*/  LDL R2, [R1+0x10] ;  /* 0x0000100001027983 */ /* 0x000ea80000100800 */
[----:B-1----:R-:W2:Y:S04]  /*7d00*/  LDL R17, [R1+0x28] ;  /* 0x0000280001117983 */ /* 0x002ea80000100800 */
[----:B----4-:R-:W4:Y:S04]  /*7d10*/  LDL R11, [R1+0x24] ;  /* 0x00002400010b7983 */ /* 0x010f280000100800 */
[----:B------:R-:W4:Y:S01]  /*7d20*/  LDL R10, [R1+0x20] ;  /* 0x00002000010a7983 */ /* 0x000f220000100800 */
[CC--:B-----5:R-:W-:Y:S03]  /*7d30*/  LEA R8, P1, R0.reuse, R192.reuse, 0x2 ;  /* 0x000000c000087211 */ /* 0x0e0fe600078210ff */
[----:B------:R-:W5:Y:S01]  /*7d40*/  LDL R16, [R1+0x1c] ;  /* 0x00001c0001107983 */ /* 0x000f620000100800 */
[-C--:B------:R-:W-:Y:S03]  /*7d50*/  LEA.HI.X.SX32 R9, R0, R193.reuse, 0x2, P1 ;  /* 0x000000c100097211 */ /* 0x080fe600008f16ff */
[----:B------:R-:W5:Y:S01]  /*7d60*/  LDL R14, [R1+0x14] ;  /* 0x00001400010e7983 */ /* 0x000f620000100800 */
[CC--:B------:R-:W-:Y:S02]  /*7d70*/  LEA R6, P0, R41.reuse, R192.reuse, 0x2 ;  /* 0x000000c029067211 */ /* 0x0c0fe400078010ff */
[CC--:B------:R-:W-:Y:S01]  /*7d80*/  LEA R4, P1, R40.reuse, R192.reuse, 0x2 ;  /* 0x000000c028047211 */ /* 0x0c0fe200078210ff */
[----:B------:R-:W5:Y:S01]  /*7d90*/  LDL R15, [R1+0x18] ;  /* 0x00001800010f7983 */ /* 0x000f620000100800 */
[-C--:B------:R-:W-:Y:S02]  /*7da0*/  LEA.HI.X.SX32 R7, R41, R193.reuse, 0x2, P0 ;  /* 0x000000c129077211 */ /* 0x080fe400000f16ff */
[-C--:B------:R-:W-:Y:S01]  /*7db0*/  LEA.HI.X.SX32 R5, R40, R193.reuse, 0x2, P1 ;  /* 0x000000c128057211 */ /* 0x080fe200008f16ff */
[----:B------:R-:W5:Y:S04]  /*7dc0*/  LDL R0, [R1+0x34] ;  /* 0x0000340001007983 */ /* 0x000f680000100800 */
[----:B------:R-:W-:Y:S04]  /*7dd0*/  RED.E.ADD.F32.FTZ.RN.STRONG.GPU [R192.64+0x80], R20 ;  /* 0x00008014c000798e */ /* 0x000fe8000c10e7a2 */
[----:B------:R-:W-:Y:S04]  /*7de0*/  RED.E.ADD.F32.FTZ.RN.STRONG.GPU [R38.64+0x80], R21 ;  /* 0x000080152600798e */ /* 0x000fe8000c10e7a2 */
[----:B------:R1:W-:Y:S04]  /*7df0*/  RED.E.ADD.F32.FTZ.RN.STRONG.GPU [R8.64], R22 ;  /* 0x000000160800798e */ /* 0x0003e8000c10e7a2 */
[----:B------:R3:W-:Y:S04]  /*7e00*/  RED.E.ADD.F32.FTZ.RN.STRONG.GPU [R6.64], R23 ;  /* 0x000000170600798e */ /* 0x0007e8000c10e7a2 */
[----:B------:R2:W-:Y:S04]  /*7e10*/  RED.E.ADD.F32.FTZ.RN.STRONG.GPU [R4.64], R24 ;  /* 0x000000180400798e */ /* 0x0005e8000c10e7a2 */
[----:B------:R-:W-:Y:S01]  /*7e20*/  LDSM.16.MT88.4 R20, [R3+0x14800] ;  /* 0x014800000314783b */ /* 0x000fe20000004200 */
[CC--:B-1----:R-:W-:Y:S04]  /*7e30*/  LEA R8, P0, R37.reuse, R192.reuse, 0x2 ;  /* 0x000000c025087211 */ /* 0x0c2fe800078010ff */
[-C--:B------:R-:W-:Y:S05]  /*7e40*/  LEA.HI.X.SX32 R9, R37, R193.reuse, 0x2, P0 ;  /* 0x000000c125097211 */ /* 0x080fea00000f16ff */
[----:B------:R1:W-:Y:S01]  /*7e50*/  RED.E.ADD.F32.FTZ.RN.STRONG.GPU [R8.64], R25 ;  /* 0x000000190800798e */ /* 0x0003e2000c10e7a2 */
[CC--:B---3--:R-:W-:Y:S04]  /*7e60*/  LEA R6, P1, R36.reuse, R192.reuse, 0x2 ;  /* 0x000000c024067211 */ /* 0x0c8fe800078210ff */
[-C--:B------:R-:W-:Y:S02]  /*7e70*/  LEA.HI.X.SX32 R7, R36, R193.reuse, 0x2, P1 ;  /* 0x000000c124077211 */ /* 0x080fe400008f16ff */
[----:B------:R-:W-:Y:S04]  /*7e80*/  LDSM.16.MT88.4 R36, [R3+0x19000] ;  /* 0x019000000324783b */ /* 0x000fe80000004200 */
[----:B------:R4:W-:Y:S01]  /*7e90*/  RED.E.ADD.F32.FTZ.RN.STRONG.GPU [R6.64], R26 ;  /* 0x0000001a0600798e */ /* 0x0009e2000c10e7a2 */
[CC--:B--2---:R-:W-:Y:S04]  /*7ea0*/  LEA R4, P0, R18.reuse, R192.reuse, 0x2 ;  /* 0x000000c012047211 */ /* 0x0c4fe800078010ff */
[-C--:B------:R-:W-:Y:S05]  /*7eb0*/  LEA.HI.X.SX32 R5, R18, R193.reuse, 0x2, P0 ;  /* 0x000000c112057211 */ /* 0x080fea00000f16ff */
[----:B------:R2:W-:Y:S04]  /*7ec0*/  RED.E.ADD.F32.FTZ.RN.STRONG.GPU [R4.64], R27 ;  /* 0x0000001b0400798e */ /* 0x0005e8000c10e7a2 */
[----:B------:R-:W-:Y:S01]  /*7ed0*/  LDSM.16.MT88.4 R24, [R180+0x800] ;  /* 0x00080000b418783b */ /* 0x000fe20000004200 */
[-C--:B-1----:R-:W-:Y:S02]  /*7ee0*/  LEA R8, P1, R17, R192.reuse, 0x2 ;  /* 0x000000c011087211 */ /* 0x082fe400078210ff */
[-C--:B----4-:R-:W-:Y:S02]  /*7ef0*/  LEA R6, P0, R11, R192.reuse, 0x2 ;  /* 0x000000c00b067211 */ /* 0x090fe400078010ff */
[-C--:B------:R-:W-:Y:S02]  /*7f00*/  LEA.HI.X.SX32 R9, R17, R193.reuse, 0x2, P1 ;  /* 0x000000c111097211 */ /* 0x080fe400008f16ff */
[-C--:B------:R-:W-:Y:S03]  /*7f10*/  LEA.HI.X.SX32 R7, R11, R193.reuse, 0x2, P0 ;  /* 0x000000c10b077211 */ /* 0x080fe600000f16ff */
[----:B------:R1:W-:Y:S01]  /*7f20*/  RED.E.ADD.F32.FTZ.RN.STRONG.GPU [R8.64], R32 ;  /* 0x000000200800798e */ /* 0x0003e2000c10e7a2 */
[-C--:B-----5:R-:W-:Y:S03]  /*7f30*/  LEA R12, P0, R16, R192.reuse, 0x2 ;  /* 0x000000c0100c7211 */ /* 0x0a0fe600078010ff */
[----:B------:R3:W-:Y:S01]  /*7f40*/  RED.E.ADD.F32.FTZ.RN.STRONG.GPU [R6.64], R33 ;  /* 0x000000210600798e */ /* 0x0007e2000c10e7a2 */
[-C--:B--2---:R-:W-:Y:S02]  /*7f50*/  LEA R4, P1, R10, R192.reuse, 0x2 ;  /* 0x000000c00a047211 */ /* 0x084fe400078210ff */
[-C--:B------:R-:W-:Y:S02]  /*7f60*/  LEA.HI.X.SX32 R13, R16, R193.reuse, 0x2, P0 ;  /* 0x000000c1100d7211 */ /* 0x080fe400000f16ff */
[-C--:B------:R-:W-:Y:S02]  /*7f70*/  LEA.HI.X.SX32 R5, R10, R193.reuse, 0x2, P1 ;  /* 0x000000c10a057211 */ /* 0x080fe400008f16ff */
[CC--:B------:R-:W-:Y:S03]  /*7f80*/  LEA R10, P3, R15.reuse, R192.reuse, 0x2 ;  /* 0x000000c00f0a7211 */ /* 0x0c0fe600078610ff */
[----:B------:R2:W-:Y:S01]  /*7f90*/  RED.E.ADD.F32.FTZ.RN.STRONG.GPU [R4.64], R34 ;  /* 0x000000220400798e */ /* 0x0005e2000c10e7a2 */
[-C--:B------:R-:W-:Y:S03]  /*7fa0*/  LEA.HI.X.SX32 R11, R15, R193.reuse, 0x2, P3 ;  /* 0x000000c10f0b7211 */ /* 0x080fe600018f16ff */
[----:B------:R-:W-:Y:S04]  /*7fb0*/  RED.E.ADD.F32.FTZ.RN.STRONG.GPU [R12.64], R35 ;  /* 0x000000230c00798e */ /* 0x000fe8000c10e7a2 */
[----:B------:R-:W-:Y:S04]  /*7fc0*/  RED.E.ADD.F32.FTZ.RN.STRONG.GPU [R10.64], R28 ;  /* 0x0000001c0a00798e */ /* 0x000fe8000c10e7a2 */
[----:B------:R-:W-:Y:S01]  /*7fd0*/  LDSM.16.MT88.4 R32, [R3+0x18800] ;  /* 0x018800000320783b */ /* 0x000fe20000004200 */
[-C--:B-1----:R-:W-:Y:S02]  /*7fe0*/  LEA R8, P2, R14, R192.reuse, 0x2 ;  /* 0x000000c00e087211 */ /* 0x082fe400078410ff */
[-C--:B---3--:R-:W-:Y:S02]  /*7ff0*/  LEA R6, P1, R2, R192.reuse, 0x2 ;  /* 0x000000c002067211 */ /* 0x088fe400078210ff */
[-C--:B------:R-:W-:Y:S02]  /*8000*/  LEA.HI.X.SX32 R9, R14, R193.reuse, 0x2, P2 ;  /* 0x000000c10e097211 */ /* 0x080fe400010f16ff */
[-C--:B------:R-:W-:Y:S01]  /*8010*/  LEA.HI.X.SX32 R7, R2, R193.reuse, 0x2, P1 ;  /* 0x000000c102077211 */ /* 0x080fe200008f16ff */
[----:B------:R-:W-:Y:S01]  /*8020*/  LDSM.16.MT88.4 R12, [R3+0x18000] ;  /* 0x01800000030c783b */ /* 0x000fe20000004200 */
[----:B------:R-:W-:Y:S01]  /*8030*/  ISETP.LT.AND P1, PT, RZ, UR46, PT ;  /* 0x0000002eff007c0c */ /* 0x000fe2000bf21270 */
[----:B------:R-:W-:Y:S02]  /*8040*/  UMOV UR46, UR6 ;  /* 0x00000006002e7c82 */ /* 0x000fe40008000000 */
[----:B------:R-:W-:Y:S01]  /*8050*/  RED.E.ADD.F32.FTZ.RN.STRONG.GPU [R8.64], R29 ;  /* 0x0000001d0800798e */ /* 0x000fe2000c10e7a2 */
[C---:B--2---:R-:W-:Y:S03]  /*8060*/  LEA R4, P0, R0.reuse, R192, 0x2 ;  /* 0x000000c000047211 */ /* 0x044fe600078010ff */
[----:B------:R-:W-:Y:S01]  /*8070*/  RED.E.ADD.F32.FTZ.RN.STRONG.GPU [R6.64], R30 ;  /* 0x0000001e0600798e */ /* 0x000fe2000c10e7a2 */
[----:B------:R-:W-:Y:S01]  /*8080*/  LEA.HI.X.SX32 R5, R0, R193, 0x2, P0 ;  /* 0x000000c100057211 */ /* 0x000fe200000f16ff */
[----:B------:R-:W-:Y:S01]  /*8090*/  IMAD.IADD R0, R181, 0x1, R180 ;  /* 0x00000001b5007824 */ /* 0x000fe200078e02b4 */
[----:B------:R-:W-:Y:S01]  /*80a0*/  PLOP3.LUT P0, PT, PT, PT, UP0, 0x80, 0x0 ;  /* 0x000000000000781c */ /* 0x000fe20003f0f008 */
[----:B------:R-:W-:Y:S01]  /*80b0*/  LDSM.16.MT88.4 R8, [R180] ;  /* 0x00000000b408783b */ /* 0x000fe20000004200 */
[----:B------:R-:W-:Y:S03]  /*80c0*/  @UP2 UIADD3 UR8, UP0, UR8, -0x200, URZ ;  /* 0xfffffe0008082890 */ /* 0x000fe6000ff1e03f */
[----:B------:R-:W-:Y:S01]  /*80d0*/  RED.E.ADD.F32.FTZ.RN.STRONG.GPU [R4.64], R31 ;  /* 0x0000001f0400798e */ /* 0x000fe2000c10e7a2 */
[----:B------:R-:W-:Y:S03]  /*80e0*/  @UP2 UIADD3.X UR7, UR7, -0x1, URZ, UP0, !UPT ;  /* 0xffffffff07072890 */ /* 0x000fe600087fe43f */
        /* <DEDUP_REMOVED lines=94> */
.L_x_2026:
        /* <DEDUP_REMOVED lines=14> */
[----:B------:R-:W1:Y:S01]  /*87b0*/  S2R R18, SR_TID.X ;  /* 0x0000000000127919 */ /* 0x000e620000002100 */
[----:B------:R-:W-:Y:S01]  /*87c0*/  FMUL.FTZ R100, R100, c[0x0][0x2e0] ;  /* 0x0000b80064647a20 */ /* 0x000fe20000410000 */
[----:B------:R-:W-:Y:S01]  /*87d0*/  F2FP.BF16.PACK_AB R68, R69, R68 ;  /* 0x000000444544723e */ /* 0x000fe200000010ff */
[----:B------:R-:W-:-:S02]  /*87e0*/  FMUL.FTZ R8, R101, c[0x0][0x2e0] ;  /* 0x0000b80065087a20 */ /* 0x000fc40000410000 */
[----:B------:R-:W-:Y:S02]  /*87f0*/  FMUL.FTZ R102, R102, c[0x0][0x2e0] ;  /* 0x0000b80066667a20 */ /* 0x000fe40000410000 */
[----:B------:R-:W-:Y:S02]  /*8800*/  FMUL.FTZ R7, R103, c[0x0][0x2e0] ;  /* 0x0000b80067077a20 */ /* 0x000fe40000410000 */
[----:B------:R-:W-:Y:S02]  /*8810*/  FMUL.FTZ R112, R112, c[0x0][0x2e0] ;  /* 0x0000b80070707a20 */ /* 0x000fe40000410000 */
[----:B------:R-:W-:Y:S02]  /*8820*/  FMUL.FTZ R4, R113, c[0x0][0x2e0] ;  /* 0x0000b80071047a20 */ /* 0x000fe40000410000 */
[----:B------:R-:W-:Y:S02]  /*8830*/  FMUL.FTZ R114, R114, c[0x0][0x2e0] ;  /* 0x0000b80072727a20 */ /* 0x000fe40000410000 */
[----:B------:R-:W-:Y:S01]  /*8840*/  FMUL.FTZ R2, R115, c[0x0][0x2e0] ;  /* 0x0000b80073027a20 */ /* 0x000fe20000410000 */
[----:B------:R-:W-:Y:S01]  /*8850*/  F2FP.BF16.PACK_AB R8, R8, R100 ;  /* 0x000000640808723e */ /* 0x000fe200000010ff */
[----:B------:R-:W-:Y:S01]  /*8860*/  BAR.SYNC.DEFER_BLOCKING 0x0 ;  /* 0x0000000000007b1d */ /* 0x000fe20000010000 */
        /* <DEDUP_REMOVED lines=43> */
[----:B------:R-:W-:Y:S01]  /*8b20*/  F2FP.BF16.PACK_AB R84, R85, R84 ;  /* 0x000000545554723e */ /* 0x000fe200000010ff */
[----:B------:R-:W2:Y:S01]  /*8b30*/  S2R R19, SR_CTAID.Y ;  /* 0x0000000000137919 */ /* 0x000ea20000002600 */
[----:B------:R-:W-:Y:S01]  /*8b40*/  F2FP.BF16.PACK_AB R123, R123, R122 ;  /* 0x0000007a7b7b723e */ /* 0x000fe200000010ff */
[----:B------:R-:W-:Y:S01]  /*8b50*/  ULDC.64 UR6, c[0x0][0x3a0] ;  /* 0x0000e80000067ab9 */ /* 0x000fe20000000a00 */
[----:B------:R-:W-:Y:S01]  /*8b60*/  F2FP.BF16.PACK_AB R124, R125, R124 ;  /* 0x0000007c7d7c723e */ /* 0x000fe200000010ff */
[----:B------:R-:W-:Y:S01]  /*8b70*/  ULDC.64 UR4, c[0x0][0x3a8] ;  /* 0x0000ea0000047ab9 */ /* 0x000fe20000000a00 */
[----:B-1----:R-:W-:Y:S02]  /*8b80*/  SHF.R.S32.HI R9, RZ, 0x1f, R18 ;  /* 0x0000001fff097819 */ /* 0x002fe40000011412 */
[----:B------:R-:W-:Y:S02]  /*8b90*/  F2FP.BF16.PACK_AB R126, R127, R126 ;  /* 0x0000007e7f7e723e */ /* 0x000fe400000010ff */
[----:B------:R-:W-:-:S02]  /*8ba0*/  LEA.HI R9, R9, R18, RZ, 0x3 ;  /* 0x0000001209097211 */ /* 0x000fc400078f18ff */
[----:B------:R-:W-:Y:S02]  /*8bb0*/  F2FP.BF16.PACK_AB R86, R87, R86 ;  /* 0x000000565756723e */ /* 0x000fe400000010ff */
[----:B------:R-:W-:Y:S02]  /*8bc0*/  SHF.R.S32.HI R0, RZ, 0x3, R9 ;  /* 0x00000003ff007819 */ /* 0x000fe40000011409 */
[----:B------:R-:W-:Y:S02]  /*8bd0*/  F2FP.BF16.PACK_AB R96, R97, R96 ;  /* 0x000000606160723e */ /* 0x000fe400000010ff */
[----:B------:R-:W-:Y:S02]  /*8be0*/  F2FP.BF16.PACK_AB R98, R99, R98 ;  /* 0x000000626362723e */ /* 0x000fe400000010ff */
[----:B------:R-:W-:Y:S02]  /*8bf0*/  SHF.R.S32.HI R14, RZ, 0x1f, R0 ;  /* 0x0000001fff0e7819 */ /* 0x000fe40000011400 */
[----:B------:R-:W-:-:S02]  /*8c00*/  F2FP.BF16.PACK_AB R88, R89, R88 ;  /* 0x000000585958723e */ /* 0x000fc400000010ff */
[----:B------:R-:W-:Y:S02]  /*8c10*/  F2FP.BF16.PACK_AB R90, R91, R90 ;  /* 0x0000005a5b5a723e */ /* 0x000fe400000010ff */
[----:B------:R-:W-:Y:S02]  /*8c20*/  F2FP.BF16.PACK_AB R92, R93, R92 ;  /* 0x0000005c5d5c723e */ /* 0x000fe400000010ff */
[----:B------:R-:W-:Y:S01]  /*8c30*/  F2FP.BF16.PACK_AB R94, R95, R94 ;  /* 0x0000005e5f5e723e */ /* 0x000fe200000010ff */
[----:B------:R-:W-:Y:S01]  /*8c40*/  IMAD.WIDE.U32 R16, R0, c[0x0][0x3a0], RZ ;  /* 0x0000e80000107a25 */ /* 0x000fe200078e00ff */
[----:B------:R-:W-:Y:S02]  /*8c50*/  UIMAD UR8, UR43, UR6, URZ ;  /* 0x000000062b0872a4 */ /* 0x000fe4000f8e023f */
[----:B------:R-:W-:Y:S02]  /*8c60*/  UIMAD UR43, UR43, UR4, URZ ;  /* 0x000000042b2b72a4 */ /* 0x000fe4000f8e023f */
[----:B------:R-:W-:-:S02]  /*8c70*/  UIMAD UR8, UR27, UR7, UR8 ;  /* 0x000000071b0872a4 */ /* 0x000fc4000f8e0208 */
[----:B------:R-:W-:Y:S01]  /*8c80*/  UIMAD UR43, UR27, UR5, UR43 ;  /* 0x000000051b2b72a4 */ /* 0x000fe2000f8e022b */
[----:B--2---:R1:W-:Y:S04]  /*8c90*/  STS [R31], R8 ;  /* 0x000000081f007388 */ /* 0x0043e80000000800 */
[----:B------:R-:W-:Y:S04]  /*8ca0*/  STS [R31+0x400], R7 ;  /* 0x000400071f007388 */ /* 0x000fe80000000800 */
[----:B---3--:R2:W-:Y:S04]  /*8cb0*/  STS [R33], R4 ;  /* 0x0000000421007388 */ /* 0x0085e80000000800 */
[----:B----4-:R3:W-:Y:S04]  /*8cc0*/  STS [R32], R2 ;  /* 0x0000000220007388 */ /* 0x0107e80000000800 */
[----:B------:R4:W-:Y:S04]  /*8cd0*/  STS [R31+0x2000], R6 ;  /* 0x002000061f007388 */ /* 0x0009e80000000800 */
[----:B------:R-:W-:Y:S04]  /*8ce0*/  STS [R31+0x2400], R5 ;  /* 0x002400051f007388 */ /* 0x000fe80000000800 */
[----:B-----5:R5:W-:Y:S04]  /*8cf0*/  STS [R30], R12 ;  /* 0x0000000c1e007388 */ /* 0x020be80000000800 */
        /* <DEDUP_REMOVED lines=26> */
[----:B--2---:R-:W-:-:S03]  /*8ea0*/  LOP3.LUT R4, R9, 0xfffffff8, RZ, 0xc0, !PT ;  /* 0xfffffff809047812 */ /* 0x004fc600078ec0ff */
[----:B------:R-:W-:Y:S01]  /*8eb0*/  STS [R21+0x4000], R94 ;  /* 0x0040005e15007388 */ /* 0x000fe20000000800 */
[----:B------:R-:W-:Y:S02]  /*8ec0*/  IMAD.IADD R9, R17, 0x1, R8 ;  /* 0x0000000111097824 */ /* 0x000fe400078e0208 */
[----:B------:R-:W-:Y:S02]  /*8ed0*/  IMAD.MOV.U32 R8, RZ, RZ, R16 ;  /* 0x000000ffff087224 */ /* 0x000fe400078e0010 */
[----:B---3--:R-:W-:Y:S01]  /*8ee0*/  IMAD R2, R14, c[0x0][0x3a8], RZ ;  /* 0x0000ea000e027a24 */ /* 0x008fe200078e02ff */
[----:B------:R-:W1:Y:S01]  /*8ef0*/  S2R R16, SR_CTAID.Z ;  /* 0x0000000000107919 */ /* 0x000e620000002700 */
[----:B----4-:R-:W-:-:S04]  /*8f00*/  IMAD.WIDE.U32 R6, R0, c[0x0][0x3a8], RZ ;  /* 0x0000ea0000067a25 */ /* 0x010fc800078e00ff */
[----:B------:R-:W-:Y:S02]  /*8f10*/  IMAD R2, R0, c[0x0][0x3ac], R2 ;  /* 0x0000eb0000027a24 */ /* 0x000fe400078e0202 */
[----:B------:R-:W-:Y:S01]  /*8f20*/  IMAD.IADD R4, R18, 0x1, -R4 ;  /* 0x0000000112047824 */ /* 0x000fe200078e0a04 */
[----:B-----5:R-:W-:Y:S01]  /*8f30*/  MOV R12, UR27 ;  /* 0x0000001b000c7c02 */ /* 0x020fe20008000f00 */
[----:B------:R-:W-:Y:S01]  /*8f40*/  IMAD.U32 R0, RZ, RZ, UR27 ;  /* 0x0000001bff007e24 */ /* 0x000fe2000f8e00ff */
[----:B------:R-:W-:Y:S01]  /*8f50*/  SHF.R.S32.HI R5, RZ, 0x1f, R19 ;  /* 0x0000001fff057819 */ /* 0x000fe20000011413 */
[----:B------:R-:W-:Y:S01]  /*8f60*/  IMAD.SHL.U32 R4, R4, 0x8, RZ ;  /* 0x0000000804047824 */ /* 0x000fe200078e00ff */
[----:B------:R-:W-:Y:S01]  /*8f70*/  IADD3 R7, R7, R2, RZ ;  /* 0x0000000207077210 */ /* 0x000fe20007ffe0ff */
        /* <DEDUP_REMOVED lines=22> */
[----:B------:R-:W5:Y:S01]  /*90e0*/  LDS.128 R28, [R0+0x10000] ;  /* 0x01000000001c7984 */ /* 0x000f620000000c00 */
        /* <DEDUP_REMOVED lines=32> */
[----:B-----5:R3:W-:Y:S01]  /*92f0*/  STG.E.128 [R12.64], R28 ;  /* 0x0000001c0c007986 */ /* 0x0207e2000c101d20 */
[----:B-1----:R-:W-:-:S04]  /*9300*/  IADD3 R4, P0, R6, UR7, RZ ;  /* 0x0000000706047c10 */ /* 0x002fc8000ff1e0ff */
[----:B------:R-:W-:Y:S02]  /*9310*/  IADD3.X R5, R7, UR4, RZ, P0, !PT ;  /* 0x0000000407057c10 */ /* 0x000fe400087fe4ff */
[----:B--2---:R-:W-:Y:S01]  /*9320*/  IADD3 R8, P0, R4, UR7, RZ ;  /* 0x0000000704087c10 */ /* 0x004fe2000ff1e0ff */
[----:B------:R3:W-:Y:S03]  /*9330*/  STG.E.128 [R6.64], R24 ;  /* 0x0000001806007986 */ /* 0x0007e6000c101d20 */
[----:B------:R-:W-:Y:S01]  /*9340*/  IADD3.X R9, R5, UR4, RZ, P0, !PT ;  /* 0x0000000405097c10 */ /* 0x000fe200087fe4ff */
[----:B------:R3:W-:Y:S04]  /*9350*/  STG.E.128 [R4.64], R20 ;  /* 0x0000001404007986 */ /* 0x0007e8000c101d20 */
[----:B------:R3:W-:Y:S04]  /*9360*/  STG.E.128 [R8.64], R16 ;  /* 0x0000001008007986 */ /* 0x0007e8000c101d20 */
.L_x_2023:
        /* <DEDUP_REMOVED lines=11> */
.L_x_2030:
[----:B------:R-:W-:Y:S05]  /*9420*/  EXIT ;  /* 0x000000000000794d */ /* 0x000fea0003800000 */
.L_x_2032:
        /* <DEDUP_REMOVED lines=13> */
.L_x_2490:


//--------------------- .text._ZN5flash44flash_bwd_dq_dk_dv_loop_seqk_parallel_kernelI23Flash_bwd_kernel_traitsILi64ELi128ELi128ELi8ELi4ELi4ELi4ELb0ELb0EN7cutlass10bfloat16_tE19Flash_kernel_traitsILi64ELi128ELi128ELi8ES3_EELb1ELb0ELb0ELb1ELb0ELb0ELb0EEEvNS_16Flash_bwd_paramsE --------------------------
	.section	.text._ZN5flash44flash_bwd_dq_dk_dv_loop_seqk_parallel_kernelI23Flash_bwd_kernel_traitsILi64ELi128ELi128ELi8ELi4ELi4ELi4ELb0ELb0EN7cutlass10bfloat16_tE19Flash_kernel_traitsILi64ELi128ELi128ELi8ES3_EELb1ELb0ELb0ELb1ELb0ELb0ELb0EEEvNS_16Flash_bwd_paramsE,"ax",@progbits
	.sectioninfo	@"SHI_REGISTERS=255"
	.align	128
        .global         _ZN5flash44flash_bwd_dq_dk_dv_loop_seqk_parallel_kernelI23Flash_bwd_kernel_traitsILi64ELi128ELi128ELi8ELi4ELi4ELi4ELb0ELb0EN7cutlass10bfloat16_tE19Flash_kernel_traitsILi64ELi128ELi128ELi8ES3_EELb1ELb0ELb0ELb1ELb0ELb0ELb0EEEvNS_16Flash_bwd_paramsE
        .type           _ZN5flash44flash_bwd_dq_dk_dv_loop_seqk_parallel_kernelI23Flash_bwd_kernel_traitsILi64ELi128ELi128ELi8ELi4ELi4ELi4ELb0ELb0EN7cutlass10bfloat16_tE19Flash_kernel_traitsILi64ELi128ELi128ELi8ES3_EELb1ELb0ELb0ELb1ELb0ELb0ELb0EEEvNS_16Flash_bwd_paramsE,@function
        .size           _ZN5flash44flash_bwd_dq_dk_dv_loop_seqk_parallel_kernelI23Flash_bwd_kernel_traitsILi64ELi128ELi128ELi8ELi4ELi4ELi4ELb0ELb0EN7cutlass10bfloat16_tE19Flash_kernel_traitsILi64ELi128ELi128ELi8ES3_EELb1ELb0ELb0ELb1ELb0ELb0ELb0EEEvNS_16Flash_bwd_paramsE,(.L_x_2491 - _ZN5flash44flash_bwd_dq_dk_dv_loop_seqk_parallel_kernelI23Flash_bwd_kernel_traitsILi64ELi128ELi128ELi8ELi4ELi4ELi4ELb0ELb0EN7cutlass10bfloat16_tE19Flash_kernel_traitsILi64ELi128ELi128ELi8ES3_EELb1ELb0ELb0ELb1ELb0ELb0ELb0EEEvNS_16Flash_bwd_paramsE)
        .other          _ZN5flash44flash_bwd_dq_dk_dv_loop_seqk_parallel_kernelI23Flash_bwd_kernel_traitsILi64ELi128ELi128ELi8ELi4ELi4ELi4ELb0ELb0EN7cutlass10bfloat16_tE19Flash_kernel_traitsILi64ELi128ELi128ELi8ES3_EELb1ELb0ELb0ELb1ELb0ELb0ELb0EEEvNS_16Flash_bwd_paramsE,@"STO_CUDA_ENTRY STV_DEFAULT"
_ZN5flash44flash_bwd_dq_dk_dv_loop_seqk_parallel_kernelI23Flash_bwd_kernel_traitsILi64ELi128ELi128ELi8ELi4ELi4ELi4ELb0ELb0EN7cutlass10bfloat16_tE19Flash_kernel_traitsILi64ELi128ELi128ELi8ES3_EELb1ELb0ELb0ELb1ELb0ELb0ELb0EEEvNS_16Flash_bwd_paramsE:
.text._ZN5flash44flash_bwd_dq_dk_dv_loop_seqk_parallel_kernelI23Flash_bwd_kernel_traitsILi64ELi128ELi128ELi8ELi4ELi4ELi4ELb0ELb0EN7cutlass10bfloat16_tE19Flash_kernel_traitsILi64ELi128ELi128ELi8ES3_EELb1ELb0ELb0ELb1ELb0ELb0ELb0EEEvNS_16Flash_bwd_paramsE:
        /* <DEDUP_REMOVED lines=14> */
[----:B------:R-:W-:Y:S01]  /*00e0*/  IMAD.MOV.U32 R234, RZ, RZ, 0x20 ;  /* 0x00000020ffea7424 */ /* 0x000fe200078e00ff */
[----:B------:R-:W-:Y:S01]  /*00f0*/  ULDC UR4, c[0x0][0x210] ;  /* 0x0000840000047ab9 */ /* 0x000fe20000000800 */
[----:B------:R-:W-:Y:S01]  /*0100*/  IMAD.MOV.U32 R232, RZ, RZ, -0x10 ;  /* 0xfffffff0ffe87424 */ /* 0x000fe200078e00ff */
[----:B------:R-:W-:Y:S02]  /*0110*/  ULDC UR61, c[0x0][0x234] ;  /* 0x00008d00003d7ab9 */ /* 0x000fe40000000800 */
[----:B------:R-:W-:Y:S01]  /*0120*/  ULDC UR14, c[0x0][0x1c8] ;  /* 0x00007200000e7ab9 */ /* 0x000fe20000000800 */
[----:B------:R-:W3:Y:S01]  /*0130*/  S2UR UR35, SR_CTAID.Y ;  /* 0x00000000002379c3 */ /* 0x000ee20000002600 */
[----:B------:R-:W-:-:S02]  /*0140*/  UIMAD UR61, UR5, UR4, UR61 ;  /* 0x00000004053d72a4 */ /* 0x000fc4000f8e023d */
[----:B------:R-:W-:Y:S02]  /*0150*/  ULDC UR7, c[0x0][0x1c0] ;  /* 0x0000700000077ab9 */ /* 0x000fe40000000800 */
[----:B------:R-:W-:Y:S02]  /*0160*/  ULDC UR16, c[0x0][0x194] ;  /* 0x0000650000107ab9 */ /* 0x000fe40000000800 */
[----:B------:R-:W-:Y:S02]  /*0170*/  ULDC UR15, c[0x0][0x374] ;  /* 0x0000dd00000f7ab9 */ /* 0x000fe40000000800 */
[----:B------:R-:W-:Y:S02]  /*0180*/  ULDC.U8 UR12, c[0x0][0x3d0] ;  /* 0x0000f400000c7ab9 */ /* 0x000fe40000000000 */
[----:B------:R-:W-:Y:S02]  /*0190*/  ULDC.U8 UR10, c[0x0][0x328] ;  /* 0x0000ca00000a7ab9 */ /* 0x000fe40000000000 */
[----:B------:R-:W-:Y:S01]  /*01a0*/  UISETP.NE.AND UP3, UPT, UR12, URZ, UPT ;  /* 0x0000003f0c00728c */ /* 0x000fe2000bf65270 */
[----:B-1----:R-:W-:Y:S01]  /*01b0*/  SHF.R.S32.HI R2, RZ, 0x1f, R10 ;  /* 0x0000001fff027819 */ /* 0x002fe2000001140a */
[----:B--2---:R-:W-:-:S02]  /*01c0*/  ULOP3.LUT UR4, UR38, UR14, URZ, 0x3c, !UPT ;  /* 0x0000000e26047292 */ /* 0x004fc4000f8e3c3f */
[----:B------:R-:W-:Y:S01]  /*01d0*/  UISETP.NE.AND UP2, UPT, UR10, URZ, UPT ;  /* 0x0000003f0a00728c */ /* 0x000fe2000bf45270 */
[CC--:B------:R-:W-:Y:S01]  /*01e0*/  LEA.HI R4, R2.reuse, R10.reuse, RZ, 0x5 ;  /* 0x0000000a02047211 */ /* 0x0c0fe200078f28ff */
[----:B------:R-:W-:Y:S01]  /*01f0*/  USHF.R.S32.HI UR12, URZ, 0x1f, UR38 ;  /* 0x0000001f3f0c7899 */ /* 0x000fe20008011426 */
[CC--:B------:R-:W-:Y:S01]  /*0200*/  LEA.HI R9, R2.reuse, R10.reuse, RZ, 0x3 ;  /* 0x0000000a02097211 */ /* 0x0c0fe200078f18ff */
[----:B------:R-:W-:Y:S01]  /*0210*/  ULDC UR56, c[0x0][0x214] ;  /* 0x0000850000387ab9 */ /* 0x000fe20000000800 */
[--C-:B------:R-:W-:Y:S01]  /*0220*/  SHF.R.S32.HI R3, RZ, 0x5, R4.reuse ;  /* 0x00000005ff037819 */ /* 0x100fe20000011404 */
[----:B---3--:R-:W-:Y:S01]  /*0230*/  UIMAD UR5, UR35, UR7, UR38 ;  /* 0x00000007230572a4 */ /* 0x008fe2000f8e0226 */
[----:B------:R-:W-:Y:S01]  /*0240*/  SHF.R.S32.HI R0, RZ, 0x1f, R4 ;  /* 0x0000001fff007819 */ /* 0x000fe20000011404 */
[----:B------:R-:W-:Y:S01]  /*0250*/  UIMAD UR7, UR16, 0xc0, URZ ;  /* 0x000000c0100778a4 */ /* 0x000fe2000f8e023f */
[-C--:B------:R-:W-:Y:S01]  /*0260*/  LEA.HI R5, R2, R10.reuse, RZ, 0x4 ;  /* 0x0000000a02057211 */ /* 0x080fe200078f20ff */
[----:B------:R-:W-:Y:S01]  /*0270*/  ULDC UR52, c[0x0][0x22c] ;  /* 0x00008b0000347ab9 */ /* 0x000fe20000000800 */
[----:B------:R-:W-:Y:S01]  /*0280*/  LEA.HI R0, R0, R3, RZ, 0x2 ;  /* 0x0000000300007211 */ /* 0x000fe200078f10ff */
[----:B------:R-:W-:Y:S01]  /*0290*/  ULDC UR40, c[0x0][0x1c0] ;  /* 0x0000700000287ab9 */ /* 0x000fe20000000800 */
[CC--:B------:R-:W-:Y:S01]  /*02a0*/  LEA.HI R13, R2.reuse, R10.reuse, RZ, 0x7 ;  /* 0x0000000a020d7211 */ /* 0x0c0fe200078f38ff */
[----:B------:R-:W-:Y:S01]  /*02b0*/  ULDC UR13, c[0x0][0x1c0] ;  /* 0x00007000000d7ab9 */ /* 0x000fe20000000800 */
[CC--:B------:R-:W-:Y:S01]  /*02c0*/  LEA.HI R12, R2.reuse, R10.reuse, RZ, 0x6 ;  /* 0x0000000a020c7211 */ /* 0x0c0fe200078f30ff */
[----:B------:R-:W-:Y:S01]  /*02d0*/  ULDC UR17, c[0x0][0x1c0] ;  /* 0x0000700000117ab9 */ /* 0x000fe20000000800 */
[----:B------:R-:W-:Y:S01]  /*02e0*/  LEA.HI R2, R2, R10, RZ, 0x2 ;  /* 0x0000000a02027211 */ /* 0x000fe200078f10ff */
[----:B------:R-:W-:Y:S01]  /*02f0*/  UIMAD.WIDE UR40, UR52, UR40, URZ ;  /* 0x00000028342872a5 */ /* 0x000fe2000f8e023f */
[----:B------:R-:W-:Y:S01]  /*0300*/  LOP3.LUT R4, R4, 0xffffffe0, RZ, 0xc0, !PT ;  /* 0xffffffe004047812 */ /* 0x000fe200078ec0ff */
[----:B------:R-:W-:Y:S01]  /*0310*/  UIMAD UR53, UR38, UR52, URZ ;  /* 0x00000034263572a4 */ /* 0x000fe2000f8e023f */
[----:B------:R-:W-:Y:S01]  /*0320*/  LOP3.LUT R0, R0, 0xfffffffc, RZ, 0xc0, !PT ;  /* 0xfffffffc00007812 */ /* 0x000fe200078ec0ff */
[----:B------:R-:W-:Y:S01]  /*0330*/  UIMAD UR52, UR52, UR13, URZ ;  /* 0x0000000d343472a4 */ /* 0x000fe2000f8e023f */
[----:B------:R-:W-:Y:S01]  /*0340*/  LOP3.LUT R6, R2, 0x7ffffffc, RZ, 0xc0, !PT ;  /* 0x7ffffffc02067812 */ /* 0x000fe200078ec0ff */
[C---:B------:R-:W-:Y:S01]  /*0350*/  IMAD.IADD R4, R10.reuse, 0x1, -R4 ;  /* 0x000000010a047824 */ /* 0x040fe200078e0a04 */
[----:B------:R-:W-:Y:S01]  /*0360*/  LOP3.LUT R7, R9, 0xfffffff8, RZ, 0xc0, !PT ;  /* 0xfffffff809077812 */ /* 0x000fe200078ec0ff */
[----:B------:R-:W-:Y:S01]  /*0370*/  IMAD.IADD R15, R3, 0x1, -R0 ;  /* 0x00000001030f7824 */ /* 0x000fe200078e0a00 */
[----:B------:R-:W-:Y:S01]  /*0380*/  LOP3.LUT R8, R5, 0xfffffff0, RZ, 0xc0, !PT ;  /* 0xfffffff005087812 */ /* 0x000fe200078ec0ff */
[C---:B------:R-:W-:Y:S01]  /*0390*/  IMAD.IADD R14, R10.reuse, 0x1, -R6 ;  /* 0x000000010a0e7824 */ /* 0x040fe200078e0a06 */
[----:B------:R-:W-:Y:S01]  /*03a0*/  SHF.R.S32.HI R3, RZ, 0x4, R5 ;  /* 0x00000004ff037819 */ /* 0x000fe20000011405 */
[C---:B------:R-:W-:Y:S01]  /*03b0*/  IMAD.IADD R7, R10.reuse, 0x1, -R7 ;  /* 0x000000010a077824 */ /* 0x040fe200078e0a07 */
[----:B------:R-:W-:Y:S01]  /*03c0*/  SHF.R.S32.HI R6, RZ, 0x2, R2 ;  /* 0x00000002ff067819 */ /* 0x000fe20000011402 */
[----:B------:R-:W-:Y:S01]  /*03d0*/  IMAD.IADD R8, R10, 0x1, -R8 ;  /* 0x000000010a087824 */ /* 0x000fe200078e0a08 */
[----:B------:R-:W-:Y:S01]  /*03e0*/  SHF.R.S32.HI R0, RZ, 0x1f, R2 ;  /* 0x0000001fff007819 */ /* 0x000fe20000011402 */
[----:B------:R-:W-:Y:S01]  /*03f0*/  IMAD.SHL.U32 R240, R7, 0x8, RZ ;  /* 0x0000000807f07824 */ /* 0x000fe200078e00ff */
[----:B------:R-:W-:Y:S01]  /*0400*/  SHF.R.S32.HI R10, RZ, 0x1f, R4 ;  /* 0x0000001fff0a7819 */ /* 0x000fe20000011404 */
[----:B------:R-:W-:Y:S01]  /*0410*/  STL [R1+0x38], R15 ;  /* 0x0000380f01007387 */ /* 0x000fe20000100800 */
[----:B------:R-:W-:Y:S01]  /*0420*/  LEA.HI R2, R5, R3, RZ, 0x1 ;  /* 0x0000000305027211 */ /* 0x000fe200078f08ff */
[----:B------:R-:W-:Y:S01]  /*0430*/  ULDC UR18, c[0x0][0x1c0] ;  /* 0x0000700000127ab9 */ /* 0x000fe20000000800 */
[----:B------:R-:W-:Y:S01]  /*0440*/  LEA.HI R5, R10, R4, RZ, 0x2 ;  /* 0x000000040a057211 */ /* 0x000fe200078f10ff */
[----:B------:R-:W-:Y:S01]  /*0450*/  ULDC UR19, c[0x0][0x224] ;  /* 0x0000890000137ab9 */ /* 0x000fe20000000800 */
[----:B------:R-:W-:Y:S01]  /*0460*/  LOP3.LUT R2, R2, 0xfffffffe, RZ, 0xc0, !PT ;  /* 0xfffffffe02027812 */ /* 0x000fe200078ec0ff */
[----:B------:R-:W-:Y:S01]  /*0470*/  USHF.R.S32.HI UR10, URZ, 0x1f, UR19 ;  /* 0x0000001f3f0a7899 */ /* 0x000fe20008011413 */
[----:B------:R-:W-:Y:S01]  /*0480*/  LEA.HI R0, R0, R6, RZ, 0x3 ;  /* 0x0000000600007211 */ /* 0x000fe200078f18ff */
[----:B------:R-:W-:Y:S01]  /*0490*/  UIMAD.WIDE.U32 UR48, UR35, UR19, URZ ;  /* 0x00000013233072a5 */ /* 0x000fe2000f8e003f */
[----:B------:R-:W-:Y:S01]  /*04a0*/  SHF.R.S32.HI R4, RZ, 0x3, R9 ;  /* 0x00000003ff047819 */ /* 0x000fe20000011409 */
[----:B------:R-:W-:Y:S01]  /*04b0*/  IMAD.IADD R10, R3, 0x1, -R2 ;  /* 0x00000001030a7824 */ /* 0x000fe200078e0a02 */
[----:B------:R-:W-:Y:S01]  /*04c0*/  LOP3.LUT R0, R0, 0xfffffff8, RZ, 0xc0, !PT ;  /* 0xfffffff800007812 */ /* 0x000fe200078ec0ff */
[----:B------:R-:W-:Y:S01]  /*04d0*/  USHF.L.U32 UR51, UR52, 0x7, URZ ;  /* 0x0000000734337899 */ /* 0x000fe2000800063f */
[----:B------:R-:W-:Y:S01]  /*04e0*/  SHF.R.S32.HI R3, RZ, 0x1f, R8 ;  /* 0x0000001fff037819 */ /* 0x000fe20000011408 */
[----:B------:R-:W-:Y:S01]  /*04f0*/  IMAD.SHL.U32 R2, R4, 0x40, RZ ;  /* 0x0000004004027824 */ /* 0x000fe200078e00ff */
[----:B------:R-:W-:Y:S01]  /*0500*/  LOP3.LUT P4, RZ, R7, 0x2, RZ, 0xc0, !PT ;  /* 0x0000000207ff7812 */ /* 0x000fe2000788c0ff */
[----:B------:R-:W-:Y:S01]  /*0510*/  IMAD.IADD R6, R6, 0x1, -R0 ;  /* 0x0000000106067824 */ /* 0x000fe200078e0a00 */
[----:B------:R-:W-:Y:S01]  /*0520*/  LEA.HI R11, R3, R8, RZ, 0x3 ;  /* 0x00000008030b7211 */ /* 0x000fe200078f18ff */
[----:B------:R-:W-:Y:S01]  /*0530*/  ULDC UR60, c[0x0][0x224] ;  /* 0x00008900003c7ab9 */ /* 0x000fe20000000800 */
[----:B------:R-:W-:Y:S01]  /*0540*/  LOP3.LUT R0, R2, 0x1c0, RZ, 0xc0, !PT ;  /* 0x000001c002007812 */ /* 0x000fe200078ec0ff */
[----:B------:R-:W-:Y:S01]  /*0550*/  ULDC.U8 UR6, c[0x0][0x2d8] ;  /* 0x0000b60000067ab9 */ /* 0x000fe20000000000 */
[----:B------:R-:W-:Y:S01]  /*0560*/  LOP3.LUT R4, R6, 0x1, RZ, 0xc0, !PT ;  /* 0x0000000106047812 */ /* 0x000fe200078ec0ff */
[----:B------:R-:W-:Y:S01]  /*0570*/  ULDC.64 UR8, c[0x0][0x118] ;  /* 0x0000460000087ab9 */ /* 0x000fe20000000a00 */
[----:B------:R-:W-:Y:S01]  /*0580*/  SHF.R.U32.HI R3, RZ, 0x3, R0 ;  /* 0x00000003ff037819 */ /* 0x000fe20000011600 */
[----:B------:R-:W-:Y:S01]  /*0590*/  UMOV UR43, 0xffffc000 ;  /* 0xffffc000002b7882 */ /* 0x000fe20000000000 */
[----:B------:R-:W-:Y:S01]  /*05a0*/  LOP3.LUT R2, R0, 0x38, R240, 0xf8, !PT ;  /* 0x0000003800027812 */ /* 0x000fe200078ef8f0 */
[----:B------:R-:W-:Y:S01]  /*05b0*/  UIMAD UR60, UR5, UR60, URZ ;  /* 0x0000003c053c72a4 */ /* 0x000fe2000f8e023f */
[----:B------:R-:W-:Y:S01]  /*05c0*/  LOP3.LUT R0, R11, 0xfffffff8, RZ, 0xc0, !PT ;  /* 0xfffffff80b007812 */ /* 0x000fe200078ec0ff */
[----:B------:R-:W-:Y:S01]  /*05d0*/  UIMAD UR59, UR10, UR35, URZ ;  /* 0x000000230a3b72a4 */ /* 0x000fe2000f8e023f */
[----:B------:R-:W-:Y:S01]  /*05e0*/  LOP3.LUT R3, R2, R3, RZ, 0x3c, !PT ;  /* 0x0000000302037212 */ /* 0x000fe200078e3cff */
[----:B------:R-:W-:Y:S01]  /*05f0*/  IMAD.SHL.U32 R2, R12, 0x8, RZ ;  /* 0x000000080c027824 */ /* 0x000fe200078e00ff */
[C---:B------:R-:W-:Y:S01]  /*0600*/  LOP3.LUT P3, RZ, R7.reuse, 0x4, RZ, 0xc0, !PT ;  /* 0x0000000407ff7812 */ /* 0x040fe2000786c0ff */
[----:B------:R-:W-:Y:S01]  /*0610*/  IMAD.IADD R16, R8, 0x1, -R0 ;  /* 0x0000000108107824 */ /* 0x000fe200078e0a00 */
[----:B------:R-:W-:Y:S01]  /*0620*/  ISETP.NE.U32.AND P0, PT, R4, 0x1, PT ;  /* 0x000000010400780c */ /* 0x000fe20003f05070 */
[----:B------:R-:W-:Y:S01]  /*0630*/  IMAD.SHL.U32 R0, R7, 0x40, RZ ;  /* 0x0000004007007824 */ /* 0x000fe200078e00ff */
[----:B------:R-:W-:Y:S01]  /*0640*/  LOP3.LUT R2, R3, 0xfffffe00, R2, 0xf8, !PT ;  /* 0xfffffe0003027812 */ /* 0x000fe200078ef802 */
[----:B------:R-:W-:Y:S01]  /*0650*/  IMAD.U32 R3, RZ, RZ, UR4 ;  /* 0x00000004ff037e24 */ /* 0x000fe2000f8e00ff */
[----:B------:R-:W-:Y:S01]  /*0660*/  STL [R1+0x3c], R16 ;  /* 0x00003c1001007387 */ /* 0x000fe20000100800 */
[----:B------:R-:W-:Y:S01]  /*0670*/  SHF.R.S32.HI R7, RZ, 0x7, R13 ;  /* 0x00000007ff077819 */ /* 0x000fe2000001140d */
[----:B------:R-:W-:Y:S01]  /*0680*/  UIMAD UR4, UR15, 0xc0, URZ ;  /* 0x000000c00f0478a4 */ /* 0x000fe2000f8e023f */
[----:B------:R-:W-:Y:S01]  /*0690*/  LOP3.LUT R0, R0, 0x1c0, RZ, 0xc0, !PT ;  /* 0x000001c000007812 */ /* 0x000fe200078ec0ff */
[----:B------:R1:W-:Y:S01]  /*06a0*/  STL [R1+0x34], R2 ;  /* 0x0000340201007387 */ /* 0x0003e20000100800 */
[----:B------:R-:W-:Y:S01]  /*06b0*/  R2P PR, R6, 0x6 ;  /* 0x0000000606007804 */ /* 0x000fe20000000000 */
[----:B------:R-:W-:Y:S01]  /*06c0*/  UIMAD UR57, UR41, UR48, URZ ;  /* 0x00000030293972a4 */ /* 0x000fe2000f8e023f */
[----:B------:R-:W-:Y:S01]  /*06d0*/  LOP3.LUT R170, R0, 0x8, R9, 0xf8, !PT ;  /* 0x0000000800aa7812 */ /* 0x000fe200078ef809 */
[----:B------:R2:W-:Y:S01]  /*06e0*/  STL [R1+0x7c], R3 ;  /* 0x00007c0301007387 */ /* 0x0005e20000100800 */
[----:B------:R-:W-:Y:S01]  /*06f0*/  IMAD.U32 R8, RZ, RZ, UR4 ;  /* 0x00000004ff087e24 */ /* 0x000fe2000f8e00ff */
[C---:B------:R-:W-:Y:S01]  /*0700*/  SEL R172, R234.reuse, 0xffffffe0, !P4 ;  /* 0xffffffe0eaac7807 */ /* 0x040fe20006000000 */
[----:B------:R-:W-:Y:S01]  /*0710*/  UIMAD UR4, UR35, UR17, UR38 ;  /* 0x00000011230472a4 */ /* 0x000fe2000f8e0226 */
[----:B------:R-:W-:Y:S01]  /*0720*/  SEL R234, R234, 0xffffffe0, !P1 ;  /* 0xffffffe0eaea7807 */ /* 0x000fe20004800000 */
[----:B------:R-:W-:Y:S01]  /*0730*/  USHF.R.S32.HI UR58, URZ, 0x1f, UR53 ;  /* 0x0000001f3f3a7899 */ /* 0x000fe20008011435 */
[----:B------:R-:W-:Y:S01]  /*0740*/  SEL R232, R232, 0x10, !P0 ;  /* 0x00000010e8e87807 */ /* 0x000fe20004000000 */
[----:B------:R-:W-:-:S02]  /*0750*/  USHF.L.U32 UR50, UR4, 0x5, URZ ;  /* 0x0000000504327899 */ /* 0x000fc4000800063f */
[----:B------:R-:W-:Y:S02]  /*0760*/  UIMAD.WIDE.U32 UR44, UR40, UR48, URZ ;  /* 0x00000030282c72a5 */ /* 0x000fe4000f8e003f */
[----:B------:R-:W-:Y:S02]  /*0770*/  USHF.R.S32.HI UR55, URZ, 0x1f, UR51 ;  /* 0x0000001f3f377899 */ /* 0x000fe40008011433 */
[----:B------:R-:W-:Y:S02]  /*0780*/  USHF.R.S32.HI UR54, URZ, 0x1f, UR50 ;  /* 0x0000001f3f367899 */ /* 0x000fe40008011432 */
[----:B------:R-:W-:Y:S01]  /*0790*/  ULDC.64 UR46, c[0x0][0x118] ;  /* 0x00004600002e7ab9 */ /* 0x000fe20000000a00 */
[----:B-1----:R-:W-:-:S05]  /*07a0*/  IMAD.SHL.U32 R2, R15, 0x10, RZ ;  /* 0x000000100f027824 */ /* 0x002fca00078e00ff */
[----:B--2---:R-:W-:Y:S02]  /*07b0*/  LEA.HI.SX32 R3, R5, R2, 0x1e ;  /* 0x0000000205037211 */ /* 0x004fe400078ff2ff */
[----:B------:R-:W-:Y:S02]  /*07c0*/  LOP3.LUT R5, R0, 0x30, R2, 0xf8, !PT ;  /* 0x0000003000057812 */ /* 0x000fe400078ef802 */
[----:B------:R-:W-:Y:S01]  /*07d0*/  SHF.R.U32.HI R0, RZ, 0x3, R0 ;  /* 0x00000003ff007819 */ /* 0x000fe20000011600 */
[----:B------:R1:W-:Y:S01]  /*07e0*/  STL [R1], R3 ;  /* 0x0000000301007387 */ /* 0x0003e20000100800 */
[----:B------:R-:W-:Y:S01]  /*07f0*/  LOP3.LUT R4, R5, 0x8, R9, 0xf8, !PT ;  /* 0x0000000805047812 */ /* 0x000fe200078ef809 */
[----:B------:R-:W-:Y:S01]  /*0800*/  IMAD.U32 R5, RZ, RZ, UR7 ;  /* 0x00000007ff057e24 */ /* 0x000fe2000f8e00ff */
[----:B------:R-:W-:Y:S01]  /*0810*/  LOP3.LUT R170, R170, R0, RZ, 0x3c, !PT ;  /* 0x00000000aaaa7212 */ /* 0x000fe200078e3cff */
[----:B------:R-:W-:Y:S01]  /*0820*/  USHF.R.S32.HI UR7, URZ, 0x1f, UR38 ;  /* 0x0000001f3f077899 */ /* 0x000fe20008011426 */
[----:B------:R-:W-:Y:S04]  /*0830*/  STL [R1+0x78], R8 ;  /* 0x0000780801007387 */ /* 0x000fe80000100800 */
[----:B------:R2:W-:Y:S01]  /*0840*/  STL [R1+0x74], R5 ;  /* 0x0000740501007387 */ /* 0x0005e20000100800 */
[----:B-1----:R-:W-:-:S04]  /*0850*/  IMAD.SHL.U32 R3, R10, 0x200, RZ ;  /* 0x000002000a037824 */ /* 0x002fc800078e00ff */
[----:B------:R-:W-:Y:S01]  /*0860*/  IMAD R2, R7, 0x1000, R3 ;  /* 0x0000100007027824 */ /* 0x000fe200078e0203 */
[----:B------:R-:W-:Y:S01]  /*0870*/  LOP3.LUT R3, R3, R4, R0, 0xf6, !PT ;  /* 0x0000000403037212 */ /* 0x000fe200078ef600 */
[----:B------:R-:W-:Y:S02]  /*0880*/  IMAD.SHL.U32 R0, R6, 0x40, RZ ;  /* 0x0000004006007824 */ /* 0x000fe400078e00ff */
[----:B------:R-:W-:Y:S02]  /*0890*/  IMAD.IADD R170, R2, 0x1, R170 ;  /* 0x0000000102aa7824 */ /* 0x000fe400078e02aa */
[----:B------:R-:W-:Y:S01]  /*08a0*/  IMAD.U32 R2, RZ, RZ, UR7 ;  /* 0x00000007ff027e24 */ /* 0x000fe2000f8e00ff */
[----:B------:R-:W-:Y:S01]  /*08b0*/  USHF.L.U32 UR7, UR35, 0x7, URZ ;  /* 0x0000000723077899 */ /* 0x000fe2000800063f */
[----:B------:R-:W-:Y:S01]  /*08c0*/  IMAD.SHL.U32 R6, R14, 0x2, RZ ;  /* 0x000000020e067824 */ /* 0x000fe200078e00ff */
[----:B------:R-:W-:Y:S01]  /*08d0*/  LOP3.LUT R0, R0, 0x1c0, RZ, 0xc0, !PT ;  /* 0x000001c000007812 */ /* 0x000fe200078ec0ff */
[----:B------:R-:W-:-:S02]  /*08e0*/  IMAD.SHL.U32 R2, R7, 0x8, RZ ;  /* 0x0000000807027824 */ /* 0x000fc400078e00ff */
[----:B--2---:R-:W-:Y:S02]  /*08f0*/  IMAD R5, R7, 0x2000, R6 ;  /* 0x0000200007057824 */ /* 0x004fe400078e0206 */
[----:B------:R-:W-:Y:S01]  /*0900*/  IMAD.U32 R4, RZ, RZ, UR7 ;  /* 0x00000007ff047e24 */ /* 0x000fe2000f8e00ff */
[----:B------:R-:W-:Y:S01]  /*0910*/  USHF.R.S32.HI UR7, URZ, 0x1f, UR35 ;  /* 0x0000001f3f077899 */ /* 0x000fe20008011423 */
[----:B------:R-:W-:Y:S01]  /*0920*/  IMAD.SHL.U32 R8, R10, 0x10, RZ ;  /* 0x000000100a087824 */ /* 0x000fe200078e00ff */
[----:B------:R-:W-:Y:S01]  /*0930*/  LOP3.LUT R2, R2, 0x8, RZ, 0xc0, !PT ;  /* 0x0000000802027812 */ /* 0x000fe200078ec0ff */
[C---:B------:R-:W-:Y:S01]  /*0940*/  IMAD R5, R15.reuse, 0x400, R5 ;  /* 0x000004000f057824 */ /* 0x040fe200078e0205 */
[----:B------:R-:W-:Y:S01]  /*0950*/  SHF.R.U32.HI R4, RZ, 0x3, R0 ;  /* 0x00000003ff047819 */ /* 0x000fe20000011600 */
[----:B------:R-:W-:Y:S01]  /*0960*/  IMAD R6, R15, 0x400, R6 ;  /* 0x000004000f067824 */ /* 0x000fe200078e0206 */
[----:B------:R-:W-:Y:S01]  /*0970*/  LOP3.LUT R9, R2, 0x10, R8, 0xf8, !PT ;  /* 0x0000001002097812 */ /* 0x000fe200078ef808 */
[----:B------:R-:W-:Y:S01]  /*0980*/  IMAD.U32 R7, RZ, RZ, UR7 ;  /* 0x00000007ff077e24 */ /* 0x000fe2000f8e00ff */
[----:B------:R-:W-:Y:S01]  /*0990*/  USHF.R.S32.HI UR7, URZ, 0x1f, UR38 ;  /* 0x0000001f3f077899 */ /* 0x000fe20008011426 */
[-C--:B------:R-:W-:Y:S01]  /*09a0*/  LOP3.LUT R7, R4, R0.reuse, RZ, 0xfc, !PT ;  /* 0x0000000004077212 */ /* 0x080fe200078efcff */
[----:B------:R-:W-:Y:S01]  /*09b0*/  IMAD.SHL.U32 R170, R170, 0x2, RZ ;  /* 0x00000002aaaa7824 */ /* 0x000fe200078e00ff */
[----:B------:R-:W-:Y:S01]  /*09c0*/  LOP3.LUT R8, R4, R0, R2, 0x1e, !PT ;  /* 0x0000000004087212 */ /* 0x000fe200078e1e02 */
[----:B------:R-:W-:-:S02]  /*09d0*/  IMAD.SHL.U32 R2, R16, 0x40, RZ ;  /* 0x0000004010027824 */ /* 0x000fc400078e00ff */
[----:B------:R-:W-:Y:S01]  /*09e0*/  IMAD.U32 R12, RZ, RZ, UR7 ;  /* 0x00000007ff0c7e24 */ /* 0x000fe2000f8e00ff */
[----:B------:R-:W-:Y:S01]  /*09f0*/  USHF.R.S32.HI UR7, URZ, 0x1f, UR35 ;  /* 0x0000001f3f077899 */ /* 0x000fe20008011423 */
[----:B------:R-:W-:Y:S01]  /*0a00*/  IMAD.IADD R7, R7, 0x1, R5 ;  /* 0x0000000107077824 */ /* 0x000fe200078e0205 */
[----:B------:R-:W-:Y:S01]  /*0a10*/  LOP3.LUT R2, R2, 0x1c0, RZ, 0xc0, !PT ;  /* 0x000001c002027812 */ /* 0x000fe200078ec0ff */
[----:B------:R-:W-:Y:S02]  /*0a20*/  IMAD.SHL.U32 R5, R10, 0x8, RZ ;  /* 0x000000080a057824 */ /* 0x000fe400078e00ff */
[----:B------:R-:W-:Y:S01]  /*0a30*/  IMAD.U32 R4, RZ, RZ, UR12 ;  /* 0x0000000cff047e24 */ /* 0x000fe2000f8e00ff */
[--C-:B------:R-:W-:Y:S01]  /*0a40*/  SHF.R.U32.HI R4, RZ, 0x3, R2.reuse ;  /* 0x00000003ff047819 */ /* 0x100fe20000011602 */
[----:B------:R-:W-:Y:S01]  /*0a50*/  IMAD.U32 R0, RZ, RZ, UR7 ;  /* 0x00000007ff007e24 */ /* 0x000fe2000f8e00ff */
[----:B------:R-:W-:Y:S01]  /*0a60*/  LOP3.LUT R5, R2, 0x8, R5, 0xf8, !PT ;  /* 0x0000000802057812 */ /* 0x000fe200078ef805 */
[----:B------:R-:W-:Y:S01]  /*0a70*/  IMAD.SHL.U32 R0, R11, 0x40, RZ ;  /* 0x000000400b007824 */ /* 0x000fe200078e00ff */
[----:B------:R-:W-:Y:S01]  /*0a80*/  @UP2 UIMAD UR12, UR35, UR56, URZ ;  /* 0x00000038230c22a4 */ /* 0x000fe2000f8e023f */
[----:B------:R-:W-:Y:S01]  /*0a90*/  LOP3.LUT R2, R4, R9, R2, 0x1e, !PT ;  /* 0x0000000904027212 */ /* 0x000fe200078e1e02 */
[----:B------:R-:W-:Y:S01]  /*0aa0*/  IMAD.IADD R6, R6, 0x1, R8 ;  /* 0x0000000106067824 */ /* 0x000fe200078e0208 */
[----:B------:R-:W-:Y:S01]  /*0ab0*/  LOP3.LUT R5, R5, R4, RZ, 0x3c, !PT ;  /* 0x0000000405057212 */ /* 0x000fe200078e3cff */
[----:B------:R-:W-:Y:S01]  /*0ac0*/  IMAD.MOV.U32 R4, RZ, RZ, 0x40 ;  /* 0x00000040ff047424 */ /* 0x000fe200078e00ff */
[----:B------:R-:W-:Y:S01]  /*0ad0*/  LOP3.LUT R0, R0, 0xfffffe00, RZ, 0xc0, !PT ;  /* 0xfffffe0000007812 */ /* 0x000fe200078ec0ff */
[----:B------:R-:W-:Y:S01]  /*0ae0*/  IMAD.U32 R10, RZ, RZ, UR12 ;  /* 0x0000000cff0a7e24 */ /* 0x000fe2000f8e00ff */
[----:B------:R-:W-:Y:S01]  /*0af0*/  @!UP2 UIMAD UR7, UR35, UR18, UR38 ;  /* 0x000000122307a2a4 */ /* 0x000fe2000f8e0226 */
[----:B------:R-:W-:Y:S01]  /*0b00*/  IMAD.SHL.U32 R230, R7, 0x2, RZ ;  /* 0x0000000207e67824 */ /* 0x000fe200078e00ff */
[----:B------:R-:W-:Y:S01]  /*0b10*/  LOP3.LUT R177, R2, R0, RZ, 0xfc, !PT ;  /* 0x0000000002b17212 */ /* 0x000fe200078efcff */
[----:B------:R-:W-:Y:S01]  /*0b20*/  IMAD R178, R15, 0x400, R0 ;  /* 0x000004000fb27824 */ /* 0x000fe200078e0200 */
[----:B------:R-:W-:Y:S01]  /*0b30*/  SEL R171, R4, 0xffffffc0, !P3 ;  /* 0xffffffc004ab7807 */ /* 0x000fe20005800000 */
[----:B------:R1:W-:Y:S01]  /*0b40*/  STL [R1+0x70], R10 ;  /* 0x0000700a01007387 */ /* 0x0003e20000100800 */
[----:B------:R-:W-:Y:S01]  /*0b50*/  LEA R0, R6, 0xc000, 0x1 ;  /* 0x0000c00006007811 */ /* 0x000fe200078e08ff */
[----:B------:R-:W-:Y:S01]  /*0b60*/  IMAD.MOV.U32 R2, RZ, RZ, 0x440 ;  /* 0x00000440ff027424 */ /* 0x000fe200078e00ff */
[----:B------:R-:W-:Y:S01]  /*0b70*/  SEL R4, R4, 0xffffffc0, !P2 ;  /* 0xffffffc004047807 */ /* 0x000fe20005000000 */
[----:B------:R-:W-:Y:S01]  /*0b80*/  IMAD.IADD R178, R178, 0x1, R5 ;  /* 0x00000001b2b27824 */ /* 0x000fe200078e0205 */
[----:B------:R-:W-:Y:S01]  /*0b90*/  IADD3 R12, R0, 0x420, RZ ;  /* 0x00000420000c7810 */ /* 0x000fe20007ffe0ff */
[----:B------:R-:W-:Y:S01]  /*0ba0*/  IMAD.IADD R7, R234, 0x1, R0 ;  /* 0x00000001ea077824 */ /* 0x000fe200078e0200 */
        /* <DEDUP_REMOVED lines=8> */
[----:B------:R-:W-:Y:S01]  /*0c30*/  IADD3 R5, R0, 0x2440, RZ ;  /* 0x0000244000057810 */ /* 0x000fe20007ffe0ff */
[--C-:B------:R-:W-:Y:S01]  /*0c40*/  IMAD.IADD R232, R232, 0x1, R231.reuse ;  /* 0x00000001e8e87824 */ /* 0x100fe200078e02e7 */
[----:B------:R-:W-:Y:S01]  /*0c50*/  @P1 IADD3 R11, R0, 0x23e0, RZ ;  /* 0x000023e0000b1810 */ /* 0x000fe20007ffe0ff */
[----:B------:R-:W-:Y:S01]  /*0c60*/  IMAD.IADD R173, R170, 0x1, R172 ;  /* 0x00000001aaad7824 */ /* 0x000fe200078e02ac */
[----:B------:R-:W-:Y:S01]  /*0c70*/  @P2 IADD3 R5, R0, 0x23c0, RZ ;  /* 0x000023c000052810 */ /* 0x000fe20007ffe0ff */
[--C-:B------:R-:W-:Y:S01]  /*0c80*/  IMAD.IADD R237, R230, 0x1, R234.reuse ;  /* 0x00000001e6ed7824 */ /* 0x100fe200078e02ea */
[----:B------:R-:W-:Y:S01]  /*0c90*/  SEL R2, R2, 0x3c0, !P2 ;  /* 0x000003c002027807 */ /* 0x000fe20005000000 */
[----:B------:R-:W-:Y:S01]  /*0ca0*/  IMAD.IADD R236, R233, 0x1, R234 ;  /* 0x00000001e9ec7824 */ /* 0x000fe200078e02ea */
[----:B------:R-:W-:Y:S01]  /*0cb0*/  IADD3 R6, R0, 0x2040, RZ ;  /* 0x0000204000067810 */ /* 0x000fe20007ffe0ff */
[----:B------:R-:W-:Y:S01]  /*0cc0*/  IMAD.IADD R235, R234, 0x1, R231 ;  /* 0x00000001eaeb7824 */ /* 0x000fe200078e02e7 */
[----:B------:R-:W-:Y:S01]  /*0cd0*/  @P2 IADD3 R6, R0, 0x1fc0, RZ ;  /* 0x00001fc000062810 */ /* 0x000fe20007ffe0ff */
[C---:B-1----:R-:W-:Y:S01]  /*0ce0*/  IMAD.IADD R10, R4.reuse, 0x1, R0 ;  /* 0x00000001040a7824 */ /* 0x042fe200078e0200 */
[----:B------:R-:W-:Y:S01]  /*0cf0*/  @!UP2 UIMAD UR56, UR7, UR56, URZ ;  /* 0x000000380738a2a4 */ /* 0x000fe2000f8e023f */
[----:B------:R-:W-:-:S02]  /*0d00*/  IMAD.IADD R4, R4, 0x1, R8 ;  /* 0x0000000104047824 */ /* 0x000fc400078e0208 */
[----:B------:R-:W-:Y:S01]  /*0d10*/  IMAD.SHL.U32 R3, R3, 0x2, RZ ;  /* 0x0000000203037824 */ /* 0x000fe200078e00ff */
[----:B------:R-:W-:Y:S01]  /*0d20*/  STL [R1+0x50], R10 ;  /* 0x0000500a01007387 */ /* 0x000fe20000100800 */
[----:B------:R-:W-:-:S03]  /*0d30*/  IMAD.IADD R172, R172, 0x1, R171 ;  /* 0x00000001acac7824 */ /* 0x000fc600078e02ab */
[----:B------:R-:W-:Y:S04]  /*0d40*/  STL [R1+0x58], R12 ;  /* 0x0000580c01007387 */ /* 0x000fe80000100800 */
[----:B------:R-:W-:Y:S04]  /*0d50*/  STL [R1+0x40], R8 ;  /* 0x0000400801007387 */ /* 0x000fe80000100800 */
[----:B------:R-:W-:Y:S04]  /*0d60*/  STL [R1+0x54], R11 ;  /* 0x0000540b01007387 */ /* 0x000fe80000100800 */
[----:B------:R1:W-:Y:S04]  /*0d70*/  STL [R1+0x48], R5 ;  /* 0x0000480501007387 */ /* 0x0003e80000100800 */
[----:B------:R2:W-:Y:S01]  /*0d80*/  STL [R1+0x4c], R6 ;  /* 0x00004c0601007387 */ /* 0x0005e20000100800 */
[----:B-1----:R-:W-:-:S02]  /*0d90*/  IMAD.IADD R5, R0, 0x1, R2 ;  /* 0x0000000100057824 */ /* 0x002fc400078e0202 */
        /* <DEDUP_REMOVED lines=9> */
.L_x_2109:
        /* <DEDUP_REMOVED lines=54> */
.L_x_2033:
        /* <DEDUP_REMOVED lines=38> */
[----:B------:R-:W-:-:S04]  /*13f0*/  @UP0 UIADD3 UR4, UR30, UR31, URZ ;  /* 0x0000001f1e040290 */ /* 0x000fc8000fffe03f */
        /* <DEDUP_REMOVED lines=19> */
.L_x_2035:
        /* <DEDUP_REMOVED lines=18> */
.L_x_2036:
[----:B------:R-:W2:Y:S04]  /*1650*/  LDL R0, [R1+0x70] ;  /* 0x0000700001007983 */ /* 0x000ea80000100800 */
[----:B------:R-:W3:Y:S01]  /*1660*/  LDL R2, [R1+0x7c] ;  /* 0x00007c0001027983 */ /* 0x000ee20000100800 */
[----:B------:R-:W-:Y:S01]  /*1670*/  IABS R6, c[0x0][0x1c8] ;  /* 0x0000720000067a13 */ /* 0x000fe20000000000 */
[----:B------:R-:W-:-:S03]  /*1680*/  ULDC.64 UR14, c[0x0][0x370] ;  /* 0x0000dc00000e7ab9 */ /* 0x000fc60000000a00 */
[----:B------:R-:W1:Y:S01]  /*1690*/  I2F.RP R4, R6 ;  /* 0x0000000600047306 */ /* 0x000e620000209400 */
[----:B------:R-:W-:-:S04]  /*16a0*/  @UP1 UIMAD.WIDE.U32 UR12, UR18, UR14, URZ ;  /* 0x0000000e120c12a5 */ /* 0x000fc8000f8e003f */
[----:B------:R-:W-:-:S03]  /*16b0*/  @UP1 UIMAD UR26, UR18, UR15, UR13 ;  /* 0x0000000f121a12a4 */ /* 0x000fc6000f8e020d */
[----:B------:R-:W-:Y:S02]  /*16c0*/  @UP1 UMOV UR25, UR12 ;  /* 0x0000000c00191c82 */ /* 0x000fe40008000000 */
[----:B------:R-:W-:Y:S01]  /*16d0*/  ULDC.64 UR12, c[0x0][0x368] ;  /* 0x0000da00000c7ab9 */ /* 0x000fe20000000a00 */
[----:B-1----:R-:W1:Y:S01]  /*16e0*/  MUFU.RCP R4, R4 ;  /* 0x0000000400047308 */ /* 0x002e620000001000 */
[----:B------:R-:W-:Y:S02]  /*16f0*/  @!UP1 UIMAD UR4, UR42, UR12, URZ ;  /* 0x0000000c2a0492a4 */ /* 0x000fe4000f8e023f */
[----:B------:R-:W-:Y:S02]  /*1700*/  ULDC UR7, c[0x0][0x224] ;  /* 0x0000890000077ab9 */ /* 0x000fe40000000800 */
[----:B------:R-:W-:Y:S02]  /*1710*/  @!UP1 UIMAD UR4, UR35, UR13, UR4 ;  /* 0x0000000d230492a4 */ /* 0x000fe4000f8e0204 */
[----:B------:R-:W-:-:S02]  /*1720*/  @!UP1 UIMAD.WIDE.U32 UR12, UR35, UR12, URZ ;  /* 0x0000000c230c92a5 */ /* 0x000fc4000f8e003f */
[----:B------:R-:W-:Y:S02]  /*1730*/  ULDC.64 UR14, c[0x0][0x3d8] ;  /* 0x0000f600000e7ab9 */ /* 0x000fe40000000a00 */
[----:B------:R-:W-:Y:S02]  /*1740*/  @!UP1 UIADD3 UR26, UR13, UR4, URZ ;  /* 0x000000040d1a9290 */ /* 0x000fe4000fffe03f */
[----:B------:R-:W-:Y:S01]  /*1750*/  UIMAD UR4, UR42, UR7, UR59 ;  /* 0x000000072a0472a4 */ /* 0x000fe2000f8e023b */
[----:B-1----:R-:W-:Y:S01]  /*1760*/  IADD3 R4, R4, 0xffffffe, RZ ;  /* 0x0ffffffe04047810 */ /* 0x002fe20007ffe0ff */
[----:B------:R-:W1:Y:S03]  /*1770*/  S2UR UR7, SR_CTAID.X ;  /* 0x00000000000779c3 */ /* 0x000e660000002500 */
[----:B------:R4:W5:Y:S01]  /*1780*/  F2I.FTZ.U32.TRUNC.NTZ R5, R4 ;  /* 0x0000000400057305 */ /* 0x000962000021f000 */
[----:B------:R-:W-:-:S04]  /*1790*/  UIADD3 UR4, UR49, UR4, URZ ;  /* 0x0000000431047290 */ /* 0x000fc8000fffe03f */
[----:B------:R-:W-:Y:S02]  /*17a0*/  UIMAD UR4, UR40, UR4, UR57 ;  /* 0x00000004280472a4 */ /* 0x000fe4000f8e0239 */
[----:B------:R-:W-:Y:S02]  /*17b0*/  @!UP1 UMOV UR25, UR12 ;  /* 0x0000000c00199c82 */ /* 0x000fe40008000000 */
[----:B------:R-:W-:Y:S02]  /*17c0*/  UIADD3 UR17, UR45, UR4, URZ ;  /* 0x000000042d117290 */ /* 0x000fe4000fffe03f */
[----:B------:R-:W-:Y:S02]  /*17d0*/  UIMAD UR4, UR41, UR18, URZ ;  /* 0x00000012290472a4 */ /* 0x000fe4000f8e023f */
[----:B------:R-:W-:Y:S01]  /*17e0*/  UIMAD.WIDE.U32 UR12, UR40, UR18, URZ ;  /* 0x00000012280c72a5 */ /* 0x000fe2000f8e003f */
[----:B----4-:R-:W-:-:S03]  /*17f0*/  IMAD.MOV.U32 R4, RZ, RZ, RZ ;  /* 0x000000ffff047224 */ /* 0x010fc600078e00ff */
[----:B------:R-:W-:Y:S02]  /*1800*/  @UP1 UIADD3 UR17, UR13, UR4, URZ ;  /* 0x000000040d111290 */ /* 0x000fe4000fffe03f */
[----:B------:R-:W-:Y:S02]  /*1810*/  USEL UR22, UR44, UR12, !UP1 ;  /* 0x0000000c2c167287 */ /* 0x000fe4000c800000 */
[----:B-1----:R-:W-:-:S04]  /*1820*/  UIMAD.WIDE.U32 UR12, UR7, UR14, URZ ;  /* 0x0000000e070c72a5 */ /* 0x002fc8000f8e003f */
[----:B------:R-:W-:Y:S02]  /*1830*/  UIMAD UR10, UR7, UR15, UR13 ;  /* 0x0000000f070a72a4 */ /* 0x000fe4000f8e020d */
[----:B------:R-:W-:Y:S02]  /*1840*/  USHF.L.U32 UR7, UR35, 0x7, URZ ;  /* 0x0000000723077899 */ /* 0x000fe4000800063f */
[----:B------:R-:W-:Y:S02]  /*1850*/  USEL UR15, UR12, URZ, UP3 ;  /* 0x0000003f0c0f7287 */ /* 0x000fe40009800000 */
[----:B------:R-:W-:Y:S02]  /*1860*/  USHF.L.U64.HI UR4, UR35, 0x7, UR42 ;  /* 0x0000000723047899 */ /* 0x000fe4000801022a */
[----:B------:R-:W-:Y:S02]  /*1870*/  USEL UR12, UR7, URZ, UP6 ;  /* 0x0000003f070c7287 */ /* 0x000fe4000b000000 */
[----:B------:R-:W-:-:S02]  /*1880*/  USEL UR4, UR4, URZ, UP6 ;  /* 0x0000003f04047287 */ /* 0x000fc4000b000000 */
[----:B------:R-:W-:Y:S01]  /*1890*/  UIADD3 UR12, UP0, UR20, UR12, URZ ;  /* 0x0000000c140c7290 */ /* 0x000fe2000ff1e03f */
[----:B------:R-:W-:-:S03]  /*18a0*/  ISETP.NE.AND P1, PT, RZ, c[0x0][0x1c8], PT ;  /* 0x00007200ff007a0c */ /* 0x000fc60003f25270 */
[----:B------:R-:W-:Y:S02]  /*18b0*/  UIADD3.X UR7, UR34, UR4, URZ, UP0, !UPT ;  /* 0x0000000422077290 */ /* 0x000fe400087fe43f */
[----:B------:R-:W-:-:S04]  /*18c0*/  UIMAD UR4, UR41, UR12, URZ ;  /* 0x0000000c290472a4 */ /* 0x000fc8000f8e023f */
[----:B------:R-:W-:Y:S02]  /*18d0*/  UIMAD UR7, UR40, UR7, UR4 ;  /* 0x00000007280772a4 */ /* 0x000fe4000f8e0204 */
[----:B------:R-:W-:Y:S02]  /*18e0*/  UIMAD.WIDE.U32 UR12, UR40, UR12, URZ ;  /* 0x0000000c280c72a5 */ /* 0x000fe4000f8e003f */
[----:B------:R-:W-:Y:S02]  /*18f0*/  USEL UR10, UR10, URZ, UP3 ;  /* 0x0000003f0a0a7287 */ /* 0x000fe40009800000 */
[----:B------:R-:W-:Y:S01]  /*1900*/  UIADD3 UR7, UR13, UR7, URZ ;  /* 0x000000070d077290 */ /* 0x000fe2000fffe03f */
[----:B--2---:R5:W1:Y:S08]  /*1910*/  R2UR UR16, R0 ;  /* 0x00000000001073c2 */ /* 0x004a7000000e0000 */
[----:B---3--:R2:W3:Y:S01]  /*1920*/  R2UR UR14, R2 ;  /* 0x00000000020e73c2 */ /* 0x0084e200000e0000 */
[----:B-----5:R-:W-:-:S04]  /*1930*/  IMAD.MOV R0, RZ, RZ, -R5 ;  /* 0x000000ffff007224 */ /* 0x020fc800078e0a05 */
[----:B------:R-:W-:-:S04]  /*1940*/  IMAD R0, R0, R6, RZ ;  /* 0x0000000600007224 */ /* 0x000fc800078e02ff */
[----:B------:R-:W-:Y:S01]  /*1950*/  IMAD.HI.U32 R0, R5, R0, R4 ;  /* 0x0000000005007227 */ /* 0x000fe200078e0004 */
[----:B--2---:R-:W-:-:S05]  /*1960*/  IABS R2, UR38 ;  /* 0x0000002600027c13 */ /* 0x004fca0008000000 */
[----:B------:R-:W-:-:S04]  /*1970*/  IMAD.HI.U32 R0, R0, R2, RZ ;  /* 0x0000000200007227 */ /* 0x000fc800078e00ff */
[----:B------:R-:W-:-:S04]  /*1980*/  IMAD.MOV R4, RZ, RZ, -R0 ;  /* 0x000000ffff047224 */ /* 0x000fc800078e0a00 */
[----:B------:R-:W-:-:S05]  /*1990*/  IMAD R2, R6, R4, R2 ;  /* 0x0000000406027224 */ /* 0x000fca00078e0202 */
[----:B------:R-:W-:-:S13]  /*19a0*/  ISETP.GT.U32.AND P0, PT, R6, R2, PT ;  /* 0x000000020600720c */ /* 0x000fda0003f04070 */
[----:B------:R-:W-:-:S05]  /*19b0*/  @!P0 IMAD.IADD R2, R2, 0x1, -R6 ;  /* 0x0000000102028824 */ /* 0x000fca00078e0a06 */
[----:B------:R-:W-:Y:S02]  /*19c0*/  ISETP.GE.U32.AND P2, PT, R2, R6, PT ;  /* 0x000000060200720c */ /* 0x000fe40003f46070 */
[----:B------:R-:W-:Y:S02]  /*19d0*/  @!P0 IADD3 R0, R0, 0x1, RZ ;  /* 0x0000000100008810 */ /* 0x000fe40007ffe0ff */
[----:B---3--:R-:W-:-:S09]  /*19e0*/  ISETP.LE.AND P0, PT, RZ, UR14, PT ;  /* 0x0000000eff007c0c */ /* 0x008fd2000bf03270 */
[----:B------:R-:W-:-:S05]  /*19f0*/  @P2 IADD3 R0, R0, 0x1, RZ ;  /* 0x0000000100002810 */ /* 0x000fca0007ffe0ff */
[----:B------:R-:W-:Y:S01]  /*1a00*/  IMAD.MOV.U32 R12, RZ, RZ, R0 ;  /* 0x000000ffff0c7224 */ /* 0x000fe200078e0000 */
[----:B-1----:R-:W-:-:S03]  /*1a10*/  @UP2 USEL UR4, UR16, UR18, !UP1 ;  /* 0x0000001210042287 */ /* 0x002fc6000c800000 */
[----:B------:R-:W-:Y:S01]  /*1a20*/  @!P0 IMAD.MOV R12, RZ, RZ, -R12 ;  /* 0x000000ffff0c8224 */ /* 0x000fe200078e0a0c */
[----:B------:R-:W-:Y:S01]  /*1a30*/  PLOP3.LUT P0, PT, PT, PT, UP2, 0x80, 0x0 ;  /* 0x000000000000781c */ /* 0x000fe20003f0f028 */
[----:B------:R-:W-:Y:S02]  /*1a40*/  ULDC UR14, c[0x0][0x234] ;  /* 0x00008d00000e7ab9 */ /* 0x000fe40000000800 */
[----:B------:R-:W-:Y:S01]  /*1a50*/  @UP2 UIMAD UR19, UR38, UR14, UR4 ;  /* 0x0000000e261322a4 */ /* 0x000fe2000f8e0204 */
[----:B------:R-:W-:Y:S01]  /*1a60*/  @!P1 LOP3.LUT R12, RZ, c[0x0][0x1c8], RZ, 0x33, !PT ;  /* 0x00007200ff0c9a12 */ /* 0x000fe200078e33ff */
[----:B------:R-:W-:-:S05]  /*1a70*/  USHF.R.S32.HI UR16, URZ, 0x1f, UR21 ;  /* 0x0000001f3f107899 */ /* 0x000fca0008011415 */
[----:B------:R-:W-:Y:S01]  /*1a80*/  @!UP2 UMOV UR19, UR56 ;  /* 0x000000380013ac82 */ /* 0x000fe20008000000 */
[----:B------:R-:W-:Y:S02]  /*1a90*/  SHF.R.S32.HI R15, RZ, 0x1f, R12 ;  /* 0x0000001fff0f7819 */ /* 0x000fe4000001140c */
[----:B------:R-:W-:Y:S05]  /*1aa0*/  @!P0 BRA `(.L_x_2037) ;  /* 0x0000005000008947 */ /* 0x000fea0003800000 */
[----:B------:R-:W-:Y:S02]  /*1ab0*/  ULDC UR4, c[0x0][0x224] ;  /* 0x0000890000047ab9 */ /* 0x000fe40000000800 */
[----:B------:R-:W-:-:S04]  /*1ac0*/  @!UP1 UIMAD UR18, UR35, UR4, URZ ;  /* 0x00000004231292a4 */ /* 0x000fc8000f8e023f */
[----:B------:R-:W-:-:S04]  /*1ad0*/  ULEA UR4, UR35, UR18, 0x7 ;  /* 0x0000001223047291 */ /* 0x000fc8000f8e383f */
[----:B------:R-:W-:Y:S01]  /*1ae0*/  UIMAD UR14, UR61, UR38, UR4 ;  /* 0x000000263d0e72a4 */ /* 0x000fe2000f8e0204 */
[----:B------:R-:W-:Y:S05]  /*1af0*/  BRA `(.L_x_2038) ;  /* 0x0000001000007947 */ /* 0x000fea0003800000 */
.L_x_2037:
[----:B------:R-:W-:Y:S02]  /*1b00*/  UMOV UR14, UR60 ;  /* 0x0000003c000e7c82 */ /* 0x000fe40008000000 */
.L_x_2038:
[----:B------:R-:W1:Y:S01]  /*1b10*/  S2R R14, SR_TID.X ;  /* 0x00000000000e7919 */ /* 0x000e620000002100 */
[----:B------:R-:W-:Y:S01]  /*1b20*/  SHF.R.S32.HI R241, RZ, 0x1f, R240 ;  /* 0x0000001ffff17819 */ /* 0x000fe200000114f0 */
[----:B------:R-:W-:Y:S01]  /*1b30*/  UIADD3 UR12, UP5, UP4, UR12, UR51, UR53 ;  /* 0x000000330c0c7290 */ /* 0x000fe2000fcbe035 */
[----:B------:R-:W-:Y:S01]  /*1b40*/  IMAD.U32 R8, RZ, RZ, UR20 ;  /* 0x00000014ff087e24 */ /* 0x000fe2000f8e00ff */
[----:B------:R-:W-:Y:S02]  /*1b50*/  BSSY B1, `(.L_x_2034) ;  /* 0x0000c87000017945 */ /* 0x000fe40003800000 */
[----:B------:R-:W-:Y:S02]  /*1b60*/  UIADD3 UR18, UP1, UP0, UR15, UR12, UR22 ;  /* 0x0000000c0f127290 */ /* 0x000fe4000f83e016 */
[----:B------:R-:W-:Y:S02]  /*1b70*/  UIADD3.X UR4, UR7, UR55, UR58, UP5, UP4 ;  /* 0x0000003707047290 */ /* 0x000fe4000afe843a */
[----:B------:R-:W-:-:S02]  /*1b80*/  USHF.R.S32.HI UR22, URZ, 0x1f, UR38 ;  /* 0x0000001f3f167899 */ /* 0x000fc40008011426 */
[----:B------:R-:W-:Y:S02]  /*1b90*/  ULDC.64 UR12, c[0x0][0x1a8] ;  /* 0x00006a00000c7ab9 */ /* 0x000fe40000000a00 */
[----:B------:R-:W-:Y:S02]  /*1ba0*/  UIADD3.X UR17, UR10, UR4, UR17, UP1, UP0 ;  /* 0x000000040a117290 */ /* 0x000fe40008fe0411 */
[----:B------:R-:W-:Y:S02]  /*1bb0*/  UIMAD UR4, UR22, UR12, URZ ;  /* 0x0000000c160472a4 */ /* 0x000fe4000f8e023f */
[----:B------:R-:W-:Y:S02]  /*1bc0*/  UISETP.GE.AND UP0, UPT, UR24, 0x1, UPT ;  /* 0x000000011800788c */ /* 0x000fe4000bf06270 */
[----:B------:R-:W-:Y:S02]  /*1bd0*/  UIMAD UR15, UR38, UR13, UR4 ;  /* 0x0000000d260f72a4 */ /* 0x000fe4000f8e0204 */
[----:B------:R-:W-:Y:S01]  /*1be0*/  UIADD3 UR7, UR20, UR19, URZ ;  /* 0x0000001314077290 */ /* 0x000fe2000fffe03f */
[----:B-1----:R-:W-:Y:S01]  /*1bf0*/  SHF.R.S32.HI R9, RZ, 0x1f, R14 ;  /* 0x0000001fff097819 */ /* 0x002fe2000001140e */
[----:B------:R-:W-:-:S02]  /*1c00*/  ULDC.64 UR12, c[0x0][0x378] ;  /* 0x0000de00000c7ab9 */ /* 0x000fc40000000a00 */
[----:B------:R-:W-:Y:S01]  /*1c10*/  UIMAD UR4, UR22, UR12, URZ ;  /* 0x0000000c160472a4 */ /* 0x000fe2000f8e023f */
[----:B------:R-:W-:Y:S02]  /*1c20*/  LEA.HI R2, R9, R14, RZ, 0x3 ;  /* 0x0000000e09027211 */ /* 0x000fe400078f18ff */
[----:B------:R-:W-:Y:S02]  /*1c30*/  UMOV UR22, 0x4 ;  /* 0x0000000400167882 */ /* 0x000fe40000000000 */
[----:B------:R-:W-:Y:S01]  /*1c40*/  SHF.R.S32.HI R2, RZ, 0x3, R2 ;  /* 0x00000003ff027819 */ /* 0x000fe20000011402 */
[----:B------:R-:W-:-:S03]  /*1c50*/  UIMAD UR10, UR38, UR13, UR4 ;  /* 0x0000000d260a72a4 */ /* 0x000fc6000f8e0204 */
[----:B------:R-:W-:Y:S01]  /*1c60*/  SHF.R.S32.HI R18, RZ, 0x1f, R2 ;  /* 0x0000001fff127819 */ /* 0x000fe20000011402 */
[----:B------:R-:W-:Y:S01]  /*1c70*/  ULDC.64 UR12, c[0x0][0x370] ;  /* 0x0000dc00000c7ab9 */ /* 0x000fe20000000a00 */
[----:B------:R-:W-:Y:S01]  /*1c80*/  IADD3 R0, P0, R2, UR20, RZ ;  /* 0x0000001402007c10 */ /* 0x000fe2000ff1e0ff */
[----:B------:R-:W-:Y:S02]  /*1c90*/  UIMAD UR4, UR34, UR12, URZ ;  /* 0x0000000c220472a4 */ /* 0x000fe4000f8e023f */
[----:B------:R-:W-:Y:S01]  /*1ca0*/  UIADD3 UR12, UR20, UR14, URZ ;  /* 0x0000000e140c7290 */ /* 0x000fe2000fffe03f */
[----:B------:R-:W-:Y:S01]  /*1cb0*/  IADD3.X R7, R18, UR34, RZ, P0, !PT ;  /* 0x0000002212077c10 */ /* 0x000fe200087fe4ff */
[----:B------:R-:W-:Y:S01]  /*1cc0*/  IMAD.WIDE.U32 R4, R0, c[0x0][0x190], R240 ;  /* 0x0000640000047a25 */ /* 0x000fe200078e00f0 */
[----:B------:R-:W-:-:S03]  /*1cd0*/  UIMAD UR4, UR20, UR13, UR4 ;  /* 0x0000000d140472a4 */ /* 0x000fc6000f8e0204 */
        /* <DEDUP_REMOVED lines=9> */
[----:B------:R-:W-:-:S04]  /*1d70*/  IMAD.IADD R14, R14, 0x1, -R9 ;  /* 0x000000010e0e7824 */ /* 0x000fc800078e0a09 */
[----:B------:R-:W-:Y:S02]  /*1d80*/  IMAD R0, R0, UR52, R14 ;  /* 0x0000003400007c24 */ /* 0x000fe4000f8e020e */
[----:B------:R-:W-:-:S03]  /*1d90*/  IMAD.WIDE.U32 R4, R8, c[0x0][0x370], R4 ;  /* 0x0000dc0008047a25 */ /* 0x000fc600078e0004 */
[C---:B------:R-:W-:Y:S01]  /*1da0*/  IADD3 R9, P0, R0.reuse, UR18, RZ ;  /* 0x0000001200097c10 */ /* 0x040fe2000ff1e0ff */
[----:B------:R-:W-:Y:S01]  /*1db0*/  ULDC.64 UR18, c[0x0][0x3c8] ;  /* 0x0000f20000127ab9 */ /* 0x000fe20000000a00 */
[----:B------:R-:W-:Y:S01]  /*1dc0*/  IADD3 R5, R5, UR4, RZ ;  /* 0x0000000405057c10 */ /* 0x000fe2000fffe0ff */
[----:B------:R-:W-:Y:S01]  /*1dd0*/  ULEA.HI.SX32 UR4, UR36, 0xffffffff, 0x19 ;  /* 0xffffffff24047891 */ /* 0x000fe2000f8fca3f */
[----:B------:R-:W-:Y:S01]  /*1de0*/  LEA.HI.X.SX32 R8, R0, UR17, 0x1, P0 ;  /* 0x0000001100087c11 */ /* 0x000fe200080f0eff */
[----:B------:R-:W-:Y:S01]  /*1df0*/  IMAD.U32 R0, RZ, RZ, UR38 ;  /* 0x00000026ff007e24 */ /* 0x000fe2000f8e00ff */
[C---:B------:R-:W-:Y:S01]  /*1e00*/  LEA R10, P0, R9.reuse, c[0x0][0x350], 0x2 ;  /* 0x0000d400090a7a11 */ /* 0x040fe200078010ff */
[----:B------:R-:W-:Y:S02]  /*1e10*/  UIMAD.WIDE UR12, UR12, UR22, UR18 ;  /* 0x000000160c0c72a5 */ /* 0x000fe4000f8e0212 */
[----:B------:R-:W-:Y:S01]  /*1e20*/  IMAD.WIDE.U32 R4, R0, c[0x0][0x378], R4 ;  /* 0x0000de0000047a25 */ /* 0x000fe200078e0004 */
[----:B------:R-:W-:-:S02]  /*1e30*/  LEA.HI.X R8, R9, c[0x0][0x354], R8, 0x2, P0 ;  /* 0x0000d50009087a11 */ /* 0x000fc400000f1408 */
        /* <DEDUP_REMOVED lines=25> */
[----:B------:R-:W-:Y:S01]  /*1fd0*/  UMOV UR25, UR13 ;  /* 0x0000000d00197c82 */ /* 0x000fe20008000000 */
[----:B------:R-:W-:Y:S01]  /*1fe0*/  IMAD.MOV.U32 R245, RZ, RZ, R4 ;  /* 0x000000fffff57224 */ /* 0x000fe200078e0004 */
[----:B------:R-:W-:Y:S01]  /*1ff0*/  UIADD3 UR4, UR7, -UR4, URZ ;  /* 0x8000000407047290 */ /* 0x000fe2000fffe03f */
[----:B------:R-:W-:Y:S01]  /*2000*/  MOV R239, R10 ;  /* 0x0000000a00ef7202 */ /* 0x000fe20000000f00 */
[----:B------:R-:W-:Y:S01]  /*2010*/  UMOV UR12, UR14 ;  /* 0x0000000e000c7c82 */ /* 0x000fe20008000000 */
[----:B------:R-:W-:Y:S01]  /*2020*/  IMAD.MOV.U32 R238, RZ, RZ, R8 ;  /* 0x000000ffffee7224 */ /* 0x000fe200078e0008 */
[----:B------:R-:W-:-:S02]  /*2030*/  UISETP.NE.AND UP0, UPT, UR4, 0x1, UPT ;  /* 0x000000010400788c */ /* 0x000fc4000bf05270 */
[----:B------:R-:W-:Y:S02]  /*2040*/  UIMAD UR4, UR7, -0x80, UR24 ;  /* 0xffffff80070478a4 */ /* 0x000fe4000f8e0218 */
[----:B------:R-:W-:Y:S01]  /*2050*/  UMOV UR13, UR15 ;  /* 0x0000000f000d7c82 */ /* 0x000fe20008000000 */
[----:B------:R-:W-:Y:S03]  /*2060*/  @P0 BAR.SYNC.DEFER_BLOCKING 0x0 ;  /* 0x0000000000000b1d */ /* 0x000fe60000010000 */
        /* <DEDUP_REMOVED lines=13> */
.L_x_2041:
[----:B------:R-:W-:Y:S05]  /*2140*/  BSYNC B0 ;  /* 0x0000000000007941 */ /* 0x000fea0003800000 */
.L_x_2040:
        /* <DEDUP_REMOVED lines=16> */
.L_x_2043:
[----:B------:R-:W-:Y:S05]  /*2250*/  BSYNC B0 ;  /* 0x0000000000007941 */ /* 0x000fea0003800000 */
.L_x_2042:
        /* <DEDUP_REMOVED lines=16> */
.L_x_2045:
[----:B------:R-:W-:Y:S05]  /*2360*/  BSYNC B0 ;  /* 0x0000000000007941 */ /* 0x000fea0003800000 */
.L_x_2044:
        /* <DEDUP_REMOVED lines=19> */
.L_x_2047:
[----:B------:R-:W-:Y:S05]  /*24a0*/  BSYNC B0 ;  /* 0x0000000000007941 */ /* 0x000fea0003800000 */
.L_x_2046:
        /* <DEDUP_REMOVED lines=22> */
.L_x_2049:
[----:B------:R-:W-:Y:S05]  /*2610*/  BSYNC B0 ;  /* 0x0000000000007941 */ /* 0x000fea0003800000 */
.L_x_2048:
        /* <DEDUP_REMOVED lines=20> */
.L_x_2051:
[----:B------:R-:W-:Y:S05]  /*2760*/  BSYNC B0 ;  /* 0x0000000000007941 */ /* 0x000fea0003800000 */
.L_x_2050:
        /* <DEDUP_REMOVED lines=20> */
.L_x_2053:
[----:B------:R-:W-:Y:S05]  /*28b0*/  BSYNC B0 ;  /* 0x0000000000007941 */ /* 0x000fea0003800000 */
.L_x_2052:
        /* <DEDUP_REMOVED lines=23> */
.L_x_2055:
[----:B------:R-:W-:Y:S05]  /*2a30*/  BSYNC B0 ;  /* 0x0000000000007941 */ /* 0x000fea0003800000 */
.L_x_2054:
[----:B--2---:R-:W2:Y:S01]  /*2a40*/  LDL R19, [R1] ;  /* 0x0000000001137983 */ /* 0x004ea20000100800 */
[----:B------:R-:W-:Y:S01]  /*2a50*/  ULDC.64 UR14, c[0x0][0x198] ;  /* 0x00006600000e7ab9 */ /* 0x000fe20000000a00 */
[----:B------:R-:W-:Y:S01]  /*2a60*/  IMAD.U32 R13, RZ, RZ, UR21 ;  /* 0x00000015ff0d7e24 */ /* 0x000fe2000f8e00ff */
[----:B------:R-:W-:Y:S01]  /*2a70*/  UIMAD UR10, UR16, UR14, URZ ;  /* 0x0000000e100a72a4 */ /* 0x000fe2000f8e023f */
[----:B------:R-:W-:Y:S01]  /*2a80*/  MOV R250, 0x7f800000 ;  /* 0x7f80000000fa7802 */ /* 0x000fe20000000f00 */
[----:B------:R-:W-:Y:S01]  /*2a90*/  IMAD.MOV.U32 R251, RZ, RZ, 0x7f800000 ;  /* 0x7f800000fffb7424 */ /* 0x000fe200078e00ff */
[----:B------:R-:W-:Y:S01]  /*2aa0*/  MOV R252, 0x7f800000 ;  /* 0x7f80000000fc7802 */ /* 0x000fe20000000f00 */
[----:B------:R-:W-:Y:S01]  /*2ab0*/  UIMAD UR10, UR21, UR15, UR10 ;  /* 0x0000000f150a72a4 */ /* 0x000fe2000f8e020a */
[----:B-1----:R-:W-:-:S04]  /*2ac0*/  IMAD.WIDE.U32 R4, R13, c[0x0][0x198], R240 ;  /* 0x000066000d047a25 */ /* 0x002fc800078e00f0 */
[----:B------:R-:W-:Y:S01]  /*2ad0*/  IMAD.MOV.U32 R247, RZ, RZ, 0x7f800000 ;  /* 0x7f800000fff77424 */ /* 0x000fe200078e00ff */
[----:B------:R-:W-:Y:S01]  /*2ae0*/  IADD3 R6, P1, R4, UR28, RZ ;  /* 0x0000001c04067c10 */ /* 0x000fe2000ff3e0ff */
[----:B------:R-:W-:Y:S01]  /*2af0*/  IMAD.U32 R9, RZ, RZ, UR10 ;  /* 0x0000000aff097e24 */ /* 0x000fe2000f8e00ff */
[C---:B--2---:R-:W-:Y:S02]  /*2b00*/  IADD3 R8, R19.reuse, 0x48, RZ ;  /* 0x0000004813087810 */ /* 0x044fe40007ffe0ff */
[----:B------:R-:W-:Y:S02]  /*2b10*/  IADD3 R7, R19, 0x8, RZ ;  /* 0x0000000813077810 */ /* 0x000fe40007ffe0ff */
[----:B------:R-:W-:Y:S02]  /*2b20*/  ISETP.GE.AND P2, PT, R8, UR4, PT ;  /* 0x0000000408007c0c */ /* 0x000fe4000bf46270 */
[----:B------:R-:W-:Y:S02]  /*2b30*/  ISETP.GE.AND P4, PT, R7, UR4, PT ;  /* 0x0000000407007c0c */ /* 0x000fe4000bf86270 */
[----:B------:R-:W-:Y:S01]  /*2b40*/  IADD3.X R7, R5, UR29, R9, P1, !PT ;  /* 0x0000001d05077c10 */ /* 0x000fe20008ffe409 */
[----:B------:R-:W-:Y:S01]  /*2b50*/  IMAD.MOV.U32 R9, RZ, RZ, 0x4 ;  /* 0x00000004ff097424 */ /* 0x000fe200078e00ff */
[----:B------:R-:W-:-:S02]  /*2b60*/  IADD3 R4, R19, 0x40, RZ ;  /* 0x0000004013047810 */ /* 0x000fc40007ffe0ff */
[----:B------:R-:W-:Y:S02]  /*2b70*/  ISETP.GE.AND P5, PT, R19, UR4, PT ;  /* 0x0000000413007c0c */ /* 0x000fe4000bfa6270 */
[----:B------:R-:W-:Y:S02]  /*2b80*/  ISETP.GE.AND P3, PT, R4, UR4, PT ;  /* 0x0000000404007c0c */ /* 0x000fe4000bf66270 */
[----:B------:R-:W-:Y:S01]  /*2b90*/  MOV R4, 0x4 ;  /* 0x0000000400047802 */ /* 0x000fe20000000f00 */
[----:B------:R-:W-:Y:S01]  /*2ba0*/  @!P2 IMAD.WIDE R8, R8, R9, UR12 ;  /* 0x0000000c0808ae25 */ /* 0x000fe2000f8e0209 */
[----:B------:R-:W-:-:S03]  /*2bb0*/  UIMAD UR4, UR11, -0x80, UR5 ;  /* 0xffffff800b0478a4 */ /* 0x000fc6000f8e0205 */
[----:B------:R-:W-:Y:S01]  /*2bc0*/  IMAD.WIDE R4, R19, R4, UR12 ;  /* 0x0000000c13047e25 */ /* 0x000fe2000f8e0204 */
[----:B------:R1:W5:Y:S04]  /*2bd0*/  @!P2 LDG.E R250, [R8.64] ;  /* 0x0000002008faa981 */ /* 0x000368000c1e1900 */
        /* <DEDUP_REMOVED lines=26> */
.L_x_2057:
[----:B-1----:R-:W-:Y:S05]  /*2d80*/  BSYNC B0 ;  /* 0x0000000000007941 */ /* 0x002fea0003800000 */
.L_x_2056:
        /* <DEDUP_REMOVED lines=21> */
.L_x_2059:
[----:B------:R-:W-:Y:S05]  /*2ee0*/  BSYNC B0 ;  /* 0x0000000000007941 */ /* 0x000fea0003800000 */
.L_x_2058:
        /* <DEDUP_REMOVED lines=21> */
.L_x_2061:
[----:B------:R-:W-:Y:S05]  /*3040*/  BSYNC B0 ;  /* 0x0000000000007941 */ /* 0x000fea0003800000 */
.L_x_2060:
        /* <DEDUP_REMOVED lines=21> */
.L_x_2063:
[----:B------:R-:W-:Y:S05]  /*31a0*/  BSYNC B0 ;  /* 0x0000000000007941 */ /* 0x000fea0003800000 */
.L_x_2062:
        /* <DEDUP_REMOVED lines=29> */
.L_x_2065:
[----:B------:R-:W-:Y:S05]  /*3380*/  BSYNC B0 ;  /* 0x0000000000007941 */ /* 0x000fea0003800000 */
.L_x_2064:
        /* <DEDUP_REMOVED lines=20> */
.L_x_2067:
[----:B------:R-:W-:Y:S05]  /*34d0*/  BSYNC B0 ;  /* 0x0000000000007941 */ /* 0x000fea0003800000 */
.L_x_2066:
        /* <DEDUP_REMOVED lines=20> */
.L_x_2069:
[----:B------:R-:W-:Y:S05]  /*3620*/  BSYNC B0 ;  /* 0x0000000000007941 */ /* 0x000fea0003800000 */
.L_x_2068:
        /* <DEDUP_REMOVED lines=19> */
.L_x_2071:
[----:B------:R-:W-:Y:S05]  /*3760*/  BSYNC B0 ;  /* 0x0000000000007941 */ /* 0x000fea0003800000 */
.L_x_2070:
[----:B------:R-:W-:Y:S02]  /*3770*/  ULDC.64 UR16, c[0x0][0x318] ;  /* 0x0000c60000107ab9 */ /* 0x000fe40000000a00 */
[----:B------:R-:W-:Y:S02]  /*3780*/  USHF.R.S32.HI UR10, URZ, 0x1f, UR38 ;  /* 0x0000001f3f0a7899 */ /* 0x000fe40008011426 */
[----:B------:R-:W-:Y:S01]  /*3790*/  ULDC.64 UR18, c[0x0][0x320] ;  /* 0x0000c80000127ab9 */ /* 0x000fe20000000a00 */
[----:B------:R-:W1:Y:S01]  /*37a0*/  S2R R6, SR_TID.X ;  /* 0x0000000000067919 */ /* 0x000e620000002100 */
[----:B------:R-:W-:-:S03]  /*37b0*/  UISETP.NE.U32.AND UP1, UPT, URZ, UR16, UPT ;  /* 0x000000103f00728c */ /* 0x000fc6000bf25070 */
[----:B------:R-:W2:Y:S01]  /*37c0*/  S2R R2, SR_TID.X ;  /* 0x0000000000027919 */ /* 0x000ea20000002100 */
[----:B------:R-:W-:-:S03]  /*37d0*/  UISETP.NE.AND.EX UP1, UPT, URZ, UR17, UPT, UP1 ;  /* 0x000000113f00728c */ /* 0x000fc6000bf25310 */
[----:B------:R-:W3:Y:S03]  /*37e0*/  S2R R7, SR_TID.X ;  /* 0x0000000000077919 */ /* 0x000ee60000002100 */
[----:B------:R-:W-:Y:S01]  /*37f0*/  PLOP3.LUT P1, PT, PT, PT, UP1, 0x80, 0x0 ;  /* 0x000000000000781c */ /* 0x000fe20003f2f018 */
[----:B------:R-:W0:Y:S04]  /*3800*/  LDGDEPBAR ;  /* 0x00000000000079af */ /* 0x000e280000000000 */
[----:B------:R-:W-:Y:S02]  /*3810*/  @UP1 UIMAD UR4, UR42, UR18, URZ ;  /* 0x000000122a0412a4 */ /* 0x000fe4000f8e023f */
[----:B------:R-:W-:-:S02]  /*3820*/  @UP1 UMOV UR14, UR38 ;  /* 0x00000026000e1c82 */ /* 0x000fc40008000000 */
[----:B------:R-:W-:Y:S02]  /*3830*/  @UP1 UMOV UR15, UR10 ;  /* 0x0000000a000f1c82 */ /* 0x000fe40008000000 */
[----:B------:R-:W-:Y:S02]  /*3840*/  @UP1 UIMAD.WIDE.U32 UR14, UR35, UR18, UR14 ;  /* 0x00000012230e12a5 */ /* 0x000fe4000f8e000e */
[----:B------:R-:W-:Y:S02]  /*3850*/  @UP1 UIMAD UR19, UR35, UR19, UR4 ;  /* 0x00000013231312a4 */ /* 0x000fe4000f8e0204 */
[----:B------:R-:W-:Y:S02]  /*3860*/  @UP1 ULEA UR16, UP0, UR14, UR16, 0x2 ;  /* 0x000000100e101291 */ /* 0x000fe4000f80103f */
[----:B------:R-:W-:-:S04]  /*3870*/  @UP1 UIADD3 UR19, UR15, UR19, URZ ;  /* 0x000000130f131290 */ /* 0x000fc8000fffe03f */
[----:B------:R-:W-:Y:S01]  /*3880*/  @UP1 ULEA.HI.X UR17, UR14, UR17, UR19, 0x2, UP0 ;  /* 0x000000110e111291 */ /* 0x000fe200080f1413 */
[----:B--2---:R-:W-:-:S05]  /*3890*/  IMAD.U32 R4, RZ, RZ, UR16 ;  /* 0x00000010ff047e24 */ /* 0x004fca000f8e00ff */
[----:B------:R-:W-:-:S05]  /*38a0*/  IMAD.U32 R5, RZ, RZ, UR17 ;  /* 0x00000011ff057e24 */ /* 0x000fca000f8e00ff */
[----:B----4-:R2:W4:Y:S01]  /*38b0*/  @P1 LDG.E R4, [R4.64] ;  /* 0x0000002004041981 */ /* 0x010522000c1e1900 */
[----:B-1----:R-:W-:Y:S01]  /*38c0*/  SHF.R.S32.HI R6, RZ, 0x1f, R6 ;  /* 0x0000001fff067819 */ /* 0x002fe20000011406 */
[----:B------:R-:W-:Y:S01]  /*38d0*/  IMAD.SHL.U32 R2, R2, 0x2, RZ ;  /* 0x0000000202027824 */ /* 0x000fe200078e00ff */
[----:B------:R-:W-:Y:S01]  /*38e0*/  MOV R0, UR11 ;  /* 0x0000000b00007c02 */ /* 0x000fe20008000f00 */
[----:B------:R-:W-:Y:S01]  /*38f0*/  IMAD.MOV.U32 R242, RZ, RZ, R208 ;  /* 0x000000fffff27224 */ /* 0x000fe200078e00d0 */
[----:B---3--:R-:W-:Y:S01]  /*3900*/  LEA.HI R6, R6, R7, RZ, 0x7 ;  /* 0x0000000706067211 */ /* 0x008fe200078f38ff */
[----:B------:R-:W-:Y:S01]  /*3910*/  IMAD.MOV.U32 R7, RZ, RZ, c[0x0][0x30c] ;  /* 0x0000c300ff077624 */ /* 0x000fe200078e00ff */
[----:B------:R-:W-:Y:S01]  /*3920*/  LOP3.LUT R2, R2, 0x6, RZ, 0xc0, !PT ;  /* 0x0000000602027812 */ /* 0x000fe200078ec0ff */
[----:B------:R-:W-:Y:S01]  /*3930*/  CS2R R126, SRZ ;  /* 0x00000000007e7805 */ /* 0x000fe2000001ff00 */
[----:B------:R-:W-:Y:S01]  /*3940*/  SHF.R.S32.HI R6, RZ, 0x7, R6 ;  /* 0x00000007ff067819 */ /* 0x000fe20000011406 */
[----:B------:R-:W-:Y:S01]  /*3950*/  CS2R R124, SRZ ;  /* 0x00000000007c7805 */ /* 0x000fe2000001ff00 */
[----:B------:R-:W-:Y:S01]  /*3960*/  CS2R R130, SRZ ;  /* 0x0000000000827805 */ /* 0x000fe2000001ff00 */
[----:B------:R-:W-:Y:S01]  /*3970*/  CS2R R128, SRZ ;  /* 0x0000000000807805 */ /* 0x000fe2000001ff00 */
[----:B------:R-:W-:Y:S01]  /*3980*/  CS2R R122, SRZ ;  /* 0x00000000007a7805 */ /* 0x000fe2000001ff00 */
[----:B------:R-:W-:Y:S01]  /*3990*/  IMAD R2, R6, 0x40, R2 ;  /* 0x0000004006027824 */ /* 0x000fe200078e0202 */
[----:B------:R-:W-:Y:S01]  /*39a0*/  MOV R6, c[0x0][0x308] ;  /* 0x0000c20000067a02 */ /* 0x000fe20000000f00 */
[----:B------:R-:W-:Y:S01]  /*39b0*/  CS2R R120, SRZ ;  /* 0x0000000000787805 */ /* 0x000fe2000001ff00 */
[----:B------:R-:W-:Y:S01]  /*39c0*/  CS2R R118, SRZ ;  /* 0x0000000000767805 */ /* 0x000fe2000001ff00 */
[----:B------:R-:W-:Y:S01]  /*39d0*/  IMAD R0, R0, 0x80, R2 ;  /* 0x0000008000007824 */ /* 0x000fe200078e0202 */
[----:B------:R-:W-:Y:S01]  /*39e0*/  CS2R R116, SRZ ;  /* 0x0000000000747805 */ /* 0x000fe2000001ff00 */
[----:B------:R-:W-:Y:S01]  /*39f0*/  CS2R R110, SRZ ;  /* 0x00000000006e7805 */ /* 0x000fe2000001ff00 */
[----:B------:R-:W-:Y:S01]  /*3a00*/  CS2R R108, SRZ ;  /* 0x00000000006c7805 */ /* 0x000fe2000001ff00 */
[----:B------:R-:W-:Y:S01]  /*3a10*/  CS2R R114, SRZ ;  /* 0x0000000000727805 */ /* 0x000fe2000001ff00 */
[----:B------:R-:W-:Y:S01]  /*3a20*/  IADD3 R8, R19, -UR24, -R0 ;  /* 0x8000001813087c10 */ /* 0x000fe2000fffe800 */
[----:B------:R-:W-:Y:S01]  /*3a30*/  CS2R R112, SRZ ;  /* 0x0000000000707805 */ /* 0x000fe2000001ff00 */
[----:B--2---:R-:W4:Y:S01]  /*3a40*/  @P1 MUFU.RCP R5, c[0x0][0x238] ;  /* 0x00008e0000051b08 */ /* 0x004f220000001000 */
        /* <DEDUP_REMOVED lines=20> */
[----:B------:R-:W-:Y:S01]  /*3b90*/  IMAD.MOV.U32 R180, RZ, RZ, 0x20 ;  /* 0x00000020ffb47424 */ /* 0x000fe200078e00ff */
[----:B------:R-:W-:Y:S01]  /*3ba0*/  MOV R179, 0x40 ;  /* 0x0000004000b37802 */ /* 0x000fe20000000f00 */
[C---:B------:R-:W-:Y:S01]  /*3bb0*/  IMAD.SHL.U32 R176, R178.reuse, 0x2, RZ ;  /* 0x00000002b2b07824 */ /* 0x040fe200078e00ff */
[----:B------:R-:W-:Y:S01]  /*3bc0*/  SHF.L.U32 R175, R178, 0x1, RZ ;  /* 0x00000001b2af7819 */ /* 0x000fe200000006ff */
[----:B------:R-:W-:Y:S01]  /*3bd0*/  UMOV UR4, URZ ;  /* 0x0000003f00047c82 */ /* 0x000fe20008000000 */
[----:B----4-:R-:W-:-:S02]  /*3be0*/  @P1 FMUL.FTZ R2, R4, R5 ;  /* 0x0000000504021220 */ /* 0x010fc40000410000 */
[----:B------:R1:W2:Y:S01]  /*3bf0*/  LDG.E.64 R4, [R6.64+0x8] ;  /* 0x0000082006047981 */ /* 0x0002a2000c1e1b00 */
[----:B------:R-:W-:Y:S01]  /*3c00*/  SHF.R.S32.HI R0, RZ, 0x1f, R14 ;  /* 0x0000001fff007819 */ /* 0x000fe2000001140e */
[----:B------:R3:W4:Y:S02]  /*3c10*/  @P1 R2UR UR10, R2 ;  /* 0x00000000020a13c2 */ /* 0x00072400000e0000 */
[----:B-1----:R-:W2:Y:S01]  /*3c20*/  LDG.E.64 R6, [R6.64] ;  /* 0x0000002006067981 */ /* 0x002ea2000c1e1b00 */
[----:B---3--:R-:W-:Y:S01]  /*3c30*/  IADD3 R2, R177, 0x2000, RZ ;  /* 0x00002000b1027810 */ /* 0x008fe20007ffe0ff */
[----:B----4-:R-:W-:-:S03]  /*3c40*/  @UP1 UMOV UR4, UR10 ;  /* 0x0000000a00041c82 */ /* 0x010fc60008000000 */
[----:B------:R-:W-:-:S04]  /*3c50*/  SEL R2, R2, R177, !P0 ;  /* 0x000000b102027207 */ /* 0x000fc80004000000 */
[----:B------:R-:W-:Y:S02]  /*3c60*/  SHF.L.U32 R168, R2, 0x1, RZ ;  /* 0x0000000102a87819 */ /* 0x000fe400000006ff */
[----:B--2---:R-:W-:-:S04]  /*3c70*/  IADD3 R248, P2, P1, R4, UR50, R14 ;  /* 0x0000003204f87c10 */ /* 0x004fc8000f95e00e */
[----:B------:R-:W-:Y:S02]  /*3c80*/  IADD3.X R4, R5, UR54, R0, P2, P1 ;  /* 0x0000003605047c10 */ /* 0x000fe400097e2400 */
[----:B------:R-:W-:Y:S01]  /*3c90*/  IADD3 R0, R178, 0x2000, RZ ;  /* 0x00002000b2007810 */ /* 0x000fe20007ffe0ff */
[----:B------:R-:W1:Y:S03]  /*3ca0*/  R2UR UR15, R6 ;  /* 0x00000000060f73c2 */ /* 0x000e6600000e0000 */
[----:B------:R-:W-:-:S05]  /*3cb0*/  SEL R0, R0, R178, !P0 ;  /* 0x000000b200007207 */ /* 0x000fca0004000000 */
[----:B------:R-:W-:Y:S01]  /*3cc0*/  IMAD.SHL.U32 R174, R0, 0x2, RZ ;  /* 0x0000000200ae7824 */ /* 0x000fe200078e00ff */
[----:B-1----:R-:W-:-:S05]  /*3cd0*/  LOP3.LUT R0, R4, UR15, RZ, 0x3c, !PT ;  /* 0x0000000f04007c12 */ /* 0x002fca000f8e3cff */
[----:B------:R1:W-:Y:S02]  /*3ce0*/  STL [R1+0x2c], R0 ;  /* 0x00002c0001007387 */ /* 0x0003e40000100800 */
[----:B-1----:R-:W-:-:S05]  /*3cf0*/  IADD3 R0, R8, UR5, RZ ;  /* 0x0000000508007c10 */ /* 0x002fca000fffe0ff */
[----:B------:R1:W-:Y:S02]  /*3d00*/  STL [R1+0x30], R0 ;  /* 0x0000300001007387 */ /* 0x0003e40000100800 */
[----:B-1----:R-:W-:-:S04]  /*3d10*/  IMAD.MOV.U32 R0, RZ, RZ, c[0x0][0x22c] ;  /* 0x00008b00ff007624 */ /* 0x002fc800078e00ff */
[----:B------:R-:W-:-:S05]  /*3d20*/  IMAD R0, R0, c[0x0][0x1c0], RZ ;  /* 0x0000700000007a24 */ /* 0x000fca00078e02ff */
[C---:B------:R-:W-:Y:S01]  /*3d30*/  SHF.L.U32 R4, R0.reuse, 0x4, RZ ;  /* 0x0000000400047819 */ /* 0x040fe200000006ff */
[----:B------:R-:W-:-:S03]  /*3d40*/  IMAD.SHL.U32 R2, R0, 0x8, RZ ;  /* 0x0000000800027824 */ /* 0x000fc600078e00ff */
[----:B------:R-:W-:-:S05]  /*3d50*/  IADD3 R4, R4, 0x20, RZ ;  /* 0x0000002004047810 */ /* 0x000fca0007ffe0ff */
[----:B------:R-:W-:-:S05]  /*3d60*/  IMAD.IADD R0, R2, 0x1, R4 ;  /* 0x0000000102007824 */ /* 0x000fca00078e0204 */
[----:B------:R-:W-:-:S05]  /*3d70*/  IADD3 R0, R2, R0, RZ ;  /* 0x0000000002007210 */ /* 0x000fca0007ffe0ff */
[----:B------:R-:W-:-:S04]  /*3d80*/  IMAD.IADD R0, R2, 0x1, R0 ;  /* 0x0000000102007824 */ /* 0x000fc800078e0200 */
[----:B------:R-:W-:-:S05]  /*3d90*/  IMAD.IADD R0, R2, 0x1, R0 ;  /* 0x0000000102007824 */ /* 0x000fca00078e0200 */
[----:B------:R1:W-:Y:S02]  /*3da0*/  STL [R1+0x24], R0 ;  /* 0x0000240001007387 */ /* 0x0003e40000100800 */
[----:B-1----:R-:W-:-:S05]  /*3db0*/  IADD3 R0, R2, R0, RZ ;  /* 0x0000000002007210 */ /* 0x002fca0007ffe0ff */
[----:B------:R1:W-:Y:S02]  /*3dc0*/  STL [R1+0x20], R0 ;  /* 0x0000200001007387 */ /* 0x0003e40000100800 */
[----:B-1----:R-:W-:-:S05]  /*3dd0*/  IMAD.IADD R0, R2, 0x1, R0 ;  /* 0x0000000102007824 */ /* 0x002fca00078e0200 */
[----:B------:R1:W-:Y:S02]  /*3de0*/  STL [R1+0x1c], R0 ;  /* 0x00001c0001007387 */ /* 0x0003e40000100800 */
[----:B-1----:R-:W-:-:S04]  /*3df0*/  IMAD.IADD R0, R2, 0x1, R0 ;  /* 0x0000000102007824 */ /* 0x002fc800078e0200 */
[C---:B------:R-:W-:Y:S01]  /*3e00*/  IMAD.IADD R4, R2.reuse, 0x1, R0 ;  /* 0x0000000102047824 */ /* 0x040fe200078e0200 */
[----:B------:R-:W-:Y:S04]  /*3e10*/  STL [R1+0x18], R0 ;  /* 0x0000180001007387 */ /* 0x000fe80000100800 */
[----:B------:R1:W-:Y:S02]  /*3e20*/  STL [R1+0x14], R4 ;  /* 0x0000140401007387 */ /* 0x0003e40000100800 */
[----:B-1----:R-:W-:-:S05]  /*3e30*/  IMAD.IADD R4, R2, 0x1, R4 ;  /* 0x0000000102047824 */ /* 0x002fca00078e0204 */
[----:B------:R1:W-:Y:S01]  /*3e40*/  STL [R1+0x10], R4 ;  /* 0x0000100401007387 */ /* 0x0003e20000100800 */
[----:B------:R-:W2:Y:S01]  /*3e50*/  R2UR UR28, R7 ;  /* 0x00000000071c73c2 */ /* 0x000ea200000e0000 */
[----:B-1----:R-:W-:-:S05]  /*3e60*/  IADD3 R4, R2, R4, RZ ;  /* 0x0000000402047210 */ /* 0x002fca0007ffe0ff */
[----:B------:R1:W-:Y:S02]  /*3e70*/  STL [R1+0xc], R4 ;  /* 0x00000c0401007387 */ /* 0x0003e40000100800 */
[----:B-1----:R-:W-:-:S05]  /*3e80*/  IMAD.IADD R4, R2, 0x1, R4 ;  /* 0x0000000102047824 */ /* 0x002fca00078e0204 */
[----:B------:R1:W-:Y:S02]  /*3e90*/  STL [R1+0x8], R4 ;  /* 0x0000080401007387 */ /* 0x0003e40000100800 */
[----:B-1----:R-:W-:-:S05]  /*3ea0*/  IMAD.IADD R4, R2, 0x1, R4 ;  /* 0x0000000102047824 */ /* 0x002fca00078e0204 */
[----:B------:R-:W-:Y:S01]  /*3eb0*/  IADD3 R0, R2, R4, RZ ;  /* 0x0000000402007210 */ /* 0x000fe20007ffe0ff */
[----:B------:R1:W-:Y:S04]  /*3ec0*/  STL [R1+0x4], R4 ;  /* 0x0000040401007387 */ /* 0x0003e80000100800 */
[----:B------:R1:W-:Y:S01]  /*3ed0*/  STL [R1+0x28], R0 ;  /* 0x0000280001007387 */ /* 0x0003e20000100800 */
[----:B------:R-:W-:Y:S01]  /*3ee0*/  IMAD.WIDE.U32 R248, R248, -0x2daee0ad, RZ ;  /* 0xd2511f53f8f87825 */ /* 0x000fe200078e00ff */
[----:B------:R-:W-:Y:S02]  /*3ef0*/  UIADD3 UR24, UR15, -0x61c88647, URZ ;  /* 0x9e3779b90f187890 */ /* 0x000fe4000fffe03f */
[----:B------:R-:W-:Y:S02]  /*3f00*/  UIADD3 UR23, UR15, 0x3c6ef372, URZ ;  /* 0x3c6ef3720f177890 */ /* 0x000fe4000fffe03f */
[----:B------:R-:W-:-:S02]  /*3f10*/  UIADD3 UR21, UR15, -0x255992d5, URZ ;  /* 0xdaa66d2b0f157890 */ /* 0x000fc4000fffe03f */
[----:B------:R-:W-:Y:S02]  /*3f20*/  UIADD3 UR19, UR15, 0x78dde6e4, URZ ;  /* 0x78dde6e40f137890 */ /* 0x000fe4000fffe03f */
[----:B------:R-:W-:Y:S02]  /*3f30*/  UIADD3 UR17, UR15, 0x1715609d, URZ ;  /* 0x1715609d0f117890 */ /* 0x000fe4000fffe03f */
[----:B------:R-:W-:Y:S02]  /*3f40*/  UIADD3 UR15, UR15, -0x4ab325aa, URZ ;  /* 0xb54cda560f0f7890 */ /* 0x000fe4000fffe03f */
[----:B--2---:R-:W-:Y:S02]  /*3f50*/  UIADD3 UR29, UR28, -0x4498517b, URZ ;  /* 0xbb67ae851c1d7890 */ /* 0x004fe4000fffe03f */
[----:B------:R-:W-:Y:S02]  /*3f60*/  UIADD3 UR22, UR28, 0x76cf5d0a, URZ ;  /* 0x76cf5d0a1c167890 */ /* 0x000fe4000fffe03f */
[----:B------:R-:W-:-:S02]  /*3f70*/  UIADD3 UR20, UR28, 0x32370b8f, URZ ;  /* 0x32370b8f1c147890 */ /* 0x000fc4000fffe03f */
[----:B------:R-:W-:Y:S02]  /*3f80*/  UIADD3 UR18, UR28, -0x126145ec, URZ ;  /* 0xed9eba141c127890 */ /* 0x000fe4000fffe03f */
[----:B------:R-:W-:Y:S02]  /*3f90*/  UIADD3 UR16, UR28, -0x56f99767, URZ ;  /* 0xa90668991c107890 */ /* 0x000fe4000fffe03f */
[----:B------:R-:W-:Y:S02]  /*3fa0*/  UIADD3 UR14, UR28, 0x646e171e, URZ ;  /* 0x646e171e1c0e7890 */ /* 0x000fe4000fffe03f */
.L_x_2074:
[----:B-1----:R-:W2:Y:S01]  /*3fb0*/  LDL R0, [R1+0x3c] ;  /* 0x00003c0001007983 */ /* 0x002ea20000100800 */
[----:B------:R-:W-:Y:S02]  /*3fc0*/  USHF.L.U32 UR10, UR11, 0x7, URZ ;  /* 0x000000070b0a7899 */ /* 0x000fe4000800063f */
[----:B------:R-:W-:Y:S01]  /*3fd0*/  UISETP.GE.AND UP1, UPT, UR7, 0x1, UPT ;  /* 0x000000010700788c */ /* 0x000fe2000bf26270 */
[----:B------:R-:W0:Y:S01]  /*3fe0*/  LDGDEPBAR ;  /* 0x00000000000079af */ /* 0x000e220000000000 */
[----:B------:R-:W-:Y:S04]  /*3ff0*/  UIADD3 UR10, UR10, 0x80, URZ ;  /* 0x000000800a0a7890 */ /* 0x000fe8000fffe03f */
[----:B------:R-:W-:Y:S03]  /*4000*/  UISETP.GE.AND UP0, UPT, UR10, UR5, UPT ;  /* 0x000000050a00728c */ /* 0x000fe6000bf06270 */
[----:B------:R-:W3:Y:S04]  /*4010*/  LDL R181, [R1+0x30] ;  /* 0x0000300001b57983 */ /* 0x000ee80000100800 */
[----:B------:R-:W1:Y:S08]  /*4020*/  S2R R205, SR_TID.X ;  /* 0x0000000000cd7919 */ /* 0x000e700000002100 */
[----:B------:R-:W4:Y:S02]  /*4030*/  S2R R191, SR_TID.X ;  /* 0x0000000000bf7919 */ /* 0x000f240000002100 */
[----:B----4-:R-:W-:Y:S01]  /*4040*/  SHF.R.S32.HI R191, RZ, 0x1f, R191 ;  /* 0x0000001fffbf7819 */ /* 0x010fe200000114bf */
[----:B------:R-:W-:Y:S04]  /*4050*/  DEPBAR.LE SB0, 0x0 ;  /* 0x000080000000791a */ /* 0x000fe80000000000 */
[----:B-1----:R-:W-:Y:S01]  /*4060*/  LEA.HI R191, R191, R205, RZ, 0x7 ;  /* 0x000000cdbfbf7211 */ /* 0x002fe200078f38ff */
[----:B------:R-:W-:Y:S03]  /*4070*/  BAR.SYNC.DEFER_BLOCKING 0x0 ;  /* 0x0000000000007b1d */ /* 0x000fe60000010000 */
[----:B------:R-:W-:Y:S05]  /*4080*/  SHF.R.S32.HI R191, RZ, 0x7, R191 ;  /* 0x00000007ffbf7819 */ /* 0x000fea00000114bf */
[----:B------:R-:W-:Y:S08]  /*4090*/  LDSM.16.M88.4 R64, [R174] ;  /* 0x00000000ae40783b */ /* 0x000ff00000000200 */
[----:B------:R-:W1:Y:S08]  /*40a0*/  LDSM.16.M88.4 R16, [R170+0xc000] ;  /* 0x00c00000aa10783b */ /* 0x000e700000000200 */
[----:B------:R-:W4:Y:S08]  /*40b0*/  LDSM.16.M88.4 R60, [R174+0x2000] ;  /* 0x00200000ae3c783b */ /* 0x000f300000000200 */
[----:B------:R-:W4:Y:S08]  /*40c0*/  LDSM.16.M88.4 R32, [R170+0xc800] ;  /* 0x00c80000aa20783b */ /* 0x000f300000000200 */
[----:B------:R-:W4:Y:S08]  /*40d0*/  LDSM.16.M88.4 R48, [R170+0xd000] ;  /* 0x00d00000aa30783b */ /* 0x000f300000000200 */
[----:B------:R-:W4:Y:S01]  /*40e0*/  LDSM.16.M88.4 R132, [R170+0xd800] ;  /* 0x00d80000aa84783b */ /* 0x000f220000000200 */
[-C--:B-1----:R-:W-:Y:S07]  /*40f0*/  HMMA.16816.F32.BF16 R4, R64, R16.reuse, RZ ;  /* 0x000000104004723c */ /* 0x082fee00000418ff */
[----:B------:R-:W-:Y:S01]  /*4100*/  LDSM.16.M88.4 R140, [R173+0xc000] ;  /* 0x00c00000ad8c783b */ /* 0x000fe20000000200 */
[C---:B----4-:R-:W-:Y:S07]  /*4110*/  HMMA.16816.F32.BF16 R8, R60.reuse, R16, RZ ;  /* 0x000000103c08723c */ /* 0x050fee00000418ff */
[----:B------:R-:W-:Y:S01]  /*4120*/  LDSM.16.M88.4 R148, [R173+0xc800] ;  /* 0x00c80000ad94783b */ /* 0x000fe20000000200 */
[-C--:B------:R-:W-:Y:S07]  /*4130*/  HMMA.16816.F32.BF16 R12, R60, R18.reuse, RZ ;  /* 0x000000123c0c723c */ /* 0x080fee00000418ff */
[----:B------:R-:W-:Y:S01]  /*4140*/  LDSM.16.M88.4 R152, [R173+0xd000] ;  /* 0x00d00000ad98783b */ /* 0x000fe20000000200 */
[C---:B------:R-:W-:Y:S07]  /*4150*/  HMMA.16816.F32.BF16 R16, R64.reuse, R18, RZ ;  /* 0x000000124010723c */ /* 0x040fee00000418ff */
[----:B------:R-:W-:Y:S01]  /*4160*/  LDSM.16.M88.4 R156, [R173+0xd800] ;  /* 0x00d80000ad9c783b */ /* 0x000fe20000000200 */
[-C--:B------:R-:W-:Y:S07]  /*4170*/  HMMA.16816.F32.BF16 R20, R64, R32.reuse, RZ ;  /* 0x000000204014723c */ /* 0x080fee00000418ff */
        /* <DEDUP_REMOVED lines=12> */
[----:B--2---:R-:W-:Y:S05]  /*4240*/  R2P PR, R0, 0x6 ;  /* 0x0000000600007804 */ /* 0x004fea0000000000 */
[----:B------:R-:W-:Y:S02]  /*4250*/  SEL R2, R180, 0xffffffe0, !P1 ;  /* 0xffffffe0b4027807 */ /* 0x000fe40004800000 */
[----:B------:R-:W-:Y:S04]  /*4260*/  SEL R169, R179, 0xffffffc0, !P2 ;  /* 0xffffffc0b3a97807 */ /* 0x000fe80005000000 */
[C---:B------:R-:W-:Y:S02]  /*4270*/  IMAD.IADD R0, R174.reuse, 0x1, R2 ;  /* 0x00000001ae007824 */ /* 0x040fe400078e0202 */
[--C-:B------:R-:W-:Y:S03]  /*4280*/  IMAD.IADD R132, R174, 0x1, R169.reuse ;  /* 0x00000001ae847824 */ /* 0x100fe600078e02a9 */
[----:B------:R-:W1:Y:S08]  /*4290*/  LDSM.16.M88.4 R136, [R0] ;  /* 0x000000000088783b */ /* 0x000e700000000200 */
[----:B------:R2:W4:Y:S08]  /*42a0*/  LDSM.16.M88.4 R144, [R0+0x2000] ;  /* 0x002000000090783b */ /* 0x0005300000000200 */
[----:B------:R-:W3:Y:S08]  /*42b0*/  LDSM.16.M88.4 R160, [R132] ;  /* 0x0000000084a0783b */ /* 0x000ef00000000200 */
[----:B------:R-:W3:Y:S01]  /*42c0*/  LDSM.16.M88.4 R132, [R132+0x2000] ;  /* 0x002000008484783b */ /* 0x000ee20000000200 */
[----:B--2---:R-:W-:Y:S01]  /*42d0*/  IMAD.IADD R0, R0, 0x1, R169 ;  /* 0x0000000100007824 */ /* 0x004fe200078e02a9 */
[-C--:B-1----:R-:W-:Y:S08]  /*42e0*/  HMMA.16816.F32.BF16 R4, R136, R140.reuse, R4 ;  /* 0x0000008c8804723c */ /* 0x082ff00000041804 */
[C---:B----4-:R-:W-:Y:S08]  /*42f0*/  HMMA.16816.F32.BF16 R8, R144.reuse, R140, R8 ;  /* 0x0000008c9008723c */ /* 0x050ff00000041808 */
[-C--:B------:R-:W-:Y:S08]  /*4300*/  HMMA.16816.F32.BF16 R12, R144, R142.reuse, R12 ;  /* 0x0000008e900c723c */ /* 0x080ff0000004180c */
[C---:B------:R-:W-:Y:S01]  /*4310*/  HMMA.16816.F32.BF16 R16, R136.reuse, R142, R16 ;  /* 0x0000008e8810723c */ /* 0x040fe20000041810 */
[----:B------:R-:W1:Y:S07]  /*4320*/  LDSM.16.M88.4 R140, [R171+0xc800] ;  /* 0x00c80000ab8c783b */ /* 0x000e6e0000000200 */
[-C--:B------:R-:W-:Y:S08]  /*4330*/  HMMA.16816.F32.BF16 R20, R136, R148.reuse, R20 ;  /* 0x000000948814723c */ /* 0x080ff00000041814 */
[C---:B------:R-:W-:Y:S01]  /*4340*/  HMMA.16816.F32.BF16 R24, R144.reuse, R148, R24 ;  /* 0x000000949018723c */ /* 0x040fe20000041818 */
[----:B------:R-:W2:Y:S06]  /*4350*/  LDL R149, [R1+0x38] ;  /* 0x0000380001957983 */ /* 0x000eac0000100800 */
[----:B------:R-:W-:Y:S01]  /*4360*/  IMAD.U32 R148, RZ, RZ, UR7 ;  /* 0x00000007ff947e24 */ /* 0x000fe2000f8e00ff */
[-C--:B------:R-:W-:Y:S04]  /*4370*/  HMMA.16816.F32.BF16 R28, R144, R150.reuse, R28 ;  /* 0x00000096901c723c */ /* 0x080fe8000004181c */
[----:B---3--:R-:W-:Y:S04]  /*4380*/  IMAD R148, R148, 0x80, R181 ;  /* 0x0000008094947824 */ /* 0x008fe800078e02b5 */
[C---:B------:R-:W-:Y:S01]  /*4390*/  HMMA.16816.F32.BF16 R32, R136.reuse, R150, R32 ;  /* 0x000000968820723c */ /* 0x040fe20000041820 */
[C---:B------:R-:W-:Y:S03]  /*43a0*/  IADD3 R187, R148.reuse, -0x38, RZ ;  /* 0xffffffc894bb7810 */ /* 0x040fe60007ffe0ff */
[C---:B------:R-:W-:Y:S02]  /*43b0*/  IADD3 R182, R148.reuse, -0x29, RZ ;  /* 0xffffffd794b67810 */ /* 0x040fe40007ffe0ff */
[C---:B------:R-:W-:Y:S02]  /*43c0*/  IADD3 R181, R148.reuse, 0x17, RZ ;  /* 0x0000001794b57810 */ /* 0x040fe40007ffe0ff */
[C---:B------:R-:W-:Y:S01]  /*43d0*/  IADD3 R151, R148.reuse, -0x20, RZ ;  /* 0xffffffe094977810 */ /* 0x040fe20007ffe0ff */
[-C--:B------:R-:W-:Y:S03]  /*43e0*/  HMMA.16816.F32.BF16 R36, R136, R152.reuse, R36 ;  /* 0x000000988824723c */ /* 0x080fe60000041824 */
[C---:B------:R-:W-:Y:S02]  /*43f0*/  IADD3 R150, R148.reuse, -0x19, RZ ;  /* 0xffffffe794967810 */ /* 0x040fe40007ffe0ff */
[----:B------:R-:W-:Y:S02]  /*4400*/  IADD3 R188, R148, -0x39, RZ ;  /* 0xffffffc794bc7810 */ /* 0x000fe40007ffe0ff */
[----:B------:R-:W-:Y:S01]  /*4410*/  ISETP.GE.AND P3, PT, R150, RZ, PT ;  /* 0x000000ff9600720c */ /* 0x000fe20003f66270 */
[C---:B------:R-:W-:Y:S01]  /*4420*/  HMMA.16816.F32.BF16 R40, R144.reuse, R152, R40 ;  /* 0x000000989028723c */ /* 0x040fe20000041828 */
[C---:B------:R-:W-:Y:S03]  /*4430*/  IADD3 R183, R148.reuse, -0x30, RZ ;  /* 0xffffffd094b77810 */ /* 0x040fe60007ffe0ff */
[C---:B------:R-:W-:Y:S02]  /*4440*/  IADD3 R184, R148.reuse, 0x10, RZ ;  /* 0x0000001094b87810 */ /* 0x040fe40007ffe0ff */
[C---:B------:R-:W-:Y:S02]  /*4450*/  IADD3 R185, R148.reuse, -0x31, RZ ;  /* 0xffffffcf94b97810 */ /* 0x040fe40007ffe0ff */
[C---:B------:R-:W-:Y:S01]  /*4460*/  IADD3 R152, R148.reuse, -0x21, RZ ;  /* 0xffffffdf94987810 */ /* 0x040fe20007ffe0ff */
[-C--:B------:R-:W-:Y:S03]  /*4470*/  HMMA.16816.F32.BF16 R44, R144, R154.reuse, R44 ;  /* 0x0000009a902c723c */ /* 0x080fe6000004182c */
[C---:B------:R-:W-:Y:S02]  /*4480*/  @!P3 IADD3 R150, -R148.reuse, 0x19, RZ ;  /* 0x000000199496b810 */ /* 0x040fe40007ffe1ff */
[----:B------:R-:W-:Y:S02]  /*4490*/  ISETP.GE.AND P3, PT, R181, RZ, PT ;  /* 0x000000ffb500720c */ /* 0x000fe40003f66270 */
[C---:B------:R-:W-:Y:S01]  /*44a0*/  IADD3 R186, R148.reuse, 0xf, RZ ;  /* 0x0000000f94ba7810 */ /* 0x040fe20007ffe0ff */
[C---:B------:R-:W-:Y:S01]  /*44b0*/  HMMA.16816.F32.BF16 R48, R136.reuse, R154, R48 ;  /* 0x0000009a8830723c */ /* 0x040fe20000041830 */
[----:B------:R-:W-:Y:S07]  /*44c0*/  I2F R197, R150 ;  /* 0x0000009600c57306 */ /* 0x000fee0000201400 */
[-C--:B------:R-:W-:Y:S04]  /*44d0*/  HMMA.16816.F32.BF16 R52, R136, R156.reuse, R52 ;  /* 0x0000009c8834723c */ /* 0x080fe80000041834 */
[----:B------:R-:W-:Y:S02]  /*44e0*/  @!P3 IADD3 R181, -R148, -0x17, RZ ;  /* 0xffffffe994b5b810 */ /* 0x000fe40007ffe1ff */
[----:B------:R-:W-:Y:S02]  /*44f0*/  ISETP.GE.AND P3, PT, R188, RZ, PT ;  /* 0x000000ffbc00720c */ /* 0x000fe40003f66270 */
[C---:B------:R-:W-:Y:S01]  /*4500*/  HMMA.16816.F32.BF16 R56, R144.reuse, R156, R56 ;  /* 0x0000009c9038723c */ /* 0x040fe20000041838 */
[----:B------:R-:W3:Y:S01]  /*4510*/  LDL R156, [R1+0x2c] ;  /* 0x00002c00019c7983 */ /* 0x000ee20000100800 */
[----:B------:R-:W-:Y:S06]  /*4520*/  I2F R181, R181 ;  /* 0x000000b500b57306 */ /* 0x000fec0000201400 */
[-C--:B------:R-:W-:Y:S04]  /*4530*/  HMMA.16816.F32.BF16 R60, R144, R158.reuse, R60 ;  /* 0x0000009e903c723c */ /* 0x080fe8000004183c */
[C---:B------:R-:W-:Y:S02]  /*4540*/  @!P3 IADD3 R188, -R148.reuse, 0x39, RZ ;  /* 0x0000003994bcb810 */ /* 0x040fe40007ffe1ff */
[----:B------:R-:W-:Y:S02]  /*4550*/  PLOP3.LUT P3, PT, PT, PT, UP0, 0x80, 0x0 ;  /* 0x000000000000781c */ /* 0x000fe40003f6f008 */
[C---:B------:R-:W-:Y:S01]  /*4560*/  IADD3 R146, R148.reuse, 0x40, RZ ;  /* 0x0000004094927810 */ /* 0x040fe20007ffe0ff */
[----:B------:R-:W-:Y:S01]  /*4570*/  HMMA.16816.F32.BF16 R64, R136, R158, R64 ;  /* 0x0000009e8840723c */ /* 0x000fe20000041840 */
[----:B------:R-:W-:Y:S02]  /*4580*/  I2F R188, R188 ;  /* 0x000000bc00bc7306 */ /* 0x000fe40000201400 */
[C---:B------:R-:W-:Y:S02]  /*4590*/  IADD3 R145, R148.reuse, 0x8, RZ ;  /* 0x0000000894917810 */ /* 0x040fe40007ffe0ff */
[C---:B------:R-:W-:Y:S02]  /*45a0*/  IADD3 R144, R148.reuse, -0x1, RZ ;  /* 0xffffffff94907810 */ /* 0x040fe40007ffe0ff */
[----:B------:R-:W-:Y:S01]  /*45b0*/  IADD3 R136, R148, 0x48, RZ ;  /* 0x0000004894887810 */ /* 0x000fe20007ffe0ff */
[-C--:B------:R-:W-:Y:S01]  /*45c0*/  HMMA.16816.F32.BF16 R4, R160, R164.reuse, R4 ;  /* 0x000000a4a004723c */ /* 0x080fe20000041804 */
[----:B------:R-:W-:Y:S02]  /*45d0*/  IABS R137, R148 ;  /* 0x0000009400897213 */ /* 0x000fe40000000000 */
[----:B------:R-:W-:Y:S02]  /*45e0*/  ISETP.GE.AND P0, PT, R136, RZ, PT ;  /* 0x000000ff8800720c */ /* 0x000fe40003f06270 */
[----:B------:R-:W-:Y:S01]  /*45f0*/  ISETP.GE.AND P1, PT, R145, RZ, PT ;  /* 0x000000ff9100720c */ /* 0x000fe20003f26270 */
[----:B------:R-:W-:Y:S02]  /*4600*/  I2F R200, R137 ;  /* 0x0000008900c87306 */ /* 0x000fe40000201400 */
[C---:B------:R-:W-:Y:S07]  /*4610*/  HMMA.16816.F32.BF16 R8, R132.reuse, R164, R8 ;  /* 0x000000a48408723c */ /* 0x040fee0000041808 */
[C---:B------:R-:W-:Y:S01]  /*4620*/  IADD3 R165, R148.reuse, 0x20, RZ ;  /* 0x0000002094a57810 */ /* 0x040fe20007ffe0ff */
[-C--:B------:R-:W-:Y:S01]  /*4630*/  HMMA.16816.F32.BF16 R12, R132, R166.reuse, R12 ;  /* 0x000000a6840c723c */ /* 0x080fe2000004180c */
[----:B------:R-:W-:Y:S02]  /*4640*/  @!P0 IADD3 R136, -R148, -0x48, RZ ;  /* 0xffffffb894888810 */ /* 0x000fe40007ffe1ff */
[----:B------:R-:W-:Y:S02]  /*4650*/  ISETP.GE.AND P0, PT, R146, RZ, PT ;  /* 0x000000ff9200720c */ /* 0x000fe40003f06270 */
[----:B------:R-:W-:Y:S01]  /*4660*/  @!P1 IADD3 R145, -R148, -0x8, RZ ;  /* 0xfffffff894919810 */ /* 0x000fe20007ffe1ff */
[----:B------:R4:W-:Y:S01]  /*4670*/  I2F R211, R136 ;  /* 0x0000008800d37306 */ /* 0x0009e20000201400 */
[----:B------:R-:W-:Y:S01]  /*4680*/  ISETP.GE.AND P1, PT, R144, RZ, PT ;  /* 0x000000ff9000720c */ /* 0x000fe20003f26270 */
[C---:B------:R-:W-:Y:S01]  /*4690*/  HMMA.16816.F32.BF16 R16, R160.reuse, R166, R16 ;  /* 0x000000a6a010723c */ /* 0x040fe20000041810 */
[C---:B------:R-:W-:Y:S06]  /*46a0*/  IADD3 R164, R148.reuse, 0x1f, RZ ;  /* 0x0000001f94a47810 */ /* 0x040fec0007ffe0ff */
[C---:B------:R-:W-:Y:S01]  /*46b0*/  IADD3 R166, R148.reuse, 0x18, RZ ;  /* 0x0000001894a67810 */ /* 0x040fe20007ffe0ff */
[-C--:B-1----:R-:W-:Y:S01]  /*46c0*/  HMMA.16816.F32.BF16 R20, R160, R140.reuse, R20 ;  /* 0x0000008ca014723c */ /* 0x082fe20000041814 */
[C---:B------:R-:W-:Y:S01]  /*46d0*/  @!P0 IADD3 R146, -R148.reuse, -0x40, RZ ;  /* 0xffffffc094928810 */ /* 0x040fe20007ffe1ff */
[----:B------:R-:W1:Y:S02]  /*46e0*/  I2F R229, R145 ;  /* 0x0000009100e57306 */ /* 0x000e640000201400 */
[C---:B------:R-:W-:Y:S02]  /*46f0*/  @!P1 IADD3 R144, -R148.reuse, 0x1, RZ ;  /* 0x0000000194909810 */ /* 0x040fe40007ffe1ff */
[C---:B------:R-:W-:Y:S02]  /*4700*/  IADD3 R167, R148.reuse, -0x28, RZ ;  /* 0xffffffd894a77810 */ /* 0x040fe40007ffe0ff */
[C---:B------:R-:W-:Y:S04]  /*4710*/  HMMA.16816.F32.BF16 R24, R132.reuse, R140, R24 ;  /* 0x0000008c8418723c */ /* 0x040fe80000041818 */
[----:B------:R-:W-:Y:S01]  /*4720*/  I2F R194, R146 ;  /* 0x0000009200c27306 */ /* 0x000fe20000201400 */
[----:B----4-:R-:W4:Y:S02]  /*4730*/  LDSM.16.M88.4 R136, [R171+0xd000] ;  /* 0x00d00000ab88783b */ /* 0x010f240000000200 */
[C---:B------:R-:W-:Y:S01]  /*4740*/  IADD3 R141, R148.reuse, 0x7, RZ ;  /* 0x00000007948d7810 */ /* 0x040fe20007ffe0ff */
[-C--:B------:R-:W-:Y:S01]  /*4750*/  HMMA.16816.F32.BF16 R28, R132, R142.reuse, R28 ;  /* 0x0000008e841c723c */ /* 0x080fe2000004181c */
[----:B------:R-:W-:Y:S02]  /*4760*/  IADD3 R140, R148, 0x47, RZ ;  /* 0x00000047948c7810 */ /* 0x000fe40007ffe0ff */
[----:B------:R-:W-:Y:S02]  /*4770*/  ISETP.GE.AND P0, PT, R141, RZ, PT ;  /* 0x000000ff8d00720c */ /* 0x000fe40003f06270 */
[----:B------:R-:W-:Y:S01]  /*4780*/  ISETP.GE.AND P1, PT, R140, RZ, PT ;  /* 0x000000ff8c00720c */ /* 0x000fe20003f26270 */
[----:B------:R1:W-:Y:S02]  /*4790*/  I2F R196, R144 ;  /* 0x0000009000c47306 */ /* 0x0003e40000201400 */
[C---:B------:R-:W-:Y:S07]  /*47a0*/  HMMA.16816.F32.BF16 R32, R160.reuse, R142, R32 ;  /* 0x0000008ea020723c */ /* 0x040fee0000041820 */
[C---:B------:R-:W-:Y:S02]  /*47b0*/  IADD3 R142, R148.reuse, 0x3f, RZ ;  /* 0x0000003f948e7810 */ /* 0x040fe40007ffe0ff */
[----:B------:R-:W-:Y:S02]  /*47c0*/  @!P0 IADD3 R141, -R148, -0x7, RZ ;  /* 0xfffffff9948d8810 */ /* 0x000fe40007ffe1ff */
[----:B------:R-:W-:Y:S02]  /*47d0*/  ISETP.GE.AND P0, PT, R142, RZ, PT ;  /* 0x000000ff8e00720c */ /* 0x000fe40003f06270 */
[C---:B------:R-:W-:Y:S01]  /*47e0*/  @!P1 IADD3 R140, -R148.reuse, -0x47, RZ ;  /* 0xffffffb9948c9810 */ /* 0x040fe20007ffe1ff */
[----:B------:R4:W-:Y:S01]  /*47f0*/  I2F R228, R141 ;  /* 0x0000008d00e47306 */ /* 0x0009e20000201400 */
[----:B-1----:R-:W1:Y:S09]  /*4800*/  LDSM.16.M88.4 R144, [R171+0xd800] ;  /* 0x00d80000ab90783b */ /* 0x002e720000000200 */
[C---:B------:R-:W-:Y:S01]  /*4810*/  @!P0 IADD3 R142, -R148.reuse, -0x3f, RZ ;  /* 0xffffffc1948e8810 */ /* 0x040fe20007ffe1ff */
[----:B------:R1:W-:Y:S01]  /*4820*/  I2F R210, R140 ;  /* 0x0000008c00d27306 */ /* 0x0003e20000201400 */
[-C--:B----4-:R-:W-:Y:S09]  /*4830*/  HMMA.16816.F32.BF16 R36, R160, R136.reuse, R36 ;  /* 0x00000088a024723c */ /* 0x090ff20000041824 */
[----:B------:R4:W1:Y:S03]  /*4840*/  I2F R189, R142 ;  /* 0x0000008e00bd7306 */ /* 0x0008660000201400 */
[C---:B------:R-:W-:Y:S01]  /*4850*/  IADD3 R141, R148.reuse, 0x38, RZ ;  /* 0x00000038948d7810 */ /* 0x040fe20007ffe0ff */
[C---:B------:R-:W-:Y:S03]  /*4860*/  HMMA.16816.F32.BF16 R40, R132.reuse, R136, R40 ;  /* 0x000000888428723c */ /* 0x040fe60000041828 */
[----:B------:R-:W-:Y:S04]  /*4870*/  ISETP.GE.AND P1, PT, R141, RZ, PT ;  /* 0x000000ff8d00720c */ /* 0x000fe80003f26270 */
[C---:B------:R-:W-:Y:S01]  /*4880*/  IADD3 R136, R148.reuse, -0x8, RZ ;  /* 0xfffffff894887810 */ /* 0x040fe20007ffe0ff */
[-C--:B------:R-:W-:Y:S01]  /*4890*/  HMMA.16816.F32.BF16 R44, R132, R138.reuse, R44 ;  /* 0x0000008a842c723c */ /* 0x080fe2000004182c */
[----:B------:R-:W-:Y:S02]  /*48a0*/  IADD3 R137, R148, 0x2f, RZ ;  /* 0x0000002f94897810 */ /* 0x000fe40007ffe0ff */
[----:B------:R-:W-:Y:S02]  /*48b0*/  ISETP.GE.AND P0, PT, R136, RZ, PT ;  /* 0x000000ff8800720c */ /* 0x000fe40003f06270 */
[C---:B-1----:R-:W-:Y:S02]  /*48c0*/  IADD3 R140, R148.reuse, -0x10, RZ ;  /* 0xfffffff0948c7810 */ /* 0x042fe40007ffe0ff */
[----:B------:R-:W-:Y:S01]  /*48d0*/  ISETP.GE.AND P2, PT, R137, RZ, PT ;  /* 0x000000ff8900720c */ /* 0x000fe20003f46270 */
[C---:B------:R-:W-:Y:S01]  /*48e0*/  HMMA.16816.F32.BF16 R48, R160.reuse, R138, R48 ;  /* 0x0000008aa030723c */ /* 0x040fe20000041830 */
[C---:B------:R-:W-:Y:S03]  /*48f0*/  @!P1 IADD3 R141, -R148.reuse, -0x38, RZ ;  /* 0xffffffc8948d9810 */ /* 0x040fe60007ffe1ff */
[C---:B----4-:R-:W-:Y:S01]  /*4900*/  IADD3 R142, R148.reuse, 0x37, RZ ;  /* 0x00000037948e7810 */ /* 0x050fe20007ffe0ff */
[----:B------:R1:W-:Y:S02]  /*4910*/  I2F R193, R141 ;  /* 0x0000008d00c17306 */ /* 0x0003e40000201400 */
[C---:B------:R-:W-:Y:S01]  /*4920*/  IADD3 R138, R148.reuse, 0x30, RZ ;  /* 0x00000030948a7810 */ /* 0x040fe20007ffe0ff */
[-C--:B------:R-:W-:Y:S01]  /*4930*/  HMMA.16816.F32.BF16 R52, R160, R144.reuse, R52 ;  /* 0x00000090a034723c */ /* 0x080fe20000041834 */
[----:B------:R-:W-:Y:S02]  /*4940*/  @!P0 IADD3 R136, -R148, 0x8, RZ ;  /* 0x0000000894888810 */ /* 0x000fe40007ffe1ff */
[----:B------:R-:W-:Y:S02]  /*4950*/  ISETP.GE.AND P1, PT, R142, RZ, PT ;  /* 0x000000ff8e00720c */ /* 0x000fe40003f26270 */
[C---:B------:R-:W-:Y:S02]  /*4960*/  IADD3 R139, R148.reuse, -0x11, RZ ;  /* 0xffffffef948b7810 */ /* 0x040fe40007ffe0ff */
[C---:B------:R-:W-:Y:S01]  /*4970*/  @!P2 IADD3 R137, -R148.reuse, -0x2f, RZ ;  /* 0xffffffd19489a810 */ /* 0x040fe20007ffe1ff */
[----:B------:R4:W2:Y:S01]  /*4980*/  I2F R192, R136 ;  /* 0x0000008800c07306 */ /* 0x0008a20000201400 */
[----:B------:R-:W-:Y:S01]  /*4990*/  ISETP.GE.AND P6, PT, R139, RZ, PT ;  /* 0x000000ff8b00720c */ /* 0x000fe20003fc6270 */
[C---:B------:R-:W-:Y:S01]  /*49a0*/  HMMA.16816.F32.BF16 R56, R132.reuse, R144, R56 ;  /* 0x000000908438723c */ /* 0x040fe20000041838 */
[----:B------:R-:W-:Y:S05]  /*49b0*/  ISETP.GE.AND P2, PT, R165, RZ, PT ;  /* 0x000000ffa500720c */ /* 0x000fea0003f46270 */
[C---:B------:R-:W-:Y:S02]  /*49c0*/  @!P1 IADD3 R142, -R148.reuse, -0x37, RZ ;  /* 0xffffffc9948e9810 */ /* 0x040fe40007ffe1ff */
[----:B------:R-:W-:Y:S01]  /*49d0*/  IADD3 R144, R148, 0x27, RZ ;  /* 0x0000002794907810 */ /* 0x000fe20007ffe0ff */
[----:B------:R-:W-:Y:S01]  /*49e0*/  I2F R201, R137 ;  /* 0x0000008900c97306 */ /* 0x000fe20000201400 */
[----:B------:R-:W-:Y:S01]  /*49f0*/  ISETP.GE.AND P1, PT, R140, RZ, PT ;  /* 0x000000ff8c00720c */ /* 0x000fe20003f26270 */
[-C--:B------:R-:W-:Y:S01]  /*4a00*/  HMMA.16816.F32.BF16 R60, R132, R146.reuse, R60 ;  /* 0x00000092843c723c */ /* 0x080fe2000004183c */
[C---:B-1----:R-:W-:Y:S01]  /*4a10*/  IADD3 R141, R148.reuse, -0x9, RZ ;  /* 0xfffffff7948d7810 */ /* 0x042fe20007ffe0ff */
[----:B------:R-:W-:Y:S01]  /*4a20*/  LDSM.16.M88.4 R132, [R0+0x2000] ;  /* 0x002000000084783b */ /* 0x000fe20000000200 */
[----:B------:R-:W-:Y:S02]  /*4a30*/  @!P6 IADD3 R139, -R148, 0x11, RZ ;  /* 0x00000011948be810 */ /* 0x000fe40007ffe1ff */
[----:B------:R-:W-:Y:S02]  /*4a40*/  ISETP.GE.AND P6, PT, R152, RZ, PT ;  /* 0x000000ff9800720c */ /* 0x000fe40003fc6270 */
[----:B------:R-:W-:Y:S01]  /*4a50*/  ISETP.GE.AND P0, PT, R141, RZ, PT ;  /* 0x000000ff8d00720c */ /* 0x000fe20003f06270 */
[----:B------:R-:W-:Y:S01]  /*4a60*/  I2F R198, R142 ;  /* 0x0000008e00c67306 */ /* 0x000fe20000201400 */
[C---:B------:R-:W-:Y:S01]  /*4a70*/  IADD3 R145, R148.reuse, -0x18, RZ ;  /* 0xffffffe894917810 */ /* 0x040fe20007ffe0ff */
[----:B------:R-:W-:Y:S02]  /*4a80*/  HMMA.16816.F32.BF16 R64, R160, R146, R64 ;  /* 0x00000092a040723c */ /* 0x000fe40000041840 */
[C---:B----4-:R-:W-:Y:S02]  /*4a90*/  IADD3 R136, R148.reuse, 0x28, RZ ;  /* 0x0000002894887810 */ /* 0x050fe40007ffe0ff */
[----:B------:R-:W-:Y:S02]  /*4aa0*/  @!P1 IADD3 R140, -R148, 0x10, RZ ;  /* 0x00000010948c9810 */ /* 0x000fe40007ffe1ff */
[----:B------:R-:W-:Y:S02]  /*4ab0*/  ISETP.GE.AND P5, PT, R136, RZ, PT ;  /* 0x000000ff8800720c */ /* 0x000fe40003fa6270 */
[----:B------:R-:W-:Y:S01]  /*4ac0*/  @!P6 IADD3 R152, -R148, 0x21, RZ ;  /* 0x000000219498e810 */ /* 0x000fe20007ffe1ff */
[----:B------:R-:W-:Y:S01]  /*4ad0*/  I2F R203, R140 ;  /* 0x0000008c00cb7306 */ /* 0x000fe20000201400 */
[----:B------:R-:W-:Y:S02]  /*4ae0*/  ISETP.GE.AND P1, PT, R144, RZ, PT ;  /* 0x000000ff9000720c */ /* 0x000fe40003f26270 */
[----:B------:R-:W-:Y:S02]  /*4af0*/  @!P0 IADD3 R141, -R148, 0x9, RZ ;  /* 0x00000009948d8810 */ /* 0x000fe40007ffe1ff */
[----:B------:R-:W-:Y:S02]  /*4b00*/  ISETP.GE.AND P0, PT, R138, RZ, PT ;  /* 0x000000ff8a00720c */ /* 0x000fe40003f06270 */
[----:B------:R-:W-:Y:S02]  /*4b10*/  ISETP.GE.AND P4, PT, R145, RZ, PT ;  /* 0x000000ff9100720c */ /* 0x000fe40003f86270 */
[----:B------:R-:W-:Y:S01]  /*4b20*/  ISETP.GE.AND P6, PT, R183, RZ, PT ;  /* 0x000000ffb700720c */ /* 0x000fe20003fc6270 */
[----:B------:R-:W-:Y:S01]  /*4b30*/  I2F R217, R152 ;  /* 0x0000009800d97306 */ /* 0x000fe20000201400 */
[----:B------:R-:W-:Y:S02]  /*4b40*/  @!P5 IADD3 R136, -R148, -0x28, RZ ;  /* 0xffffffd89488d810 */ /* 0x000fe40007ffe1ff */
[----:B------:R-:W-:Y:S02]  /*4b50*/  ISETP.GE.AND P5, PT, R164, RZ, PT ;  /* 0x000000ffa400720c */ /* 0x000fe40003fa6270 */
[----:B------:R-:W-:Y:S02]  /*4b60*/  @!P1 IADD3 R144, -R148, -0x27, RZ ;  /* 0xffffffd994909810 */ /* 0x000fe40007ffe1ff */
[----:B------:R-:W-:Y:S02]  /*4b70*/  ISETP.GE.AND P1, PT, R166, RZ, PT ;  /* 0x000000ffa600720c */ /* 0x000fe40003f26270 */
[C---:B------:R-:W-:Y:S01]  /*4b80*/  @!P0 IADD3 R138, -R148.reuse, -0x30, RZ ;  /* 0xffffffd0948a8810 */ /* 0x040fe20007ffe1ff */
[----:B------:R1:W-:Y:S01]  /*4b90*/  I2F R195, R141 ;  /* 0x0000008d00c37306 */ /* 0x0003e20000201400 */
[----:B------:R-:W-:Y:S02]  /*4ba0*/  ISETP.GE.AND P0, PT, R151, RZ, PT ;  /* 0x000000ff9700720c */ /* 0x000fe40003f06270 */
[C---:B------:R-:W-:Y:S02]  /*4bb0*/  @!P4 IADD3 R145, -R148.reuse, 0x18, RZ ;  /* 0x000000189491c810 */ /* 0x040fe40007ffe1ff */
[----:B------:R-:W-:Y:S02]  /*4bc0*/  ISETP.GE.AND P4, PT, R167, RZ, PT ;  /* 0x000000ffa700720c */ /* 0x000fe40003f86270 */
[----:B------:R-:W-:Y:S02]  /*4bd0*/  @!P2 IADD3 R165, -R148, -0x20, RZ ;  /* 0xffffffe094a5a810 */ /* 0x000fe40007ffe1ff */
[----:B------:R-:W-:Y:S01]  /*4be0*/  ISETP.GE.AND P2, PT, R184, RZ, PT ;  /* 0x000000ffb800720c */ /* 0x000fe20003f46270 */
[----:B------:R-:W-:Y:S01]  /*4bf0*/  I2F R202, R138 ;  /* 0x0000008a00ca7306 */ /* 0x000fe20000201400 */
[C---:B------:R-:W-:Y:S02]  /*4c00*/  @!P5 IADD3 R164, -R148.reuse, -0x1f, RZ ;  /* 0xffffffe194a4d810 */ /* 0x040fe40007ffe1ff */
[----:B------:R-:W-:Y:S02]  /*4c10*/  ISETP.GE.AND P5, PT, R185, RZ, PT ;  /* 0x000000ffb900720c */ /* 0x000fe40003fa6270 */
[----:B------:R-:W-:Y:S02]  /*4c20*/  @!P0 IADD3 R151, -R148, 0x20, RZ ;  /* 0x0000002094978810 */ /* 0x000fe40007ffe1ff */
[----:B------:R-:W-:Y:S02]  /*4c30*/  ISETP.GE.AND P0, PT, R182, RZ, PT ;  /* 0x000000ffb600720c */ /* 0x000fe40003f06270 */
[----:B------:R-:W-:Y:S01]  /*4c40*/  @!P1 IADD3 R166, -R148, -0x18, RZ ;  /* 0xffffffe894a69810 */ /* 0x000fe20007ffe1ff */
[----:B------:R-:W4:Y:S01]  /*4c50*/  I2F R204, R139 ;  /* 0x0000008b00cc7306 */ /* 0x000f220000201400 */
[----:B------:R-:W-:Y:S02]  /*4c60*/  ISETP.GE.AND P1, PT, R186, RZ, PT ;  /* 0x000000ffba00720c */ /* 0x000fe40003f26270 */
[C---:B------:R-:W-:Y:S01]  /*4c70*/  @!P4 IADD3 R167, -R148.reuse, 0x28, RZ ;  /* 0x0000002894a7c810 */ /* 0x040fe20007ffe1ff */
[----:B-1----:R-:W-:Y:S01]  /*4c80*/  LDSM.16.M88.4 R140, [R172+0xc000] ;  /* 0x00c00000ac8c783b */ /* 0x002fe20000000200 */
[----:B------:R-:W-:Y:S02]  /*4c90*/  ISETP.GE.AND P4, PT, R187, RZ, PT ;  /* 0x000000ffbb00720c */ /* 0x000fe40003f86270 */
[C---:B------:R-:W-:Y:S02]  /*4ca0*/  @!P6 IADD3 R183, -R148.reuse, 0x30, RZ ;  /* 0x0000003094b7e810 */ /* 0x040fe40007ffe1ff */
[C---:B------:R-:W-:Y:S01]  /*4cb0*/  @!P2 IADD3 R184, -R148.reuse, -0x10, RZ ;  /* 0xfffffff094b8a810 */ /* 0x040fe20007ffe1ff */
[----:B------:R1:W-:Y:S01]  /*4cc0*/  I2F R207, R136 ;  /* 0x0000008800cf7306 */ /* 0x0003e20000201400 */
[C---:B------:R-:W-:Y:S02]  /*4cd0*/  @!P0 IADD3 R182, -R148.reuse, 0x29, RZ ;  /* 0x0000002994b68810 */ /* 0x040fe40007ffe1ff */
[----:B------:R-:W-:Y:S02]  /*4ce0*/  PLOP3.LUT P0, PT, PT, PT, UP0, 0x80, 0x0 ;  /* 0x000000000000781c */ /* 0x000fe40003f0f008 */
[C---:B------:R-:W-:Y:S02]  /*4cf0*/  @!P5 IADD3 R185, -R148.reuse, 0x31, RZ ;  /* 0x0000003194b9d810 */ /* 0x040fe40007ffe1ff */
[C---:B------:R-:W-:Y:S02]  /*4d00*/  @!P1 IADD3 R186, -R148.reuse, -0xf, RZ ;  /* 0xfffffff194ba9810 */ /* 0x040fe40007ffe1ff */
[----:B------:R-:W-:Y:S01]  /*4d10*/  @!P4 IADD3 R187, -R148, 0x38, RZ ;  /* 0x0000003894bbc810 */ /* 0x000fe20007ffe1ff */
[----:B------:R4:W-:Y:S01]  /*4d20*/  I2F R206, R144 ;  /* 0x0000009000ce7306 */ /* 0x0009e20000201400 */
[----:B------:R-:W-:Y:S01]  /*4d30*/  PLOP3.LUT P2, PT, PT, PT, UP0, 0x80, 0x0 ;  /* 0x000000000000781c */ /* 0x000fe20003f4f008 */
[----:B------:R-:W-:Y:S01]  /*4d40*/  IMAD.U32 R148, RZ, RZ, UR7 ;  /* 0x00000007ff947e24 */ /* 0x000fe2000f8e00ff */
[----:B------:R-:W-:Y:S02]  /*4d50*/  PLOP3.LUT P1, PT, PT, PT, UP0, 0x80, 0x0 ;  /* 0x000000000000781c */ /* 0x000fe40003f2f008 */
[----:B------:R-:W-:Y:S01]  /*4d60*/  PLOP3.LUT P5, PT, PT, PT, UP0, 0x80, 0x0 ;  /* 0x000000000000781c */ /* 0x000fe20003faf008 */
[----:B------:R-:W4:Y:S01]  /*4d70*/  @P0 S2R R153, SR_TID.X ;  /* 0x0000000000990919 */ /* 0x000f220000002100 */
[----:B------:R-:W-:Y:S01]  /*4d80*/  PLOP3.LUT P0, PT, PT, PT, UP0, 0x80, 0x0 ;  /* 0x000000000000781c */ /* 0x000fe20003f0f008 */
[----:B--2---:R-:W-:Y:S01]  /*4d90*/  IMAD R148, R148, 0x8, R149 ;  /* 0x0000000894947824 */ /* 0x004fe200078e0295 */
[----:B------:R-:W-:Y:S01]  /*4da0*/  PLOP3.LUT P6, PT, PT, PT, UP0, 0x80, 0x0 ;  /* 0x000000000000781c */ /* 0x000fe20003fcf008 */
[----:B------:R2:W2:Y:S01]  /*4db0*/  I2F R199, R145 ;  /* 0x0000009100c77306 */ /* 0x0004a20000201400 */
[----:B------:R-:W-:Y:S02]  /*4dc0*/  LOP3.LUT R161, R248, UR29, RZ, 0x3c, !PT ;  /* 0x0000001df8a17c12 */ /* 0x000fe4000f8e3cff */
[C---:B------:R-:W-:Y:S01]  /*4dd0*/  IADD3 R154, R148.reuse, 0x4, RZ ;  /* 0x00000004949a7810 */ /* 0x040fe20007ffe0ff */
[----:B-1----:R1:W2:Y:S01]  /*4de0*/  LDSM.16.M88.4 R136, [R0] ;  /* 0x000000000088783b */ /* 0x0022a20000000200 */
[----:B------:R-:W-:Y:S01]  /*4df0*/  PLOP3.LUT P4, PT, PT, PT, UP0, 0x80, 0x0 ;  /* 0x000000000000781c */ /* 0x000fe20003f8f008 */
[----:B------:R-:W-:Y:S04]  /*4e00*/  IMAD.WIDE.U32 R148, R148, -0x326172a9, RZ ;  /* 0xcd9e8d5794947825 */ /* 0x000fe800078e00ff */
[----:B------:R-:W-:Y:S01]  /*4e10*/  IMAD.WIDE.U32 R154, R154, -0x326172a9, RZ ;  /* 0xcd9e8d579a9a7825 */ /* 0x000fe200078e00ff */
[----:B------:R-:W2:Y:S03]  /*4e20*/  I2F R166, R166 ;  /* 0x000000a600a67306 */ /* 0x000ea60000201400 */
[----:B----4-:R-:W-:Y:S07]  /*4e30*/  IMAD.U32 R144, RZ, RZ, UR11 ;  /* 0x0000000bff907e24 */ /* 0x010fee000f8e00ff */
[----:B------:R4:W-:Y:S01]  /*4e40*/  I2F R215, R151 ;  /* 0x0000009700d77306 */ /* 0x0009e20000201400 */
[----:B-1----:R-:W-:Y:S04]  /*4e50*/  IMAD R0, R144, 0x2, R191 ;  /* 0x0000000290007824 */ /* 0x002fe800078e02bf */
[----:B------:R-:W-:Y:S05]  /*4e60*/  IMAD.SHL.U32 R0, R0, 0x2, RZ ;  /* 0x0000000200007824 */ /* 0x000fea00078e00ff */
[----:B------:R-:W1:Y:S01]  /*4e70*/  I2F R205, R165 ;  /* 0x000000a500cd7306 */ /* 0x000e620000201400 */
[----:B------:R-:W-:Y:S02]  /*4e80*/  IADD3 R144, R0, 0x1, RZ ;  /* 0x0000000100907810 */ /* 0x000fe40007ffe0ff */
[----:B------:R-:W-:Y:S01]  /*4e90*/  LOP3.LUT R146, R249, UR28, R0, 0x96, !PT ;  /* 0x0000001cf9927c12 */ /* 0x000fe2000f8e9600 */
[----:B------:R-:W-:Y:S01]  /*4ea0*/  @P3 IMAD.SHL.U32 R0, R153, 0x2, RZ ;  /* 0x0000000299003824 */ /* 0x000fe200078e00ff */
[----:B------:R-:W-:Y:S02]  /*4eb0*/  LOP3.LUT R144, R249, UR28, R144, 0x96, !PT ;  /* 0x0000001cf9907c12 */ /* 0x000fe4000f8e9690 */
[----:B------:R-:W-:Y:S01]  /*4ec0*/  PLOP3.LUT P3, PT, PT, PT, UP0, 0x80, 0x0 ;  /* 0x000000000000781c */ /* 0x000fe20003f6f008 */
[----:B------:R-:W-:Y:S01]  /*4ed0*/  IMAD.WIDE.U32 R146, R146, -0x326172a9, RZ ;  /* 0xcd9e8d5792927825 */ /* 0x000fe200078e00ff */
[----:B------:R-:W-:Y:S01]  /*4ee0*/  @P2 LOP3.LUT R0, R0, 0x6, RZ, 0xc0, !PT ;  /* 0x0000000600002812 */ /* 0x000fe200078ec0ff */
[-C--:B--2---:R-:W-:Y:S01]  /*4ef0*/  HMMA.16816.F32.BF16 R4, R136, R140.reuse, R4 ;  /* 0x0000008c8804723c */ /* 0x084fe20000041804 */
[----:B------:R-:W-:Y:S01]  /*4f00*/  PLOP3.LUT P2, PT, PT, PT, UP0, 0x80, 0x0 ;  /* 0x000000000000781c */ /* 0x000fe20003f4f008 */
[----:B------:R-:W-:Y:S01]  /*4f10*/  IMAD.WIDE.U32 R144, R144, -0x326172a9, RZ ;  /* 0xcd9e8d5790907825 */ /* 0x000fe200078e00ff */
[-C--:B---3--:R-:W-:Y:S01]  /*4f20*/  LOP3.LUT R158, R149, R156.reuse, RZ, 0x3c, !PT ;  /* 0x0000009c959e7212 */ /* 0x088fe200078e3cff */
[----:B------:R2:W3:Y:S01]  /*4f30*/  I2F R209, R164 ;  /* 0x000000a400d17306 */ /* 0x0004e20000201400 */
[----:B------:R-:W-:Y:S01]  /*4f40*/  LOP3.LUT R156, R155, R156, RZ, 0x3c, !PT ;  /* 0x0000009c9b9c7212 */ /* 0x000fe200078e3cff */
[----:B------:R-:W-:Y:S01]  /*4f50*/  @P1 IMAD R149, R191, 0x40, R0 ;  /* 0x00000040bf951824 */ /* 0x000fe200078e0200 */
[--C-:B------:R-:W-:Y:S01]  /*4f60*/  LOP3.LUT R160, R147, UR24, R148.reuse, 0x96, !PT ;  /* 0x0000001893a07c12 */ /* 0x100fe2000f8e9694 */
[C---:B------:R-:W-:Y:S01]  /*4f70*/  HMMA.16816.F32.BF16 R8, R132.reuse, R140, R8 ;  /* 0x0000008c8408723c */ /* 0x040fe20000041808 */
[----:B------:R-:W-:Y:S02]  /*4f80*/  LOP3.LUT R155, R145, UR24, R148, 0x96, !PT ;  /* 0x00000018919b7c12 */ /* 0x000fe4000f8e9694 */
[----:B------:R-:W-:Y:S01]  /*4f90*/  PLOP3.LUT P1, PT, PT, PT, UP0, 0x80, 0x0 ;  /* 0x000000000000781c */ /* 0x000fe20003f2f008 */
[----:B------:R-:W-:Y:S01]  /*4fa0*/  IMAD.U32 R148, RZ, RZ, UR11 ;  /* 0x0000000bff947e24 */ /* 0x000fe2000f8e00ff */
[--C-:B------:R-:W-:Y:S01]  /*4fb0*/  LOP3.LUT R190, R147, UR24, R154.reuse, 0x96, !PT ;  /* 0x0000001893be7c12 */ /* 0x100fe2000f8e969a */
[----:B------:R-:W-:Y:S01]  /*4fc0*/  IMAD.WIDE.U32 R158, R158, -0x2daee0ad, RZ ;  /* 0xd2511f539e9e7825 */ /* 0x000fe200078e00ff */
[----:B------:R-:W-:Y:S01]  /*4fd0*/  LOP3.LUT R162, R145, UR24, R154, 0x96, !PT ;  /* 0x0000001891a27c12 */ /* 0x000fe2000f8e969a */
[-C--:B------:R-:W-:Y:S01]  /*4fe0*/  HMMA.16816.F32.BF16 R12, R132, R142.reuse, R12 ;  /* 0x0000008e840c723c */ /* 0x080fe2000004180c */
[----:B------:R-:W1:Y:S03]  /*4ff0*/  I2F R167, R167 ;  /* 0x000000a700a77306 */ /* 0x000e660000201400 */
[----:B------:R-:W-:Y:S01]  /*5000*/  LOP3.LUT R153, R161, R159, RZ, 0x3c, !PT ;  /* 0x0000009fa1997212 */ /* 0x000fe200078e3cff */
[----:B------:R-:W-:Y:S01]  /*5010*/  @P0 IMAD R149, R148, 0x80, R149 ;  /* 0x0000008094950824 */ /* 0x000fe200078e0295 */
[----:B------:R-:W-:Y:S01]  /*5020*/  PLOP3.LUT P0, PT, PT, PT, UP0, 0x80, 0x0 ;  /* 0x000000000000781c */ /* 0x000fe20003f0f008 */
[----:B------:R-:W-:Y:S01]  /*5030*/  IMAD.WIDE.U32 R190, R190, -0x2daee0ad, RZ ;  /* 0xd2511f53bebe7825 */ /* 0x000fe200078e00ff */
[C---:B------:R-:W-:Y:S01]  /*5040*/  HMMA.16816.F32.BF16 R16, R136.reuse, R142, R16 ;  /* 0x0000008e8810723c */ /* 0x040fe20000041810 */
[----:B------:R-:W1:Y:S01]  /*5050*/  LDSM.16.M88.4 R140, [R172+0xc800] ;  /* 0x00c80000ac8c783b */ /* 0x000e620000000200 */
[----:B------:R-:W-:Y:S01]  /*5060*/  @P5 ISETP.GE.AND P5, PT, R149, UR5, PT ;  /* 0x0000000595005c0c */ /* 0x000fe2000bfa6270 */
[----:B------:R-:W-:Y:S01]  /*5070*/  I2F R186, R186 ;  /* 0x000000ba00ba7306 */ /* 0x000fe20000201400 */
[----:B------:R-:W-:Y:S02]  /*5080*/  FFMA.FTZ R6, R229, -UR4, R6 ;  /* 0x80000004e5067c23 */ /* 0x000fe40008010006 */
[----:B------:R-:W-:Y:S06]  /*5090*/  IMAD.WIDE.U32 R156, R156, -0x2daee0ad, RZ ;  /* 0xd2511f539c9c7825 */ /* 0x000fec00078e00ff */
[----:B------:R-:W-:Y:S01]  /*50a0*/  @P0 IADD3 R0, R149, 0x1, RZ ;  /* 0x0000000195000810 */ /* 0x000fe20007ffe0ff */
[----:B------:R-:W-:Y:S01]  /*50b0*/  FFMA.FTZ R9, R189, -UR4, R9 ;  /* 0x80000004bd097c23 */ /* 0x000fe20008010009 */
[----:B------:R-:W-:Y:S01]  /*50c0*/  PLOP3.LUT P0, PT, PT, PT, UP0, 0x80, 0x0 ;  /* 0x000000000000781c */ /* 0x000fe20003f0f008 */
[----:B------:R-:W-:Y:S01]  /*50d0*/  IMAD.WIDE.U32 R152, R153, -0x326172a9, RZ ;  /* 0xcd9e8d5799987825 */ /* 0x000fe200078e00ff */
[----:B------:R-:W-:Y:S01]  /*50e0*/  @P3 FSEL R6, R6, -INF , !P5 ;  /* 0xff80000006063808 */ /* 0x000fe20006800000 */
[----:B------:R-:W-:Y:S01]  /*50f0*/  I2F R187, R187 ;  /* 0x000000bb00bb7306 */ /* 0x000fe20000201400 */
[----:B------:R-:W-:Y:S01]  /*5100*/  PLOP3.LUT P3, PT, PT, PT, UP0, 0x80, 0x0 ;  /* 0x000000000000781c */ /* 0x000fe20003f6f008 */
[----:B------:R-:W-:Y:S01]  /*5110*/  FFMA.FTZ R15, R189, -UR4, R15 ;  /* 0x80000004bd0f7c23 */ /* 0x000fe2000801000f */
[----:B------:R-:W-:Y:S01]  /*5120*/  LOP3.LUT R150, R161, R157, RZ, 0x3c, !PT ;  /* 0x0000009da1967212 */ /* 0x000fe200078e3cff */
[----:B------:R-:W-:Y:S01]  /*5130*/  FFMA.FTZ R8, R194, -UR4, R8 ;  /* 0x80000004c2087c23 */ /* 0x000fe20008010008 */
[----:B------:R-:W-:Y:S01]  /*5140*/  @P6 ISETP.GE.AND P6, PT, R0, UR5, PT ;  /* 0x0000000500006c0c */ /* 0x000fe2000bfc6270 */
[----:B------:R-:W-:Y:S01]  /*5150*/  FFMA.FTZ R10, R211, -UR4, R10 ;  /* 0x80000004d30a7c23 */ /* 0x000fe2000801000a */
[----:B------:R-:W-:Y:S01]  /*5160*/  LOP3.LUT R148, R153, UR23, R146, 0x96, !PT ;  /* 0x0000001799947c12 */ /* 0x000fe2000f8e9692 */
[----:B------:R-:W-:Y:S01]  /*5170*/  FFMA.FTZ R4, R200, -UR4, R4 ;  /* 0x80000004c8047c23 */ /* 0x000fe20008010004 */
[----:B------:R-:W-:Y:S01]  /*5180*/  @P2 FSEL R8, R8, -INF , !P5 ;  /* 0xff80000008082808 */ /* 0x000fe20006800000 */
[----:B----4-:R-:W-:Y:S01]  /*5190*/  IMAD.WIDE.U32 R150, R150, -0x326172a9, RZ ;  /* 0xcd9e8d5796967825 */ /* 0x010fe200078e00ff */
[----:B------:R-:W-:Y:S01]  /*51a0*/  PLOP3.LUT P2, PT, PT, PT, UP0, 0x80, 0x0 ;  /* 0x000000000000781c */ /* 0x000fe20003f4f008 */
[----:B------:R-:W2:Y:S01]  /*51b0*/  I2F R182, R182 ;  /* 0x000000b600b67306 */ /* 0x000ea20000201400 */
[----:B------:R-:W-:Y:S01]  /*51c0*/  @P1 FSEL R4, R4, -INF , !P5 ;  /* 0xff80000004041808 */ /* 0x000fe20006800000 */
[----:B------:R-:W-:Y:S01]  /*51d0*/  FFMA.FTZ R16, R192, -UR4, R16 ;  /* 0x80000004c0107c23 */ /* 0x000fe20008010010 */
[----:B------:R-:W-:Y:S01]  /*51e0*/  @P0 FSEL R10, R10, -INF , !P5 ;  /* 0xff8000000a0a0808 */ /* 0x000fe20006800000 */
[----:B--2---:R-:W-:Y:S01]  /*51f0*/  IMAD.WIDE.U32 R164, R148, -0x2daee0ad, RZ ;  /* 0xd2511f5394a47825 */ /* 0x004fe200078e00ff */
[----:B------:R-:W-:Y:S02]  /*5200*/  PLOP3.LUT P5, PT, PT, PT, UP0, 0x80, 0x0 ;  /* 0x000000000000781c */ /* 0x000fe40003faf008 */
[----:B------:R-:W-:Y:S01]  /*5210*/  PLOP3.LUT P0, PT, PT, PT, UP0, 0x80, 0x0 ;  /* 0x000000000000781c */ /* 0x000fe20003f0f008 */
[----:B-----5:R-:W-:Y:S01]  /*5220*/  FMUL.FTZ R148, R251, 1.4426950216293334961 ;  /* 0x3fb8aa3bfb947820 */ /* 0x020fe20000410000 */
[----:B------:R-:W-:Y:S01]  /*5230*/  LOP3.LUT R157, R151, UR23, R146, 0x96, !PT ;  /* 0x00000017979d7c12 */ /* 0x000fe2000f8e9692 */
[----:B------:R-:W-:Y:S01]  /*5240*/  IMAD.WIDE.U32 R146, R160, -0x2daee0ad, RZ ;  /* 0xd2511f53a0927825 */ /* 0x000fe200078e00ff */
[--C-:B------:R-:W-:Y:S01]  /*5250*/  LOP3.LUT R159, R153, UR23, R144.reuse, 0x96, !PT ;  /* 0x00000017999f7c12 */ /* 0x100fe2000f8e9690 */
[-C--:B-1----:R-:W-:Y:S01]  /*5260*/  HMMA.16816.F32.BF16 R20, R136, R140.reuse, R20 ;  /* 0x0000008c8814723c */ /* 0x082fe20000041814 */
[----:B------:R-:W-:Y:S01]  /*5270*/  LOP3.LUT R160, R151, UR23, R144, 0x96, !PT ;  /* 0x0000001797a07c12 */ /* 0x000fe2000f8e9690 */
[----:B------:R-:W-:Y:S01]  /*5280*/  IMAD.WIDE.U32 R154, R155, -0x2daee0ad, RZ ;  /* 0xd2511f539b9a7825 */ /* 0x000fe200078e00ff */
[C---:B------:R-:W-:Y:S01]  /*5290*/  @P3 IADD3 R144, R149.reuse, 0x10, RZ ;  /* 0x0000001095903810 */ /* 0x040fe20007ffe0ff */
[----:B------:R-:W1:Y:S01]  /*52a0*/  I2F R183, R183 ;  /* 0x000000b700b77306 */ /* 0x000e620000201400 */
[----:B------:R-:W-:Y:S01]  /*52b0*/  PLOP3.LUT P3, PT, PT, PT, UP0, 0x80, 0x0 ;  /* 0x000000000000781c */ /* 0x000fe20003f6f008 */
[----:B------:R-:W-:Y:S01]  /*52c0*/  FFMA.FTZ R5, R196, -UR4, R5 ;  /* 0x80000004c4057c23 */ /* 0x000fe20008010005 */
[----:B------:R-:W-:Y:S01]  /*52d0*/  PLOP3.LUT P1, PT, PT, PT, UP0, 0x80, 0x0 ;  /* 0x000000000000781c */ /* 0x000fe20003f2f008 */
[----:B------:R-:W-:Y:S01]  /*52e0*/  FFMA.FTZ R7, R228, -UR4, R7 ;  /* 0x80000004e4077c23 */ /* 0x000fe20008010007 */
[----:B------:R-:W-:Y:S01]  /*52f0*/  @P4 IADD3 R0, R149, 0x8, RZ ;  /* 0x0000000895004810 */ /* 0x000fe20007ffe0ff */
[C---:B------:R-:W-:Y:S01]  /*5300*/  HMMA.16816.F32.BF16 R24, R132.reuse, R140, R24 ;  /* 0x0000008c8418723c */ /* 0x040fe20000041818 */
[----:B------:R-:W-:Y:S01]  /*5310*/  PLOP3.LUT P4, PT, PT, PT, UP0, 0x80, 0x0 ;  /* 0x000000000000781c */ /* 0x000fe20003f8f008 */
[----:B------:R-:W-:Y:S01]  /*5320*/  IMAD.WIDE.U32 R160, R160, -0x2daee0ad, RZ ;  /* 0xd2511f53a0a07825 */ /* 0x000fe200078e00ff */
[----:B------:R-:W-:Y:S01]  /*5330*/  @P2 FSEL R5, R5, -INF , !P6 ;  /* 0xff80000005052808 */ /* 0x000fe20007000000 */
[----:B------:R-:W2:Y:S01]  /*5340*/  I2F R184, R184 ;  /* 0x000000b800b87306 */ /* 0x000ea20000201400 */
[----:B------:R-:W-:Y:S01]  /*5350*/  PLOP3.LUT P2, PT, PT, PT, UP0, 0x80, 0x0 ;  /* 0x000000000000781c */ /* 0x000fe20003f4f008 */
[----:B------:R-:W-:Y:S01]  /*5360*/  IMAD.WIDE.U32 R162, R162, -0x2daee0ad, RZ ;  /* 0xd2511f53a2a27825 */ /* 0x000fe200078e00ff */
[----:B------:R-:W-:Y:S01]  /*5370*/  @P5 ISETP.GE.AND P5, PT, R0, UR5, PT ;  /* 0x0000000500005c0c */ /* 0x000fe2000bfa6270 */
[-C--:B------:R-:W-:Y:S01]  /*5380*/  HMMA.16816.F32.BF16 R28, R132, R142.reuse, R28 ;  /* 0x0000008e841c723c */ /* 0x080fe2000004181c */
[----:B------:R-:W-:Y:S02]  /*5390*/  @P0 FSEL R7, R7, -INF , !P6 ;  /* 0xff80000007070808 */ /* 0x000fe40007000000 */
[----:B------:R-:W-:Y:S01]  /*53a0*/  PLOP3.LUT P0, PT, PT, PT, UP0, 0x80, 0x0 ;  /* 0x000000000000781c */ /* 0x000fe20003f0f008 */
[----:B------:R-:W-:Y:S01]  /*53b0*/  FFMA.FTZ R12, R193, -UR4, R12 ;  /* 0x80000004c10c7c23 */ /* 0x000fe2000801000c */
[----:B------:R-:W-:Y:S01]  /*53c0*/  @P3 FSEL R9, R9, -INF , !P6 ;  /* 0xff80000009093808 */ /* 0x000fe20007000000 */
[----:B------:R-:W-:Y:S01]  /*53d0*/  FFMA.FTZ R22, R192, -UR4, R22 ;  /* 0x80000004c0167c23 */ /* 0x000fe20008010016 */
[----:B------:R-:W-:Y:S01]  /*53e0*/  PLOP3.LUT P3, PT, PT, PT, UP0, 0x80, 0x0 ;  /* 0x000000000000781c */ /* 0x000fe20003f6f008 */
[----:B------:R-:W-:Y:S01]  /*53f0*/  FFMA.FTZ R11, R210, -UR4, R11 ;  /* 0x80000004d20b7c23 */ /* 0x000fe2000801000b */
[----:B------:R-:W-:Y:S01]  /*5400*/  @P1 IADD3 R145, R149, 0x9, RZ ;  /* 0x0000000995911810 */ /* 0x000fe20007ffe0ff */
[C---:B------:R-:W-:Y:S01]  /*5410*/  HMMA.16816.F32.BF16 R32, R136.reuse, R142, R32 ;  /* 0x0000008e8820723c */ /* 0x040fe20000041820 */
[----:B------:R-:W-:Y:S01]  /*5420*/  PLOP3.LUT P1, PT, PT, PT, UP0, 0x80, 0x0 ;  /* 0x000000000000781c */ /* 0x000fe20003f2f008 */
[----:B------:R-:W-:Y:S01]  /*5430*/  FFMA.FTZ R14, R194, -UR4, R14 ;  /* 0x80000004c20e7c23 */ /* 0x000fe2000801000e */
[----:B------:R-:W-:Y:S01]  /*5440*/  @P2 FSEL R11, R11, -INF , !P6 ;  /* 0xff8000000b0b2808 */ /* 0x000fe20007000000 */
[----:B------:R-:W-:Y:S01]  /*5450*/  FFMA.FTZ R21, R204, -UR4, R21 ;  /* 0x80000004cc157c23 */ /* 0x000fe20008010015 */
[----:B------:R-:W-:Y:S01]  /*5460*/  PLOP3.LUT P6, PT, PT, PT, UP0, 0x80, 0x0 ;  /* 0x000000000000781c */ /* 0x000fe20003fcf008 */
[----:B------:R-:W-:Y:S01]  /*5470*/  FFMA.FTZ R25, R201, -UR4, R25 ;  /* 0x80000004c9197c23 */ /* 0x000fe20008010019 */
[----:B------:R-:W-:Y:S01]  /*5480*/  @P4 ISETP.GE.AND P4, PT, R145, UR5, PT ;  /* 0x0000000591004c0c */ /* 0x000fe2000bf86270 */
[----:B------:R-:W-:Y:S01]  /*5490*/  FFMA.FTZ R13, R198, -UR4, R13 ;  /* 0x80000004c60d7c23 */ /* 0x000fe2000801000d */
[----:B------:R-:W-:Y:S02]  /*54a0*/  @P0 FSEL R12, R12, -INF , !P5 ;  /* 0xff8000000c0c0808 */ /* 0x000fe40006800000 */
        /* <DEDUP_REMOVED lines=11> */
[C---:B------:R-:W-:Y:S01]  /*5560*/  FFMA.FTZ R20, R203.reuse, -UR4, R20 ;  /* 0x80000004cb147c23 */ /* 0x040fe20008010014 */
[----:B------:R-:W-:Y:S01]  /*5570*/  @P1 ISETP.GE.AND P1, PT, R144, UR5, PT ;  /* 0x0000000590001c0c */ /* 0x000fe2000bf26270 */
        /* <DEDUP_REMOVED lines=17> */
[----:B------:R-:W-:Y:S01]  /*5690*/  @P0 IADD3 R140, R149, 0x11, RZ ;  /* 0x00000011958c0810 */ /* 0x000fe20007ffe0ff */
[----:B------:R-:W-:Y:S01]  /*56a0*/  FFMA.FTZ R29, R206, -UR4, R29 ;  /* 0x80000004ce1d7c23 */ /* 0x000fe2000801001d */
[----:B------:R-:W-:Y:S02]  /*56b0*/  PLOP3.LUT P0, PT, PT, PT, UP0, 0x80, 0x0 ;  /* 0x000000000000781c */ /* 0x000fe40003f0f008 */
[----:B------:R-:W-:Y:S02]  /*56c0*/  @P2 FSEL R19, R19, -INF , !P4 ;  /* 0xff80000013132808 */ /* 0x000fe40006000000 */
[----:B------:R-:W-:Y:S02]  /*56d0*/  PLOP3.LUT P4, PT, PT, PT, UP0, 0x80, 0x0 ;  /* 0x000000000000781c */ /* 0x000fe40003f8f008 */
[----:B------:R-:W-:Y:S02]  /*56e0*/  @P3 IADD3 R141, R149, 0x18, RZ ;  /* 0x00000018958d3810 */ /* 0x000fe40007ffe0ff */
[----:B------:R-:W-:Y:S02]  /*56f0*/  PLOP3.LUT P3, PT, PT, PT, UP0, 0x80, 0x0 ;  /* 0x000000000000781c */ /* 0x000fe40003f6f008 */
[----:B------:R-:W-:Y:S02]  /*5700*/  FSETP.NEU.FTZ.AND P5, PT, R251, -INF , PT ;  /* 0xff800000fb00780b */ /* 0x000fe40003fbd000 */
        /* <DEDUP_REMOVED lines=11> */
[C---:B------:R-:W-:Y:S01]  /*57c0*/  @P4 IADD3 R145, R149.reuse, 0x21, RZ ;  /* 0x0000002195914810 */ /* 0x040fe20007ffe0ff */
[----:B------:R-:W-:Y:S01]  /*57d0*/  MUFU.EX2 R213, R4 ;  /* 0x0000000400d57308 */ /* 0x000fe20000000800 */
[----:B------:R-:W-:Y:S02]  /*57e0*/  PLOP3.LUT P4, PT, PT, PT, UP0, 0x80, 0x0 ;  /* 0x000000000000781c */ /* 0x000fe40003f8f008 */
[----:B------:R-:W-:Y:S02]  /*57f0*/  @P3 FSEL R24, R24, -INF , !P1 ;  /* 0xff80000018183808 */ /* 0x000fe40004800000 */
[----:B------:R-:W-:Y:S02]  /*5800*/  PLOP3.LUT P3, PT, PT, PT, UP0, 0x80, 0x0 ;  /* 0x000000000000781c */ /* 0x000fe40003f6f008 */
[----:B------:R-:W-:Y:S02]  /*5810*/  @P2 IADD3 R0, R149, 0x20, RZ ;  /* 0x0000002095002810 */ /* 0x000fe40007ffe0ff */
[----:B------:R-:W-:Y:S01]  /*5820*/  PLOP3.LUT P2, PT, PT, PT, UP0, 0x80, 0x0 ;  /* 0x000000000000781c */ /* 0x000fe20003f4f008 */
[----:B------:R-:W-:Y:S01]  /*5830*/  MUFU.EX2 R211, R16 ;  /* 0x0000001000d37308 */ /* 0x000fe20000000800 */
[----:B------:R-:W-:Y:S02]  /*5840*/  @P5 FSEL R20, R20, -INF , !P1 ;  /* 0xff80000014145808 */ /* 0x000fe40004800000 */
[----:B------:R-:W-:Y:S02]  /*5850*/  PLOP3.LUT P5, PT, PT, PT, UP0, 0x80, 0x0 ;  /* 0x000000000000781c */ /* 0x000fe40003faf008 */
[----:B------:R-:W-:Y:S01]  /*5860*/  @P6 ISETP.GE.AND P6, PT, R140, UR5, PT ;  /* 0x000000058c006c0c */ /* 0x000fe2000bfc6270 */
[C---:B------:R-:W-:Y:S01]  /*5870*/  FMUL.FTZ R140, R247.reuse, 1.4426950216293334961 ;  /* 0x3fb8aa3bf78c7820 */ /* 0x040fe20000410000 */
[----:B------:R-:W-:Y:S01]  /*5880*/  @P0 FSEL R26, R26, -INF , !P1 ;  /* 0xff8000001a1a0808 */ /* 0x000fe20004800000 */
[----:B------:R-:W-:Y:S01]  /*5890*/  FFMA.FTZ R20, R20, c[0x0][0x23c], -R148 ;  /* 0x00008f0014147a23 */ /* 0x000fe20000010894 */
[----:B------:R-:W-:Y:S01]  /*58a0*/  FSETP.NEU.FTZ.AND P0, PT, R247, -INF , PT ;  /* 0xff800000f700780b */ /* 0x000fe20003f1d000 */
[----:B------:R1:W-:Y:S01]  /*58b0*/  MUFU.EX2 R216, R5 ;  /* 0x0000000500d87308 */ /* 0x0003e20000000800 */
[----:B------:R-:W-:Y:S02]  /*58c0*/  LOP3.LUT R151, R147, UR22, R158, 0x96, !PT ;  /* 0x0000001693977c12 */ /* 0x000fe4000f8e969e */
[----:B------:R-:W-:Y:S02]  /*58d0*/  LOP3.LUT R153, R191, UR22, R156, 0x96, !PT ;  /* 0x00000016bf997c12 */ /* 0x000fe4000f8e969c */
[----:B------:R-:W-:Y:S02]  /*58e0*/  LOP3.LUT R191, R165, UR20, R146, 0x96, !PT ;  /* 0x00000014a5bf7c12 */ /* 0x000fe4000f8e9692 */
[----:B------:R-:W-:Y:S02]  /*58f0*/  @P4 ISETP.GE.AND P4, PT, R144, UR5, PT ;  /* 0x0000000590004c0c */ /* 0x000fe4000bf86270 */
[----:B------:R-:W-:Y:S01]  /*5900*/  @P3 ISETP.GE.AND P3, PT, R145, UR5, PT ;  /* 0x0000000591003c0c */ /* 0x000fe2000bf66270 */
[----:B------:R-:W1:Y:S01]  /*5910*/  I2F R165, R185 ;  /* 0x000000b900a57306 */ /* 0x000e620000201400 */
[----:B------:R-:W-:Y:S01]  /*5920*/  FSEL R140, R140, RZ, P0 ;  /* 0x000000ff8c8c7208 */ /* 0x000fe20000000000 */
[----:B------:R-:W2:Y:S01]  /*5930*/  LDSM.16.M88.4 R144, [R172+0xd000] ;  /* 0x00d00000ac90783b */ /* 0x000ea20000000200 */
[----:B------:R-:W-:Y:S02]  /*5940*/  PLOP3.LUT P0, PT, PT, PT, UP0, 0x80, 0x0 ;  /* 0x000000000000781c */ /* 0x000fe40003f0f008 */
[----:B------:R-:W-:Y:S01]  /*5950*/  @P2 ISETP.GE.AND P2, PT, R141, UR5, PT ;  /* 0x000000058d002c0c */ /* 0x000fe2000bf46270 */
[C---:B------:R-:W-:Y:S01]  /*5960*/  FMUL.FTZ R141, R252.reuse, 1.4426950216293334961 ;  /* 0x3fb8aa3bfc8d7820 */ /* 0x040fe20000410000 */
[----:B------:R-:W-:Y:S01]  /*5970*/  FSETP.NEU.FTZ.AND P1, PT, R252, -INF , PT ;  /* 0xff800000fc00780b */ /* 0x000fe20003f3d000 */
[--C-:B------:R-:W-:Y:S01]  /*5980*/  FFMA.FTZ R8, R8, c[0x0][0x23c], -R140.reuse ;  /* 0x00008f0008087a23 */ /* 0x100fe2000001088c */
[----:B------:R-:W-:Y:S01]  /*5990*/  @P5 ISETP.GE.AND P5, PT, R0, UR5, PT ;  /* 0x0000000500005c0c */ /* 0x000fe2000bfa6270 */
[C---:B------:R-:W-:Y:S01]  /*59a0*/  FMUL.FTZ R0, R250.reuse, 1.4426950216293334961 ;  /* 0x3fb8aa3bfa007820 */ /* 0x040fe20000410000 */
[----:B------:R-:W-:Y:S01]  /*59b0*/  FSEL R141, R141, RZ, P1 ;  /* 0x000000ff8d8d7208 */ /* 0x000fe20000800000 */
[--C-:B------:R-:W-:Y:S01]  /*59c0*/  FFMA.FTZ R9, R9, c[0x0][0x23c], -R140.reuse ;  /* 0x00008f0009097a23 */ /* 0x100fe2000001088c */
[----:B------:R-:W-:Y:S01]  /*59d0*/  FSETP.NEU.FTZ.AND P1, PT, R250, -INF , PT ;  /* 0xff800000fa00780b */ /* 0x000fe20003f3d000 */
[----:B------:R-:W-:Y:S01]  /*59e0*/  FFMA.FTZ R12, R12, c[0x0][0x23c], -R140 ;  /* 0x00008f000c0c7a23 */ /* 0x000fe2000001088c */
[----:B------:R-:W-:Y:S01]  /*59f0*/  LOP3.LUT R155, R155, UR22, R158, 0x96, !PT ;  /* 0x000000169b9b7c12 */ /* 0x000fe2000f8e969e */
[--C-:B------:R-:W-:Y:S01]  /*5a00*/  FFMA.FTZ R7, R7, c[0x0][0x23c], -R141.reuse ;  /* 0x00008f0007077a23 */ /* 0x100fe2000001088d */
[----:B------:R-:W-:Y:S01]  /*5a10*/  FSEL R0, R0, RZ, P1 ;  /* 0x000000ff00007208 */ /* 0x000fe20000800000 */
[--C-:B------:R-:W-:Y:S01]  /*5a20*/  FFMA.FTZ R6, R6, c[0x0][0x23c], -R141.reuse ;  /* 0x00008f0006067a23 */ /* 0x100fe2000001088d */
[----:B------:R-:W-:Y:S01]  /*5a30*/  PLOP3.LUT P1, PT, PT, PT, UP0, 0x80, 0x0 ;  /* 0x000000000000781c */ /* 0x000fe20003f2f008 */
[----:B------:R-:W-:Y:S01]  /*5a40*/  FFMA.FTZ R13, R13, c[0x0][0x23c], -R140 ;  /* 0x00008f000d0d7a23 */ /* 0x000fe2000001088c */
[----:B------:R-:W-:Y:S01]  /*5a50*/  @P0 FSEL R21, R21, -INF , !P6 ;  /* 0xff80000015150808 */ /* 0x000fe20007000000 */
[----:B------:R-:W-:Y:S01]  /*5a60*/  FFMA.FTZ R14, R14, c[0x0][0x23c], -R0 ;  /* 0x00008f000e0e7a23 */ /* 0x000fe20000010800 */
[----:B------:R-:W-:Y:S01]  /*5a70*/  PLOP3.LUT P0, PT, PT, PT, UP0, 0x80, 0x0 ;  /* 0x000000000000781c */ /* 0x000fe20003f0f008 */
[----:B-1----:R-:W-:Y:S01]  /*5a80*/  IMAD.WIDE.U32 R4, R151, -0x326172a9, RZ ;  /* 0xcd9e8d5797047825 */ /* 0x002fe200078e00ff */
[----:B------:R-:W-:Y:S01]  /*5a90*/  LOP3.LUT R163, R163, UR22, R156, 0x96, !PT ;  /* 0x00000016a3a37c12 */ /* 0x000fe2000f8e969c */
[----:B------:R1:W-:Y:S01]  /*5aa0*/  MUFU.EX2 R220, R7 ;  /* 0x0000000700dc7308 */ /* 0x0003e20000000800 */
[----:B------:R-:W-:Y:S01]  /*5ab0*/  LOP3.LUT R162, R161, UR20, R162, 0x96, !PT ;  /* 0x00000014a1a27c12 */ /* 0x000fe2000f8e96a2 */
[--C-:B------:R-:W-:Y:S02]  /*5ac0*/  FFMA.FTZ R10, R10, c[0x0][0x23c], -R0.reuse ;  /* 0x00008f000a0a7a23 */ /* 0x100fe40000010800 */
[----:B------:R-:W-:Y:S02]  /*5ad0*/  IMAD.WIDE.U32 R142, R163, -0x326172a9, RZ ;  /* 0xcd9e8d57a38e7825 */ /* 0x000fe400078e00ff */
[----:B------:R-:W-:Y:S02]  /*5ae0*/  @P1 FSEL R23, R23, -INF , !P6 ;  /* 0xff80000017171808 */ /* 0x000fe40007000000 */
[----:B------:R-:W-:Y:S01]  /*5af0*/  PLOP3.LUT P1, PT, PT, PT, UP0, 0x80, 0x0 ;  /* 0x000000000000781c */ /* 0x000fe20003f2f008 */
[--C-:B------:R-:W-:Y:S01]  /*5b00*/  FFMA.FTZ R11, R11, c[0x0][0x23c], -R0.reuse ;  /* 0x00008f000b0b7a23 */ /* 0x100fe20000010800 */
[----:B------:R-:W-:Y:S01]  /*5b10*/  @P0 FSEL R25, R25, -INF , !P6 ;  /* 0xff80000019190808 */ /* 0x000fe20007000000 */
[--C-:B------:R-:W-:Y:S01]  /*5b20*/  FFMA.FTZ R18, R18, c[0x0][0x23c], -R141.reuse ;  /* 0x00008f0012127a23 */ /* 0x100fe2000001088d */
[----:B------:R-:W-:Y:S01]  /*5b30*/  PLOP3.LUT P0, PT, PT, PT, UP0, 0x80, 0x0 ;  /* 0x000000000000781c */ /* 0x000fe20003f0f008 */
[--C-:B------:R-:W-:Y:S01]  /*5b40*/  FFMA.FTZ R19, R19, c[0x0][0x23c], -R141.reuse ;  /* 0x00008f0013137a23 */ /* 0x100fe2000001088d */
[----:B------:R1:W-:Y:S01]  /*5b50*/  MUFU.EX2 R221, R6 ;  /* 0x0000000600dd7308 */ /* 0x0003e20000000800 */
[----:B------:R-:W-:Y:S01]  /*5b60*/  FFMA.FTZ R15, R15, c[0x0][0x23c], -R0 ;  /* 0x00008f000f0f7a23 */ /* 0x000fe20000010800 */
[-C--:B--2---:R-:W-:Y:S01]  /*5b70*/  HMMA.16816.F32.BF16 R36, R136, R144.reuse, R36 ;  /* 0x000000908824723c */ /* 0x084fe20000041824 */
[--C-:B------:R-:W-:Y:S02]  /*5b80*/  FFMA.FTZ R23, R23, c[0x0][0x23c], -R141.reuse ;  /* 0x00008f0017177a23 */ /* 0x100fe4000001088d */
[--C-:B------:R-:W-:Y:S02]  /*5b90*/  FFMA.FTZ R24, R24, c[0x0][0x23c], -R140.reuse ;  /* 0x00008f0018187a23 */ /* 0x100fe4000001088c */
[----:B------:R-:W-:Y:S01]  /*5ba0*/  @P1 FSEL R27, R27, -INF , !P6 ;  /* 0xff8000001b1b1808 */ /* 0x000fe20007000000 */
[----:B------:R-:W-:Y:S01]  /*5bb0*/  FFMA.FTZ R22, R22, c[0x0][0x23c], -R141 ;  /* 0x00008f0016167a23 */ /* 0x000fe2000001088d */
[----:B------:R-:W-:Y:S01]  /*5bc0*/  PLOP3.LUT P1, PT, PT, PT, UP0, 0x80, 0x0 ;  /* 0x000000000000781c */ /* 0x000fe20003f2f008 */
[C---:B------:R-:W-:Y:S01]  /*5bd0*/  HMMA.16816.F32.BF16 R40, R132.reuse, R144, R40 ;  /* 0x000000908428723c */ /* 0x040fe20000041828 */
[----:B------:R-:W-:Y:S01]  /*5be0*/  PLOP3.LUT P6, PT, PT, PT, UP0, 0x80, 0x0 ;  /* 0x000000000000781c */ /* 0x000fe20003fcf008 */
[----:B------:R-:W-:Y:S02]  /*5bf0*/  MUFU.EX2 R224, R14 ;  /* 0x0000000e00e07308 */ /* 0x000fe40000000800 */
[----:B------:R-:W-:Y:S01]  /*5c00*/  @P0 FSEL R28, R28, -INF , !P2 ;  /* 0xff8000001c1c0808 */ /* 0x000fe20005000000 */
[----:B------:R-:W-:Y:S01]  /*5c10*/  FFMA.FTZ R25, R25, c[0x0][0x23c], -R140 ;  /* 0x00008f0019197a23 */ /* 0x000fe2000001088c */
[----:B------:R-:W-:Y:S01]  /*5c20*/  PLOP3.LUT P0, PT, PT, PT, UP0, 0x80, 0x0 ;  /* 0x000000000000781c */ /* 0x000fe20003f0f008 */
[--C-:B------:R-:W-:Y:S01]  /*5c30*/  FFMA.FTZ R27, R27, c[0x0][0x23c], -R0.reuse ;  /* 0x00008f001b1b7a23 */ /* 0x100fe20000010800 */
[-C--:B------:R-:W-:Y:S01]  /*5c40*/  HMMA.16816.F32.BF16 R44, R132, R146.reuse, R44 ;  /* 0x00000092842c723c */ /* 0x080fe2000004182c */
[----:B------:R-:W-:Y:S03]  /*5c50*/  FFMA.FTZ R26, R26, c[0x0][0x23c], -R0 ;  /* 0x00008f001a1a7a23 */ /* 0x000fe60000010800 */
[----:B------:R-:W-:Y:S01]  /*5c60*/  @P1 FSEL R30, R30, -INF , !P2 ;  /* 0xff8000001e1e1808 */ /* 0x000fe20005000000 */
[----:B------:R-:W-:Y:S01]  /*5c70*/  FFMA.FTZ R28, R28, c[0x0][0x23c], -R140 ;  /* 0x00008f001c1c7a23 */ /* 0x000fe2000001088c */
[----:B------:R-:W-:Y:S01]  /*5c80*/  PLOP3.LUT P1, PT, PT, PT, UP0, 0x80, 0x0 ;  /* 0x000000000000781c */ /* 0x000fe20003f2f008 */
[----:B------:R-:W-:Y:S01]  /*5c90*/  IMAD.WIDE.U32 R158, R159, -0x2daee0ad, RZ ;  /* 0xd2511f539f9e7825 */ /* 0x000fe200078e00ff */
[----:B------:R-:W-:Y:S01]  /*5ca0*/  @P6 FSEL R32, R32, -INF , !P2 ;  /* 0xff80000020206808 */ /* 0x000fe20005000000 */
[C---:B------:R-:W-:Y:S01]  /*5cb0*/  HMMA.16816.F32.BF16 R48, R136.reuse, R146, R48 ;  /* 0x000000928830723c */ /* 0x040fe20000041830 */
[----:B------:R-:W-:Y:S01]  /*5cc0*/  PLOP3.LUT P6, PT, PT, PT, UP0, 0x80, 0x0 ;  /* 0x000000000000781c */ /* 0x000fe20003fcf008 */
[----:B------:R2:W-:Y:S01]  /*5cd0*/  MUFU.EX2 R222, R8 ;  /* 0x0000000800de7308 */ /* 0x0005e20000000800 */
[----:B------:R-:W-:Y:S01]  /*5ce0*/  @P0 FSEL R34, R34, -INF , !P2 ;  /* 0xff80000022220808 */ /* 0x000fe20005000000 */
[----:B------:R-:W-:Y:S01]  /*5cf0*/  FFMA.FTZ R37, R217, -UR4, R37 ;  /* 0x80000004d9257c23 */ /* 0x000fe20008010025 */
[----:B------:R-:W-:Y:S01]  /*5d00*/  PLOP3.LUT P2, PT, PT, PT, UP0, 0x80, 0x0 ;  /* 0x000000000000781c */ /* 0x000fe20003f4f008 */
[----:B------:R-:W-:Y:S01]  /*5d10*/  FFMA.FTZ R32, R32, c[0x0][0x23c], -R148 ;  /* 0x00008f0020207a23 */ /* 0x000fe20000010894 */
[----:B------:R-:W-:Y:S01]  /*5d20*/  PLOP3.LUT P0, PT, PT, PT, UP0, 0x80, 0x0 ;  /* 0x000000000000781c */ /* 0x000fe20003f0f008 */
[----:B------:R-:W-:Y:S01]  /*5d30*/  FFMA.FTZ R34, R34, c[0x0][0x23c], -R141 ;  /* 0x00008f0022227a23 */ /* 0x000fe2000001088d */
[----:B------:R-:W-:Y:S03]  /*5d40*/  LOP3.LUT R159, R159, UR20, R154, 0x96, !PT ;  /* 0x000000149f9f7c12 */ /* 0x000fe6000f8e969a */
[----:B------:R-:W-:Y:S01]  /*5d50*/  @P1 FSEL R29, R29, -INF , !P4 ;  /* 0xff8000001d1d1808 */ /* 0x000fe20006000000 */
[----:B------:R-:W-:Y:S01]  /*5d60*/  MUFU.EX2 R192, R34 ;  /* 0x0000002200c07308 */ /* 0x000fe20000000800 */
[----:B------:R-:W-:Y:S01]  /*5d70*/  @P6 FSEL R31, R31, -INF , !P4 ;  /* 0xff8000001f1f6808 */ /* 0x000fe20006000000 */
[----:B------:R-:W-:Y:S01]  /*5d80*/  FFMA.FTZ R44, R166, -UR4, R44 ;  /* 0x80000004a62c7c23 */ /* 0x000fe2000801002c */
[----:B------:R-:W-:Y:S01]  /*5d90*/  PLOP3.LUT P1, PT, PT, PT, UP0, 0x80, 0x0 ;  /* 0x000000000000781c */ /* 0x000fe20003f2f008 */
[----:B------:R-:W-:Y:S01]  /*5da0*/  IMAD.WIDE.U32 R144, R159, -0x326172a9, RZ ;  /* 0xcd9e8d579f907825 */ /* 0x000fe200078e00ff */
[----:B------:R-:W-:Y:S02]  /*5db0*/  @P2 FSEL R33, R33, -INF , !P4 ;  /* 0xff80000021212808 */ /* 0x000fe40006000000 */
[----:B------:R-:W-:Y:S01]  /*5dc0*/  PLOP3.LUT P2, PT, PT, PT, UP0, 0x80, 0x0 ;  /* 0x000000000000781c */ /* 0x000fe20003f4f008 */
[----:B------:R-:W-:Y:S01]  /*5dd0*/  FFMA.FTZ R29, R29, c[0x0][0x23c], -R140 ;  /* 0x00008f001d1d7a23 */ /* 0x000fe2000001088c */
[----:B------:R-:W-:Y:S01]  /*5de0*/  @P0 FSEL R35, R35, -INF , !P4 ;  /* 0xff80000023230808 */ /* 0x000fe20006000000 */
[----:B------:R-:W-:Y:S01]  /*5df0*/  FFMA.FTZ R33, R33, c[0x0][0x23c], -R148 ;  /* 0x00008f0021217a23 */ /* 0x000fe20000010894 */
[----:B------:R-:W-:Y:S01]  /*5e00*/  PLOP3.LUT P4, PT, PT, PT, UP0, 0x80, 0x0 ;  /* 0x000000000000781c */ /* 0x000fe20003f8f008 */
[----:B------:R-:W-:Y:S01]  /*5e10*/  FFMA.FTZ R51, R217, -UR4, R51 ;  /* 0x80000004d9337c23 */ /* 0x000fe20008010033 */
[----:B------:R-:W-:Y:S01]  /*5e20*/  PLOP3.LUT P6, PT, PT, PT, UP0, 0x80, 0x0 ;  /* 0x000000000000781c */ /* 0x000fe20003fcf008 */
[----:B------:R-:W-:Y:S01]  /*5e30*/  FFMA.FTZ R42, R207, -UR4, R42 ;  /* 0x80000004cf2a7c23 */ /* 0x000fe2000801002a */
[----:B------:R-:W-:Y:S01]  /*5e40*/  PLOP3.LUT P0, PT, PT, PT, UP0, 0x80, 0x0 ;  /* 0x000000000000781c */ /* 0x000fe20003f0f008 */
[----:B------:R-:W-:Y:S01]  /*5e50*/  FFMA.FTZ R40, R205, -UR4, R40 ;  /* 0x80000004cd287c23 */ /* 0x000fe20008010028 */
[----:B------:R-:W4:Y:S01]  /*5e60*/  LDL R217, [R1] ;  /* 0x0000000001d97983 */ /* 0x000f220000100800 */
[----:B------:R-:W-:Y:S01]  /*5e70*/  MUFU.EX2 R185, R33 ;  /* 0x0000002100b97308 */ /* 0x000fe20000000800 */
[--C-:B------:R-:W-:Y:S02]  /*5e80*/  FFMA.FTZ R35, R35, c[0x0][0x23c], -R141.reuse ;  /* 0x00008f0023237a23 */ /* 0x100fe4000001088d */
[----:B------:R-:W-:Y:S01]  /*5e90*/  @P2 FSEL R40, R40, -INF , !P5 ;  /* 0xff80000028282808 */ /* 0x000fe20006800000 */
[--C-:B------:R-:W-:Y:S01]  /*5ea0*/  FFMA.FTZ R30, R30, c[0x0][0x23c], -R0.reuse ;  /* 0x00008f001e1e7a23 */ /* 0x100fe20000010800 */
[----:B------:R-:W-:Y:S01]  /*5eb0*/  PLOP3.LUT P2, PT, PT, PT, UP0, 0x80, 0x0 ;  /* 0x000000000000781c */ /* 0x000fe20003f4f008 */
[----:B------:R-:W-:Y:S01]  /*5ec0*/  FFMA.FTZ R31, R31, c[0x0][0x23c], -R0 ;  /* 0x00008f001f1f7a23 */ /* 0x000fe20000010800 */
[----:B------:R-:W-:Y:S01]  /*5ed0*/  @P4 FSEL R42, R42, -INF , !P5 ;  /* 0xff8000002a2a4808 */ /* 0x000fe20006800000 */
[----:B------:R-:W-:Y:S01]  /*5ee0*/  FFMA.FTZ R40, R40, c[0x0][0x23c], -R140 ;  /* 0x00008f0028287a23 */ /* 0x000fe2000001088c */
[----:B------:R-:W-:Y:S01]  /*5ef0*/  PLOP3.LUT P4, PT, PT, PT, UP0, 0x80, 0x0 ;  /* 0x000000000000781c */ /* 0x000fe20003f8f008 */
[----:B------:R-:W-:Y:S01]  /*5f00*/  FFMA.FTZ R38, R199, -UR4, R38 ;  /* 0x80000004c7267c23 */ /* 0x000fe20008010026 */
[----:B------:R-:W-:Y:S01]  /*5f10*/  @P0 FSEL R37, R37, -INF , !P3 ;  /* 0xff80000025250808 */ /* 0x000fe20005800000 */
[----:B------:R-:W-:Y:S01]  /*5f20*/  FFMA.FTZ R36, R215, -UR4, R36 ;  /* 0x80000004d7247c23 */ /* 0x000fe20008010024 */
[----:B------:R-:W-:Y:S01]  /*5f30*/  PLOP3.LUT P0, PT, PT, PT, UP0, 0x80, 0x0 ;  /* 0x000000000000781c */ /* 0x000fe20003f0f008 */
[----:B------:R-:W-:Y:S01]  /*5f40*/  MUFU.EX2 R189, R32 ;  /* 0x0000002000bd7308 */ /* 0x000fe20000000800 */
[----:B------:R-:W-:Y:S01]  /*5f50*/  @P6 FSEL R38, R38, -INF , !P5 ;  /* 0xff80000026266808 */ /* 0x000fe20006800000 */
[----:B------:R-:W-:Y:S01]  /*5f60*/  FFMA.FTZ R37, R37, c[0x0][0x23c], -R148 ;  /* 0x00008f0025257a23 */ /* 0x000fe20000010894 */
[----:B------:R-:W-:Y:S01]  /*5f70*/  @P1 FSEL R36, R36, -INF , !P5 ;  /* 0xff80000024241808 */ /* 0x000fe20006800000 */
[----:B------:R-:W-:Y:S01]  /*5f80*/  FFMA.FTZ R42, R42, c[0x0][0x23c], -R0 ;  /* 0x00008f002a2a7a23 */ /* 0x000fe20000010800 */
[----:B------:R-:W-:Y:S01]  /*5f90*/  PLOP3.LUT P1, PT, PT, PT, UP0, 0x80, 0x0 ;  /* 0x000000000000781c */ /* 0x000fe20003f2f008 */
[----:B------:R-:W-:Y:S01]  /*5fa0*/  FFMA.FTZ R38, R38, c[0x0][0x23c], -R141 ;  /* 0x00008f0026267a23 */ /* 0x000fe2000001088d */
[----:B------:R-:W-:Y:S01]  /*5fb0*/  PLOP3.LUT P6, PT, PT, PT, UP0, 0x80, 0x0 ;  /* 0x000000000000781c */ /* 0x000fe20003fcf008 */
[----:B------:R-:W-:Y:S01]  /*5fc0*/  FFMA.FTZ R43, R206, -UR4, R43 ;  /* 0x80000004ce2b7c23 */ /* 0x000fe2000801002b */
[----:B-1----:R-:W-:Y:S01]  /*5fd0*/  @P4 IADD3 R7, R149, 0x28, RZ ;  /* 0x0000002895074810 */ /* 0x002fe20007ffe0ff */
[----:B------:R-:W-:Y:S01]  /*5fe0*/  FFMA.FTZ R36, R36, c[0x0][0x23c], -R148 ;  /* 0x00008f0024247a23 */ /* 0x000fe20000010894 */
[----:B------:R-:W-:Y:S01]  /*5ff0*/  PLOP3.LUT P4, PT, PT, PT, UP0, 0x80, 0x0 ;  /* 0x000000000000781c */ /* 0x000fe20003f8f008 */
[----:B------:R-:W-:Y:S01]  /*6000*/  MUFU.EX2 R207, R24 ;  /* 0x0000001800cf7308 */ /* 0x000fe20000000800 */
[----:B------:R-:W-:Y:S01]  /*6010*/  @P2 FSEL R43, R43, -INF , !P3 ;  /* 0xff8000002b2b2808 */ /* 0x000fe20005800000 */
[----:B------:R-:W-:Y:S01]  /*6020*/  IMAD.WIDE.U32 R156, R157, -0x2daee0ad, RZ ;  /* 0xd2511f539d9c7825 */ /* 0x000fe200078e00ff */
[----:B------:R-:W-:Y:S02]  /*6030*/  PLOP3.LUT P2, PT, PT, PT, UP0, 0x80, 0x0 ;  /* 0x000000000000781c */ /* 0x000fe40003f4f008 */
[----:B------:R-:W-:Y:S01]  /*6040*/  PLOP3.LUT P5, PT, PT, PT, UP0, 0x80, 0x0 ;  /* 0x000000000000781c */ /* 0x000fe20003faf008 */
[----:B------:R-:W-:Y:S01]  /*6050*/  FFMA.FTZ R39, R197, -UR4, R39 ;  /* 0x80000004c5277c23 */ /* 0x000fe20008010027 */
[----:B------:R-:W-:Y:S01]  /*6060*/  @P0 IADD3 R6, R149, 0x30, RZ ;  /* 0x0000003095060810 */ /* 0x000fe20007ffe0ff */
[----:B---3--:R-:W-:Y:S01]  /*6070*/  FFMA.FTZ R41, R209, -UR4, R41 ;  /* 0x80000004d1297c23 */ /* 0x008fe20008010029 */
[----:B------:R-:W-:Y:S01]  /*6080*/  LOP3.LUT R190, R157, UR20, R190, 0x96, !PT ;  /* 0x000000149dbe7c12 */ /* 0x000fe2000f8e96be */
[----:B------:R-:W-:Y:S01]  /*6090*/  FFMA.FTZ R43, R43, c[0x0][0x23c], -R0 ;  /* 0x00008f002b2b7a23 */ /* 0x000fe20000010800 */
[----:B------:R-:W-:Y:S01]  /*60a0*/  @P1 FSEL R39, R39, -INF , !P3 ;  /* 0xff80000027271808 */ /* 0x000fe20005800000 */
[----:B------:R1:W-:Y:S01]  /*60b0*/  MUFU.EX2 R225, R9 ;  /* 0x0000000900e17308 */ /* 0x0003e20000000800 */
[----:B------:R-:W-:Y:S01]  /*60c0*/  @P6 FSEL R41, R41, -INF , !P3 ;  /* 0xff80000029296808 */ /* 0x000fe20005800000 */
[----:B------:R-:W-:Y:S01]  /*60d0*/  IMAD.WIDE.U32 R154, R155, -0x326172a9, RZ ;  /* 0xcd9e8d579b9a7825 */ /* 0x000fe200078e00ff */
[----:B------:R-:W-:Y:S02]  /*60e0*/  PLOP3.LUT P3, PT, PT, PT, UP0, 0x80, 0x0 ;  /* 0x000000000000781c */ /* 0x000fe40003f6f008 */
[----:B------:R-:W-:Y:S01]  /*60f0*/  LOP3.LUT R157, R5, UR21, R152, 0x96, !PT ;  /* 0x00000015059d7c12 */ /* 0x000fe2000f8e9698 */
[----:B------:R-:W-:Y:S01]  /*6100*/  FFMA.FTZ R41, R41, c[0x0][0x23c], -R140 ;  /* 0x00008f0029297a23 */ /* 0x000fe2000001088c */
[----:B------:R-:W-:Y:S01]  /*6110*/  LOP3.LUT R155, R155, UR21, R152, 0x96, !PT ;  /* 0x000000159b9b7c12 */ /* 0x000fe2000f8e9698 */
[----:B------:R-:W-:Y:S01]  /*6120*/  FFMA.FTZ R39, R39, c[0x0][0x23c], -R141 ;  /* 0x00008f0027277a23 */ /* 0x000fe2000001088d */
[----:B------:R-:W-:Y:S01]  /*6130*/  @P2 ISETP.GE.AND P2, PT, R7, UR5, PT ;  /* 0x0000000507002c0c */ /* 0x000fe2000bf46270 */
[----:B------:R-:W-:Y:S01]  /*6140*/  MUFU.EX2 R219, R12 ;  /* 0x0000000c00db7308 */ /* 0x000fe20000000800 */
[----:B------:R-:W-:Y:S01]  /*6150*/  @P4 ISETP.GE.AND P4, PT, R6, UR5, PT ;  /* 0x0000000506004c0c */ /* 0x000fe2000bf86270 */
[----:B------:R-:W-:Y:S01]  /*6160*/  IMAD.WIDE.U32 R6, R191, -0x326172a9, RZ ;  /* 0xcd9e8d57bf067825 */ /* 0x000fe200078e00ff */
[----:B------:R-:W-:Y:S02]  /*6170*/  @P5 IADD3 R5, R149, 0x29, RZ ;  /* 0x0000002995055810 */ /* 0x000fe40007ffe0ff */
[----:B------:R-:W-:Y:S01]  /*6180*/  PLOP3.LUT P1, PT, PT, PT, UP0, 0x80, 0x0 ;  /* 0x000000000000781c */ /* 0x000fe20003f2f008 */
[----:B------:R-:W-:Y:S01]  /*6190*/  IMAD.WIDE.U32 R152, R153, -0x326172a9, RZ ;  /* 0xcd9e8d5799987825 */ /* 0x000fe200078e00ff */
[----:B------:R-:W-:Y:S02]  /*61a0*/  PLOP3.LUT P6, PT, PT, PT, UP0, 0x80, 0x0 ;  /* 0x000000000000781c */ /* 0x000fe40003fcf008 */
[----:B------:R-:W-:Y:S01]  /*61b0*/  PLOP3.LUT P0, PT, PT, PT, UP0, 0x80, 0x0 ;  /* 0x000000000000781c */ /* 0x000fe20003f0f008 */
[----:B------:R3:W-:Y:S01]  /*61c0*/  MUFU.EX2 R218, R13 ;  /* 0x0000000d00da7308 */ /* 0x0007e20000000800 */
[----:B------:R-:W-:Y:S01]  /*61d0*/  LOP3.LUT R151, R153, UR21, R150, 0x96, !PT ;  /* 0x0000001599977c12 */ /* 0x000fe2000f8e9696 */
[----:B------:R-:W-:Y:S01]  /*61e0*/  FFMA.FTZ R48, R167, -UR4, R48 ;  /* 0x80000004a7307c23 */ /* 0x000fe20008010030 */
[----:B------:R-:W-:Y:S01]  /*61f0*/  LOP3.LUT R153, R143, UR21, R150, 0x96, !PT ;  /* 0x000000158f997c12 */ /* 0x000fe2000f8e9696 */
[----:B------:R-:W-:Y:S01]  /*6200*/  FFMA.FTZ R50, R215, -UR4, R50 ;  /* 0x80000004d7327c23 */ /* 0x000fe20008010032 */
[----:B------:R-:W-:Y:S01]  /*6210*/  @P3 ISETP.GE.AND P3, PT, R5, UR5, PT ;  /* 0x0000000505003c0c */ /* 0x000fe2000bf66270 */
[----:B------:R-:W-:Y:S01]  /*6220*/  FFMA.FTZ R45, R181, -UR4, R45 ;  /* 0x80000004b52d7c23 */ /* 0x000fe2000801002d */
[----:B------:R-:W-:Y:S01]  /*6230*/  LOP3.LUT R143, R7, UR19, R4, 0x96, !PT ;  /* 0x00000013078f7c12 */ /* 0x000fe2000f8e9604 */
[----:B------:R-:W-:Y:S01]  /*6240*/  IMAD.WIDE.U32 R4, R190, -0x326172a9, RZ ;  /* 0xcd9e8d57be047825 */ /* 0x000fe200078e00ff */
[C---:B--2---:R-:W-:Y:S01]  /*6250*/  @P1 IADD3 R8, R149.reuse, 0x31, RZ ;  /* 0x0000003195081810 */ /* 0x044fe20007ffe0ff */
[----:B------:R2:W-:Y:S01]  /*6260*/  MUFU.EX2 R210, R17 ;  /* 0x0000001100d27308 */ /* 0x0005e20000000800 */
[----:B-1----:R-:W-:Y:S01]  /*6270*/  @P6 IADD3 R9, R149, 0x38, RZ ;  /* 0x0000003895096810 */ /* 0x002fe20007ffe0ff */
[----:B------:R-:W-:Y:S01]  /*6280*/  FFMA.FTZ R49, R182, -UR4, R49 ;  /* 0x80000004b6317c23 */ /* 0x000fe20008010031 */
[----:B------:R-:W-:Y:S01]  /*6290*/  LOP3.LUT R14, R5, UR19, R152, 0x96, !PT ;  /* 0x00000013050e7c12 */ /* 0x000fe2000f8e9698 */
[----:B------:R-:W-:Y:S01]  /*62a0*/  FFMA.FTZ R5, R21, c[0x0][0x23c], -R148 ;  /* 0x00008f0015057a23 */ /* 0x000fe20000010894 */
[----:B------:R-:W-:Y:S01]  /*62b0*/  @P0 IADD3 R149, R149, 0x39, RZ ;  /* 0x0000003995950810 */ /* 0x000fe20007ffe0ff */
[----:B------:R-:W-:Y:S01]  /*62c0*/  FFMA.FTZ R46, R205, -UR4, R46 ;  /* 0x80000004cd2e7c23 */ /* 0x000fe2000801002e */
[----:B------:R-:W-:Y:S01]  /*62d0*/  PLOP3.LUT P0, PT, PT, PT, UP0, 0x80, 0x0 ;  /* 0x000000000000781c */ /* 0x000fe20003f0f008 */
[----:B------:R-:W-:Y:S01]  /*62e0*/  FFMA.FTZ R47, R209, -UR4, R47 ;  /* 0x80000004d12f7c23 */ /* 0x000fe2000801002f */
[----:B------:R-:W-:Y:S01]  /*62f0*/  PLOP3.LUT P5, PT, PT, PT, UP0, 0x80, 0x0 ;  /* 0x000000000000781c */ /* 0x000fe20003faf008 */
[----:B------:R1:W-:Y:S01]  /*6300*/  MUFU.EX2 R227, R10 ;  /* 0x0000000a00e37308 */ /* 0x0003e20000000800 */
[----:B------:R-:W-:Y:S02]  /*6310*/  PLOP3.LUT P1, PT, PT, PT, UP0, 0x80, 0x0 ;  /* 0x000000000000781c */ /* 0x000fe40003f2f008 */
[----:B------:R-:W-:Y:S01]  /*6320*/  LOP3.LUT R154, R145, UR19, R154, 0x96, !PT ;  /* 0x00000013919a7c12 */ /* 0x000fe2000f8e969a */
[----:B---3--:R-:W-:Y:S01]  /*6330*/  IMAD.WIDE.U32 R12, R157, -0x2daee0ad, RZ ;  /* 0xd2511f539d0c7825 */ /* 0x008fe200078e00ff */
[----:B------:R-:W-:Y:S03]  /*6340*/  PLOP3.LUT P6, PT, PT, PT, UP0, 0x80, 0x0 ;  /* 0x000000000000781c */ /* 0x000fe60003fcf008 */
[----:B------:R-:W-:Y:S02]  /*6350*/  IMAD.WIDE.U32 R146, R154, -0x2daee0ad, RZ ;  /* 0xd2511f539a927825 */ /* 0x000fe400078e00ff */
[----:B------:R-:W-:Y:S01]  /*6360*/  @P0 FSEL R44, R44, -INF , !P2 ;  /* 0xff8000002c2c0808 */ /* 0x000fe20005000000 */
[----:B------:R3:W-:Y:S01]  /*6370*/  MUFU.EX2 R226, R11 ;  /* 0x0000000b00e27308 */ /* 0x0007e20000000800 */
[----:B------:R-:W-:Y:S02]  /*6380*/  PLOP3.LUT P0, PT, PT, PT, UP0, 0x80, 0x0 ;  /* 0x000000000000781c */ /* 0x000fe40003f0f008 */
[----:B------:R-:W-:Y:S01]  /*6390*/  @P5 ISETP.GE.AND P5, PT, R8, UR5, PT ;  /* 0x0000000508005c0c */ /* 0x000fe2000bfa6270 */
[----:B--2---:R-:W-:Y:S01]  /*63a0*/  IMAD.WIDE.U32 R16, R151, -0x2daee0ad, RZ ;  /* 0xd2511f5397107825 */ /* 0x004fe200078e00ff */
[----:B------:R-:W-:Y:S02]  /*63b0*/  @P1 ISETP.GE.AND P1, PT, R9, UR5, PT ;  /* 0x0000000509001c0c */ /* 0x000fe4000bf26270 */
[----:B------:R-:W-:Y:S01]  /*63c0*/  @P6 ISETP.GE.AND P6, PT, R149, UR5, PT ;  /* 0x0000000595006c0c */ /* 0x000fe2000bfc6270 */
[----:B------:R-:W-:Y:S01]  /*63d0*/  IMAD.WIDE.U32 R150, R162, -0x326172a9, RZ ;  /* 0xcd9e8d57a2967825 */ /* 0x000fe200078e00ff */
[----:B------:R-:W-:Y:S01]  /*63e0*/  LOP3.LUT R156, R17, UR18, R156, 0x96, !PT ;  /* 0x00000012119c7c12 */ /* 0x000fe2000f8e969c */
[----:B------:R-:W-:Y:S02]  /*63f0*/  MUFU.EX2 R214, R18 ;  /* 0x0000001200d67308 */ /* 0x000fe40000000800 */
[----:B------:R-:W-:Y:S01]  /*6400*/  IMAD.WIDE.U32 R8, R153, -0x2daee0ad, RZ ;  /* 0xd2511f5399087825 */ /* 0x000fe200078e00ff */
[----:B-1----:R-:W-:Y:S02]  /*6410*/  LOP3.LUT R10, R13, UR18, R164, 0x96, !PT ;  /* 0x000000120d0a7c12 */ /* 0x002fe4000f8e96a4 */
[----:B------:R-:W-:Y:S01]  /*6420*/  LOP3.LUT R152, R151, UR19, R142, 0x96, !PT ;  /* 0x0000001397987c12 */ /* 0x000fe2000f8e968e */
[----:B------:R-:W-:Y:S01]  /*6430*/  IMAD.WIDE.U32 R142, R143, -0x2daee0ad, RZ ;  /* 0xd2511f538f8e7825 */ /* 0x000fe200078e00ff */
[----:B------:R-:W-:Y:S02]  /*6440*/  @P0 FSEL R46, R46, -INF , !P2 ;  /* 0xff8000002e2e0808 */ /* 0x000fe40005000000 */
[----:B------:R-:W-:Y:S01]  /*6450*/  PLOP3.LUT P0, PT, PT, PT, UP0, 0x80, 0x0 ;  /* 0x000000000000781c */ /* 0x000fe20003f0f008 */
[----:B------:R1:W2:Y:S01]  /*6460*/  MUFU.EX2 R212, R19 ;  /* 0x0000001300d47308 */ /* 0x0002a20000000800 */
[----:B------:R-:W-:Y:S04]  /*6470*/  IMAD.WIDE.U32 R152, R152, -0x2daee0ad, RZ ;  /* 0xd2511f5398987825 */ /* 0x000fe800078e00ff */
[----:B---3--:R-:W-:Y:S01]  /*6480*/  IMAD.WIDE.U32 R10, R10, -0x326172a9, RZ ;  /* 0xcd9e8d570a0a7825 */ /* 0x008fe200078e00ff */
[----:B------:R-:W-:Y:S03]  /*6490*/  LOP3.LUT R145, R153, UR16, R8, 0x96, !PT ;  /* 0x0000001099917c12 */ /* 0x000fe6000f8e9608 */
[----:B------:R-:W-:Y:S01]  /*64a0*/  FFMA.FTZ R46, R46, c[0x0][0x23c], -R0 ;  /* 0x00008f002e2e7a23 */ /* 0x000fe20000010800 */
[----:B------:R-:W-:Y:S01]  /*64b0*/  LOP3.LUT R11, R11, UR17, R6, 0x96, !PT ;  /* 0x000000110b0b7c12 */ /* 0x000fe2000f8e9606 */
[----:B------:R3:W-:Y:S01]  /*64c0*/  MUFU.EX2 R202, R20 ;  /* 0x0000001400ca7308 */ /* 0x0007e20000000800 */
[----:B------:R-:W-:Y:S01]  /*64d0*/  @P0 FSEL R48, R48, -INF , !P2 ;  /* 0xff80000030300808 */ /* 0x000fe20005000000 */
[----:B------:R-:W-:Y:S01]  /*64e0*/  FFMA.FTZ R44, R44, c[0x0][0x23c], -R140 ;  /* 0x00008f002c2c7a23 */ /* 0x000fe2000001088c */
[----:B------:R-:W-:Y:S03]  /*64f0*/  PLOP3.LUT P0, PT, PT, PT, UP0, 0x80, 0x0 ;  /* 0x000000000000781c */ /* 0x000fe60003f0f008 */
[----:B------:R-:W-:Y:S04]  /*6500*/  FFMA.FTZ R48, R48, c[0x0][0x23c], -R148 ;  /* 0x00008f0030307a23 */ /* 0x000fe80000010894 */
[----:B------:R2:W-:Y:S01]  /*6510*/  MUFU.EX2 R201, R5 ;  /* 0x0000000500c97308 */ /* 0x0005e20000000800 */
[----:B-1----:R-:W-:Y:S05]  /*6520*/  IMAD.WIDE.U32 R18, R155, -0x2daee0ad, RZ ;  /* 0xd2511f539b127825 */ /* 0x002fea00078e00ff */
[----:B------:R-:W-:Y:S02]  /*6530*/  @P0 FSEL R50, R50, -INF , !P2 ;  /* 0xff80000032320808 */ /* 0x000fe40005000000 */
[----:B------:R-:W-:Y:S02]  /*6540*/  LOP3.LUT R17, R19, UR18, R158, 0x96, !PT ;  /* 0x0000001213117c12 */ /* 0x000fe4000f8e969e */
[----:B------:R-:W-:Y:S01]  /*6550*/  LOP3.LUT R19, R9, UR18, R160, 0x96, !PT ;  /* 0x0000001209137c12 */ /* 0x000fe2000f8e96a0 */
[----:B------:R-:W-:Y:S01]  /*6560*/  MUFU.EX2 R190, R35 ;  /* 0x0000002300be7308 */ /* 0x000fe20000000800 */
[----:B------:R-:W-:Y:S01]  /*6570*/  LOP3.LUT R9, R143, UR16, R12, 0x96, !PT ;  /* 0x000000108f097c12 */ /* 0x000fe2000f8e960c */
[--C-:B------:R-:W-:Y:S01]  /*6580*/  FFMA.FTZ R50, R50, c[0x0][0x23c], -R141.reuse ;  /* 0x00008f0032327a23 */ /* 0x100fe2000001088d */
[----:B------:R-:W-:Y:S01]  /*6590*/  PLOP3.LUT P0, PT, PT, PT, UP0, 0x80, 0x0 ;  /* 0x000000000000781c */ /* 0x000fe20003f0f008 */
[----:B---3--:R-:W-:Y:S01]  /*65a0*/  IMAD.WIDE.U32 R20, R156, -0x326172a9, RZ ;  /* 0xcd9e8d579c147825 */ /* 0x008fe200078e00ff */
[----:B------:R-:W-:Y:S03]  /*65b0*/  PLOP3.LUT P2, PT, PT, PT, UP0, 0x80, 0x0 ;  /* 0x000000000000781c */ /* 0x000fe60003f4f008 */
[----:B------:R-:W-:Y:S01]  /*65c0*/  IMAD.WIDE.U32 R8, R9, -0x326172a9, RZ ;  /* 0xcd9e8d5709087825 */ /* 0x000fe200078e00ff */
[----:B------:R-:W-:Y:S01]  /*65d0*/  LOP3.LUT R12, R21, UR17, R4, 0x96, !PT ;  /* 0x00000011150c7c12 */ /* 0x000fe2000f8e9604 */
[----:B------:R-:W-:Y:S01]  /*65e0*/  MUFU.EX2 R161, R48 ;  /* 0x0000003000a17308 */ /* 0x000fe20000000800 */
[----:B------:R-:W-:Y:S01]  /*65f0*/  LOP3.LUT R21, R147, UR16, R18, 0x96, !PT ;  /* 0x0000001093157c12 */ /* 0x000fe2000f8e9612 */
[----:B------:R-:W-:Y:S01]  /*6600*/  IMAD.WIDE.U32 R18, R19, -0x326172a9, RZ ;  /* 0xcd9e8d5713127825 */ /* 0x000fe200078e00ff */
[----:B------:R-:W-:Y:S01]  /*6610*/  LOP3.LUT R13, R9, UR15, R10, 0x96, !PT ;  /* 0x0000000f090d7c12 */ /* 0x000fe2000f8e960a */
[----:B--2---:R-:W1:Y:S01]  /*6620*/  LDSM.16.M88.4 R4, [R172+0xd800] ;  /* 0x00d80000ac04783b */ /* 0x004e620000000200 */
[----:B------:R-:W-:Y:S01]  /*6630*/  LOP3.LUT R143, R8, 0xffff, RZ, 0xc0, !PT ;  /* 0x0000ffff088f7812 */ /* 0x000fe200078ec0ff */
[----:B------:R-:W-:Y:S01]  /*6640*/  IMAD.WIDE.U32 R10, R11, -0x2daee0ad, RZ ;  /* 0xd2511f530b0a7825 */ /* 0x000fe200078e00ff */
[----:B------:R-:W-:Y:S02]  /*6650*/  @P0 FSEL R45, R45, -INF , !P3 ;  /* 0xff8000002d2d0808 */ /* 0x000fe40005800000 */
[----:B------:R-:W-:Y:S01]  /*6660*/  PLOP3.LUT P0, PT, PT, PT, UP0, 0x80, 0x0 ;  /* 0x000000000000781c */ /* 0x000fe20003f0f008 */
[----:B------:R2:W-:Y:S01]  /*6670*/  MUFU.EX2 R205, R25 ;  /* 0x0000001900cd7308 */ /* 0x0005e20000000800 */
[----:B------:R-:W-:Y:S01]  /*6680*/  @P2 FSEL R47, R47, -INF , !P3 ;  /* 0xff8000002f2f2808 */ /* 0x000fe20005800000 */
[----:B------:R-:W-:Y:S01]  /*6690*/  FFMA.FTZ R45, R45, c[0x0][0x23c], -R140 ;  /* 0x00008f002d2d7a23 */ /* 0x000fe2000001088c */
[----:B------:R-:W-:Y:S02]  /*66a0*/  PLOP3.LUT P2, PT, PT, PT, UP0, 0x80, 0x0 ;  /* 0x000000000000781c */ /* 0x000fe40003f4f008 */
[----:B------:R-:W-:Y:S01]  /*66b0*/  LOP3.LUT R153, R19, UR17, R150, 0x96, !PT ;  /* 0x0000001113997c12 */ /* 0x000fe2000f8e9696 */
[----:B------:R-:W-:Y:S01]  /*66c0*/  FFMA.FTZ R47, R47, c[0x0][0x23c], -R0 ;  /* 0x00008f002f2f7a23 */ /* 0x000fe20000010800 */
[----:B------:R-:W-:Y:S02]  /*66d0*/  SHF.R.U32.HI R19, RZ, 0x18, R8 ;  /* 0x00000018ff137819 */ /* 0x000fe40000011608 */
[----:B------:R-:W-:Y:S01]  /*66e0*/  LOP3.LUT R147, R10, 0xffff, RZ, 0xc0, !PT ;  /* 0x0000ffff0a937812 */ /* 0x000fe200078ec0ff */
[----:B------:R3:W1:Y:S01]  /*66f0*/  MUFU.EX2 R223, R15 ;  /* 0x0000000f00df7308 */ /* 0x0006620000000800 */
[----:B------:R-:W-:Y:S02]  /*6700*/  SHF.R.U32.HI R150, RZ, 0x10, R10 ;  /* 0x00000010ff967819 */ /* 0x000fe4000001160a */
[----:B------:R-:W-:Y:S02]  /*6710*/  @P0 FSEL R49, R49, -INF , !P3 ;  /* 0xff80000031310808 */ /* 0x000fe40005800000 */
[----:B------:R-:W-:Y:S02]  /*6720*/  PLOP3.LUT P0, PT, PT, PT, UP0, 0x80, 0x0 ;  /* 0x000000000000781c */ /* 0x000fe40003f0f008 */
[----:B------:R-:W-:Y:S01]  /*6730*/  @P2 FSEL R51, R51, -INF , !P3 ;  /* 0xff80000033332808 */ /* 0x000fe20005800000 */
[----:B------:R-:W-:Y:S01]  /*6740*/  FFMA.FTZ R49, R49, c[0x0][0x23c], -R148 ;  /* 0x00008f0031317a23 */ /* 0x000fe20000010894 */
[----:B------:R-:W-:Y:S01]  /*6750*/  PLOP3.LUT P2, PT, PT, PT, UP0, 0x80, 0x0 ;  /* 0x000000000000781c */ /* 0x000fe20003f4f008 */
[----:B------:R-:W-:Y:S01]  /*6760*/  MUFU.EX2 R209, R27 ;  /* 0x0000001b00d17308 */ /* 0x000fe20000000800 */
[----:B------:R-:W-:Y:S01]  /*6770*/  PLOP3.LUT P3, PT, PT, PT, UP0, 0x80, 0x0 ;  /* 0x000000000000781c */ /* 0x000fe20003f6f008 */
[--C-:B------:R-:W-:Y:S01]  /*6780*/  FFMA.FTZ R51, R51, c[0x0][0x23c], -R141.reuse ;  /* 0x00008f0033337a23 */ /* 0x100fe2000001088d */
[----:B--2---:R-:W-:Y:S07]  /*6790*/  SHF.R.U32.HI R25, RZ, 0x18, R10 ;  /* 0x00000018ff197819 */ /* 0x004fee000001160a */
[----:B------:R2:W2:Y:S01]  /*67a0*/  MUFU.EX2 R200, R23 ;  /* 0x0000001700c87308 */ /* 0x0004a20000000800 */
[-C--:B-1----:R-:W-:Y:S01]  /*67b0*/  HMMA.16816.F32.BF16 R52, R136, R4.reuse, R52 ;  /* 0x000000048834723c */ /* 0x082fe20000041834 */
[----:B---3--:R-:W-:Y:S05]  /*67c0*/  IMAD.WIDE.U32 R14, R14, -0x2daee0ad, RZ ;  /* 0xd2511f530e0e7825 */ /* 0x008fea00078e00ff */
[----:B------:R-:W-:Y:S03]  /*67d0*/  LOP3.LUT R15, R15, UR16, R16, 0x96, !PT ;  /* 0x000000100f0f7c12 */ /* 0x000fe6000f8e9610 */
[----:B------:R1:W3:Y:S01]  /*67e0*/  MUFU.EX2 R203, R22 ;  /* 0x0000001600cb7308 */ /* 0x0002e20000000800 */
[C---:B------:R-:W-:Y:S02]  /*67f0*/  HMMA.16816.F32.BF16 R56, R132.reuse, R4, R56 ;  /* 0x000000048438723c */ /* 0x040fe40000041838 */
[----:B------:R-:W-:Y:S05]  /*6800*/  IMAD.WIDE.U32 R16, R17, -0x326172a9, RZ ;  /* 0xcd9e8d5711107825 */ /* 0x000fea00078e00ff */
[----:B------:R-:W-:Y:S01]  /*6810*/  LOP3.LUT R151, R17, UR17, R144, 0x96, !PT ;  /* 0x0000001111977c12 */ /* 0x000fe2000f8e9690 */
[----:B------:R-:W-:Y:S01]  /*6820*/  IMAD.WIDE.U32 R4, R15, -0x326172a9, RZ ;  /* 0xcd9e8d570f047825 */ /* 0x000fe200078e00ff */
[----:B------:R-:W-:Y:S01]  /*6830*/  LOP3.LUT R17, R8, 0xff, RZ, 0xc0, !PT ;  /* 0x000000ff08117812 */ /* 0x000fe200078ec0ff */
[-C--:B------:R-:W-:Y:S01]  /*6840*/  HMMA.16816.F32.BF16 R60, R132, R6.reuse, R60 ;  /* 0x00000006843c723c */ /* 0x080fe2000004183c */
[----:B------:R1:W-:Y:S01]  /*6850*/  MUFU.EX2 R215, R26 ;  /* 0x0000001a00d77308 */ /* 0x0003e20000000800 */
[----:B------:R-:W-:Y:S01]  /*6860*/  SHF.R.U32.HI R144, RZ, 0x10, R8 ;  /* 0x00000010ff907819 */ /* 0x000fe20000011608 */
[----:B------:R-:W-:Y:S01]  /*6870*/  IMAD.WIDE.U32 R8, R12, -0x2daee0ad, RZ ;  /* 0xd2511f530c087825 */ /* 0x000fe200078e00ff */
[----:B------:R-:W-:Y:S02]  /*6880*/  LOP3.LUT R12, R11, UR14, R142, 0x96, !PT ;  /* 0x0000000e0b0c7c12 */ /* 0x000fe4000f8e968e */
[----:B------:R-:W-:Y:S01]  /*6890*/  SHF.R.U32.HI R15, RZ, 0x10, R4 ;  /* 0x00000010ff0f7819 */ /* 0x000fe20000011604 */
[----:B------:R-:W-:Y:S01]  /*68a0*/  FFMA.FTZ R52, R183, -UR4, R52 ;  /* 0x80000004b7347c23 */ /* 0x000fe20008010034 */
[----:B------:R-:W-:Y:S01]  /*68b0*/  SHF.R.U32.HI R24, RZ, 0x18, R8 ;  /* 0x00000018ff187819 */ /* 0x000fe20000011608 */
[----:B------:R-:W-:Y:S02]  /*68c0*/  HMMA.16816.F32.BF16 R64, R136, R6, R64 ;  /* 0x000000068840723c */ /* 0x000fe40000041840 */
[----:B------:R-:W-:Y:S01]  /*68d0*/  MUFU.EX2 R159, R49 ;  /* 0x00000031009f7308 */ /* 0x000fe20000000800 */
[----:B------:R-:W-:Y:S01]  /*68e0*/  LOP3.LUT R14, R9, UR14, R14, 0x96, !PT ;  /* 0x0000000e090e7c12 */ /* 0x000fe2000f8e960e */
[----:B------:R-:W-:Y:S01]  /*68f0*/  FFMA.FTZ R54, R167, -UR4, R54 ;  /* 0x80000004a7367c23 */ /* 0x000fe20008010036 */
[----:B------:R-:W-:Y:S01]  /*6900*/  @P0 FSEL R52, R52, -INF , !P4 ;  /* 0xff80000034340808 */ /* 0x000fe20006000000 */
[----:B------:R-:W-:Y:S01]  /*6910*/  FFMA.FTZ R58, R166, -UR4, R58 ;  /* 0x80000004a63a7c23 */ /* 0x000fe2000801003a */
[----:B------:R-:W-:Y:S01]  /*6920*/  PLOP3.LUT P0, PT, PT, PT, UP0, 0x80, 0x0 ;  /* 0x000000000000781c */ /* 0x000fe20003f0f008 */
[----:B------:R-:W-:Y:S01]  /*6930*/  FFMA.FTZ R56, R184, -UR4, R56 ;  /* 0x80000004b8387c23 */ /* 0x000fe20008010038 */
[----:B------:R-:W-:Y:S03]  /*6940*/  @P2 FSEL R54, R54, -INF , !P4 ;  /* 0xff80000036362808 */ /* 0x000fe60006000000 */
[----:B------:R-:W-:Y:S01]  /*6950*/  FFMA.FTZ R52, R52, c[0x0][0x23c], -R148 ;  /* 0x00008f0034347a23 */ /* 0x000fe20000010894 */
[----:B------:R-:W-:Y:S01]  /*6960*/  PLOP3.LUT P2, PT, PT, PT, UP0, 0x80, 0x0 ;  /* 0x000000000000781c */ /* 0x000fe20003f4f008 */
[----:B------:R-:W-:Y:S01]  /*6970*/  MUFU.EX2 R166, R50 ;  /* 0x0000003200a67308 */ /* 0x000fe20000000800 */
[----:B------:R-:W-:Y:S01]  /*6980*/  @P3 FSEL R56, R56, -INF , !P4 ;  /* 0xff80000038383808 */ /* 0x000fe20006000000 */
[----:B------:R-:W-:Y:S01]  /*6990*/  FFMA.FTZ R54, R54, c[0x0][0x23c], -R141 ;  /* 0x00008f0036367a23 */ /* 0x000fe2000001088d */
[----:B------:R-:W-:Y:S01]  /*69a0*/  PLOP3.LUT P3, PT, PT, PT, UP0, 0x80, 0x0 ;  /* 0x000000000000781c */ /* 0x000fe20003f6f008 */
[----:B------:R-:W-:Y:S01]  /*69b0*/  FFMA.FTZ R63, R186, -UR4, R63 ;  /* 0x80000004ba3f7c23 */ /* 0x000fe2000801003f */
[----:B--2---:R-:W-:Y:S01]  /*69c0*/  LOP3.LUT R23, R8, 0xff, RZ, 0xc0, !PT ;  /* 0x000000ff08177812 */ /* 0x004fe200078ec0ff */
[----:B------:R-:W-:Y:S01]  /*69d0*/  FFMA.FTZ R61, R228, -UR4, R61 ;  /* 0x80000004e43d7c23 */ /* 0x000fe2000801003d */
[----:B------:R-:W-:Y:S01]  /*69e0*/  LOP3.LUT R142, R8, 0xffff, RZ, 0xc0, !PT ;  /* 0x0000ffff088e7812 */ /* 0x000fe200078ec0ff */
[----:B------:R-:W-:Y:S01]  /*69f0*/  FFMA.FTZ R56, R56, c[0x0][0x23c], -R140 ;  /* 0x00008f0038387a23 */ /* 0x000fe2000001088c */
[----:B------:R-:W-:Y:S01]  /*6a00*/  @P0 FSEL R58, R58, -INF , !P4 ;  /* 0xff8000003a3a0808 */ /* 0x000fe20006000000 */
[----:B------:R-:W-:Y:S01]  /*6a10*/  MUFU.EX2 R164, R51 ;  /* 0x0000003300a47308 */ /* 0x000fe20000000800 */
[----:B------:R-:W-:Y:S01]  /*6a20*/  PLOP3.LUT P4, PT, PT, PT, UP0, 0x80, 0x0 ;  /* 0x000000000000781c */ /* 0x000fe20003f8f008 */
[----:B------:R-:W-:Y:S01]  /*6a30*/  FFMA.FTZ R53, R165, -UR4, R53 ;  /* 0x80000004a5357c23 */ /* 0x000fe20008010035 */
[----:B------:R-:W-:Y:S01]  /*6a40*/  PLOP3.LUT P0, PT, PT, PT, UP0, 0x80, 0x0 ;  /* 0x000000000000781c */ /* 0x000fe20003f0f008 */
[----:B------:R-:W-:Y:S01]  /*6a50*/  FFMA.FTZ R59, R181, -UR4, R59 ;  /* 0x80000004b53b7c23 */ /* 0x000fe2000801003b */
[----:B------:R-:W-:Y:S01]  /*6a60*/  SHF.R.U32.HI R149, RZ, 0x10, R8 ;  /* 0x00000010ff957819 */ /* 0x000fe20000011608 */
[----:B------:R-:W-:Y:S01]  /*6a70*/  FFMA.FTZ R55, R182, -UR4, R55 ;  /* 0x80000004b6377c23 */ /* 0x000fe20008010037 */
[----:B------:R-:W-:Y:S01]  /*6a80*/  @P2 FSEL R53, R53, -INF , !P5 ;  /* 0xff80000035352808 */ /* 0x000fe20006800000 */
[----:B------:R-:W-:Y:S01]  /*6a90*/  FFMA.FTZ R57, R186, -UR4, R57 ;  /* 0x80000004ba397c23 */ /* 0x000fe20008010039 */
[----:B------:R-:W-:Y:S01]  /*6aa0*/  PLOP3.LUT P2, PT, PT, PT, UP0, 0x80, 0x0 ;  /* 0x000000000000781c */ /* 0x000fe20003f4f008 */
[----:B------:R-:W-:Y:S01]  /*6ab0*/  FFMA.FTZ R65, R188, -UR4, R65 ;  /* 0x80000004bc417c23 */ /* 0x000fe20008010041 */
[----:B------:R-:W-:Y:S01]  /*6ac0*/  @P3 FSEL R55, R55, -INF , !P5 ;  /* 0xff80000037373808 */ /* 0x000fe20006800000 */
[----:B------:R-:W-:Y:S01]  /*6ad0*/  FFMA.FTZ R67, R165, -UR4, R67 ;  /* 0x80000004a5437c23 */ /* 0x000fe20008010043 */
[----:B-1----:R-:W-:Y:S01]  /*6ae0*/  LOP3.LUT R22, R10, 0xff, RZ, 0xc0, !PT ;  /* 0x000000ff0a167812 */ /* 0x002fe200078ec0ff */
[----:B------:R-:W-:Y:S01]  /*6af0*/  MUFU.EX2 R156, R52 ;  /* 0x00000034009c7308 */ /* 0x000fe20000000800 */
[----:B------:R-:W-:Y:S01]  /*6b00*/  @P4 FSEL R57, R57, -INF , !P5 ;  /* 0xff80000039394808 */ /* 0x000fe20006800000 */
[----:B------:R-:W-:Y:S01]  /*6b10*/  FFMA.FTZ R53, R53, c[0x0][0x23c], -R148 ;  /* 0x00008f0035357a23 */ /* 0x000fe20000010894 */
[----:B------:R-:W-:Y:S01]  /*6b20*/  PLOP3.LUT P4, PT, PT, PT, UP0, 0x80, 0x0 ;  /* 0x000000000000781c */ /* 0x000fe20003f8f008 */
[----:B------:R-:W-:Y:S01]  /*6b30*/  FFMA.FTZ R58, R58, c[0x0][0x23c], -R0 ;  /* 0x00008f003a3a7a23 */ /* 0x000fe20000010800 */
[----:B------:R-:W-:Y:S01]  /*6b40*/  @P0 FSEL R59, R59, -INF , !P5 ;  /* 0xff8000003b3b0808 */ /* 0x000fe20006800000 */
[----:B------:R-:W-:Y:S01]  /*6b50*/  FFMA.FTZ R57, R57, c[0x0][0x23c], -R140 ;  /* 0x00008f0039397a23 */ /* 0x000fe2000001088c */
[----:B------:R-:W-:Y:S01]  /*6b60*/  PLOP3.LUT P5, PT, PT, PT, UP0, 0x80, 0x0 ;  /* 0x000000000000781c */ /* 0x000fe20003faf008 */
[--C-:B------:R-:W-:Y:S01]  /*6b70*/  FFMA.FTZ R55, R55, c[0x0][0x23c], -R141.reuse ;  /* 0x00008f0037377a23 */ /* 0x100fe2000001088d */
[----:B------:R-:W-:Y:S01]  /*6b80*/  PLOP3.LUT P0, PT, PT, PT, UP0, 0x80, 0x0 ;  /* 0x000000000000781c */ /* 0x000fe20003f0f008 */
[----:B------:R1:W2:Y:S01]  /*6b90*/  MUFU.EX2 R199, R28 ;  /* 0x0000001c00c77308 */ /* 0x0002a20000000800 */
[----:B------:R-:W-:Y:S01]  /*6ba0*/  SHF.R.U32.HI R10, RZ, 0x18, R4 ;  /* 0x00000018ff0a7819 */ /* 0x000fe20000011604 */
[----:B------:R-:W-:Y:S01]  /*6bb0*/  FFMA.FTZ R60, R229, -UR4, R60 ;  /* 0x80000004e53c7c23 */ /* 0x000fe2000801003c */
[----:B------:R-:W-:Y:S01]  /*6bc0*/  ISETP.LE.U32.AND P3, PT, R17, UR6, PT ;  /* 0x0000000611007c0c */ /* 0x000fe2000bf63070 */
[----:B------:R-:W-:Y:S02]  /*6bd0*/  FFMA.FTZ R62, R184, -UR4, R62 ;  /* 0x80000004b83e7c23 */ /* 0x000fe4000801003e */
[----:B------:R-:W-:Y:S01]  /*6be0*/  FFMA.FTZ R64, R187, -UR4, R64 ;  /* 0x80000004bb407c23 */ /* 0x000fe20008010040 */
[----:B------:R-:W-:Y:S01]  /*6bf0*/  @P2 FSEL R60, R60, -INF , !P1 ;  /* 0xff8000003c3c2808 */ /* 0x000fe20004800000 */
[----:B------:R-:W-:Y:S01]  /*6c00*/  FFMA.FTZ R66, R183, -UR4, R66 ;  /* 0x80000004b7427c23 */ /* 0x000fe20008010042 */
[----:B------:R-:W-:Y:S01]  /*6c10*/  @P4 FSEL R62, R62, -INF , !P1 ;  /* 0xff8000003e3e4808 */ /* 0x000fe20004800000 */
        /* <DEDUP_REMOVED lines=8> */
[----:B------:R-:W-:Y:S01]  /*6ca0*/  IMAD.WIDE.U32 R8, R21, -0x326172a9, RZ ;  /* 0xcd9e8d5715087825 */ /* 0x000fe200078e00ff */
[----:B------:R-:W-:Y:S01]  /*6cb0*/  PLOP3.LUT P0, PT, PT, PT, UP0, 0x80, 0x0 ;  /* 0x000000000000781c */ /* 0x000fe20003f0f008 */
[----:B------:R-:W-:Y:S01]  /*6cc0*/  MUFU.EX2 R155, R60 ;  /* 0x0000003c009b7308 */ /* 0x000fe20000000800 */
[----:B------:R-:W-:Y:S01]  /*6cd0*/  ISETP.LE.U32.AND P2, PT, R19, UR6, PT ;  /* 0x0000000613007c0c */ /* 0x000fe2000bf43070 */
[----:B------:R-:W-:Y:S01]  /*6ce0*/  FFMA.FTZ R66, R66, c[0x0][0x23c], -R141 ;  /* 0x00008f0042427a23 */ /* 0x000fe2000001088d */
[----:B------:R-:W-:Y:S01]  /*6cf0*/  LOP3.LUT R27, R8, 0xffff, RZ, 0xc0, !PT ;  /* 0x0000ffff081b7812 */ /* 0x000fe200078ec0ff */
[----:B------:R-:W-:Y:S01]  /*6d00*/  @!P3 FADD.FTZ R211, -R211, -RZ ;  /* 0x800000ffd3d3b221 */ /* 0x000fe20000010100 */
[----:B------:R-:W-:Y:S01]  /*6d10*/  LOP3.LUT R11, R9, UR15, R16, 0x96, !PT ;  /* 0x0000000f090b7c12 */ /* 0x000fe2000f8e9610 */
[----:B------:R-:W-:Y:S01]  /*6d20*/  FFMA.FTZ R59, R59, c[0x0][0x23c], -R0 ;  /* 0x00008f003b3b7a23 */ /* 0x000fe20000010800 */
[--C-:B------:R-:W-:Y:S02]  /*6d30*/  SHF.R.U32.HI R26, RZ, 0x18, R8.reuse ;  /* 0x00000018ff1a7819 */ /* 0x100fe40000011608 */
[C---:B------:R-:W-:Y:S01]  /*6d40*/  LOP3.LUT R9, R4.reuse, 0xffff, RZ, 0xc0, !PT ;  /* 0x0000ffff04097812 */ /* 0x040fe200078ec0ff */
[----:B------:R-:W-:Y:S01]  /*6d50*/  MUFU.EX2 R162, R62 ;  /* 0x0000003e00a27308 */ /* 0x000fe20000000800 */
[----:B-1----:R-:W-:Y:S02]  /*6d60*/  SHF.R.U32.HI R28, RZ, 0x10, R8 ;  /* 0x00000010ff1c7819 */ /* 0x002fe40000011608 */
[----:B------:R-:W-:Y:S01]  /*6d70*/  LOP3.LUT R16, R4, 0xff, RZ, 0xc0, !PT ;  /* 0x000000ff04107812 */ /* 0x000fe200078ec0ff */
[----:B------:R-:W-:Y:S01]  /*6d80*/  @!P2 FADD.FTZ R212, -R212, -RZ ;  /* 0x800000ffd4d4a221 */ /* 0x000fe20000010100 */
[----:B------:R-:W-:Y:S02]  /*6d90*/  LOP3.LUT R4, R13, 0xff, RZ, 0xc0, !PT ;  /* 0x000000ff0d047812 */ /* 0x000fe400078ec0ff */
[----:B------:R-:W-:Y:S02]  /*6da0*/  LOP3.LUT R21, R8, 0xff, RZ, 0xc0, !PT ;  /* 0x000000ff08157812 */ /* 0x000fe400078ec0ff */
[----:B------:R-:W-:Y:S01]  /*6db0*/  ISETP.LE.U32.AND P5, PT, R4, UR6, PT ;  /* 0x0000000604007c0c */ /* 0x000fe2000bfa3070 */
[----:B------:R-:W-:Y:S01]  /*6dc0*/  MUFU.EX2 R160, R54 ;  /* 0x0000003600a07308 */ /* 0x000fe20000000800 */
[----:B------:R-:W-:Y:S02]  /*6dd0*/  LOP3.LUT R8, R5, UR15, R20, 0x96, !PT ;  /* 0x0000000f05087c12 */ /* 0x000fe4000f8e9614 */
[----:B------:R-:W-:Y:S02]  /*6de0*/  SHF.R.U32.HI R4, RZ, 0x18, R13 ;  /* 0x00000018ff047819 */ /* 0x000fe4000001160d */
[----:B------:R-:W-:Y:S02]  /*6df0*/  LOP3.LUT R5, R13, 0xffff, RZ, 0xc0, !PT ;  /* 0x0000ffff0d057812 */ /* 0x000fe400078ec0ff */
[----:B------:R-:W-:Y:S02]  /*6e00*/  @P1 FSEL R63, R63, -INF , !P6 ;  /* 0xff8000003f3f1808 */ /* 0x000fe40007000000 */
[----:B------:R-:W-:Y:S01]  /*6e10*/  PLOP3.LUT P1, PT, PT, PT, UP0, 0x80, 0x0 ;  /* 0x000000000000781c */ /* 0x000fe20003f2f008 */
[----:B------:R-:W-:Y:S01]  /*6e20*/  MUFU.EX2 R165, R56 ;  /* 0x0000003800a57308 */ /* 0x000fe20000000800 */
[----:B------:R-:W-:Y:S01]  /*6e30*/  @P4 FSEL R61, R61, -INF , !P6 ;  /* 0xff8000003d3d4808 */ /* 0x000fe20007000000 */
[----:B------:R-:W-:Y:S01]  /*6e40*/  FFMA.FTZ R0, R63, c[0x0][0x23c], -R0 ;  /* 0x00008f003f007a23 */ /* 0x000fe20000010800 */
[----:B------:R-:W-:Y:S01]  /*6e50*/  ISETP.LE.U32.AND P4, PT, R4, UR6, PT ;  /* 0x0000000604007c0c */ /* 0x000fe2000bf83070 */
[----:B------:R-:W-:Y:S01]  /*6e60*/  @!P5 FADD.FTZ R213, -R213, -RZ ;  /* 0x800000ffd5d5d221 */ /* 0x000fe20000010100 */
[----:B------:R-:W-:Y:S01]  /*6e70*/  SHF.R.U32.HI R4, RZ, 0x8, R5 ;  /* 0x00000008ff047819 */ /* 0x000fe20000011605 */
[----:B------:R-:W-:Y:S01]  /*6e80*/  FFMA.FTZ R140, R61, c[0x0][0x23c], -R140 ;  /* 0x00008f003d8c7a23 */ /* 0x000fe2000001088c */
[----:B------:R-:W-:Y:S02]  /*6e90*/  SHF.R.U32.HI R5, RZ, 0x10, R13 ;  /* 0x00000010ff057819 */ /* 0x000fe4000001160d */
[----:B------:R-:W-:Y:S01]  /*6ea0*/  LOP3.LUT R4, R4, 0xffff, RZ, 0xc0, !PT ;  /* 0x0000ffff04047812 */ /* 0x000fe200078ec0ff */
[----:B------:R-:W-:Y:S01]  /*6eb0*/  MUFU.EX2 R181, R58 ;  /* 0x0000003a00b57308 */ /* 0x000fe20000000800 */
[----:B------:R-:W-:Y:S02]  /*6ec0*/  LOP3.LUT R5, R5, 0xff, RZ, 0xc0, !PT ;  /* 0x000000ff05057812 */ /* 0x000fe400078ec0ff */
[----:B------:R-:W-:Y:S02]  /*6ed0*/  @P0 FSEL R65, R65, -INF , !P6 ;  /* 0xff80000041410808 */ /* 0x000fe40007000000 */
[----:B------:R-:W-:Y:S01]  /*6ee0*/  ISETP.LE.U32.AND P0, PT, R4, UR6, PT ;  /* 0x0000000604007c0c */ /* 0x000fe2000bf03070 */
[----:B------:R-:W-:Y:S01]  /*6ef0*/  @!P4 FADD.FTZ R220, -R220, -RZ ;  /* 0x800000ffdcdcc221 */ /* 0x000fe20000010100 */
[C---:B------:R-:W-:Y:S01]  /*6f00*/  LOP3.LUT R4, R8.reuse, 0xffff, RZ, 0xc0, !PT ;  /* 0x0000ffff08047812 */ /* 0x040fe200078ec0ff */
[----:B------:R-:W-:Y:S01]  /*6f10*/  FFMA.FTZ R148, R65, c[0x0][0x23c], -R148 ;  /* 0x00008f0041947a23 */ /* 0x000fe20000010894 */
[----:B------:R-:W-:Y:S01]  /*6f20*/  @P1 FSEL R67, R67, -INF , !P6 ;  /* 0xff80000043431808 */ /* 0x000fe20007000000 */
[----:B------:R-:W-:Y:S01]  /*6f30*/  MUFU.EX2 R163, R57 ;  /* 0x0000003900a37308 */ /* 0x000fe20000000800 */
[----:B------:R-:W-:Y:S02]  /*6f40*/  ISETP.LE.U32.AND P6, PT, R5, UR6, PT ;  /* 0x0000000605007c0c */ /* 0x000fe4000bfc3070 */
[----:B------:R-:W-:Y:S01]  /*6f50*/  SHF.R.U32.HI R4, RZ, 0x8, R4 ;  /* 0x00000008ff047819 */ /* 0x000fe20000011604 */
[----:B------:R-:W-:Y:S01]  /*6f60*/  FFMA.FTZ R141, R67, c[0x0][0x23c], -R141 ;  /* 0x00008f00438d7a23 */ /* 0x000fe2000001088d */
[----:B------:R-:W-:Y:S02]  /*6f70*/  LOP3.LUT R7, R8, 0xff, RZ, 0xc0, !PT ;  /* 0x000000ff08077812 */ /* 0x000fe400078ec0ff */
[----:B------:R-:W-:Y:S01]  /*6f80*/  LOP3.LUT R4, R4, 0xffff, RZ, 0xc0, !PT ;  /* 0x0000ffff04047812 */ /* 0x000fe200078ec0ff */
[----:B------:R-:W-:Y:S01]  /*6f90*/  @!P0 FADD.FTZ R216, -R216, -RZ ;  /* 0x800000ffd8d88221 */ /* 0x000fe20000010100 */
[--C-:B------:R-:W-:Y:S01]  /*6fa0*/  SHF.R.U32.HI R6, RZ, 0x10, R8.reuse ;  /* 0x00000010ff067819 */ /* 0x100fe20000011608 */
[----:B------:R-:W-:Y:S01]  /*6fb0*/  MUFU.EX2 R157, R0 ;  /* 0x00000000009d7308 */ /* 0x000fe20000000800 */
[----:B------:R-:W-:Y:S02]  /*6fc0*/  SHF.R.U32.HI R8, RZ, 0x18, R8 ;  /* 0x00000018ff087819 */ /* 0x000fe40000011608 */
[----:B------:R-:W-:Y:S01]  /*6fd0*/  ISETP.LE.U32.AND P0, PT, R4, UR6, PT ;  /* 0x0000000604007c0c */ /* 0x000fe2000bf03070 */
[----:B------:R-:W-:Y:S01]  /*6fe0*/  @!P6 FADD.FTZ R221, -R221, -RZ ;  /* 0x800000ffdddde221 */ /* 0x000fe20000010100 */
[----:B------:R-:W-:Y:S02]  /*6ff0*/  ISETP.LE.U32.AND P6, PT, R8, UR6, PT ;  /* 0x0000000608007c0c */ /* 0x000fe4000bfc3070 */
[----:B------:R-:W-:Y:S02]  /*7000*/  ISETP.LE.U32.AND P1, PT, R7, UR6, PT ;  /* 0x0000000607007c0c */ /* 0x000fe4000bf23070 */
[----:B------:R-:W-:Y:S01]  /*7010*/  LOP3.LUT R5, R6, 0xff, RZ, 0xc0, !PT ;  /* 0x000000ff06057812 */ /* 0x000fe200078ec0ff */
[----:B------:R-:W-:Y:S01]  /*7020*/  MUFU.EX2 R158, R55 ;  /* 0x00000037009e7308 */ /* 0x000fe20000000800 */
[----:B------:R-:W-:Y:S02]  /*7030*/  SHF.R.U32.HI R4, RZ, 0x8, R9 ;  /* 0x00000008ff047819 */ /* 0x000fe40000011609 */
[----:B------:R-:W-:Y:S02]  /*7040*/  ISETP.LE.U32.AND P5, PT, R5, UR6, PT ;  /* 0x0000000605007c0c */ /* 0x000fe4000bfa3070 */
[----:B------:R-:W-:Y:S01]  /*7050*/  LOP3.LUT R5, R15, 0xff, RZ, 0xc0, !PT ;  /* 0x000000ff0f057812 */ /* 0x000fe200078ec0ff */
[----:B------:R-:W-:Y:S01]  /*7060*/  @!P0 FADD.FTZ R225, -R225, -RZ ;  /* 0x800000ffe1e18221 */ /* 0x000fe20000010100 */
[----:B------:R-:W-:Y:S01]  /*7070*/  LOP3.LUT R4, R4, 0xffff, RZ, 0xc0, !PT ;  /* 0x0000ffff04047812 */ /* 0x000fe200078ec0ff */
[----:B------:R-:W-:Y:S01]  /*7080*/  @!P6 FADD.FTZ R226, -R226, -RZ ;  /* 0x800000ffe2e2e221 */ /* 0x000fe20000010100 */
[----:B------:R-:W-:Y:S01]  /*7090*/  ISETP.LE.U32.AND P0, PT, R5, UR6, PT ;  /* 0x0000000605007c0c */ /* 0x000fe2000bf03070 */
[----:B------:R-:W-:Y:S01]  /*70a0*/  @!P1 FADD.FTZ R222, -R222, -RZ ;  /* 0x800000ffdede9221 */ /* 0x000fe20000010100 */
[----:B------:R-:W-:Y:S01]  /*70b0*/  ISETP.LE.U32.AND P6, PT, R10, UR6, PT ;  /* 0x000000060a007c0c */ /* 0x000fe2000bfc3070 */
[----:B------:R-:W-:Y:S01]  /*70c0*/  MUFU.EX2 R167, R59 ;  /* 0x0000003b00a77308 */ /* 0x000fe20000000800 */
[----:B------:R-:W-:Y:S02]  /*70d0*/  ISETP.LE.U32.AND P1, PT, R4, UR6, PT ;  /* 0x0000000604007c0c */ /* 0x000fe4000bf23070 */
[----:B------:R-:W-:Y:S01]  /*70e0*/  SHF.R.U32.HI R4, RZ, 0x8, R143 ;  /* 0x00000008ff047819 */ /* 0x000fe2000001168f */
[----:B------:R-:W-:Y:S01]  /*70f0*/  @!P5 FADD.FTZ R227, -R227, -RZ ;  /* 0x800000ffe3e3d221 */ /* 0x000fe20000010100 */
[----:B------:R-:W-:Y:S02]  /*7100*/  LOP3.LUT R6, R144, 0xff, RZ, 0xc0, !PT ;  /* 0x000000ff90067812 */ /* 0x000fe400078ec0ff */
[----:B------:R-:W-:Y:S02]  /*7110*/  LOP3.LUT R4, R4, 0xffff, RZ, 0xc0, !PT ;  /* 0x0000ffff04047812 */ /* 0x000fe400078ec0ff */
[----:B------:R-:W-:Y:S01]  /*7120*/  LOP3.LUT R7, R12, 0xff, RZ, 0xc0, !PT ;  /* 0x000000ff0c077812 */ /* 0x000fe200078ec0ff */
[----:B------:R-:W-:Y:S01]  /*7130*/  @!P0 FADD.FTZ R224, -R224, -RZ ;  /* 0x800000ffe0e08221 */ /* 0x000fe20000010100 */
[----:B------:R-:W-:Y:S01]  /*7140*/  ISETP.LE.U32.AND P0, PT, R4, UR6, PT ;  /* 0x0000000604007c0c */ /* 0x000fe2000bf03070 */
[----:B------:R-:W-:Y:S01]  /*7150*/  @!P6 FADD.FTZ R223, -R223, -RZ ;  /* 0x800000ffdfdfe221 */ /* 0x000fe20000010100 */
[----:B------:R-:W-:Y:S01]  /*7160*/  ISETP.LE.U32.AND P3, PT, R7, UR6, PT ;  /* 0x0000000607007c0c */ /* 0x000fe2000bf63070 */
[----:B------:R-:W-:Y:S01]  /*7170*/  IMAD.WIDE.U32 R4, R145, -0x326172a9, RZ ;  /* 0xcd9e8d5791047825 */ /* 0x000fe200078e00ff */
[----:B------:R-:W-:Y:S01]  /*7180*/  ISETP.LE.U32.AND P6, PT, R6, UR6, PT ;  /* 0x0000000606007c0c */ /* 0x000fe2000bfc3070 */
[----:B------:R-:W1:Y:S01]  /*7190*/  MUFU.EX2 R198, R29 ;  /* 0x0000001d00c67308 */ /* 0x000e620000000800 */
[----:B------:R-:W-:Y:S01]  /*71a0*/  LOP3.LUT R6, R12, 0xffff, RZ, 0xc0, !PT ;  /* 0x0000ffff0c067812 */ /* 0x000fe200078ec0ff */
[----:B------:R-:W-:Y:S01]  /*71b0*/  @!P1 FADD.FTZ R218, -R218, -RZ ;  /* 0x800000ffdada9221 */ /* 0x000fe20000010100 */
[----:B------:R-:W-:Y:S02]  /*71c0*/  LOP3.LUT R15, R4, 0xffff, RZ, 0xc0, !PT ;  /* 0x0000ffff040f7812 */ /* 0x000fe400078ec0ff */
        /* <DEDUP_REMOVED lines=9> */
[--C-:B------:R-:W-:Y:S02]  /*7260*/  SHF.R.U32.HI R7, RZ, 0x10, R12.reuse ;  /* 0x00000010ff077819 */ /* 0x100fe4000001160c */
[----:B------:R-:W-:Y:S02]  /*7270*/  SHF.R.U32.HI R12, RZ, 0x18, R12 ;  /* 0x00000018ff0c7819 */ /* 0x000fe4000001160c */
[----:B------:R-:W-:Y:S02]  /*7280*/  LOP3.LUT R6, R7, 0xff, RZ, 0xc0, !PT ;  /* 0x000000ff07067812 */ /* 0x000fe400078ec0ff */
[----:B------:R-:W-:Y:S02]  /*7290*/  ISETP.LE.U32.AND P6, PT, R12, UR6, PT ;  /* 0x000000060c007c0c */ /* 0x000fe4000bfc3070 */
[----:B------:R-:W-:Y:S01]  /*72a0*/  ISETP.LE.U32.AND P2, PT, R6, UR6, PT ;  /* 0x0000000606007c0c */ /* 0x000fe2000bf43070 */
[----:B------:R-:W-:Y:S01]  /*72b0*/  @!P3 FADD.FTZ R190, -R190, -RZ ;  /* 0x800000ffbebeb221 */ /* 0x000fe20000010100 */
[----:B------:R-:W-:Y:S01]  /*72c0*/  LOP3.LUT R6, R14, 0xffff, RZ, 0xc0, !PT ;  /* 0x0000ffff0e067812 */ /* 0x000fe200078ec0ff */
[----:B------:R-:W-:Y:S01]  /*72d0*/  @!P0 FADD.FTZ R201, -R201, -RZ ;  /* 0x800000ffc9c98221 */ /* 0x000fe20000010100 */
[----:B------:R-:W-:Y:S01]  /*72e0*/  ISETP.LE.U32.AND P0, PT, R8, UR6, PT ;  /* 0x0000000608007c0c */ /* 0x000fe2000bf03070 */
[----:B------:R-:W1:Y:S01]  /*72f0*/  MUFU.EX2 R206, R30 ;  /* 0x0000001e00ce7308 */ /* 0x000e620000000800 */
[--C-:B------:R-:W-:Y:S02]  /*7300*/  SHF.R.U32.HI R7, RZ, 0x10, R14.reuse ;  /* 0x00000010ff077819 */ /* 0x100fe4000001160e */
[----:B------:R-:W-:Y:S02]  /*7310*/  SHF.R.U32.HI R14, RZ, 0x18, R14 ;  /* 0x00000018ff0e7819 */ /* 0x000fe4000001160e */
[----:B------:R-:W-:Y:S01]  /*7320*/  SHF.R.U32.HI R6, RZ, 0x8, R6 ;  /* 0x00000008ff067819 */ /* 0x000fe20000011606 */
[----:B------:R-:W-:Y:S01]  /*7330*/  @!P6 FADD.FTZ R200, -R200, -RZ ;  /* 0x800000ffc8c8e221 */ /* 0x000fe20000010100 */
[----:B------:R-:W-:Y:S01]  /*7340*/  ISETP.LE.U32.AND P5, PT, R23, UR6, PT ;  /* 0x0000000617007c0c */ /* 0x000fe2000bfa3070 */
[----:B---3--:R-:W-:Y:S01]  /*7350*/  @!P2 FADD.FTZ R203, -R203, -RZ ;  /* 0x800000ffcbcba221 */ /* 0x008fe20000010100 */
[----:B------:R-:W-:Y:S01]  /*7360*/  LOP3.LUT R6, R6, 0xffff, RZ, 0xc0, !PT ;  /* 0x0000ffff06067812 */ /* 0x000fe200078ec0ff */
[----:B------:R-:W-:Y:S01]  /*7370*/  MUFU.EX2 R182, R37 ;  /* 0x0000002500b67308 */ /* 0x000fe20000000800 */
[----:B------:R-:W-:Y:S01]  /*7380*/  SHF.R.U32.HI R12, RZ, 0x8, R142 ;  /* 0x00000008ff0c7819 */ /* 0x000fe2000001168e */
[----:B------:R-:W-:Y:S01]  /*7390*/  @!P0 FADD.FTZ R207, -R207, -RZ ;  /* 0x800000ffcfcf8221 */ /* 0x000fe20000010100 */
[----:B------:R-:W-:Y:S02]  /*73a0*/  ISETP.LE.U32.AND P0, PT, R14, UR6, PT ;  /* 0x000000060e007c0c */ /* 0x000fe4000bf03070 */
[----:B------:R-:W-:Y:S02]  /*73b0*/  ISETP.LE.U32.AND P6, PT, R6, UR6, PT ;  /* 0x0000000606007c0c */ /* 0x000fe4000bfc3070 */
[----:B------:R-:W-:Y:S02]  /*73c0*/  LOP3.LUT R7, R7, 0xff, RZ, 0xc0, !PT ;  /* 0x000000ff07077812 */ /* 0x000fe400078ec0ff */
[----:B------:R-:W-:Y:S01]  /*73d0*/  LOP3.LUT R12, R12, 0xffff, RZ, 0xc0, !PT ;  /* 0x0000ffff0c0c7812 */ /* 0x000fe200078ec0ff */
[----:B--2---:R-:W-:Y:S01]  /*73e0*/  @!P5 FADD.FTZ R199, -R199, -RZ ;  /* 0x800000ffc7c7d221 */ /* 0x004fe20000010100 */
[----:B------:R-:W-:Y:S01]  /*73f0*/  ISETP.LE.U32.AND P2, PT, R7, UR6, PT ;  /* 0x0000000607007c0c */ /* 0x000fe2000bf43070 */
[----:B------:R-:W-:Y:S01]  /*7400*/  IMAD.WIDE.U32 R6, R151, -0x2daee0ad, RZ ;  /* 0xd2511f5397067825 */ /* 0x000fe200078e00ff */
[----:B------:R-:W-:Y:S01]  /*7410*/  LOP3.LUT R17, R4, 0xff, RZ, 0xc0, !PT ;  /* 0x000000ff04117812 */ /* 0x000fe200078ec0ff */
[----:B------:R-:W2:Y:S01]  /*7420*/  MUFU.EX2 R204, R31 ;  /* 0x0000001f00cc7308 */ /* 0x000ea20000000800 */
[----:B------:R-:W-:Y:S01]  /*7430*/  ISETP.LE.U32.AND P4, PT, R16, UR6, PT ;  /* 0x0000000610007c0c */ /* 0x000fe2000bf83070 */
[----:B------:R-:W-:Y:S01]  /*7440*/  @!P0 FADD.FTZ R209, -R209, -RZ ;  /* 0x800000ffd1d18221 */ /* 0x000fe20000010100 */
[----:B------:R-:W-:Y:S01]  /*7450*/  ISETP.LE.U32.AND P0, PT, R12, UR6, PT ;  /* 0x000000060c007c0c */ /* 0x000fe2000bf03070 */
[----:B------:R-:W-:Y:S01]  /*7460*/  @!P6 FADD.FTZ R205, -R205, -RZ ;  /* 0x800000ffcdcde221 */ /* 0x000fe20000010100 */
[----:B------:R-:W-:Y:S02]  /*7470*/  LOP3.LUT R12, R149, 0xff, RZ, 0xc0, !PT ;  /* 0x000000ff950c7812 */ /* 0x000fe400078ec0ff */
[----:B------:R-:W-:Y:S02]  /*7480*/  SHF.R.U32.HI R16, RZ, 0x10, R4 ;  /* 0x00000010ff107819 */ /* 0x000fe40000011604 */
[----:B------:R-:W-:Y:S01]  /*7490*/  LOP3.LUT R10, R5, UR15, R18, 0x96, !PT ;  /* 0x0000000f050a7c12 */ /* 0x000fe2000f8e9612 */
[----:B------:R-:W3:Y:S01]  /*74a0*/  MUFU.EX2 R183, R36 ;  /* 0x0000002400b77308 */ /* 0x000ee20000000800 */
[----:B------:R-:W-:Y:S01]  /*74b0*/  SHF.R.U32.HI R18, RZ, 0x18, R4 ;  /* 0x00000018ff127819 */ /* 0x000fe20000011604 */
[----:B------:R-:W-:Y:S01]  /*74c0*/  IMAD.WIDE.U32 R4, R153, -0x2daee0ad, RZ ;  /* 0xd2511f5399047825 */ /* 0x000fe200078e00ff */
[----:B------:R-:W-:Y:S02]  /*74d0*/  ISETP.LE.U32.AND P5, PT, R12, UR6, PT ;  /* 0x000000060c007c0c */ /* 0x000fe4000bfa3070 */
[----:B------:R-:W-:Y:S01]  /*74e0*/  LOP3.LUT R13, R6, 0xff, RZ, 0xc0, !PT ;  /* 0x000000ff060d7812 */ /* 0x000fe200078ec0ff */
[----:B-1----:R-:W-:Y:S01]  /*74f0*/  @!P0 FADD.FTZ R198, -R198, -RZ ;  /* 0x800000ffc6c68221 */ /* 0x002fe20000010100 */
[--C-:B------:R-:W-:Y:S01]  /*7500*/  SHF.R.U32.HI R14, RZ, 0x18, R6.reuse ;  /* 0x00000018ff0e7819 */ /* 0x100fe20000011606 */
[----:B------:R-:W-:Y:S01]  /*7510*/  @!P4 FADD.FTZ R219, -R219, -RZ ;  /* 0x800000ffdbdbc221 */ /* 0x000fe20000010100 */
[----:B------:R-:W-:Y:S01]  /*7520*/  ISETP.LE.U32.AND P1, PT, R22, UR6, PT ;  /* 0x0000000616007c0c */ /* 0x000fe2000bf23070 */
[----:B------:R-:W1:Y:S01]  /*7530*/  MUFU.EX2 R193, R40 ;  /* 0x0000002800c17308 */ /* 0x000e620000000800 */
[----:B------:R-:W-:Y:S01]  /*7540*/  SHF.R.U32.HI R22, RZ, 0x10, R6 ;  /* 0x00000010ff167819 */ /* 0x000fe20000011606 */
[----:B------:R-:W-:Y:S01]  /*7550*/  @!P2 FADD.FTZ R215, -R215, -RZ ;  /* 0x800000ffd7d7a221 */ /* 0x000fe20000010100 */
[----:B------:R-:W-:Y:S02]  /*7560*/  ISETP.LE.U32.AND P6, PT, R21, UR6, PT ;  /* 0x0000000615007c0c */ /* 0x000fe4000bfc3070 */
[----:B------:R-:W-:Y:S01]  /*7570*/  LOP3.LUT R21, R6, 0xffff, RZ, 0xc0, !PT ;  /* 0x0000ffff06157812 */ /* 0x000fe200078ec0ff */
[----:B------:R-:W-:Y:S01]  /*7580*/  @!P5 FADD.FTZ R206, -R206, -RZ ;  /* 0x800000ffceced221 */ /* 0x000fe20000010100 */
[----:B------:R-:W-:Y:S02]  /*7590*/  SHF.R.U32.HI R6, RZ, 0x8, R147 ;  /* 0x00000008ff067819 */ /* 0x000fe40000011693 */
[----:B------:R-:W-:Y:S01]  /*75a0*/  LOP3.LUT R8, R5, UR14, R152, 0x96, !PT ;  /* 0x0000000e05087c12 */ /* 0x000fe2000f8e9698 */
[----:B------:R-:W1:Y:S01]  /*75b0*/  MUFU.EX2 R197, R42 ;  /* 0x0000002a00c57308 */ /* 0x000e620000000800 */
[----:B------:R-:W-:Y:S01]  /*75c0*/  LOP3.LUT R20, R4, 0xffff, RZ, 0xc0, !PT ;  /* 0x0000ffff04147812 */ /* 0x000fe200078ec0ff */
[----:B------:R-:W-:Y:S01]  /*75d0*/  @!P1 FADD.FTZ R189, -R189, -RZ ;  /* 0x800000ffbdbd9221 */ /* 0x000fe20000010100 */
[----:B------:R-:W-:Y:S02]  /*75e0*/  LOP3.LUT R5, R6, 0xffff, RZ, 0xc0, !PT ;  /* 0x0000ffff06057812 */ /* 0x000fe400078ec0ff */
[----:B------:R-:W-:Y:S01]  /*75f0*/  LOP3.LUT R9, R7, UR14, R146, 0x96, !PT ;  /* 0x0000000e07097c12 */ /* 0x000fe2000f8e9692 */
[----:B------:R-:W-:Y:S01]  /*7600*/  @!P6 FADD.FTZ R161, -R161, -RZ ;  /* 0x800000ffa1a1e221 */ /* 0x000fe20000010100 */
[----:B------:R-:W-:Y:S02]  /*7610*/  ISETP.LE.U32.AND P0, PT, R5, UR6, PT ;  /* 0x0000000605007c0c */ /* 0x000fe4000bf03070 */
[----:B------:R-:W-:Y:S01]  /*7620*/  LOP3.LUT R5, R150, 0xff, RZ, 0xc0, !PT ;  /* 0x000000ff96057812 */ /* 0x000fe200078ec0ff */
[----:B------:R-:W1:Y:S01]  /*7630*/  MUFU.EX2 R191, R41 ;  /* 0x0000002900bf7308 */ /* 0x000e620000000800 */
[--C-:B------:R-:W-:Y:S02]  /*7640*/  SHF.R.U32.HI R19, RZ, 0x10, R4.reuse ;  /* 0x00000010ff137819 */ /* 0x100fe40000011604 */
[----:B------:R-:W-:Y:S02]  /*7650*/  ISETP.LE.U32.AND P5, PT, R5, UR6, PT ;  /* 0x0000000605007c0c */ /* 0x000fe4000bfa3070 */
[----:B------:R-:W-:Y:S02]  /*7660*/  LOP3.LUT R7, R4, 0xff, RZ, 0xc0, !PT ;  /* 0x000000ff04077812 */ /* 0x000fe400078ec0ff */
[----:B------:R-:W-:Y:S02]  /*7670*/  SHF.R.U32.HI R12, RZ, 0x18, R4 ;  /* 0x00000018ff0c7819 */ /* 0x000fe40000011604 */
[----:B------:R-:W-:Y:S01]  /*7680*/  LOP3.LUT R4, R11, 0xffff, RZ, 0xc0, !PT ;  /* 0x0000ffff0b047812 */ /* 0x000fe200078ec0ff */
[----:B------:R-:W-:Y:S01]  /*7690*/  @!P0 FADD.FTZ R185, -R185, -RZ ;  /* 0x800000ffb9b98221 */ /* 0x000fe20000010100 */
[----:B------:R-:W-:Y:S01]  /*76a0*/  ISETP.LE.U32.AND P4, PT, R24, UR6, PT ;  /* 0x0000000618007c0c */ /* 0x000fe2000bf83070 */
[----:B------:R-:W1:Y:S01]  /*76b0*/  MUFU.EX2 R196, R43 ;  /* 0x0000002b00c47308 */ /* 0x000e620000000800 */
[----:B------:R-:W-:Y:S02]  /*76c0*/  LOP3.LUT R6, R11, 0xff, RZ, 0xc0, !PT ;  /* 0x000000ff0b067812 */ /* 0x000fe400078ec0ff */
[----:B------:R-:W-:Y:S01]  /*76d0*/  SHF.R.U32.HI R5, RZ, 0x8, R4 ;  /* 0x00000008ff057819 */ /* 0x000fe20000011604 */
[----:B------:R-:W-:Y:S01]  /*76e0*/  @!P5 FADD.FTZ R192, -R192, -RZ ;  /* 0x800000ffc0c0d221 */ /* 0x000fe20000010100 */
[--C-:B------:R-:W-:Y:S02]  /*76f0*/  SHF.R.U32.HI R4, RZ, 0x18, R11.reuse ;  /* 0x00000018ff047819 */ /* 0x100fe4000001160b */
[----:B------:R-:W-:Y:S02]  /*7700*/  SHF.R.U32.HI R11, RZ, 0x10, R11 ;  /* 0x00000010ff0b7819 */ /* 0x000fe4000001160b */
[----:B------:R-:W-:Y:S01]  /*7710*/  LOP3.LUT R5, R5, 0xffff, RZ, 0xc0, !PT ;  /* 0x0000ffff05057812 */ /* 0x000fe200078ec0ff */
[----:B------:R-:W-:Y:S01]  /*7720*/  MUFU.EX2 R194, R46 ;  /* 0x0000002e00c27308 */ /* 0x000fe20000000800 */
[----:B------:R-:W-:Y:S01]  /*7730*/  LOP3.LUT R11, R11, 0xff, RZ, 0xc0, !PT ;  /* 0x000000ff0b0b7812 */ /* 0x000fe200078ec0ff */
[----:B--2---:R-:W-:Y:S01]  /*7740*/  @!P4 FADD.FTZ R204, -R204, -RZ ;  /* 0x800000ffccccc221 */ /* 0x004fe20000010100 */
[----:B------:R-:W-:Y:S02]  /*7750*/  ISETP.LE.U32.AND P0, PT, R5, UR6, PT ;  /* 0x0000000605007c0c */ /* 0x000fe4000bf03070 */
[----:B------:R-:W-:Y:S02]  /*7760*/  ISETP.LE.U32.AND P5, PT, R11, UR6, PT ;  /* 0x000000060b007c0c */ /* 0x000fe4000bfa3070 */
[----:B------:R-:W-:Y:S02]  /*7770*/  LOP3.LUT R5, R10, 0xff, RZ, 0xc0, !PT ;  /* 0x000000ff0a057812 */ /* 0x000fe400078ec0ff */
[----:B------:R-:W-:Y:S01]  /*7780*/  ISETP.LE.U32.AND P1, PT, R4, UR6, PT ;  /* 0x0000000604007c0c */ /* 0x000fe2000bf23070 */
[----:B------:R-:W-:Y:S01]  /*7790*/  MUFU.EX2 R195, R47 ;  /* 0x0000002f00c37308 */ /* 0x000fe20000000800 */
[----:B------:R-:W-:Y:S02]  /*77a0*/  LOP3.LUT R4, R10, 0xffff, RZ, 0xc0, !PT ;  /* 0x0000ffff0a047812 */ /* 0x000fe400078ec0ff */
[----:B------:R-:W-:Y:S02]  /*77b0*/  ISETP.LE.U32.AND P4, PT, R6, UR6, PT ;  /* 0x0000000606007c0c */ /* 0x000fe4000bf83070 */
[----:B------:R-:W-:Y:S01]  /*77c0*/  ISETP.LE.U32.AND P3, PT, R5, UR6, PT ;  /* 0x0000000605007c0c */ /* 0x000fe2000bf63070 */
[----:B------:R-:W-:Y:S01]  /*77d0*/  @!P0 FADD.FTZ R182, -R182, -RZ ;  /* 0x800000ffb6b68221 */ /* 0x000fe20000010100 */
[--C-:B------:R-:W-:Y:S01]  /*77e0*/  SHF.R.U32.HI R5, RZ, 0x18, R10.reuse ;  /* 0x00000018ff057819 */ /* 0x100fe2000001160a */
[----:B------:R-:W-:Y:S01]  /*77f0*/  @!P5 FADD.FTZ R186, -R186, -RZ ;  /* 0x800000ffbabad221 */ /* 0x000fe20000010100 */
[----:B------:R-:W-:Y:S01]  /*7800*/  SHF.R.U32.HI R10, RZ, 0x10, R10 ;  /* 0x00000010ff0a7819 */ /* 0x000fe2000001160a */
[----:B------:R-:W2:Y:S01]  /*7810*/  MUFU.EX2 R184, R39 ;  /* 0x0000002700b87308 */ /* 0x000ea20000000800 */
[----:B------:R-:W-:Y:S02]  /*7820*/  SHF.R.U32.HI R4, RZ, 0x8, R4 ;  /* 0x00000008ff047819 */ /* 0x000fe40000011604 */
[----:B------:R-:W-:Y:S02]  /*7830*/  LOP3.LUT R10, R10, 0xff, RZ, 0xc0, !PT ;  /* 0x000000ff0a0a7812 */ /* 0x000fe400078ec0ff */
[----:B------:R-:W-:Y:S01]  /*7840*/  LOP3.LUT R4, R4, 0xffff, RZ, 0xc0, !PT ;  /* 0x0000ffff04047812 */ /* 0x000fe200078ec0ff */
[----:B---3--:R-:W-:Y:S01]  /*7850*/  @!P4 FADD.FTZ R183, -R183, -RZ ;  /* 0x800000ffb7b7c221 */ /* 0x008fe20000010100 */
[----:B------:R-:W-:Y:S01]  /*7860*/  ISETP.LE.U32.AND P5, PT, R10, UR6, PT ;  /* 0x000000060a007c0c */ /* 0x000fe2000bfa3070 */
[----:B-1----:R-:W-:Y:S01]  /*7870*/  @!P3 FADD.FTZ R193, -R193, -RZ ;  /* 0x800000ffc1c1b221 */ /* 0x002fe20000010100 */
[----:B------:R-:W-:Y:S01]  /*7880*/  ISETP.LE.U32.AND P0, PT, R4, UR6, PT ;  /* 0x0000000604007c0c */ /* 0x000fe2000bf03070 */
[----:B------:R-:W1:Y:S01]  /*7890*/  MUFU.EX2 R187, R44 ;  /* 0x0000002c00bb7308 */ /* 0x000e620000000800 */
[----:B------:R-:W-:Y:S02]  /*78a0*/  ISETP.LE.U32.AND P4, PT, R5, UR6, PT ;  /* 0x0000000605007c0c */ /* 0x000fe4000bf83070 */
[----:B------:R-:W-:Y:S02]  /*78b0*/  SHF.R.U32.HI R4, RZ, 0x8, R15 ;  /* 0x00000008ff047819 */ /* 0x000fe4000001160f */
[----:B------:R-:W-:Y:S02]  /*78c0*/  LOP3.LUT R5, R16, 0xff, RZ, 0xc0, !PT ;  /* 0x000000ff10057812 */ /* 0x000fe400078ec0ff */
[----:B------:R-:W-:Y:S02]  /*78d0*/  LOP3.LUT R4, R4, 0xffff, RZ, 0xc0, !PT ;  /* 0x0000ffff04047812 */ /* 0x000fe400078ec0ff */
[----:B------:R-:W-:Y:S01]  /*78e0*/  ISETP.LE.U32.AND P3, PT, R5, UR6, PT ;  /* 0x0000000605007c0c */ /* 0x000fe2000bf63070 */
[----:B------:R-:W-:Y:S01]  /*78f0*/  @!P5 FADD.FTZ R197, -R197, -RZ ;  /* 0x800000ffc5c5d221 */ /* 0x000fe20000010100 */
[----:B------:R-:W-:Y:S01]  /*7900*/  ISETP.LE.U32.AND P5, PT, R18, UR6, PT ;  /* 0x0000000612007c0c */ /* 0x000fe2000bfa3070 */
[----:B------:R-:W-:Y:S01]  /*7910*/  @!P0 FADD.FTZ R191, -R191, -RZ ;  /* 0x800000ffbfbf8221 */ /* 0x000fe20000010100 */
[----:B------:R-:W-:Y:S01]  /*7920*/  ISETP.LE.U32.AND P0, PT, R4, UR6, PT ;  /* 0x0000000604007c0c */ /* 0x000fe2000bf03070 */
[----:B------:R-:W-:Y:S01]  /*7930*/  @!P4 FADD.FTZ R196, -R196, -RZ ;  /* 0x800000ffc4c4c221 */ /* 0x000fe20000010100 */
[----:B------:R-:W-:Y:S01]  /*7940*/  LOP3.LUT R4, R28, 0xff, RZ, 0xc0, !PT ;  /* 0x000000ff1c047812 */ /* 0x000fe200078ec0ff */
[----:B--2---:R-:W-:Y:S01]  /*7950*/  @!P1 FADD.FTZ R184, -R184, -RZ ;  /* 0x800000ffb8b89221 */ /* 0x004fe20000010100 */
[----:B------:R-:W-:Y:S01]  /*7960*/  LOP3.LUT R5, R9, 0xffff, RZ, 0xc0, !PT ;  /* 0x0000ffff09057812 */ /* 0x000fe200078ec0ff */
[----:B------:R-:W-:Y:S01]  /*7970*/  MUFU.EX2 R152, R64 ;  /* 0x0000004000987308 */ /* 0x000fe20000000800 */
[----:B------:R-:W-:Y:S02]  /*7980*/  ISETP.LE.U32.AND P4, PT, R4, UR6, PT ;  /* 0x0000000604007c0c */ /* 0x000fe4000bf83070 */
[----:B------:R-:W-:Y:S01]  /*7990*/  SHF.R.U32.HI R4, RZ, 0x8, R27 ;  /* 0x00000008ff047819 */ /* 0x000fe2000001161b */
[----:B------:R-:W-:Y:S01]  /*79a0*/  @!P3 FADD.FTZ R194, -R194, -RZ ;  /* 0x800000ffc2c2b221 */ /* 0x000fe20000010100 */
[----:B------:R-:W-:Y:S01]  /*79b0*/  SHF.R.U32.HI R6, RZ, 0x8, R5 ;  /* 0x00000008ff067819 */ /* 0x000fe20000011605 */
[----:B------:R-:W-:Y:S01]  /*79c0*/  @!P5 FADD.FTZ R195, -R195, -RZ ;  /* 0x800000ffc3c3d221 */ /* 0x000fe20000010100 */
[----:B------:R-:W-:Y:S02]  /*79d0*/  LOP3.LUT R4, R4, 0xffff, RZ, 0xc0, !PT ;  /* 0x0000ffff04047812 */ /* 0x000fe400078ec0ff */
[----:B------:R-:W-:Y:S01]  /*79e0*/  ISETP.LE.U32.AND P5, PT, R7, UR6, PT ;  /* 0x0000000607007c0c */ /* 0x000fe2000bfa3070 */
[----:B------:R2:W-:Y:S01]  /*79f0*/  MUFU.EX2 R151, R148 ;  /* 0x0000009400977308 */ /* 0x0005e20000000800 */
[----:B------:R-:W-:Y:S02]  /*7a00*/  LOP3.LUT R7, R9, 0xff, RZ, 0xc0, !PT ;  /* 0x000000ff09077812 */ /* 0x000fe400078ec0ff */
[----:B------:R-:W-:Y:S01]  /*7a10*/  ISETP.LE.U32.AND P3, PT, R4, UR6, PT ;  /* 0x0000000604007c0c */ /* 0x000fe2000bf63070 */
[----:B------:R-:W-:Y:S01]  /*7a20*/  @!P4 FADD.FTZ R166, -R166, -RZ ;  /* 0x800000ffa6a6c221 */ /* 0x000fe20000010100 */
[----:B------:R-:W-:Y:S02]  /*7a30*/  SHF.R.U32.HI R4, RZ, 0x10, R9 ;  /* 0x00000010ff047819 */ /* 0x000fe40000011609 */
[----:B------:R-:W-:Y:S02]  /*7a40*/  ISETP.LE.U32.AND P6, PT, R7, UR6, PT ;  /* 0x0000000607007c0c */ /* 0x000fe4000bfc3070 */
[----:B------:R-:W-:Y:S01]  /*7a50*/  LOP3.LUT R5, R4, 0xff, RZ, 0xc0, !PT ;  /* 0x000000ff04057812 */ /* 0x000fe200078ec0ff */
[----:B------:R-:W3:Y:S01]  /*7a60*/  MUFU.EX2 R188, R45 ;  /* 0x0000002d00bc7308 */ /* 0x000ee20000000800 */
[----:B------:R-:W-:Y:S01]  /*7a70*/  LOP3.LUT R4, R6, 0xffff, RZ, 0xc0, !PT ;  /* 0x0000ffff06047812 */ /* 0x000fe200078ec0ff */
[----:B------:R-:W-:Y:S01]  /*7a80*/  @!P5 FADD.FTZ R155, -R155, -RZ ;  /* 0x800000ff9b9bd221 */ /* 0x000fe20000010100 */
[----:B------:R-:W-:Y:S02]  /*7a90*/  ISETP.LE.U32.AND P1, PT, R17, UR6, PT ;  /* 0x0000000611007c0c */ /* 0x000fe4000bf23070 */
[----:B------:R-:W-:Y:S01]  /*7aa0*/  ISETP.LE.U32.AND P4, PT, R4, UR6, PT ;  /* 0x0000000604007c0c */ /* 0x000fe2000bf83070 */
[----:B------:R-:W-:Y:S01]  /*7ab0*/  @!P3 FADD.FTZ R159, -R159, -RZ ;  /* 0x800000ff9f9fb221 */ /* 0x000fe20000010100 */
[----:B------:R-:W-:Y:S02]  /*7ac0*/  LOP3.LUT R4, R8, 0xffff, RZ, 0xc0, !PT ;  /* 0x0000ffff08047812 */ /* 0x000fe400078ec0ff */
[----:B------:R-:W-:Y:S01]  /*7ad0*/  ISETP.LE.U32.AND P3, PT, R5, UR6, PT ;  /* 0x0000000605007c0c */ /* 0x000fe2000bf63070 */
[----:B------:R-:W-:Y:S01]  /*7ae0*/  @!P6 FADD.FTZ R156, -R156, -RZ ;  /* 0x800000ff9c9ce221 */ /* 0x000fe20000010100 */
[----:B------:R-:W-:Y:S01]  /*7af0*/  LOP3.LUT R5, R8, 0xff, RZ, 0xc0, !PT ;  /* 0x000000ff08057812 */ /* 0x000fe200078ec0ff */
[----:B------:R-:W4:Y:S01]  /*7b00*/  MUFU.EX2 R150, R66 ;  /* 0x0000004200967308 */ /* 0x000f220000000800 */
[----:B------:R-:W-:Y:S01]  /*7b10*/  SHF.R.U32.HI R4, RZ, 0x8, R4 ;  /* 0x00000008ff047819 */ /* 0x000fe20000011604 */
[----:B--2---:R-:W-:Y:S01]  /*7b20*/  IMAD.IADD R148, R2, 0x1, R176 ;  /* 0x0000000102947824 */ /* 0x004fe200078e02b0 */
[----:B------:R-:W-:Y:S01]  /*7b30*/  ISETP.LE.U32.AND P6, PT, R5, UR6, PT ;  /* 0x0000000605007c0c */ /* 0x000fe2000bfc3070 */
[----:B-1----:R-:W-:Y:S01]  /*7b40*/  @!P1 FADD.FTZ R187, -R187, -RZ ;  /* 0x800000ffbbbb9221 */ /* 0x002fe20000010100 */
[----:B------:R-:W-:Y:S01]  /*7b50*/  SHF.R.U32.HI R5, RZ, 0x10, R8 ;  /* 0x00000010ff057819 */ /* 0x000fe20000011608 */
[----:B------:R-:W-:Y:S01]  /*7b60*/  @!P4 FADD.FTZ R154, -R154, -RZ ;  /* 0x800000ff9a9ac221 */ /* 0x000fe20000010100 */
[----:B------:R-:W-:Y:S02]  /*7b70*/  LOP3.LUT R4, R4, 0xffff, RZ, 0xc0, !PT ;  /* 0x0000ffff04047812 */ /* 0x000fe400078ec0ff */
[----:B------:R-:W-:Y:S01]  /*7b80*/  LOP3.LUT R5, R5, 0xff, RZ, 0xc0, !PT ;  /* 0x000000ff05057812 */ /* 0x000fe200078ec0ff */
[----:B------:R-:W-:Y:S01]  /*7b90*/  @!P3 FADD.FTZ R160, -R160, -RZ ;  /* 0x800000ffa0a0b221 */ /* 0x000fe20000010100 */
[----:B------:R-:W-:Y:S01]  /*7ba0*/  ISETP.LE.U32.AND P4, PT, R4, UR6, PT ;  /* 0x0000000604007c0c */ /* 0x000fe2000bf83070 */
[----:B---3--:R-:W-:Y:S01]  /*7bb0*/  @!P0 FADD.FTZ R188, -R188, -RZ ;  /* 0x800000ffbcbc8221 */ /* 0x008fe20000010100 */
[----:B------:R-:W-:Y:S01]  /*7bc0*/  SHF.R.U32.HI R4, RZ, 0x8, R21 ;  /* 0x00000008ff047819 */ /* 0x000fe20000011615 */
[----:B------:R-:W-:Y:S01]  /*7bd0*/  MUFU.EX2 R149, R141 ;  /* 0x0000008d00957308 */ /* 0x000fe20000000800 */
[----:B------:R-:W-:Y:S01]  /*7be0*/  ISETP.LE.U32.AND P3, PT, R5, UR6, PT ;  /* 0x0000000605007c0c */ /* 0x000fe2000bf63070 */
[----:B------:R-:W-:Y:S01]  /*7bf0*/  @!P6 FADD.FTZ R165, -R165, -RZ ;  /* 0x800000ffa5a5e221 */ /* 0x000fe20000010100 */
[----:B------:R-:W-:Y:S02]  /*7c00*/  LOP3.LUT R4, R4, 0xffff, RZ, 0xc0, !PT ;  /* 0x0000ffff04047812 */ /* 0x000fe400078ec0ff */
[----:B------:R-:W-:Y:S02]  /*7c10*/  ISETP.LE.U32.AND P1, PT, R13, UR6, PT ;  /* 0x000000060d007c0c */ /* 0x000fe4000bf23070 */
[----:B------:R-:W-:Y:S02]  /*7c20*/  ISETP.LE.U32.AND P6, PT, R4, UR6, PT ;  /* 0x0000000604007c0c */ /* 0x000fe4000bfc3070 */
[----:B------:R-:W-:Y:S01]  /*7c30*/  SHF.R.U32.HI R6, RZ, 0x8, R20 ;  /* 0x00000008ff067819 */ /* 0x000fe20000011614 */
[----:B------:R-:W-:Y:S01]  /*7c40*/  @!P4 FADD.FTZ R163, -R163, -RZ ;  /* 0x800000ffa3a3c221 */ /* 0x000fe20000010100 */
[----:B------:R-:W-:Y:S01]  /*7c50*/  LOP3.LUT R4, R22, 0xff, RZ, 0xc0, !PT ;  /* 0x000000ff16047812 */ /* 0x000fe200078ec0ff */
[----:B------:R-:W1:Y:S01]  /*7c60*/  MUFU.EX2 R153, R140 ;  /* 0x0000008c00997308 */ /* 0x000e620000000800 */
[----:B------:R-:W-:Y:S01]  /*7c70*/  F2FP.RELU.BF16.PACK_AB R7, R216, R213 ;  /* 0x000000d5d807723e */ /* 0x000fe200000018ff */
[----:B------:R-:W-:Y:S01]  /*7c80*/  @!P3 FADD.FTZ R181, -R181, -RZ ;  /* 0x800000ffb5b5b221 */ /* 0x000fe20000010100 */
[----:B------:R-:W-:Y:S02]  /*7c90*/  LOP3.LUT R5, R19, 0xff, RZ, 0xc0, !PT ;  /* 0x000000ff13057812 */ /* 0x000fe400078ec0ff */
[----:B------:R-:W-:Y:S01]  /*7ca0*/  ISETP.LE.U32.AND P3, PT, R4, UR6, PT ;  /* 0x0000000604007c0c */ /* 0x000fe2000bf63070 */
[----:B------:R-:W-:Y:S01]  /*7cb0*/  @!P1 FADD.FTZ R152, -R152, -RZ ;  /* 0x800000ff98989221 */ /* 0x000fe20000010100 */
[----:B------:R-:W-:Y:S01]  /*7cc0*/  LOP3.LUT R4, R6, 0xffff, RZ, 0xc0, !PT ;  /* 0x0000ffff06047812 */ /* 0x000fe200078ec0ff */
[----:B------:R-:W-:Y:S01]  /*7cd0*/  @!P6 FADD.FTZ R151, -R151, -RZ ;  /* 0x800000ff9797e221 */ /* 0x000fe20000010100 */
[----:B------:R-:W-:Y:S01]  /*7ce0*/  F2FP.RELU.BF16.PACK_AB R6, R220, R221 ;  /* 0x000000dddc06723e */ /* 0x000fe200000018ff */
[----:B------:R2:W-:Y:S01]  /*7cf0*/  STS [R230+0x1c000], R7 ;  /* 0x01c00007e6007388 */ /* 0x0005e20000000800 */
[----:B------:R-:W-:Y:S02]  /*7d00*/  ISETP.LE.U32.AND P1, PT, R5, UR6, PT ;  /* 0x0000000605007c0c */ /* 0x000fe4000bf23070 */
[----:B------:R-:W-:Y:S01]  /*7d10*/  F2FP.RELU.BF16.PACK_AB R5, R210, R211 ;  /* 0x000000d3d205723e */ /* 0x000fe200000018ff */
[----:B------:R3:W-:Y:S01]  /*7d20*/  STS [R230+0x1c400], R6 ;  /* 0x01c40006e6007388 */ /* 0x0007e20000000800 */
[----:B------:R-:W-:Y:S02]  /*7d30*/  ISETP.LE.U32.AND P6, PT, R4, UR6, PT ;  /* 0x0000000604007c0c */ /* 0x000fe4000bfc3070 */
[----:B------:R-:W-:Y:S01]  /*7d40*/  F2FP.RELU.BF16.PACK_AB R4, R212, R214 ;  /* 0x000000d6d404723e */ /* 0x000fe200000018ff */
[----:B------:R3:W-:Y:S01]  /*7d50*/  STS [R233+0x1c000], R5 ;  /* 0x01c00005e9007388 */ /* 0x0007e20000000800 */
[----:B------:R-:W-:Y:S01]  /*7d60*/  SHF.R.U32.HI R8, RZ, 0x18, R8 ;  /* 0x00000018ff087819 */ /* 0x000fe20000011608 */
[----:B----4-:R-:W-:Y:S01]  /*7d70*/  @!P3 FADD.FTZ R150, -R150, -RZ ;  /* 0x800000ff9696b221 */ /* 0x010fe20000010100 */
[----:B------:R-:W-:Y:S01]  /*7d80*/  ISETP.LE.U32.AND P2, PT, R26, UR6, PT ;  /* 0x000000061a007c0c */ /* 0x000fe2000bf43070 */
[----:B------:R4:W-:Y:S01]  /*7d90*/  STS [R233+0x1c400], R4 ;  /* 0x01c40004e9007388 */ /* 0x0009e20000000800 */
[----:B------:R-:W-:Y:S01]  /*7da0*/  ISETP.LE.U32.AND P4, PT, R8, UR6, PT ;  /* 0x0000000608007c0c */ /* 0x000fe2000bf83070 */
[----:B------:R-:W-:Y:S01]  /*7db0*/  @!P1 FADD.FTZ R162, -R162, -RZ ;  /* 0x800000ffa2a29221 */ /* 0x000fe20000010100 */
[----:B------:R-:W-:Y:S02]  /*7dc0*/  F2FP.RELU.BF16.PACK_AB R8, R201, R202 ;  /* 0x000000cac908723e */ /* 0x000fe400000018ff */
[----:B------:R-:W-:Y:S01]  /*7dd0*/  F2FP.RELU.BF16.PACK_AB R0, R196, R197 ;  /* 0x000000c5c400723e */ /* 0x000fe200000018ff */
[----:B-1----:R-:W-:Y:S01]  /*7de0*/  @!P6 FADD.FTZ R153, -R153, -RZ ;  /* 0x800000ff9999e221 */ /* 0x002fe20000010100 */
[----:B------:R-:W-:Y:S02]  /*7df0*/  SHF.R.U32.HI R9, RZ, 0x18, R9 ;  /* 0x00000018ff097819 */ /* 0x000fe40000011609 */
[----:B------:R-:W-:Y:S02]  /*7e00*/  ISETP.LE.U32.AND P0, PT, R14, UR6, PT ;  /* 0x000000060e007c0c */ /* 0x000fe4000bf03070 */
[----:B------:R-:W-:Y:S01]  /*7e10*/  FSETP.GE.FTZ.AND P1, PT, R210, RZ, PT ;  /* 0x000000ffd200720b */ /* 0x000fe20003f36000 */
[----:B------:R-:W-:Y:S01]  /*7e20*/  @!P2 FADD.FTZ R164, -R164, -RZ ;  /* 0x800000ffa4a4a221 */ /* 0x000fe20000010100 */
[----:B--2---:R-:W-:Y:S01]  /*7e30*/  F2FP.RELU.BF16.PACK_AB R7, R225, R222 ;  /* 0x000000dee107723e */ /* 0x004fe200000018ff */
[----:B------:R-:W-:Y:S01]  /*7e40*/  @!P4 FADD.FTZ R167, -R167, -RZ ;  /* 0x800000ffa7a7c221 */ /* 0x000fe20000010100 */
[----:B------:R-:W-:Y:S02]  /*7e50*/  ISETP.LE.U32.AND P2, PT, R9, UR6, PT ;  /* 0x0000000609007c0c */ /* 0x000fe4000bf43070 */
[----:B---3--:R-:W-:Y:S01]  /*7e60*/  F2FP.RELU.BF16.PACK_AB R6, R226, R227 ;  /* 0x000000e3e206723e */ /* 0x008fe200000018ff */
[----:B------:R1:W-:Y:S01]  /*7e70*/  STS [R230+0x1e000], R7 ;  /* 0x01e00007e6007388 */ /* 0x0003e20000000800 */
[----:B------:R-:W-:Y:S02]  /*7e80*/  FSETP.GE.FTZ.AND P3, PT, R189, RZ, PT ;  /* 0x000000ffbd00720b */ /* 0x000fe40003f76000 */
[----:B------:R-:W-:Y:S01]  /*7e90*/  F2FP.RELU.BF16.PACK_AB R5, R218, R219 ;  /* 0x000000dbda05723e */ /* 0x000fe200000018ff */
[----:B------:R2:W-:Y:S01]  /*7ea0*/  STS [R230+0x1e400], R6 ;  /* 0x01e40006e6007388 */ /* 0x0005e20000000800 */
[----:B------:R-:W-:Y:S01]  /*7eb0*/  @!P0 FADD.FTZ R149, -R149, -RZ ;  /* 0x800000ff95958221 */ /* 0x000fe20000010100 */
[----:B------:R-:W-:Y:S02]  /*7ec0*/  FSETP.GE.FTZ.AND P4, PT, R201, RZ, PT ;  /* 0x000000ffc900720b */ /* 0x000fe40003f96000 */
[----:B----4-:R-:W-:Y:S01]  /*7ed0*/  F2FP.RELU.BF16.PACK_AB R4, R223, R224 ;  /* 0x000000e0df04723e */ /* 0x010fe200000018ff */
[----:B------:R3:W-:Y:S01]  /*7ee0*/  STS [R233+0x1e000], R5 ;  /* 0x01e00005e9007388 */ /* 0x0007e20000000800 */
[----:B------:R-:W-:Y:S01]  /*7ef0*/  @!P2 FADD.FTZ R158, -R158, -RZ ;  /* 0x800000ff9e9ea221 */ /* 0x000fe20000010100 */
[----:B------:R-:W-:Y:S02]  /*7f00*/  ISETP.LE.U32.AND P2, PT, R12, UR6, PT ;  /* 0x000000060c007c0c */ /* 0x000fe4000bf43070 */
[----:B------:R4:W-:Y:S04]  /*7f10*/  STS [R233+0x1e400], R4 ;  /* 0x01e40004e9007388 */ /* 0x0009e80000000800 */
[----:B------:R-:W-:Y:S07]  /*7f20*/  STS [R237+0x1c000], R8 ;  /* 0x01c00008ed007388 */ /* 0x000fee0000000800 */
[----:B------:R-:W-:Y:S01]  /*7f30*/  @!P2 FADD.FTZ R157, -R157, -RZ ;  /* 0x800000ff9d9da221 */ /* 0x000fe20000010100 */
[----:B-1----:R-:W-:Y:S02]  /*7f40*/  F2FP.RELU.BF16.PACK_AB R7, R200, R203 ;  /* 0x000000cbc807723e */ /* 0x002fe400000018ff */
[----:B------:R-:W-:Y:S02]  /*7f50*/  FSETP.GE.FTZ.AND P2, PT, R211, RZ, PT ;  /* 0x000000ffd300720b */ /* 0x000fe40003f56000 */
[----:B--2---:R-:W-:Y:S01]  /*7f60*/  F2FP.RELU.BF16.PACK_AB R6, R205, R207 ;  /* 0x000000cfcd06723e */ /* 0x004fe200000018ff */
        /* <DEDUP_REMOVED lines=11> */
[----:B----4-:R-:W-:Y:S05]  /*8020*/  F2FP.RELU.BF16.PACK_AB R6, R198, R199 ;  /* 0x000000c7c606723e */ /* 0x010fea00000018ff */
[----:B------:R3:W-:Y:S04]  /*8030*/  STS [R236+0x1e000], R6 ;  /* 0x01e00006ec007388 */ /* 0x0007e80000000800 */
[----:B------:R4:W-:Y:S01]  /*8040*/  STS [R231+0x1c000], R4 ;  /* 0x01c00004e7007388 */ /* 0x0009e20000000800 */
[----:B-1----:R-:W-:Y:S05]  /*8050*/  F2FP.RELU.BF16.PACK_AB R7, R184, R186 ;  /* 0x000000bab807723e */ /* 0x002fea00000018ff */
[----:B------:R1:W-:Y:S01]  /*8060*/  STS [R231+0x1c400], R7 ;  /* 0x01c40007e7007388 */ /* 0x0003e20000000800 */
[----:B--2---:R-:W-:Y:S05]  /*8070*/  F2FP.RELU.BF16.PACK_AB R5, R159, R161 ;  /* 0x000000a19f05723e */ /* 0x004fea00000018ff */
[----:B------:R2:W-:Y:S01]  /*8080*/  STS [R232+0x1c000], R5 ;  /* 0x01c00005e8007388 */ /* 0x0005e20000000800 */
[----:B---3--:R-:W-:Y:S02]  /*8090*/  F2FP.RELU.BF16.PACK_AB R6, R191, R193 ;  /* 0x000000c1bf06723e */ /* 0x008fe400000018ff */
[----:B----4-:R-:W-:Y:S05]  /*80a0*/  F2FP.RELU.BF16.PACK_AB R4, R164, R166 ;  /* 0x000000a6a404723e */ /* 0x010fea00000018ff */
[----:B------:R3:W-:Y:S04]  /*80b0*/  STS [R232+0x1c400], R4 ;  /* 0x01c40004e8007388 */ /* 0x0007e80000000800 */
[----:B------:R4:W-:Y:S01]  /*80c0*/  STS [R231+0x1e000], R6 ;  /* 0x01e00006e7007388 */ /* 0x0009e20000000800 */
[----:B-1----:R-:W-:Y:S03]  /*80d0*/  F2FP.RELU.BF16.PACK_AB R7, R188, R187 ;  /* 0x000000bbbc07723e */ /* 0x002fe600000018ff */
[----:B------:R1:W-:Y:S04]  /*80e0*/  STS [R231+0x1e400], R0 ;  /* 0x01e40000e7007388 */ /* 0x0003e80000000800 */
[----:B------:R1:W-:Y:S01]  /*80f0*/  STS [R232+0x1e000], R7 ;  /* 0x01e00007e8007388 */ /* 0x0003e20000000800 */
[----:B--2---:R-:W-:Y:S02]  /*8100*/  F2FP.RELU.BF16.PACK_AB R5, R154, R156 ;  /* 0x0000009c9a05723e */ /* 0x004fe400000018ff */
[----:B---3--:R-:W-:Y:S02]  /*8110*/  F2FP.RELU.BF16.PACK_AB R4, R158, R160 ;  /* 0x000000a09e04723e */ /* 0x008fe400000018ff */
[----:B----4-:R-:W-:Y:S02]  /*8120*/  F2FP.RELU.BF16.PACK_AB R6, R195, R194 ;  /* 0x000000c2c306723e */ /* 0x010fe400000018ff */
[----:B-1----:R-:W-:Y:S03]  /*8130*/  F2FP.RELU.BF16.PACK_AB R0, R151, R152 ;  /* 0x000000989700723e */ /* 0x002fe600000018ff */
        /* <DEDUP_REMOVED lines=68> */
[----:B------:R-:W3:Y:S01]  /*8580*/  LDG.E R145, [R146.64] ;  /* 0x0000002092917981 */ /* 0x000ee2000c1e1900 */
        /* <DEDUP_REMOVED lines=25> */
[C---:B---3--:R-:W-:Y:S01]  /*8720*/  FADD.FTZ R2, -R145.reuse, R4 ;  /* 0x0000000491027221 */ /* 0x048fe20000010100 */
[C---:B------:R-:W-:Y:S01]  /*8730*/  HMMA.16816.F32.BF16 R16, R136.reuse, R134, R16 ;  /* 0x000000868810723c */ /* 0x040fe20000041810 */
[----:B------:R1:W2:Y:S02]  /*8740*/  LDG.E R4, [R146.64+0x20] ;  /* 0x0000202092047981 */ /* 0x0002a4000c1e1900 */
[----:B------:R-:W-:Y:S01]  /*8750*/  FADD.FTZ R0, -R145, R5 ;  /* 0x0000000591007221 */ /* 0x000fe20000010100 */
[-C--:B------:R-:W-:Y:S01]  /*8760*/  FSEL R2, R2, R145.reuse, P0 ;  /* 0x0000009102027208 */ /* 0x080fe20000000000 */
[----:B------:R-:W3:Y:S01]  /*8770*/  LDSM.16.M88.4 R132, [R172+0x10800] ;  /* 0x01080000ac84783b */ /* 0x000ee20000000200 */
[----:B------:R-:W-:Y:S03]  /*8780*/  FSETP.GE.FTZ.AND P0, PT, R216, RZ, PT ;  /* 0x000000ffd800720b */ /* 0x000fe60003f16000 */
[----:B------:R-:W-:Y:S03]  /*8790*/  FMUL.FTZ R213, R213, R2 ;  /* 0x00000002d5d57220 */ /* 0x000fe60000410000 */
[-C--:B------:R-:W-:Y:S01]  /*87a0*/  FSEL R0, R0, R145.reuse, P0 ;  /* 0x0000009100007208 */ /* 0x080fe20000000000 */
[----:B------:R1:W4:Y:S01]  /*87b0*/  LDG.E R2, [R146.64+0x100] ;  /* 0x0001002092027981 */ /* 0x000322000c1e1900 */
[----:B------:R-:W-:Y:S03]  /*87c0*/  FSETP.GE.FTZ.AND P0, PT, R202, RZ, PT ;  /* 0x000000ffca00720b */ /* 0x000fe60003f16000 */
[----:B------:R-:W-:Y:S02]  /*87d0*/  FMUL.FTZ R216, R216, R0 ;  /* 0x00000000d8d87220 */ /* 0x000fe40000410000 */
[----:B------:R1:W4:Y:S05]  /*87e0*/  LDG.E R0, [R146.64+0x120] ;  /* 0x0001202092007981 */ /* 0x00032a000c1e1900 */
[C---:B------:R-:W-:Y:S02]  /*87f0*/  FADD.FTZ R16, -R145.reuse, R16 ;  /* 0x0000001091107221 */ /* 0x040fe40000010100 */
[----:B------:R-:W-:Y:S03]  /*8800*/  FADD.FTZ R17, -R145, R17 ;  /* 0x0000001191117221 */ /* 0x000fe60000010100 */
[-C--:B------:R-:W-:Y:S02]  /*8810*/  FSEL R16, R16, R145.reuse, P2 ;  /* 0x0000009110107208 */ /* 0x080fe40001000000 */
[----:B------:R-:W-:Y:S02]  /*8820*/  FSEL R17, R17, R145, P1 ;  /* 0x0000009111117208 */ /* 0x000fe40000800000 */
[----:B------:R-:W-:Y:S01]  /*8830*/  FSETP.GE.FTZ.AND P1, PT, R183, RZ, PT ;  /* 0x000000ffb700720b */ /* 0x000fe20003f36000 */
[----:B------:R-:W-:Y:S01]  /*8840*/  FMUL.FTZ R211, R211, R16 ;  /* 0x00000010d3d37220 */ /* 0x000fe20000410000 */
[----:B------:R-:W-:Y:S01]  /*8850*/  FSETP.GE.FTZ.AND P2, PT, R185, RZ, PT ;  /* 0x000000ffb900720b */ /* 0x000fe20003f56000 */
[----:B------:R-:W-:Y:S02]  /*8860*/  FMUL.FTZ R210, R210, R17 ;  /* 0x00000011d2d27220 */ /* 0x000fe40000410000 */
[----:B-1----:R-:W-:Y:S01]  /*8870*/  IMAD.MOV.U32 R146, RZ, RZ, R239 ;  /* 0x000000ffff927224 */ /* 0x002fe200078e00ef */
[-C--:B---3--:R-:W-:Y:S01]  /*8880*/  HMMA.16816.F32.BF16 R20, R136, R132.reuse, R20 ;  /* 0x000000848814723c */ /* 0x088fe20000041814 */
[----:B------:R-:W-:Y:S07]  /*8890*/  IMAD.MOV.U32 R147, RZ, RZ, R238 ;  /* 0x000000ffff937224 */ /* 0x000fee00078e00ee */
[C---:B------:R-:W-:Y:S08]  /*88a0*/  HMMA.16816.F32.BF16 R24, R140.reuse, R132, R24 ;  /* 0x000000848c18723c */ /* 0x040ff00000041818 */
[-C--:B------:R-:W-:Y:S08]  /*88b0*/  HMMA.16816.F32.BF16 R28, R140, R134.reuse, R28 ;  /* 0x000000868c1c723c */ /* 0x080ff0000004181c */
[C---:B------:R-:W-:Y:S01]  /*88c0*/  FADD.FTZ R20, -R145.reuse, R20 ;  /* 0x0000001491147221 */ /* 0x040fe20000010100 */
[C---:B------:R-:W-:Y:S01]  /*88d0*/  HMMA.16816.F32.BF16 R32, R136.reuse, R134, R32 ;  /* 0x000000868820723c */ /* 0x040fe20000041820 */
[----:B------:R-:W1:Y:S02]  /*88e0*/  LDSM.16.M88.4 R132, [R172+0x11000] ;  /* 0x01100000ac84783b */ /* 0x000e640000000200 */
[----:B------:R-:W-:Y:S01]  /*88f0*/  FADD.FTZ R21, -R145, R21 ;  /* 0x0000001591157221 */ /* 0x000fe20000010100 */
[-C--:B------:R-:W-:Y:S02]  /*8900*/  FSEL R20, R20, R145.reuse, P0 ;  /* 0x0000009114147208 */ /* 0x080fe40000000000 */
[----:B------:R-:W-:Y:S02]  /*8910*/  FSETP.GE.FTZ.AND P0, PT, R182, RZ, PT ;  /* 0x000000ffb600720b */ /* 0x000fe40003f16000 */
[----:B------:R-:W-:Y:S01]  /*8920*/  FSEL R21, R21, R145, P4 ;  /* 0x0000009115157208 */ /* 0x000fe20002000000 */
[----:B------:R-:W-:Y:S01]  /*8930*/  FMUL.FTZ R202, R202, R20 ;  /* 0x00000014caca7220 */ /* 0x000fe20000410000 */
[----:B------:R-:W-:Y:S03]  /*8940*/  FSETP.GE.FTZ.AND P4, PT, R160, RZ, PT ;  /* 0x000000ffa000720b */ /* 0x000fe60003f96000 */
[----:B------:R-:W-:Y:S11]  /*8950*/  FMUL.FTZ R201, R201, R21 ;  /* 0x00000015c9c97220 */ /* 0x000ff60000410000 */
[C---:B------:R-:W-:Y:S02]  /*8960*/  FADD.FTZ R20, -R145.reuse, R32 ;  /* 0x0000002091147221 */ /* 0x040fe40000010100 */
[----:B------:R-:W-:Y:S03]  /*8970*/  FADD.FTZ R17, -R145, R33 ;  /* 0x0000002191117221 */ /* 0x000fe60000010100 */
[-C--:B------:R-:W-:Y:S02]  /*8980*/  FSEL R20, R20, R145.reuse, P3 ;  /* 0x0000009114147208 */ /* 0x080fe40001800000 */
        /* <DEDUP_REMOVED lines=30> */
[----:B------:R-:W-:Y:S03]  /*8b70*/  HMMA.16816.F32.BF16 R64, R136, R134, R64 ;  /* 0x000000868840723c */ /* 0x000fe60000041840 */
[----:B------:R-:W-:Y:S01]  /*8b80*/  FADD.FTZ R52, -R145, R52 ;  /* 0x0000003491347221 */ /* 0x000fe20000010100 */
[-C--:B------:R-:W-:Y:S02]  /*8b90*/  FSEL R53, R53, R145.reuse, P1 ;  /* 0x0000009135357208 */ /* 0x080fe40000800000 */
[----:B------:R-:W-:Y:S02]  /*8ba0*/  FSETP.GE.FTZ.AND P1, PT, R152, RZ, PT ;  /* 0x000000ff9800720b */ /* 0x000fe40003f36000 */
[----:B------:R-:W-:Y:S01]  /*8bb0*/  FSEL R52, R52, R145, P2 ;  /* 0x0000009134347208 */ /* 0x000fe20001000000 */
[----:B------:R-:W-:Y:S01]  /*8bc0*/  FMUL.FTZ R154, R154, R53 ;  /* 0x000000359a9a7220 */ /* 0x000fe20000410000 */
[----:B------:R-:W-:Y:S03]  /*8bd0*/  FSETP.GE.FTZ.AND P2, PT, R150, RZ, PT ;  /* 0x000000ff9600720b */ /* 0x000fe60003f56000 */
[----:B------:R-:W-:Y:S11]  /*8be0*/  FMUL.FTZ R156, R156, R52 ;  /* 0x000000349c9c7220 */ /* 0x000ff60000410000 */
[C---:B------:R-:W-:Y:S05]  /*8bf0*/  FADD.FTZ R64, -R145.reuse, R64 ;  /* 0x0000004091407221 */ /* 0x040fea0000010100 */
[----:B------:R-:W-:Y:S01]  /*8c00*/  FSEL R64, R64, R145, P1 ;  /* 0x0000009140407208 */ /* 0x000fe20000800000 */
[----:B------:R-:W-:Y:S01]  /*8c10*/  @P0 FADD.FTZ R145, -R145, R65 ;  /* 0x0000004191910221 */ /* 0x000fe20000010100 */
[----:B------:R-:W-:Y:S02]  /*8c20*/  FSETP.GE.FTZ.AND P1, PT, R221, RZ, PT ;  /* 0x000000ffdd00720b */ /* 0x000fe40003f36000 */
[----:B------:R-:W-:Y:S01]  /*8c30*/  FSETP.GE.FTZ.AND P0, PT, R220, RZ, PT ;  /* 0x000000ffdc00720b */ /* 0x000fe20003f16000 */
[----:B------:R-:W-:Y:S02]  /*8c40*/  FMUL.FTZ R152, R152, R64 ;  /* 0x0000004098987220 */ /* 0x000fe40000410000 */
[----:B------:R-:W-:Y:S02]  /*8c50*/  FMUL.FTZ R145, R151, R145 ;  /* 0x0000009197917220 */ /* 0x000fe40000410000 */
[C---:B--2---:R-:W-:Y:S02]  /*8c60*/  FADD.FTZ R6, -R4.reuse, R6 ;  /* 0x0000000604067221 */ /* 0x044fe40000010100 */
[C---:B------:R-:W-:Y:S02]  /*8c70*/  FADD.FTZ R18, -R4.reuse, R18 ;  /* 0x0000001204127221 */ /* 0x040fe40000010100 */
[----:B------:R-:W-:Y:S01]  /*8c80*/  FADD.FTZ R22, -R4, R22 ;  /* 0x0000001604167221 */ /* 0x000fe20000010100 */
[-C--:B------:R-:W-:Y:S01]  /*8c90*/  FSEL R6, R6, R4.reuse, P1 ;  /* 0x0000000406067208 */ /* 0x080fe20000800000 */
[----:B------:R-:W-:Y:S01]  /*8ca0*/  FADD.FTZ R34, -R4, R34 ;  /* 0x0000002204227221 */ /* 0x000fe20000010100 */
[----:B------:R-:W-:Y:S01]  /*8cb0*/  FSETP.GE.FTZ.AND P1, PT, R214, RZ, PT ;  /* 0x000000ffd600720b */ /* 0x000fe20003f36000 */
[C---:B------:R-:W-:Y:S02]  /*8cc0*/  FADD.FTZ R7, -R4.reuse, R7 ;  /* 0x0000000704077221 */ /* 0x040fe40000010100 */
[----:B------:R-:W-:Y:S01]  /*8cd0*/  FADD.FTZ R38, -R4, R38 ;  /* 0x0000002604267221 */ /* 0x000fe20000010100 */
[-C--:B------:R-:W-:Y:S01]  /*8ce0*/  FSEL R18, R18, R4.reuse, P1 ;  /* 0x0000000412127208 */ /* 0x080fe20000800000 */
[C---:B------:R-:W-:Y:S01]  /*8cf0*/  FADD.FTZ R19, -R4.reuse, R19 ;  /* 0x0000001304137221 */ /* 0x040fe20000010100 */
[----:B------:R-:W-:Y:S01]  /*8d00*/  FSETP.GE.FTZ.AND P1, PT, R203, RZ, PT ;  /* 0x000000ffcb00720b */ /* 0x000fe20003f36000 */
[C---:B------:R-:W-:Y:S01]  /*8d10*/  FADD.FTZ R50, -R4.reuse, R50 ;  /* 0x0000003204327221 */ /* 0x040fe20000010100 */
[-C--:B------:R-:W-:Y:S01]  /*8d20*/  FSEL R7, R7, R4.reuse, P0 ;  /* 0x0000000407077208 */ /* 0x080fe20000000000 */
[----:B------:R-:W-:Y:S01]  /*8d30*/  FADD.FTZ R23, -R4, R23 ;  /* 0x0000001704177221 */ /* 0x000fe20000010100 */
[----:B------:R-:W-:Y:S01]  /*8d40*/  FSEL R22, R22, R4, P1 ;  /* 0x0000000416167208 */ /* 0x000fe20000800000 */
[----:B------:R-:W-:Y:S01]  /*8d50*/  FADD.FTZ R35, -R4, R35 ;  /* 0x0000002304237221 */ /* 0x000fe20000010100 */
[----:B------:R-:W-:Y:S01]  /*8d60*/  FSETP.GE.FTZ.AND P1, PT, R192, RZ, PT ;  /* 0x000000ffc000720b */ /* 0x000fe20003f36000 */
[----:B------:R-:W-:Y:S01]  /*8d70*/  FADD.FTZ R39, -R4, R39 ;  /* 0x0000002704277221 */ /* 0x000fe20000010100 */
[----:B------:R-:W-:Y:S01]  /*8d80*/  FSETP.GE.FTZ.AND P0, PT, R212, RZ, PT ;  /* 0x000000ffd400720b */ /* 0x000fe20003f16000 */
[----:B------:R-:W-:Y:S01]  /*8d90*/  FMUL.FTZ R65, R221, R6 ;  /* 0x00000006dd417220 */ /* 0x000fe20000410000 */
[-C--:B------:R-:W-:Y:S01]  /*8da0*/  FSEL R34, R34, R4.reuse, P1 ;  /* 0x0000000422227208 */ /* 0x080fe20000800000 */
[----:B------:R-:W-:Y:S01]  /*8db0*/  FMUL.FTZ R64, R220, R7 ;  /* 0x00000007dc407220 */ /* 0x000fe20000410000 */
[----:B------:R-:W-:Y:S01]  /*8dc0*/  FSETP.GE.FTZ.AND P1, PT, R186, RZ, PT ;  /* 0x000000ffba00720b */ /* 0x000fe20003f36000 */
[C---:B------:R-:W-:Y:S01]  /*8dd0*/  FADD.FTZ R51, -R4.reuse, R51 ;  /* 0x0000003304337221 */ /* 0x040fe20000010100 */
[-C--:B------:R-:W-:Y:S01]  /*8de0*/  FSEL R19, R19, R4.reuse, P0 ;  /* 0x0000000413137208 */ /* 0x080fe20000000000 */
[----:B------:R-:W-:Y:S01]  /*8df0*/  FADD.FTZ R54, -R4, R54 ;  /* 0x0000003604367221 */ /* 0x000fe20000010100 */
[-C--:B------:R-:W-:Y:S01]  /*8e00*/  FSEL R38, R38, R4.reuse, P1 ;  /* 0x0000000426267208 */ /* 0x080fe20000800000 */
[----:B------:R-:W-:Y:S01]  /*8e10*/  FADD.FTZ R7, -R4, R55 ;  /* 0x0000003704077221 */ /* 0x000fe20000010100 */
[----:B------:R-:W-:Y:S01]  /*8e20*/  FSETP.GE.FTZ.AND P1, PT, R166, RZ, PT ;  /* 0x000000ffa600720b */ /* 0x000fe20003f36000 */
[----:B------:R-:W-:Y:S01]  /*8e30*/  FADD.FTZ R6, -R4, R66 ;  /* 0x0000004204067221 */ /* 0x000fe20000010100 */
[----:B------:R-:W-:Y:S01]  /*8e40*/  FSETP.GE.FTZ.AND P0, PT, R200, RZ, PT ;  /* 0x000000ffc800720b */ /* 0x000fe20003f16000 */
[----:B----4-:R-:W-:Y:S01]  /*8e50*/  FADD.FTZ R5, -R2, R8 ;  /* 0x0000000802057221 */ /* 0x010fe20000010100 */
[----:B------:R-:W-:Y:S01]  /*8e60*/  FSEL R50, R50, R4, P1 ;  /* 0x0000000432327208 */ /* 0x000fe20000800000 */
[----:B------:R-:W-:Y:S01]  /*8e70*/  FMUL.FTZ R203, R203, R22 ;  /* 0x00000016cbcb7220 */ /* 0x000fe20000410000 */
[----:B------:R-:W-:Y:S01]  /*8e80*/  FSETP.GE.FTZ.AND P1, PT, R149, RZ, PT ;  /* 0x000000ff9500720b */ /* 0x000fe20003f36000 */
[C---:B------:R-:W-:Y:S01]  /*8e90*/  FADD.FTZ R56, -R2.reuse, R56 ;  /* 0x0000003802387221 */ /* 0x040fe20000010100 */
[-C--:B------:R-:W-:Y:S01]  /*8ea0*/  FSEL R23, R23, R4.reuse, P0 ;  /* 0x0000000417177208 */ /* 0x080fe20000000000 */
        /* <DEDUP_REMOVED lines=17> */
[----:B------:R-:W-:Y:S01]  /*8fc0*/  FSEL R51, R51, R4, P0 ;  /* 0x0000000433337208 */ /* 0x000fe20000000000 */
[----:B------:R-:W-:Y:S01]  /*8fd0*/  @P1 FADD.FTZ R4, -R4, R67 ;  /* 0x0000004304041221 */ /* 0x000fe20000010100 */
[----:B------:R-:W-:Y:S01]  /*8fe0*/  FSETP.GE.FTZ.AND P0, PT, R222, RZ, PT ;  /* 0x000000ffde00720b */ /* 0x000fe20003f16000 */
[----:B------:R-:W-:Y:S01]  /*8ff0*/  FMUL.FTZ R150, R150, R6 ;  /* 0x0000000696967220 */ /* 0x000fe20000410000 */
[----:B------:R-:W-:Y:S01]  /*9000*/  FSETP.GE.FTZ.AND P2, PT, R218, RZ, PT ;  /* 0x000000ffda00720b */ /* 0x000fe20003f56000 */
[----:B------:R-:W-:Y:S01]  /*9010*/  FMUL.FTZ R149, R149, R4 ;  /* 0x0000000495957220 */ /* 0x000fe20000410000 */
[-C--:B------:R-:W-:Y:S01]  /*9020*/  FSEL R5, R5, R2.reuse, P0 ;  /* 0x0000000205057208 */ /* 0x080fe20000000000 */
        /* <DEDUP_REMOVED lines=12> */
[----:B------:R-:W-:Y:S01]  /*90f0*/  FADD.FTZ R4, -R2, R44 ;  /* 0x0000002c02047221 */ /* 0x000fe20000010100 */
[----:B------:R-:W-:Y:S01]  /*9100*/  FSETP.GE.FTZ.AND P0, PT, R187, RZ, PT ;  /* 0x000000ffbb00720b */ /* 0x000fe20003f16000 */
[----:B------:R-:W-:Y:S01]  /*9110*/  FMUL.FTZ R22, R218, R6 ;  /* 0x00000006da167220 */ /* 0x000fe20000410000 */
        /* <DEDUP_REMOVED lines=177> */
.L_x_2072:
        /* <DEDUP_REMOVED lines=212> */
.L_x_2073:
        /* <DEDUP_REMOVED lines=20> */
[----:B------:R-:W-:Y:S02]  /*aab0*/  IMAD R152, R152, 0x18, RZ ;  /* 0x0000001898987824 */ /* 0x000fe400078e02ff */
        /* <DEDUP_REMOVED lines=104> */
[----:B------:R-:W-:Y:S04]  /*b140*/  IMAD R2, R2, 0x38, RZ ;  /* 0x0000003802027824 */ /* 0x000fe800078e02ff */
[C---:B------:R-:W-:Y:S08]  /*b150*/  HMMA.16816.F32.BF16 R16, R36.reuse, R50, R16 ;  /* 0x000000322410723c */ /* 0x040ff00000041810 */
[-C--:B--2---:R-:W-:Y:S08]  /*b160*/  HMMA.16816.F32.BF16 R20, R36, R60.reuse, R20 ;  /* 0x0000003c2414723c */ /* 0x084ff00000041814 */
[C---:B------:R-:W-:Y:S07]  /*b170*/  HMMA.16816.F32.BF16 R24, R52.reuse, R60, R24 ;  /* 0x0000003c3418723c */ /* 0x040fee0000041818 */
[----:B------:R-:W-:Y:S01]  /*b180*/  IADD3 R61, R149, 0x20, RZ ;  /* 0x00000020953d7810 */ /* 0x000fe20007ffe0ff */
[-C--:B------:R-:W-:Y:S01]  /*b190*/  HMMA.16816.F32.BF16 R28, R52, R62.reuse, R28 ;  /* 0x0000003e341c723c */ /* 0x080fe2000004181c */
[----:B------:R-:W2:Y:S03]  /*b1a0*/  LDL R55, [R1+0x14] ;  /* 0x0000140001377983 */ /* 0x000ea60000100800 */
[----:B------:R-:W-:Y:S01]  /*b1b0*/  IMAD.IADD R61, R145, 0x1, R61 ;  /* 0x00000001913d7824 */ /* 0x000fe200078e023d */
[----:B------:R-:W-:Y:S01]  /*b1c0*/  IADD3 R60, R149, 0x20, RZ ;  /* 0x00000020953c7810 */ /* 0x000fe20007ffe0ff */
[----:B------:R-:W3:Y:S02]  /*b1d0*/  LDL R54, [R1+0x10] ;  /* 0x0000100001367983 */ /* 0x000ee40000100800 */
[----:B------:R-:W-:Y:S03]  /*b1e0*/  HMMA.16816.F32.BF16 R32, R36, R62, R32 ;  /* 0x0000003e2420723c */ /* 0x000fe60000041820 */
[----:B------:R-:W3:Y:S01]  /*b1f0*/  LDL R53, [R1+0xc] ;  /* 0x00000c0001357983 */ /* 0x000ee20000100800 */
[C---:B------:R-:W-:Y:S02]  /*b200*/  IMAD.IADD R61, R145.reuse, 0x1, R61 ;  /* 0x00000001913d7824 */ /* 0x040fe400078e023d */
[----:B------:R-:W-:Y:S01]  /*b210*/  IMAD.IADD R60, R145, 0x1, R60 ;  /* 0x00000001913c7824 */ /* 0x000fe200078e023c */
[C---:B------:R-:W-:Y:S01]  /*b220*/  IADD3 R63, R149.reuse, 0x20, RZ ;  /* 0x00000020953f7810 */ /* 0x040fe20007ffe0ff */
[-C--:B----4-:R-:W-:Y:S01]  /*b230*/  HMMA.16816.F32.BF16 R4, R40, R56.reuse, R4 ;  /* 0x000000382804723c */ /* 0x090fe20000041804 */
[----:B------:R-:W3:Y:S04]  /*b240*/  LDL R52, [R1+0x8] ;  /* 0x0000080001347983 */ /* 0x000ee80000100800 */
[----:B------:R-:W-:Y:S01]  /*b250*/  IMAD.MOV.U32 R36, RZ, RZ, R239 ;  /* 0x000000ffff247224 */ /* 0x000fe200078e00ef */
[----:B------:R-:W-:Y:S01]  /*b260*/  IADD3 R62, R149, 0x20, RZ ;  /* 0x00000020953e7810 */ /* 0x000fe20007ffe0ff */
[----:B------:R-:W-:Y:S01]  /*b270*/  IMAD.MOV.U32 R37, RZ, RZ, R238 ;  /* 0x000000ffff257224 */ /* 0x000fe200078e00ee */
[C---:B------:R-:W-:Y:S01]  /*b280*/  HMMA.16816.F32.BF16 R8, R64.reuse, R56, R8 ;  /* 0x000000384008723c */ /* 0x040fe20000041808 */
[----:B------:R-:W3:Y:S03]  /*b290*/  LDL R57, [R1+0x1c] ;  /* 0x00001c0001397983 */ /* 0x000ee60000100800 */
[CC--:B------:R-:W-:Y:S01]  /*b2a0*/  LEA R38, P1, R145.reuse, R36.reuse, 0x2 ;  /* 0x0000002491267211 */ /* 0x0c0fe200078210ff */
[----:B------:R-:W-:Y:S01]  /*b2b0*/  IMAD.IADD R62, R145, 0x1, R62 ;  /* 0x00000001913e7824 */ /* 0x000fe200078e023e */
[----:B------:R-:W3:Y:S01]  /*b2c0*/  LDL R56, [R1+0x18] ;  /* 0x0000180001387983 */ /* 0x000ee20000100800 */
[-C--:B------:R-:W-:Y:S01]  /*b2d0*/  LEA R44, P0, R149, R36.reuse, 0x2 ;  /* 0x00000024952c7211 */ /* 0x080fe200078010ff */
[-C--:B------:R-:W-:Y:S04]  /*b2e0*/  HMMA.16816.F32.BF16 R12, R64, R58.reuse, R12 ;  /* 0x0000003a400c723c */ /* 0x080fe8000004180c */
[CC--:B------:R-:W-:Y:S01]  /*b2f0*/  LEA.HI.X.SX32 R39, R145.reuse, R37.reuse, 0x2, P1 ;  /* 0x0000002591277211 */ /* 0x0c0fe200008f16ff */
[----:B------:R-:W-:Y:S01]  /*b300*/  IMAD.IADD R60, R145, 0x1, R60 ;  /* 0x00000001913c7824 */ /* 0x000fe200078e023c */
[-C--:B------:R-:W-:Y:S01]  /*b310*/  LEA.HI.X.SX32 R45, R149, R37.reuse, 0x2, P0 ;  /* 0x00000025952d7211 */ /* 0x080fe200000f16ff */
[----:B------:R1:W-:Y:S01]  /*b320*/  RED.E.ADD.F32.FTZ.RN.STRONG.GPU [R36.64], R4 ;  /* 0x000000042400798e */ /* 0x0003e2000c10e788 */
[C---:B------:R-:W-:Y:S04]  /*b330*/  HMMA.16816.F32.BF16 R16, R40.reuse, R58, R16 ;  /* 0x0000003a2810723c */ /* 0x040fe80000041810 */
[----:B------:R-:W3:Y:S01]  /*b340*/  LDL R59, [R1+0x24] ;  /* 0x00002400013b7983 */ /* 0x000ee20000100800 */
[-C--:B------:R-:W-:Y:S01]  /*b350*/  LEA R50, P6, R63, R36.reuse, 0x2 ;  /* 0x000000243f327211 */ /* 0x080fe200078c10ff */
[----:B------:R-:W-:Y:S01]  /*b360*/  IMAD.IADD R60, R145, 0x1, R60 ;  /* 0x00000001913c7824 */ /* 0x000fe200078e023c */
[CC--:B------:R-:W-:Y:S01]  /*b370*/  LEA R48, P5, R62.reuse, R36.reuse, 0x2 ;  /* 0x000000243e307211 */ /* 0x0c0fe200078a10ff */
[-C--:B------:R-:W-:Y:S01]  /*b380*/  HMMA.16816.F32.BF16 R20, R40, R132.reuse, R20 ;  /* 0x000000842814723c */ /* 0x080fe20000041814 */
[----:B------:R-:W3:Y:S03]  /*b390*/  LDL R58, [R1+0x20] ;  /* 0x00002000013a7983 */ /* 0x000ee60000100800 */
[-C--:B------:R-:W-:Y:S02]  /*b3a0*/  LEA.HI.X.SX32 R51, R63, R37.reuse, 0x2, P6 ;  /* 0x000000253f337211 */ /* 0x080fe400030f16ff */
[----:B------:R1:W-:Y:S01]  /*b3b0*/  RED.E.ADD.F32.FTZ.RN.STRONG.GPU [R38.64], R5 ;  /* 0x000000052600798e */ /* 0x0003e2000c10e788 */
[-C--:B------:R-:W-:Y:S01]  /*b3c0*/  LEA.HI.X.SX32 R49, R62, R37.reuse, 0x2, P5 ;  /* 0x000000253e317211 */ /* 0x080fe200028f16ff */
[C---:B------:R-:W-:Y:S03]  /*b3d0*/  HMMA.16816.F32.BF16 R24, R64.reuse, R132, R24 ;  /* 0x000000844018723c */ /* 0x040fe60000041818 */
[----:B------:R1:W-:Y:S05]  /*b3e0*/  RED.E.ADD.F32.FTZ.RN.STRONG.GPU [R44.64], R6 ;  /* 0x000000062c00798e */ /* 0x0003ea000c10e788 */
[-C--:B------:R-:W-:Y:S04]  /*b3f0*/  HMMA.16816.F32.BF16 R28, R64, R134.reuse, R28 ;  /* 0x00000086401c723c */ /* 0x080fe8000004181c */
[CC--:B-1----:R-:W-:Y:S04]  /*b400*/  LEA R4, P0, R151.reuse, R36.reuse, 0x2 ;  /* 0x0000002497047211 */ /* 0x0c2fe800078010ff */
[----:B------:R-:W-:Y:S07]  /*b410*/  HMMA.16816.F32.BF16 R32, R40, R134, R32 ;  /* 0x000000862820723c */ /* 0x000fee0000041820 */
[CC--:B------:R-:W-:Y:S02]  /*b420*/  LEA R42, P1, R152.reuse, R36.reuse, 0x2 ;  /* 0x00000024982a7211 */ /* 0x0c0fe400078210ff */
[-C--:B------:R-:W-:Y:S03]  /*b430*/  LEA.HI.X.SX32 R5, R151, R37.reuse, 0x2, P0 ;  /* 0x0000002597057211 */ /* 0x080fe600000f16ff */
[-C--:B------:R-:W-:Y:S02]  /*b440*/  LEA.HI.X.SX32 R43, R152, R37.reuse, 0x2, P1 ;  /* 0x00000025982b7211 */ /* 0x080fe400008f16ff */
[-C--:B------:R-:W-:Y:S01]  /*b450*/  LEA R40, P1, R150, R36.reuse, 0x2 ;  /* 0x0000002496287211 */ /* 0x080fe200078210ff */
[----:B------:R-:W-:Y:S01]  /*b460*/  IMAD.MOV.U32 R44, RZ, RZ, c[0x0][0x22c] ;  /* 0x00008b00ff2c7624 */ /* 0x000fe200078e00ff */
[-C--:B------:R-:W-:Y:S01]  /*b470*/  LEA R6, P0, R0, R36.reuse, 0x2 ;  /* 0x0000002400067211 */ /* 0x080fe200078010ff */
[----:B------:R1:W-:Y:S01]  /*b480*/  RED.E.ADD.F32.FTZ.RN.STRONG.GPU [R42.64], R7 ;  /* 0x000000072a00798e */ /* 0x0003e2000c10e788 */
[-C--:B------:R-:W-:Y:S01]  /*b490*/  LEA.HI.X.SX32 R41, R150, R37.reuse, 0x2, P1 ;  /* 0x0000002596297211 */ /* 0x080fe200008f16ff */
[----:B------:R-:W-:Y:S03]  /*b4a0*/  IMAD R44, R44, c[0x0][0x1c0], RZ ;  /* 0x000070002c2c7a24 */ /* 0x000fe600078e02ff */
[----:B------:R1:W-:Y:S01]  /*b4b0*/  RED.E.ADD.F32.FTZ.RN.STRONG.GPU [R4.64], R8 ;  /* 0x000000080400798e */ /* 0x0003e2000c10e788 */
[----:B------:R-:W-:Y:S04]  /*b4c0*/  IMAD R44, R44, 0x68, RZ ;  /* 0x000000682c2c7824 */ /* 0x000fe800078e02ff */
[----:B------:R1:W-:Y:S02]  /*b4d0*/  RED.E.ADD.F32.FTZ.RN.STRONG.GPU [R40.64], R9 ;  /* 0x000000092800798e */ /* 0x0003e4000c10e788 */
[-C--:B-1----:R-:W-:Y:S01]  /*b4e0*/  LEA.HI.X.SX32 R7, R0, R37.reuse, 0x2, P0 ;  /* 0x0000002500077211 */ /* 0x082fe200000f16ff */
[----:B------:R-:W-:Y:S02]  /*b4f0*/  IMAD.MOV.U32 R0, RZ, RZ, c[0x0][0x22c] ;  /* 0x00008b00ff007624 */ /* 0x000fe400078e00ff */
[----:B------:R-:W-:Y:S02]  /*b500*/  IMAD.MOV.U32 R43, RZ, RZ, c[0x0][0x22c] ;  /* 0x00008b00ff2b7624 */ /* 0x000fe400078e00ff */
[----:B------:R1:W-:Y:S01]  /*b510*/  RED.E.ADD.F32.FTZ.RN.STRONG.GPU [R6.64], R10 ;  /* 0x0000000a0600798e */ /* 0x0003e2000c10e788 */
[-C--:B------:R-:W-:Y:S01]  /*b520*/  LEA R4, P1, R2, R36.reuse, 0x2 ;  /* 0x0000002402047211 */ /* 0x080fe200078210ff */
[----:B------:R-:W-:Y:S02]  /*b530*/  IMAD R0, R0, c[0x0][0x1c0], RZ ;  /* 0x0000700000007a24 */ /* 0x000fe400078e02ff */
[----:B------:R-:W-:Y:S01]  /*b540*/  IMAD R43, R43, c[0x0][0x1c0], RZ ;  /* 0x000070002b2b7a24 */ /* 0x000fe200078e02ff */
[-C--:B------:R-:W-:Y:S01]  /*b550*/  LEA.HI.X.SX32 R5, R2, R37.reuse, 0x2, P1 ;  /* 0x0000002502057211 */ /* 0x080fe200008f16ff */
[----:B------:R-:W-:Y:S02]  /*b560*/  IMAD.SHL.U32 R0, R0, 0x40, RZ ;  /* 0x0000004000007824 */ /* 0x000fe400078e00ff */
[----:B------:R-:W-:Y:S02]  /*b570*/  IMAD.MOV.U32 R2, RZ, RZ, c[0x0][0x22c] ;  /* 0x00008b00ff027624 */ /* 0x000fe400078e00ff */
[----:B------:R1:W-:Y:S01]  /*b580*/  RED.E.ADD.F32.FTZ.RN.STRONG.GPU [R4.64], R11 ;  /* 0x0000000b0400798e */ /* 0x0003e2000c10e788 */
[-C--:B------:R-:W-:Y:S01]  /*b590*/  LEA R8, P0, R0, R36.reuse, 0x2 ;  /* 0x0000002400087211 */ /* 0x080fe200078010ff */
[----:B------:R-:W-:Y:S02]  /*b5a0*/  IMAD R2, R2, c[0x0][0x1c0], RZ ;  /* 0x0000700002027a24 */ /* 0x000fe400078e02ff */
[----:B------:R-:W-:Y:S01]  /*b5b0*/  IMAD.MOV.U32 R42, RZ, RZ, c[0x0][0x22c] ;  /* 0x00008b00ff2a7624 */ /* 0x000fe200078e00ff */
[-C--:B------:R-:W-:Y:S01]  /*b5c0*/  LEA.HI.X.SX32 R9, R0, R37.reuse, 0x2, P0 ;  /* 0x0000002500097211 */ /* 0x080fe200000f16ff */
[----:B------:R-:W-:Y:S02]  /*b5d0*/  IMAD.MOV.U32 R0, RZ, RZ, c[0x0][0x22c] ;  /* 0x00008b00ff007624 */ /* 0x000fe400078e00ff */
[----:B------:R-:W-:Y:S02]  /*b5e0*/  IMAD R2, R2, 0x58, RZ ;  /* 0x0000005802027824 */ /* 0x000fe400078e02ff */
        /* <DEDUP_REMOVED lines=8> */
[CC--:B------:R-:W-:Y:S03]  /*b670*/  LEA R46, P4, R61.reuse, R36.reuse, 0x2 ;  /* 0x000000243d2e7211 */ /* 0x0c0fe600078810ff */
[----:B------:R1:W-:Y:S01]  /*b680*/  RED.E.ADD.F32.FTZ.RN.STRONG.GPU [R6.64], R17 ;  /* 0x000000110600798e */ /* 0x0003e2000c10e788 */
[CC--:B------:R-:W-:Y:S02]  /*b690*/  LEA R4, P0, R0.reuse, R36.reuse, 0x2 ;  /* 0x0000002400047211 */ /* 0x0c0fe400078010ff */
[-C--:B------:R-:W-:Y:S02]  /*b6a0*/  LEA.HI.X.SX32 R47, R61, R37.reuse, 0x2, P4 ;  /* 0x000000253d2f7211 */ /* 0x080fe400020f16ff */
[-C--:B------:R-:W-:Y:S01]  /*b6b0*/  LEA.HI.X.SX32 R5, R0, R37.reuse, 0x2, P0 ;  /* 0x0000002500057211 */ /* 0x080fe200000f16ff */
[----:B------:R-:W-:Y:S04]  /*b6c0*/  IMAD.MOV.U32 R0, RZ, RZ, c[0x0][0x22c] ;  /* 0x00008b00ff007624 */ /* 0x000fe800078e00ff */
[----:B------:R-:W-:Y:S01]  /*b6d0*/  IMAD R0, R0, c[0x0][0x1c0], RZ ;  /* 0x0000700000007a24 */ /* 0x000fe200078e02ff */
[-C--:B------:R-:W-:Y:S01]  /*b6e0*/  LEA R16, P1, R2, R36.reuse, 0x2 ;  /* 0x0000002402107211 */ /* 0x080fe200078210ff */
[----:B------:R1:W-:Y:S01]  /*b6f0*/  RED.E.ADD.F32.FTZ.RN.STRONG.GPU [R4.64], R18 ;  /* 0x000000120400798e */ /* 0x0003e2000c10e788 */
[-C--:B------:R-:W-:Y:S01]  /*b700*/  LEA R8, P2, R44, R36.reuse, 0x2 ;  /* 0x000000242c087211 */ /* 0x080fe200078410ff */
[----:B------:R-:W-:Y:S03]  /*b710*/  IMAD R0, R0, 0x60, RZ ;  /* 0x0000006000007824 */ /* 0x000fe600078e02ff */
[-C--:B------:R-:W-:Y:S02]  /*b720*/  LEA.HI.X.SX32 R9, R44, R37.reuse, 0x2, P2 ;  /* 0x000000252c097211 */ /* 0x080fe400010f16ff */
[-C--:B------:R-:W-:Y:S02]  /*b730*/  LEA R10, P0, R0, R36.reuse, 0x2 ;  /* 0x00000024000a7211 */ /* 0x080fe400078010ff */
[-C--:B------:R-:W-:Y:S02]  /*b740*/  LEA R44, P3, R60, R36.reuse, 0x2 ;  /* 0x000000243c2c7211 */ /* 0x080fe400078610ff */
[-C--:B------:R-:W-:Y:S02]  /*b750*/  LEA.HI.X.SX32 R11, R0, R37.reuse, 0x2, P0 ;  /* 0x00000025000b7211 */ /* 0x080fe400000f16ff */
[----:B------:R-:W4:Y:S01]  /*b760*/  LDL R0, [R1+0x28] ;  /* 0x0000280001007983 */ /* 0x000f220000100800 */
[-C--:B------:R-:W-:Y:S02]  /*b770*/  LEA.HI.X.SX32 R45, R60, R37.reuse, 0x2, P3 ;  /* 0x000000253c2d7211 */ /* 0x080fe400018f16ff */
[-C--:B-1----:R-:W-:Y:S02]  /*b780*/  LEA.HI.X.SX32 R17, R2, R37.reuse, 0x2, P1 ;  /* 0x0000002502117211 */ /* 0x082fe400008f16ff */
[----:B------:R-:W4:Y:S01]  /*b790*/  LDL R2, [R1+0x4] ;  /* 0x0000040001027983 */ /* 0x000f220000100800 */
[CC--:B------:R-:W-:Y:S04]  /*b7a0*/  LEA R6, P1, R43.reuse, R36.reuse, 0x2 ;  /* 0x000000242b067211 */ /* 0x0c0fe800078210ff */
[----:B------:R-:W-:Y:S01]  /*b7b0*/  RED.E.ADD.F32.FTZ.RN.STRONG.GPU [R16.64], R19 ;  /* 0x000000131000798e */ /* 0x000fe2000c10e788 */
[-C--:B------:R-:W-:Y:S02]  /*b7c0*/  LEA.HI.X.SX32 R7, R43, R37.reuse, 0x2, P1 ;  /* 0x000000252b077211 */ /* 0x080fe400008f16ff */
[CC--:B------:R-:W-:Y:S02]  /*b7d0*/  LEA R4, P0, R42.reuse, R36.reuse, 0x2 ;  /* 0x000000242a047211 */ /* 0x0c0fe400078010ff */
[----:B------:R-:W-:Y:S02]  /*b7e0*/  RED.E.ADD.F32.FTZ.RN.STRONG.GPU [R10.64], R12 ;  /* 0x0000000c0a00798e */ /* 0x000fe4000c10e788 */
[-C--:B------:R-:W-:Y:S03]  /*b7f0*/  LEA.HI.X.SX32 R5, R42, R37.reuse, 0x2, P0 ;  /* 0x000000252a057211 */ /* 0x080fe600000f16ff */
[----:B------:R-:W-:Y:S05]  /*b800*/  RED.E.ADD.F32.FTZ.RN.STRONG.GPU [R8.64], R13 ;  /* 0x0000000d0800798e */ /* 0x000fea000c10e788 */
[----:B------:R2:W-:Y:S05]  /*b810*/  RED.E.ADD.F32.FTZ.RN.STRONG.GPU [R6.64], R14 ;  /* 0x0000000e0600798e */ /* 0x0005ea000c10e788 */
        /* <DEDUP_REMOVED lines=9> */
[-C--:B-1----:R-:W-:Y:S02]  /*b8b0*/  LEA.HI.X.SX32 R15, R55, R37.reuse, 0x2, P5 ;  /* 0x00000025370f7211 */ /* 0x082fe400028f16ff */
[CC--:B---3--:R-:W-:Y:S04]  /*b8c0*/  LEA R12, P4, R54.reuse, R36.reuse, 0x2 ;  /* 0x00000024360c7211 */ /* 0x0c8fe800078810ff */
[-C--:B------:R-:W-:Y:S02]  /*b8d0*/  LEA.HI.X.SX32 R13, R54, R37.reuse, 0x2, P4 ;  /* 0x00000025360d7211 */ /* 0x080fe400020f16ff */
[CC--:B------:R-:W-:Y:S04]  /*b8e0*/  LEA R10, P3, R53.reuse, R36.reuse, 0x2 ;  /* 0x00000024350a7211 */ /* 0x0c0fe800078610ff */
[-C--:B------:R-:W-:Y:S02]  /*b8f0*/  LEA.HI.X.SX32 R11, R53, R37.reuse, 0x2, P3 ;  /* 0x00000025350b7211 */ /* 0x080fe400018f16ff */
[CC--:B------:R-:W-:Y:S04]  /*b900*/  LEA R18, P0, R57.reuse, R36.reuse, 0x2 ;  /* 0x0000002439127211 */ /* 0x0c0fe800078010ff */
[-C--:B------:R-:W-:Y:S02]  /*b910*/  LEA.HI.X.SX32 R19, R57, R37.reuse, 0x2, P0 ;  /* 0x0000002539137211 */ /* 0x080fe400000f16ff */
        /* <DEDUP_REMOVED lines=8> */
[-C--:B------:R-:W-:Y:S03]  /*b9a0*/  LEA.HI.X.SX32 R9, R52, R37.reuse, 0x2, P2 ;  /* 0x0000002534097211 */ /* 0x080fe600010f16ff */
[----:B------:R-:W-:Y:S05]  /*b9b0*/  RED.E.ADD.F32.FTZ.RN.STRONG.GPU [R40.64], R27 ;  /* 0x0000001b2800798e */ /* 0x000fea000c10e788 */
[----:B------:R-:W-:Y:S05]  /*b9c0*/  RED.E.ADD.F32.FTZ.RN.STRONG.GPU [R18.64], R32 ;  /* 0x000000201200798e */ /* 0x000fea000c10e788 */
[----:B------:R-:W-:Y:S05]  /*b9d0*/  RED.E.ADD.F32.FTZ.RN.STRONG.GPU [R16.64], R33 ;  /* 0x000000211000798e */ /* 0x000fea000c10e788 */
[----:B------:R-:W-:Y:S05]  /*b9e0*/  RED.E.ADD.F32.FTZ.RN.STRONG.GPU [R14.64], R34 ;  /* 0x000000220e00798e */ /* 0x000fea000c10e788 */
[----:B------:R-:W-:Y:S05]  /*b9f0*/  RED.E.ADD.F32.FTZ.RN.STRONG.GPU [R12.64], R35 ;  /* 0x000000230c00798e */ /* 0x000fea000c10e788 */
[----:B------:R-:W-:Y:S05]  /*ba00*/  RED.E.ADD.F32.FTZ.RN.STRONG.GPU [R10.64], R28 ;  /* 0x0000001c0a00798e */ /* 0x000fea000c10e788 */
[----:B------:R-:W-:Y:S05]  /*ba10*/  RED.E.ADD.F32.FTZ.RN.STRONG.GPU [R8.64], R29 ;  /* 0x0000001d0800798e */ /* 0x000fea000c10e788 */
[----:B------:R-:W-:Y:S05]  /*ba20*/  LDSM.16.MT88.4 R8, [R168] ;  /* 0x00000000a808783b */ /* 0x000fea0000004200 */
[----:B------:R-:W-:Y:S05]  /*ba30*/  LDSM.16.MT88.4 R12, [R3+0x18000] ;  /* 0x01800000030c783b */ /* 0x000fea0000004200 */
[----:B------:R-:W-:Y:S05]  /*ba40*/  LDSM.16.MT88.4 R24, [R168+0x800] ;  /* 0x00080000a818783b */ /* 0x000fea0000004200 */
        /* <DEDUP_REMOVED lines=10> */
[----:B------:R-:W-:Y:S02]  /*baf0*/  UIADD3 UR7, UR7, -0x1, URZ ;  /* 0xffffffff07077890 */ /* 0x000fe4000fffe03f */
[----:B------:R-:W-:Y:S01]  /*bb00*/  @UP1 UIADD3.X UR25, UR25, -0x1, URZ, UP0, !UPT ;  /* 0xffffffff19191890 */ /* 0x000fe200087fe43f */
[----:B------:R-:W-:Y:S05]  /*bb10*/  RED.E.ADD.F32.FTZ.RN.STRONG.GPU [R6.64], R30 ;  /* 0x0000001e0600798e */ /* 0x000fea000c10e788 */
        /* <DEDUP_REMOVED lines=283> */
.L_x_2075:
        /* <DEDUP_REMOVED lines=19> */
.L_x_2076:
        /* <DEDUP_REMOVED lines=45> */
.L_x_2078:
[----:B------:R-:W-:Y:S05]  /*d0d0*/  BSYNC B0 ;  /* 0x0000000000007941 */ /* 0x000fea0003800000 */
.L_x_2077:
        /* <DEDUP_REMOVED lines=15> */
.L_x_2080:
[----:B------:R-:W-:Y:S05]  /*d1d0*/  BSYNC B0 ;  /* 0x0000000000007941 */ /* 0x000fea0003800000 */
.L_x_2079:
        /* <DEDUP_REMOVED lines=15> */
.L_x_2082:
[----:B------:R-:W-:Y:S05]  /*d2d0*/  BSYNC B0 ;  /* 0x0000000000007941 */ /* 0x000fea0003800000 */
.L_x_2081:
        /* <DEDUP_REMOVED lines=14> */
.L_x_2084:
[----:B------:R-:W-:Y:S05]  /*d3c0*/  BSYNC B0 ;  /* 0x0000000000007941 */ /* 0x000fea0003800000 */
.L_x_2083:
        /* <DEDUP_REMOVED lines=25> */
.L_x_2086:
[----:B------:R-:W-:Y:S05]  /*d560*/  BSYNC B0 ;  /* 0x0000000000007941 */ /* 0x000fea0003800000 */
.L_x_2085:
        /* <DEDUP_REMOVED lines=13> */
.L_x_2088:
[----:B------:R-:W-:Y:S05]  /*d640*/  BSYNC B0 ;  /* 0x0000000000007941 */ /* 0x000fea0003800000 */
.L_x_2087:
        /* <DEDUP_REMOVED lines=13> */
.L_x_2090:
[----:B------:R-:W-:Y:S05]  /*d720*/  BSYNC B0 ;  /* 0x0000000000007941 */ /* 0x000fea0003800000 */
.L_x_2089:
        /* <DEDUP_REMOVED lines=12> */
.L_x_2039:
        /* <DEDUP_REMOVED lines=21> */
.L_x_2092:
        /* <DEDUP_REMOVED lines=19> */
.L_x_2093:
        /* <DEDUP_REMOVED lines=36> */
.L_x_2095:
[----:B------:R-:W-:Y:S05]  /*dcb0*/  BSYNC B0 ;  /* 0x0000000000007941 */ /* 0x000fea0003800000 */
.L_x_2094:
        /* <DEDUP_REMOVED lines=15> */
.L_x_2097:
[----:B------:R-:W-:Y:S05]  /*ddb0*/  BSYNC B0 ;  /* 0x0000000000007941 */ /* 0x000fea0003800000 */
.L_x_2096:
        /* <DEDUP_REMOVED lines=15> */
.L_x_2099:
[----:B------:R-:W-:Y:S05]  /*deb0*/  BSYNC B0 ;  /* 0x0000000000007941 */ /* 0x000fea0003800000 */
.L_x_2098:
        /* <DEDUP_REMOVED lines=14> */
.L_x_2101:
[----:B------:R-:W-:Y:S05]  /*dfa0*/  BSYNC B0 ;  /* 0x0000000000007941 */ /* 0x000fea0003800000 */
.L_x_2100:
        /* <DEDUP_REMOVED lines=25> */
.L_x_2103:
[----:B------:R-:W-:Y:S05]  /*e140*/  BSYNC B0 ;  /* 0x0000000000007941 */ /* 0x000fea0003800000 */
.L_x_2102:
        /* <DEDUP_REMOVED lines=13> */
.L_x_2105:
[----:B------:R-:W-:Y:S05]  /*e220*/  BSYNC B0 ;  /* 0x0000000000007941 */ /* 0x000fea0003800000 */
.L_x_2104:
        /* <DEDUP_REMOVED lines=13> */
.L_x_2107:
[----:B------:R-:W-:Y:S05]  /*e300*/  BSYNC B0 ;  /* 0x0000000000007941 */ /* 0x000fea0003800000 */
.L_x_2106:
        /* <DEDUP_REMOVED lines=11> */
.L_x_2091:
[----:B------:R-:W-:Y:S05]  /*e3c0*/  BSYNC B1 ;  /* 0x0000000000017941 */ /* 0x000fea0003800000 */
.L_x_2034:
        /* <DEDUP_REMOVED lines=11> */
.L_x_2108:
[----:B------:R-:W-:Y:S05]  /*e480*/  EXIT ;  /* 0x000000000000794d */ /* 0x000fea0003800000 */
.L_x_2110:
        /* <DEDUP_REMOVED lines=15> */
.L_x_2491:


//--------------------- .text._ZN5flash44flash_bwd_dq_dk_dv_loop_seqk_parallel_kernelI23Flash_bwd_kernel_traitsILi64ELi128ELi128ELi8ELi4ELi4ELi4ELb0ELb0EN7cutlass10bfloat16_tE19Flash_kernel_traitsILi64ELi128ELi128ELi8ES3_EELb0ELb0ELb0ELb1ELb0ELb0ELb1EEEvNS_16Flash_bwd_paramsE --------------------------
	.section	.text._ZN5flash44flash_bwd_dq_dk_dv_loop_seqk_parallel_kernelI23Flash_bwd_kernel_traitsILi64ELi128ELi128ELi8ELi4ELi4ELi4ELb0ELb0EN7cutlass10bfloat16_tE19Flash_kernel_traitsILi64ELi128ELi128ELi8ES3_EELb0ELb0ELb0ELb1ELb0ELb0ELb1EEEvNS_16Flash_bwd_paramsE,"ax",@progbits
	.sectioninfo	@"SHI_REGISTERS=255"
	.align	128
        .global         _ZN5flash44flash_bwd_dq_dk_dv_loop_seqk_parallel_kernelI23Flash_bwd_kernel_traitsILi64ELi128ELi128ELi8ELi4ELi4ELi4ELb0ELb0EN7cutlass10bfloat16_tE19Flash_kernel_traitsILi64ELi128ELi128ELi8ES3_EELb0ELb0ELb0ELb1ELb0ELb0ELb1EEEvNS_16Flash_bwd_paramsE
        .type           _ZN5flash44flash_bwd_dq_dk_dv_loop_seqk_parallel_kernelI23Flash_bwd_kernel_traitsILi64ELi128ELi128ELi8ELi4ELi4ELi4ELb0ELb0EN7cutlass10bfloat16_tE19Flash_kernel_traitsILi64ELi128ELi128ELi8ES3_EELb0ELb0ELb0ELb1ELb0ELb0ELb1EEEvNS_16Flash_bwd_paramsE,@function
        .size           _ZN5flash44flash_bwd_dq_dk_dv_loop_seqk_parallel_kernelI23Flash_bwd_kernel_traitsILi64ELi128ELi128ELi8ELi4ELi4ELi4ELb0ELb0EN7cutlass10bfloat16_tE19Flash_kernel_traitsILi64ELi128ELi128ELi8ES3_EELb0ELb0ELb0ELb1ELb0ELb0ELb1EEEvNS_16Flash_bwd_paramsE,(.L_x_2492 - _ZN5flash44flash_bwd_dq_dk_dv_loop_seqk_parallel_kernelI23Flash_bwd_kernel_traitsILi64ELi128ELi128ELi8ELi4ELi4ELi4ELb0ELb0EN7cutlass10bfloat16_tE19Flash_kernel_traitsILi64ELi128ELi128ELi8ES3_EELb0ELb0ELb0ELb1ELb0ELb0ELb1EEEvNS_16Flash_bwd_paramsE)
        .other          _ZN5flash44flash_bwd_dq_dk_dv_loop_seqk_parallel_kernelI23Flash_bwd_kernel_traitsILi64ELi128ELi128ELi8ELi4ELi4ELi4ELb0ELb0EN7cutlass10bfloat16_tE19Flash_kernel_traitsILi64ELi128ELi128ELi8ES3_EELb0ELb0ELb0ELb1ELb0ELb0ELb1EEEvNS_16Flash_bwd_paramsE,@"STO_CUDA_ENTRY STV_DEFAULT"
_ZN5flash44flash_bwd_dq_dk_dv_loop_seqk_parallel_kernelI23Flash_bwd_kernel_traitsILi64ELi128ELi128ELi8ELi4ELi4ELi4ELb0ELb0EN7cutlass10bfloat16_tE19Flash_kernel_traitsILi64ELi128ELi128ELi8ES3_EELb0ELb0ELb0ELb1ELb0ELb0ELb1EEEvNS_16Flash_bwd_paramsE:
.text._ZN5flash44flash_bwd_dq_dk_dv_loop_seqk_parallel_kernelI23Flash_bwd_kernel_traitsILi64ELi128ELi128ELi8ELi4ELi4ELi4ELb0ELb0EN7cutlass10bfloat16_tE19Flash_kernel_traitsILi64ELi128ELi128ELi8ES3_EELb0ELb0ELb0ELb1ELb0ELb0ELb1EEEvNS_16Flash_bwd_paramsE:
        /* <DEDUP_REMOVED lines=131> */
[C---:B------:R-:W-:Y:S01]  /*0830*/  IMAD.SHL.U32 R7, R165.reuse, 0x10, RZ ;  /* 0x00000010a5077824 */ /* 0x040fe200078e00ff */
        /* <DEDUP_REMOVED lines=31> */
[--C-:B------:R-:W-:Y:S01]  /*0a30*/  SHF.R.U32.HI R5, RZ, 0x3, R2.reuse ;  /* 0x00000003ff057819 */ /* 0x100fe20000011602 */
[----:B------:R-:W-:Y:S01]  /*0a40*/  IMAD.IADD R206, R199, 0x1, R203 ;  /* 0x00000001c7ce7824 */ /* 0x000fe200078e02cb */
        /* <DEDUP_REMOVED lines=33> */
[C---:B------:R-:W-:Y:S01]  /*0c60*/  @P1 IADD3 R10, R8.reuse, 0x1fe0, RZ ;  /* 0x00001fe0080a1810 */ /* 0x040fe20007ffe0ff */
        /* <DEDUP_REMOVED lines=25> */
.L_x_2187:
        /* <DEDUP_REMOVED lines=54> */
.L_x_2111:
        /* <DEDUP_REMOVED lines=58> */
.L_x_2113:
        /* <DEDUP_REMOVED lines=18> */
.L_x_2114:
        /* <DEDUP_REMOVED lines=71> */
.L_x_2115:
[----:B------:R-:W-:Y:S02]  /*1a90*/  UMOV UR11, UR54 ;  /* 0x00000036000b7c82 */ /* 0x000fe40008000000 */
.L_x_2116:
        /* <DEDUP_REMOVED lines=98> */
.L_x_2119:
[----:B------:R-:W-:Y:S05]  /*20c0*/  BSYNC B0 ;  /* 0x0000000000007941 */ /* 0x000fea0003800000 */
.L_x_2118:
        /* <DEDUP_REMOVED lines=16> */
.L_x_2121:
[----:B------:R-:W-:Y:S05]  /*21d0*/  BSYNC B0 ;  /* 0x0000000000007941 */ /* 0x000fea0003800000 */
.L_x_2120:
        /* <DEDUP_REMOVED lines=16> */
.L_x_2123:
[----:B------:R-:W-:Y:S05]  /*22e0*/  BSYNC B0 ;  /* 0x0000000000007941 */ /* 0x000fea0003800000 */
.L_x_2122:
        /* <DEDUP_REMOVED lines=19> */
.L_x_2125:
[----:B------:R-:W-:Y:S05]  /*2420*/  BSYNC B0 ;  /* 0x0000000000007941 */ /* 0x000fea0003800000 */
.L_x_2124:
        /* <DEDUP_REMOVED lines=22> */
.L_x_2127:
[----:B------:R-:W-:Y:S05]  /*2590*/  BSYNC B0 ;  /* 0x0000000000007941 */ /* 0x000fea0003800000 */
.L_x_2126:
        /* <DEDUP_REMOVED lines=20> */
.L_x_2129:
[----:B------:R-:W-:Y:S05]  /*26e0*/  BSYNC B0 ;  /* 0x0000000000007941 */ /* 0x000fea0003800000 */
.L_x_2128:
        /* <DEDUP_REMOVED lines=20> */
.L_x_2131:
[----:B------:R-:W-:Y:S05]  /*2830*/  BSYNC B0 ;  /* 0x0000000000007941 */ /* 0x000fea0003800000 */
.L_x_2130:
        /* <DEDUP_REMOVED lines=23> */
.L_x_2133:
[----:B------:R-:W-:Y:S05]  /*29b0*/  BSYNC B0 ;  /* 0x0000000000007941 */ /* 0x000fea0003800000 */
.L_x_2132:
        /* <DEDUP_REMOVED lines=60> */
.L_x_2135:
[----:B------:R-:W-:Y:S05]  /*2d80*/  BSYNC B0 ;  /* 0x0000000000007941 */ /* 0x000fea0003800000 */
.L_x_2134:
        /* <DEDUP_REMOVED lines=21> */
.L_x_2137:
[----:B------:R-:W-:Y:S05]  /*2ee0*/  BSYNC B0 ;  /* 0x0000000000007941 */ /* 0x000fea0003800000 */
.L_x_2136:
        /* <DEDUP_REMOVED lines=21> */
.L_x_2139:
[----:B------:R-:W-:Y:S05]  /*3040*/  BSYNC B0 ;  /* 0x0000000000007941 */ /* 0x000fea0003800000 */
.L_x_2138:
        /* <DEDUP_REMOVED lines=21> */
.L_x_2141:
[----:B------:R-:W-:Y:S05]  /*31a0*/  BSYNC B0 ;  /* 0x0000000000007941 */ /* 0x000fea0003800000 */
.L_x_2140:
        /* <DEDUP_REMOVED lines=29> */
.L_x_2143:
[----:B------:R-:W-:Y:S05]  /*3380*/  BSYNC B0 ;  /* 0x0000000000007941 */ /* 0x000fea0003800000 */
.L_x_2142:
        /* <DEDUP_REMOVED lines=20> */
.L_x_2145:
[----:B------:R-:W-:Y:S05]  /*34d0*/  BSYNC B0 ;  /* 0x0000000000007941 */ /* 0x000fea0003800000 */
.L_x_2144:
        /* <DEDUP_REMOVED lines=20> */
.L_x_2147:
[----:B------:R-:W-:Y:S05]  /*3620*/  BSYNC B0 ;  /* 0x0000000000007941 */ /* 0x000fea0003800000 */
.L_x_2146:
        /* <DEDUP_REMOVED lines=19> */
.L_x_2149:
[----:B------:R-:W-:Y:S05]  /*3760*/  BSYNC B0 ;  /* 0x0000000000007941 */ /* 0x000fea0003800000 */
.L_x_2148:
        /* <DEDUP_REMOVED lines=55> */
[----:B------:R-:W-:Y:S01]  /*3ae0*/  MOV R166, 0x40 ;  /* 0x0000004000a67802 */ /* 0x000fe20000000f00 */
[----:B------:R-:W-:Y:S01]  /*3af0*/  IMAD.MOV.U32 R167, RZ, RZ, 0x20 ;  /* 0x00000020ffa77424 */ /* 0x000fe200078e00ff */
[----:B------:R-:W-:Y:S01]  /*3b00*/  UMOV UR4, URZ ;  /* 0x0000003f00047c82 */ /* 0x000fe20008000000 */
[----:B------:R-:W-:-:S02]  /*3b10*/  IMAD.SHL.U32 R158, R165, 0x2, RZ ;  /* 0x00000002a59e7824 */ /* 0x000fc400078e00ff */
        /* <DEDUP_REMOVED lines=11> */
[----:B-----5:R-:W-:Y:S01]  /*3bd0*/  IMAD R0, R0, 0x80, R6 ;  /* 0x0000008000007824 */ /* 0x020fe200078e0206 */
[----:B------:R-:W-:-:S04]  /*3be0*/  SHF.L.U64.HI R6, R19, 0x2, R15 ;  /* 0x0000000213067819 */ /* 0x000fc8000001020f */
[----:B------:R-:W-:-:S04]  /*3bf0*/  IADD3 R0, R19, -UR28, -R0 ;  /* 0x8000001c13007c10 */ /* 0x000fc8000fffe800 */
[----:B------:R-:W-:-:S05]  /*3c00*/  IADD3 R0, R0, UR5, RZ ;  /* 0x0000000500007c10 */ /* 0x000fca000fffe0ff */
[----:B------:R1:W-:Y:S02]  /*3c10*/  STL [R1+0x44], R0 ;  /* 0x0000440001007387 */ /* 0x0003e40000100800 */
[----:B-1----:R-:W-:Y:S01]  /*3c20*/  IADD3 R0, R5, 0x20, RZ ;  /* 0x0000002005007810 */ /* 0x002fe20007ffe0ff */
[----:B------:R-:W-:-:S04]  /*3c30*/  IMAD.SHL.U32 R5, R19, 0x4, RZ ;  /* 0x0000000413057824 */ /* 0x000fc800078e00ff */
        /* <DEDUP_REMOVED lines=8> */
[----:B------:R-:W-:Y:S04]  /*3cc0*/  STL [R1+0x40], R6 ;  /* 0x0000400601007387 */ /* 0x000fe80000100800 */
[----:B------:R2:W-:Y:S04]  /*3cd0*/  STL [R1+0x28], R2 ;  /* 0x0000280201007387 */ /* 0x0005e80000100800 */
[----:B------:R3:W-:Y:S01]  /*3ce0*/  STL [R1+0x3c], R5 ;  /* 0x00003c0501007387 */ /* 0x0007e20000100800 */
[----:B-1----:R-:W-:-:S02]  /*3cf0*/  IADD3 R0, R19, -0x80, RZ ;  /* 0xffffff8013007810 */ /* 0x002fc40007ffe0ff */
[----:B--2---:R-:W-:-:S04]  /*3d00*/  IADD3 R2, R4, R2, RZ ;  /* 0x0000000204027210 */ /* 0x004fc80007ffe0ff */
[----:B---3--:R-:W-:Y:S01]  /*3d10*/  IADD3 R5, R4, R2, RZ ;  /* 0x0000000204057210 */ /* 0x008fe20007ffe0ff */
[----:B------:R1:W-:Y:S04]  /*3d20*/  STL [R1+0x24], R2 ;  /* 0x0000240201007387 */ /* 0x0003e80000100800 */
[----:B------:R-:W-:Y:S01]  /*3d30*/  STL [R1+0x20], R5 ;  /* 0x0000200501007387 */ /* 0x000fe20000100800 */
[----:B-1----:R-:W-:Y:S01]  /*3d40*/  IMAD.SHL.U32 R2, R0, 0x4, RZ ;  /* 0x0000000400027824 */ /* 0x002fe200078e00ff */
[----:B------:R-:W-:-:S04]  /*3d50*/  IADD3 R0, R4, R5, RZ ;  /* 0x0000000504007210 */ /* 0x000fc80007ffe0ff */
        /* <DEDUP_REMOVED lines=10> */
.L_x_2152:
[----:B------:R-:W2:Y:S01]  /*3e00*/  LDL R52, [R1+0x44] ;  /* 0x0000440001347983 */ /* 0x000ea20000100800 */
[----:B------:R-:W-:Y:S01]  /*3e10*/  MOV R168, UR8 ;  /* 0x0000000800a87c02 */ /* 0x000fe20008000f00 */
[----:B------:R-:W-:Y:S02]  /*3e20*/  USHF.L.U32 UR9, UR20, 0x7, URZ ;  /* 0x0000000714097899 */ /* 0x000fe4000800063f */
[----:B-1----:R-:W2:Y:S02]  /*3e30*/  LDL R0, [R1+0x54] ;  /* 0x0000540001007983 */ /* 0x002ea40000100800 */
[----:B------:R-:W-:Y:S02]  /*3e40*/  UIADD3 UR9, UR9, 0x80, URZ ;  /* 0x0000008009097890 */ /* 0x000fe4000fffe03f */
[----:B------:R-:W0:Y:S02]  /*3e50*/  LDGDEPBAR ;  /* 0x00000000000079af */ /* 0x000e240000000000 */
[----:B------:R-:W-:Y:S06]  /*3e60*/  UISETP.GE.AND UP0, UPT, UR9, UR5, UPT ;  /* 0x000000050900728c */ /* 0x000fec000bf06270 */
        /* <DEDUP_REMOVED lines=53> */
[----:B------:R-:W-:Y:S04]  /*41c0*/  STL [R1+0x9c], R68 ;  /* 0x00009c4401007387 */ /* 0x000fe80000100800 */
[----:B------:R-:W-:Y:S04]  /*41d0*/  STL [R1+0x98], R3 ;  /* 0x0000980301007387 */ /* 0x000fe80000100800 */
[----:B-1----:R-:W3:Y:S04]  /*41e0*/  LDL R71, [R1+0x4c] ;  /* 0x00004c0001477983 */ /* 0x002ee80000100800 */
[----:B----4-:R-:W4:Y:S04]  /*41f0*/  LDL R70, [R1+0x8] ;  /* 0x0000080001467983 */ /* 0x010f280000100800 */
[----:B------:R-:W3:Y:S01]  /*4200*/  LDL R69, [R1+0xc] ;  /* 0x00000c0001457983 */ /* 0x000ee20000100800 */
[----:B------:R-:W-:Y:S04]  /*4210*/  DEPBAR.LE SB0, 0x0 ;  /* 0x000080000000791a */ /* 0x000fe80000000000 */
[----:B------:R-:W-:Y:S08]  /*4220*/  BAR.SYNC.DEFER_BLOCKING 0x0 ;  /* 0x0000000000007b1d */ /* 0x000ff00000010000 */
[----:B------:R-:W-:Y:S08]  /*4230*/  LDSM.16.M88.4 R64, [R163] ;  /* 0x00000000a340783b */ /* 0x000ff00000000200 */
[----:B------:R-:W1:Y:S08]  /*4240*/  LDSM.16.M88.4 R16, [R159+0xc000] ;  /* 0x00c000009f10783b */ /* 0x000e700000000200 */
[----:B------:R-:W1:Y:S01]  /*4250*/  LDSM.16.M88.4 R60, [R163+0x2000] ;  /* 0x00200000a33c783b */ /* 0x000e620000000200 */
[----:B--2---:R-:W-:Y:S07]  /*4260*/  LEA R168, R168, R52, 0x7 ;  /* 0x00000034a8a87211 */ /* 0x004fee00078e38ff */
[----:B------:R-:W2:Y:S01]  /*4270*/  LDSM.16.M88.4 R32, [R159+0xc800] ;  /* 0x00c800009f20783b */ /* 0x000ea20000000200 */
[----:B------:R-:W-:Y:S02]  /*4280*/  R2P PR, R0, 0x6 ;  /* 0x0000000600007804 */ /* 0x000fe40000000000 */
[----:B------:R-:W-:Y:S02]  /*4290*/  IABS R56, R168 ;  /* 0x000000a800387213 */ /* 0x000fe40000000000 */
[----:B------:R-:W-:Y:S02]  /*42a0*/  IADD3 R148, R168, -0x1, RZ ;  /* 0xffffffffa8947810 */ /* 0x000fe40007ffe0ff */
[----:B------:R-:W-:Y:S01]  /*42b0*/  I2F R194, R56 ;  /* 0x0000003800c27306 */ /* 0x000fe20000201400 */
[----:B------:R-:W2:Y:S01]  /*42c0*/  LDSM.16.M88.4 R48, [R159+0xd000] ;  /* 0x00d000009f30783b */ /* 0x000ea20000000200 */
[----:B------:R-:W-:Y:S02]  /*42d0*/  SEL R2, R167, 0xffffffe0, !P1 ;  /* 0xffffffe0a7027807 */ /* 0x000fe40004800000 */
[----:B------:R-:W-:Y:S02]  /*42e0*/  ISETP.GE.AND P0, PT, R148, RZ, PT ;  /* 0x000000ff9400720c */ /* 0x000fe40003f06270 */
[----:B------:R-:W-:Y:S02]  /*42f0*/  IADD3 R0, R163, R2, RZ ;  /* 0x00000002a3007210 */ /* 0x000fe40007ffe0ff */
[C---:B------:R-:W-:Y:S01]  /*4300*/  IADD3 R152, R168.reuse, 0x8, RZ ;  /* 0x00000008a8987810 */ /* 0x040fe20007ffe0ff */
[----:B------:R-:W2:Y:S01]  /*4310*/  LDSM.16.M88.4 R132, [R159+0xd800] ;  /* 0x00d800009f84783b */ /* 0x000ea20000000200 */
[----:B------:R-:W-:Y:S02]  /*4320*/  IADD3 R153, R168, 0x7, RZ ;  /* 0x00000007a8997810 */ /* 0x000fe40007ffe0ff */
[----:B------:R-:W-:Y:S02]  /*4330*/  ISETP.GE.AND P1, PT, R152, RZ, PT ;  /* 0x000000ff9800720c */ /* 0x000fe40003f26270 */
[C---:B------:R-:W-:Y:S01]  /*4340*/  IADD3 R170, R168.reuse, 0x2f, RZ ;  /* 0x0000002fa8aa7810 */ /* 0x040fe20007ffe0ff */
[-C--:B-1----:R-:W-:Y:S02]  /*4350*/  HMMA.16816.F32.BF16 R4, R64, R16.reuse, RZ ;  /* 0x000000104004723c */ /* 0x082fe400000418ff */
[----:B------:R-:W-:Y:S01]  /*4360*/  LDSM.16.M88.4 R136, [R0] ;  /* 0x000000000088783b */ /* 0x000fe20000000200 */
[----:B------:R-:W-:Y:S02]  /*4370*/  @!P0 IADD3 R148, -R168, 0x1, RZ ;  /* 0x00000001a8948810 */ /* 0x000fe40007ffe1ff */
[----:B------:R-:W-:Y:S02]  /*4380*/  SEL R157, R166, 0xffffffc0, !P2 ;  /* 0xffffffc0a69d7807 */ /* 0x000fe40005000000 */
[----:B------:R1:W-:Y:S01]  /*4390*/  I2F R193, R148 ;  /* 0x0000009400c17306 */ /* 0x0003e20000201400 */
[----:B------:R-:W-:Y:S01]  /*43a0*/  ISETP.GE.AND P0, PT, R153, RZ, PT ;  /* 0x000000ff9900720c */ /* 0x000fe20003f06270 */
[C---:B------:R-:W-:Y:S01]  /*43b0*/  HMMA.16816.F32.BF16 R8, R60.reuse, R16, RZ ;  /* 0x000000103c08723c */ /* 0x040fe200000418ff */
[----:B------:R-:W2:Y:S01]  /*43c0*/  LDSM.16.M88.4 R140, [R162+0xc000] ;  /* 0x00c00000a28c783b */ /* 0x000ea20000000200 */
[----:B------:R-:W-:Y:S02]  /*43d0*/  PLOP3.LUT P3, PT, PT, PT, UP0, 0x80, 0x0 ;  /* 0x000000000000781c */ /* 0x000fe40003f6f008 */
[C---:B------:R-:W-:Y:S02]  /*43e0*/  @!P1 IADD3 R152, -R168.reuse, -0x8, RZ ;  /* 0xfffffff8a8989810 */ /* 0x040fe40007ffe1ff */
[C---:B------:R-:W-:Y:S02]  /*43f0*/  IADD3 R171, R168.reuse, 0x30, RZ ;  /* 0x00000030a8ab7810 */ /* 0x040fe40007ffe0ff */
[----:B------:R2:W-:Y:S01]  /*4400*/  I2F R198, R152 ;  /* 0x0000009800c67306 */ /* 0x0005e20000201400 */
[-C--:B------:R-:W-:Y:S01]  /*4410*/  HMMA.16816.F32.BF16 R12, R60, R18.reuse, RZ ;  /* 0x000000123c0c723c */ /* 0x080fe200000418ff */
[----:B------:R-:W2:Y:S01]  /*4420*/  LDSM.16.M88.4 R144, [R0+0x2000] ;  /* 0x002000000090783b */ /* 0x000ea20000000200 */
[----:B------:R-:W-:Y:S02]  /*4430*/  PLOP3.LUT P4, PT, PT, PT, UP0, 0x80, 0x0 ;  /* 0x000000000000781c */ /* 0x000fe40003f8f008 */
[C---:B------:R-:W-:Y:S02]  /*4440*/  @!P0 IADD3 R153, -R168.reuse, -0x7, RZ ;  /* 0xfffffff9a8998810 */ /* 0x040fe40007ffe1ff */
[C---:B------:R-:W-:Y:S02]  /*4450*/  IADD3 R169, R168.reuse, 0x28, RZ ;  /* 0x00000028a8a97810 */ /* 0x040fe40007ffe0ff */
[C---:B------:R-:W-:Y:S01]  /*4460*/  HMMA.16816.F32.BF16 R16, R64.reuse, R18, RZ ;  /* 0x000000124010723c */ /* 0x040fe200000418ff */
[----:B------:R2:W-:Y:S01]  /*4470*/  I2F R197, R153 ;  /* 0x0000009900c57306 */ /* 0x0005e20000201400 */
[----:B------:R-:W-:Y:S02]  /*4480*/  PLOP3.LUT P6, PT, PT, PT, UP0, 0x80, 0x0 ;  /* 0x000000000000781c */ /* 0x000fe40003fcf008 */
[----:B------:R-:W-:Y:S01]  /*4490*/  PLOP3.LUT P5, PT, PT, PT, UP0, 0x80, 0x0 ;  /* 0x000000000000781c */ /* 0x000fe20003faf008 */
[----:B-1----:R-:W1:Y:S03]  /*44a0*/  LDSM.16.M88.4 R148, [R162+0xc800] ;  /* 0x00c80000a294783b */ /* 0x002e660000000200 */
[-C--:B--2---:R-:W-:Y:S01]  /*44b0*/  HMMA.16816.F32.BF16 R20, R64, R32.reuse, RZ ;  /* 0x000000204014723c */ /* 0x084fe200000418ff */
[C---:B------:R-:W-:Y:S07]  /*44c0*/  IADD3 R152, R168.reuse, 0x48, RZ ;  /* 0x00000048a8987810 */ /* 0x040fee0007ffe0ff */
[C---:B------:R-:W-:Y:S08]  /*44d0*/  HMMA.16816.F32.BF16 R24, R60.reuse, R32, RZ ;  /* 0x000000203c18723c */ /* 0x040ff000000418ff */
[-C--:B------:R-:W-:Y:S01]  /*44e0*/  HMMA.16816.F32.BF16 R28, R60, R34.reuse, RZ ;  /* 0x000000223c1c723c */ /* 0x080fe200000418ff */
[C---:B------:R-:W-:Y:S07]  /*44f0*/  IADD3 R153, R168.reuse, -0x11, RZ ;  /* 0xffffffefa8997810 */ /* 0x040fee0007ffe0ff */
[C---:B------:R-:W-:Y:S08]  /*4500*/  HMMA.16816.F32.BF16 R32, R64.reuse, R34, RZ ;  /* 0x000000224020723c */ /* 0x040ff000000418ff */
[-C--:B------:R-:W-:Y:S08]  /*4510*/  HMMA.16816.F32.BF16 R36, R64, R48.reuse, RZ ;  /* 0x000000304024723c */ /* 0x080ff000000418ff */
[C---:B------:R-:W-:Y:S08]  /*4520*/  HMMA.16816.F32.BF16 R40, R60.reuse, R48, RZ ;  /* 0x000000303c28723c */ /* 0x040ff000000418ff */
[-C--:B------:R-:W-:Y:S08]  /*4530*/  HMMA.16816.F32.BF16 R44, R60, R50.reuse, RZ ;  /* 0x000000323c2c723c */ /* 0x080ff000000418ff */
[C---:B------:R-:W-:Y:S08]  /*4540*/  HMMA.16816.F32.BF16 R48, R64.reuse, R50, RZ ;  /* 0x000000324030723c */ /* 0x040ff000000418ff */
[-C--:B------:R-:W-:Y:S08]  /*4550*/  HMMA.16816.F32.BF16 R52, R64, R132.reuse, RZ ;  /* 0x000000844034723c */ /* 0x080ff000000418ff */
[C---:B------:R-:W-:Y:S07]  /*4560*/  HMMA.16816.F32.BF16 R56, R60.reuse, R132, RZ ;  /* 0x000000843c38723c */ /* 0x040fee00000418ff */
[C---:B------:R-:W-:Y:S01]  /*4570*/  IADD3 R132, R168.reuse, 0x40, RZ ;  /* 0x00000040a8847810 */ /* 0x040fe20007ffe0ff */
[-C--:B------:R-:W-:Y:S01]  /*4580*/  HMMA.16816.F32.BF16 R60, R60, R134.reuse, RZ ;  /* 0x000000863c3c723c */ /* 0x080fe200000418ff */
[----:B------:R-:W-:Y:S02]  /*4590*/  IADD3 R133, R168, 0x3f, RZ ;  /* 0x0000003fa8857810 */ /* 0x000fe40007ffe0ff */
[----:B------:R-:W-:Y:S02]  /*45a0*/  ISETP.GE.AND P1, PT, R132, RZ, PT ;  /* 0x000000ff8400720c */ /* 0x000fe40003f26270 */
[----:B------:R-:W-:Y:S03]  /*45b0*/  ISETP.GE.AND P0, PT, R133, RZ, PT ;  /* 0x000000ff8500720c */ /* 0x000fe60003f06270 */
[----:B------:R-:W-:Y:S08]  /*45c0*/  HMMA.16816.F32.BF16 R64, R64, R134, RZ ;  /* 0x000000864040723c */ /* 0x000ff000000418ff */
[-C--:B------:R-:W-:Y:S01]  /*45d0*/  HMMA.16816.F32.BF16 R4, R136, R140.reuse, R4 ;  /* 0x0000008c8804723c */ /* 0x080fe20000041804 */
[----:B------:R-:W-:Y:S02]  /*45e0*/  @!P1 IADD3 R132, -R168, -0x40, RZ ;  /* 0xffffffc0a8849810 */ /* 0x000fe40007ffe1ff */
[----:B------:R-:W-:Y:S02]  /*45f0*/  ISETP.GE.AND P1, PT, R152, RZ, PT ;  /* 0x000000ff9800720c */ /* 0x000fe40003f26270 */
[----:B------:R-:W-:Y:S01]  /*4600*/  I2F R174, R132 ;  /* 0x0000008400ae7306 */ /* 0x000fe20000201400 */
[C---:B------:R-:W-:Y:S02]  /*4610*/  @!P0 IADD3 R133, -R168.reuse, -0x3f, RZ ;  /* 0xffffffc1a8858810 */ /* 0x040fe40007ffe1ff */
[C---:B------:R-:W-:Y:S07]  /*4620*/  HMMA.16816.F32.BF16 R8, R144.reuse, R140, R8 ;  /* 0x0000008c9008723c */ /* 0x040fee0000041808 */
[----:B------:R2:W-:Y:S01]  /*4630*/  I2F R173, R133 ;  /* 0x0000008500ad7306 */ /* 0x0005e20000201400 */
[C---:B------:R-:W-:Y:S01]  /*4640*/  IADD3 R140, R168.reuse, 0x47, RZ ;  /* 0x00000047a88c7810 */ /* 0x040fe20007ffe0ff */
[-C--:B------:R-:W-:Y:S03]  /*4650*/  HMMA.16816.F32.BF16 R12, R144, R142.reuse, R12 ;  /* 0x0000008e900c723c */ /* 0x080fe6000004180c */
[----:B------:R-:W-:Y:S02]  /*4660*/  IADD3 R141, R168, 0x38, RZ ;  /* 0x00000038a88d7810 */ /* 0x000fe40007ffe0ff */
[----:B------:R-:W-:Y:S02]  /*4670*/  ISETP.GE.AND P0, PT, R140, RZ, PT ;  /* 0x000000ff8c00720c */ /* 0x000fe40003f06270 */
[C---:B------:R-:W-:Y:S01]  /*4680*/  @!P1 IADD3 R152, -R168.reuse, -0x48, RZ ;  /* 0xffffffb8a8989810 */ /* 0x040fe20007ffe1ff */
[C---:B------:R-:W-:Y:S01]  /*4690*/  HMMA.16816.F32.BF16 R16, R136.reuse, R142, R16 ;  /* 0x0000008e8810723c */ /* 0x040fe20000041810 */
[----:B------:R-:W-:Y:S02]  /*46a0*/  ISETP.GE.AND P1, PT, R141, RZ, PT ;  /* 0x000000ff8d00720c */ /* 0x000fe40003f26270 */
[----:B------:R2:W-:Y:S05]  /*46b0*/  I2F R196, R152 ;  /* 0x0000009800c47306 */ /* 0x0005ea0000201400 */
[-C--:B-1----:R-:W-:Y:S04]  /*46c0*/  HMMA.16816.F32.BF16 R20, R136, R148.reuse, R20 ;  /* 0x000000948814723c */ /* 0x082fe80000041814 */
[C---:B------:R-:W-:Y:S01]  /*46d0*/  @!P0 IADD3 R140, -R168.reuse, -0x47, RZ ;  /* 0xffffffb9a88c8810 */ /* 0x040fe20007ffe1ff */
[----:B--2---:R-:W1:Y:S01]  /*46e0*/  LDSM.16.M88.4 R132, [R162+0xd000] ;  /* 0x00d00000a284783b */ /* 0x004e620000000200 */
[C---:B------:R-:W-:Y:S02]  /*46f0*/  @!P1 IADD3 R141, -R168.reuse, -0x38, RZ ;  /* 0xffffffc8a88d9810 */ /* 0x040fe40007ffe1ff */
[----:B------:R-:W-:Y:S01]  /*4700*/  I2F R195, R140 ;  /* 0x0000008c00c37306 */ /* 0x000fe20000201400 */
[C---:B------:R-:W-:Y:S07]  /*4710*/  HMMA.16816.F32.BF16 R24, R144.reuse, R148, R24 ;  /* 0x000000949018723c */ /* 0x040fee0000041818 */
[C---:B------:R-:W-:Y:S01]  /*4720*/  IADD3 R148, R168.reuse, -0x9, RZ ;  /* 0xfffffff7a8947810 */ /* 0x040fe20007ffe0ff */
[-C--:B------:R-:W-:Y:S01]  /*4730*/  HMMA.16816.F32.BF16 R28, R144, R150.reuse, R28 ;  /* 0x00000096901c723c */ /* 0x080fe2000004181c */
[----:B------:R2:W-:Y:S03]  /*4740*/  I2F R184, R141 ;  /* 0x0000008d00b87306 */ /* 0x0005e60000201400 */
[C---:B------:R-:W-:Y:S02]  /*4750*/  IADD3 R152, R168.reuse, 0x37, RZ ;  /* 0x00000037a8987810 */ /* 0x040fe40007ffe0ff */
[----:B------:R-:W-:Y:S02]  /*4760*/  IADD3 R149, R168, -0x8, RZ ;  /* 0xfffffff8a8957810 */ /* 0x000fe40007ffe0ff */
[C---:B------:R-:W-:Y:S01]  /*4770*/  HMMA.16816.F32.BF16 R32, R136.reuse, R150, R32 ;  /* 0x000000968820723c */ /* 0x040fe20000041820 */
[----:B------:R-:W-:Y:S02]  /*4780*/  ISETP.GE.AND P0, PT, R152, RZ, PT ;  /* 0x000000ff9800720c */ /* 0x000fe40003f06270 */
[----:B------:R-:W-:Y:S04]  /*4790*/  ISETP.GE.AND P1, PT, R149, RZ, PT ;  /* 0x000000ff9500720c */ /* 0x000fe80003f26270 */
[C---:B------:R-:W-:Y:S07]  /*47a0*/  IADD3 R150, R168.reuse, -0x10, RZ ;  /* 0xfffffff0a8967810 */ /* 0x040fee0007ffe0ff */
[----:B------:R-:W-:Y:S02]  /*47b0*/  @!P0 IADD3 R152, -R168, -0x37, RZ ;  /* 0xffffffc9a8988810 */ /* 0x000fe40007ffe1ff */
[----:B------:R-:W-:Y:S01]  /*47c0*/  ISETP.GE.AND P0, PT, R148, RZ, PT ;  /* 0x000000ff9400720c */ /* 0x000fe20003f06270 */
[----:B--2---:R-:W2:Y:S01]  /*47d0*/  LDSM.16.M88.4 R140, [R162+0xd800] ;  /* 0x00d80000a28c783b */ /* 0x004ea20000000200 */
[----:B------:R3:W-:Y:S01]  /*47e0*/  I2F R183, R152 ;  /* 0x0000009800b77306 */ /* 0x0007e20000201400 */
[----:B------:R-:W-:Y:S01]  /*47f0*/  @!P1 IADD3 R149, -R168, 0x8, RZ ;  /* 0x00000008a8959810 */ /* 0x000fe20007ffe1ff */
[-C--:B-1----:R-:W-:Y:S01]  /*4800*/  HMMA.16816.F32.BF16 R36, R136, R132.reuse, R36 ;  /* 0x000000848824723c */ /* 0x082fe20000041824 */
[----:B------:R-:W-:Y:S07]  /*4810*/  ISETP.GE.AND P1, PT, R150, RZ, PT ;  /* 0x000000ff9600720c */ /* 0x000fee0003f26270 */
[----:B------:R-:W-:Y:S01]  /*4820*/  I2F R176, R149 ;  /* 0x0000009500b07306 */ /* 0x000fe20000201400 */
[C---:B------:R-:W-:Y:S03]  /*4830*/  HMMA.16816.F32.BF16 R40, R144.reuse, R132, R40 ;  /* 0x000000849028723c */ /* 0x040fe60000041828 */
[C---:B------:R-:W-:Y:S02]  /*4840*/  @!P0 IADD3 R148, -R168.reuse, 0x9, RZ ;  /* 0x00000009a8948810 */ /* 0x040fe40007ffe1ff */
[----:B------:R-:W-:Y:S02]  /*4850*/  ISETP.GE.AND P0, PT, R153, RZ, PT ;  /* 0x000000ff9900720c */ /* 0x000fe40003f06270 */
[C---:B------:R-:W-:Y:S01]  /*4860*/  @!P1 IADD3 R150, -R168.reuse, 0x10, RZ ;  /* 0x00000010a8969810 */ /* 0x040fe20007ffe1ff */
[-C--:B------:R-:W-:Y:S01]  /*4870*/  HMMA.16816.F32.BF16 R44, R144, R134.reuse, R44 ;  /* 0x00000086902c723c */ /* 0x080fe2000004182c */
[----:B------:R-:W-:Y:S01]  /*4880*/  I2F R175, R148 ;  /* 0x0000009400af7306 */ /* 0x000fe20000201400 */
[----:B------:R-:W-:Y:S02]  /*4890*/  ISETP.GE.AND P1, PT, R171, RZ, PT ;  /* 0x000000ffab00720c */ /* 0x000fe40003f26270 */
[-C--:B---3--:R-:W-:Y:S04]  /*48a0*/  IADD3 R152, R163, R157.reuse, RZ ;  /* 0x0000009da3987210 */ /* 0x088fe80007ffe0ff */
[C---:B------:R-:W-:Y:S04]  /*48b0*/  HMMA.16816.F32.BF16 R48, R136.reuse, R134, R48 ;  /* 0x000000868830723c */ /* 0x040fe80000041830 */
[----:B------:R-:W-:Y:S01]  /*48c0*/  @!P0 IADD3 R153, -R168, 0x11, RZ ;  /* 0x00000011a8998810 */ /* 0x000fe20007ffe1ff */
[----:B------:R-:W-:Y:S01]  /*48d0*/  LDSM.16.M88.4 R132, [R152] ;  /* 0x000000009884783b */ /* 0x000fe20000000200 */
[----:B------:R1:W-:Y:S01]  /*48e0*/  I2F R187, R150 ;  /* 0x0000009600bb7306 */ /* 0x0003e20000201400 */
[----:B------:R-:W-:Y:S02]  /*48f0*/  ISETP.GE.AND P0, PT, R170, RZ, PT ;  /* 0x000000ffaa00720c */ /* 0x000fe40003f06270 */
[C---:B------:R-:W-:Y:S02]  /*4900*/  @!P1 IADD3 R171, -R168.reuse, -0x30, RZ ;  /* 0xffffffd0a8ab9810 */ /* 0x040fe40007ffe1ff */
[----:B------:R-:W-:Y:S01]  /*4910*/  ISETP.GE.AND P1, PT, R169, RZ, PT ;  /* 0x000000ffa900720c */ /* 0x000fe20003f26270 */
[-C--:B--2---:R-:W-:Y:S04]  /*4920*/  HMMA.16816.F32.BF16 R52, R136, R140.reuse, R52 ;  /* 0x0000008c8834723c */ /* 0x084fe80000041834 */
[----:B------:R2:W-:Y:S04]  /*4930*/  I2F R189, R153 ;  /* 0x0000009900bd7306 */ /* 0x0005e80000201400 */
[C---:B------:R-:W-:Y:S01]  /*4940*/  @!P0 IADD3 R170, -R168.reuse, -0x2f, RZ ;  /* 0xffffffd1a8aa8810 */ /* 0x040fe20007ffe1ff */
[C---:B------:R-:W-:Y:S05]  /*4950*/  HMMA.16816.F32.BF16 R56, R144.reuse, R140, R56 ;  /* 0x0000008c9038723c */ /* 0x040fea0000041838 */
[----:B------:R-:W-:Y:S01]  /*4960*/  I2F R170, R170 ;  /* 0x000000aa00aa7306 */ /* 0x000fe20000201400 */
[C---:B------:R-:W-:Y:S02]  /*4970*/  @!P1 IADD3 R169, -R168.reuse, -0x28, RZ ;  /* 0xffffffd8a8a99810 */ /* 0x040fe40007ffe1ff */
[C---:B------:R-:W-:Y:S01]  /*4980*/  IADD3 R141, R168.reuse, 0x27, RZ ;  /* 0x00000027a88d7810 */ /* 0x040fe20007ffe0ff */
[-C--:B------:R-:W-:Y:S01]  /*4990*/  HMMA.16816.F32.BF16 R60, R144, R142.reuse, R60 ;  /* 0x0000008e903c723c */ /* 0x080fe2000004183c */
[----:B-1----:R-:W1:Y:S02]  /*49a0*/  LDSM.16.M88.4 R148, [R160+0xc000] ;  /* 0x00c00000a094783b */ /* 0x002e640000000200 */
[----:B------:R-:W-:Y:S03]  /*49b0*/  ISETP.GE.AND P0, PT, R141, RZ, PT ;  /* 0x000000ff8d00720c */ /* 0x000fe60003f06270 */
[----:B------:R3:W-:Y:S01]  /*49c0*/  I2F R188, R169 ;  /* 0x000000a900bc7306 */ /* 0x0007e20000201400 */
[C---:B------:R-:W-:Y:S02]  /*49d0*/  IADD3 R140, R168.reuse, -0x18, RZ ;  /* 0xffffffe8a88c7810 */ /* 0x040fe40007ffe0ff */
[----:B------:R-:W-:Y:S01]  /*49e0*/  IADD3 R144, R168, -0x19, RZ ;  /* 0xffffffe7a8907810 */ /* 0x000fe20007ffe0ff */
[----:B--2---:R-:W2:Y:S01]  /*49f0*/  LDSM.16.M88.4 R152, [R152+0x2000] ;  /* 0x002000009898783b */ /* 0x004ea20000000200 */
[----:B------:R-:W-:Y:S01]  /*4a00*/  ISETP.GE.AND P1, PT, R140, RZ, PT ;  /* 0x000000ff8c00720c */ /* 0x000fe20003f26270 */
[----:B------:R-:W-:Y:S01]  /*4a10*/  HMMA.16816.F32.BF16 R64, R136, R142, R64 ;  /* 0x0000008e8840723c */ /* 0x000fe20000041840 */
[C---:B------:R-:W-:Y:S02]  /*4a20*/  IADD3 R146, R168.reuse, -0x20, RZ ;  /* 0xffffffe0a8927810 */ /* 0x040fe40007ffe0ff */
[C---:B------:R-:W-:Y:S01]  /*4a30*/  IADD3 R145, R168.reuse, -0x21, RZ ;  /* 0xffffffdfa8917810 */ /* 0x040fe20007ffe0ff */
[----:B------:R-:W-:Y:S01]  /*4a40*/  I2F R171, R171 ;  /* 0x000000ab00ab7306 */ /* 0x000fe20000201400 */
[----:B------:R-:W-:Y:S01]  /*4a50*/  @!P0 IADD3 R141, -R168, -0x27, RZ ;  /* 0xffffffd9a88d8810 */ /* 0x000fe20007ffe1ff */
[----:B------:R-:W4:Y:S01]  /*4a60*/  LDSM.16.M88.4 R136, [R160+0xc800] ;  /* 0x00c80000a088783b */ /* 0x000f220000000200 */
[----:B------:R-:W-:Y:S05]  /*4a70*/  ISETP.GE.AND P0, PT, R144, RZ, PT ;  /* 0x000000ff9000720c */ /* 0x000fea0003f06270 */
[----:B------:R-:W-:Y:S02]  /*4a80*/  @!P1 IADD3 R140, -R168, 0x18, RZ ;  /* 0x00000018a88c9810 */ /* 0x000fe40007ffe1ff */
[----:B------:R-:W-:Y:S01]  /*4a90*/  I2F R190, R141 ;  /* 0x0000008d00be7306 */ /* 0x000fe20000201400 */
[----:B------:R-:W-:Y:S02]  /*4aa0*/  ISETP.GE.AND P1, PT, R146, RZ, PT ;  /* 0x000000ff9200720c */ /* 0x000fe40003f26270 */
[C---:B---3--:R-:W-:Y:S03]  /*4ab0*/  IADD3 R169, R168.reuse, -0x30, RZ ;  /* 0xffffffd0a8a97810 */ /* 0x048fe60007ffe0ff */
[C---:B------:R-:W-:Y:S02]  /*4ac0*/  @!P0 IADD3 R144, -R168.reuse, 0x19, RZ ;  /* 0x00000019a8908810 */ /* 0x040fe40007ffe1ff */
[----:B------:R-:W-:Y:S02]  /*4ad0*/  ISETP.GE.AND P0, PT, R145, RZ, PT ;  /* 0x000000ff9100720c */ /* 0x000fe40003f06270 */
[----:B------:R3:W-:Y:S04]  /*4ae0*/  I2F R181, R144 ;  /* 0x0000009000b57306 */ /* 0x0007e80000201400 */
[C---:B------:R-:W-:Y:S01]  /*4af0*/  @!P1 IADD3 R146, -R168.reuse, 0x20, RZ ;  /* 0x00000020a8929810 */ /* 0x040fe20007ffe1ff */
[-C--:B-1----:R-:W-:Y:S05]  /*4b00*/  HMMA.16816.F32.BF16 R4, R132, R148.reuse, R4 ;  /* 0x000000948404723c */ /* 0x082fea0000041804 */
[----:B------:R1:W-:Y:S01]  /*4b10*/  I2F R178, R140 ;  /* 0x0000008c00b27306 */ /* 0x0003e20000201400 */
[----:B------:R-:W-:Y:S02]  /*4b20*/  @!P0 IADD3 R145, -R168, 0x21, RZ ;  /* 0x00000021a8918810 */ /* 0x000fe40007ffe1ff */
[C---:B--2---:R-:W-:Y:S07]  /*4b30*/  HMMA.16816.F32.BF16 R8, R152.reuse, R148, R8 ;  /* 0x000000949808723c */ /* 0x044fee0000041808 */
[----:B------:R2:W-:Y:S01]  /*4b40*/  I2F R192, R146 ;  /* 0x0000009200c07306 */ /* 0x0005e20000201400 */
[----:B------:R-:W-:Y:S01]  /*4b50*/  IADD3 R148, R0, R157, RZ ;  /* 0x0000009d00947210 */ /* 0x000fe20007ffe0ff */
[-C--:B------:R-:W-:Y:S03]  /*4b60*/  HMMA.16816.F32.BF16 R12, R152, R150.reuse, R12 ;  /* 0x00000096980c723c */ /* 0x080fe6000004180c */
[C---:B------:R-:W-:Y:S02]  /*4b70*/  IADD3 R149, R168.reuse, -0x29, RZ ;  /* 0xffffffd7a8957810 */ /* 0x040fe40007ffe0ff */
[C---:B---3--:R-:W-:Y:S02]  /*4b80*/  IADD3 R144, R168.reuse, 0x20, RZ ;  /* 0x00000020a8907810 */ /* 0x048fe40007ffe0ff */
[----:B------:R-:W-:Y:S01]  /*4b90*/  IADD3 R0, R168, -0x31, RZ ;  /* 0xffffffcfa8007810 */ /* 0x000fe20007ffe0ff */
[----:B------:R3:W-:Y:S01]  /*4ba0*/  I2F R191, R145 ;  /* 0x0000009100bf7306 */ /* 0x0007e20000201400 */
[----:B------:R-:W-:Y:S01]  /*4bb0*/  ISETP.GE.AND P1, PT, R144, RZ, PT ;  /* 0x000000ff9000720c */ /* 0x000fe20003f26270 */
[C---:B------:R-:W-:Y:S01]  /*4bc0*/  HMMA.16816.F32.BF16 R16, R132.reuse, R150, R16 ;  /* 0x000000968410723c */ /* 0x040fe20000041810 */
[----:B-1----:R-:W1:Y:S06]  /*4bd0*/  LDSM.16.M88.4 R140, [R160+0xd000] ;  /* 0x00d00000a08c783b */ /* 0x002e6c0000000200 */
[C---:B------:R-:W-:Y:S01]  /*4be0*/  IADD3 R150, R168.reuse, -0x28, RZ ;  /* 0xffffffd8a8967810 */ /* 0x040fe20007ffe0ff */
[-C--:B----4-:R-:W-:Y:S04]  /*4bf0*/  HMMA.16816.F32.BF16 R20, R132, R136.reuse, R20 ;  /* 0x000000888414723c */ /* 0x090fe80000041814 */
[C---:B------:R-:W-:Y:S02]  /*4c00*/  @!P1 IADD3 R144, -R168.reuse, -0x20, RZ ;  /* 0xffffffe0a8909810 */ /* 0x040fe40007ffe1ff */
[----:B--2---:R-:W-:Y:S02]  /*4c10*/  IADD3 R146, R168, 0x1f, RZ ;  /* 0x0000001fa8927810 */ /* 0x004fe40007ffe0ff */
[----:B------:R2:W-:Y:S01]  /*4c20*/  I2F R182, R144 ;  /* 0x0000009000b67306 */ /* 0x0005e20000201400 */
[C---:B------:R-:W-:Y:S01]  /*4c30*/  HMMA.16816.F32.BF16 R24, R152.reuse, R136, R24 ;  /* 0x000000889818723c */ /* 0x040fe20000041818 */
[----:B------:R-:W-:Y:S02]  /*4c40*/  ISETP.GE.AND P0, PT, R146, RZ, PT ;  /* 0x000000ff9200720c */ /* 0x000fe40003f06270 */
[C---:B---3--:R-:W-:Y:S05]  /*4c50*/  IADD3 R145, R168.reuse, 0x18, RZ ;  /* 0x00000018a8917810 */ /* 0x048fea0007ffe0ff */
[-C--:B------:R-:W-:Y:S01]  /*4c60*/  HMMA.16816.F32.BF16 R28, R152, R138.reuse, R28 ;  /* 0x0000008a981c723c */ /* 0x080fe2000004181c */
[----:B------:R-:W-:Y:S05]  /*4c70*/  ISETP.GE.AND P1, PT, R145, RZ, PT ;  /* 0x000000ff9100720c */ /* 0x000fea0003f26270 */
[C---:B------:R-:W-:Y:S02]  /*4c80*/  @!P0 IADD3 R146, -R168.reuse, -0x1f, RZ ;  /* 0xffffffe1a8928810 */ /* 0x040fe40007ffe1ff */
[C---:B------:R-:W-:Y:S01]  /*4c90*/  HMMA.16816.F32.BF16 R32, R132.reuse, R138, R32 ;  /* 0x0000008a8420723c */ /* 0x040fe20000041820 */
[----:B------:R-:W3:Y:S01]  /*4ca0*/  LDSM.16.M88.4 R136, [R160+0xd800] ;  /* 0x00d80000a088783b */ /* 0x000ee20000000200 */
[----:B------:R-:W-:Y:S04]  /*4cb0*/  I2F R179, R146 ;  /* 0x0000009200b37306 */ /* 0x000fe80000201400 */
[C---:B------:R-:W-:Y:S02]  /*4cc0*/  @!P1 IADD3 R145, -R168.reuse, -0x18, RZ ;  /* 0xffffffe8a8919810 */ /* 0x040fe40007ffe1ff */
[----:B--2---:R-:W-:Y:S01]  /*4cd0*/  IADD3 R144, R168, 0x17, RZ ;  /* 0x00000017a8907810 */ /* 0x004fe20007ffe0ff */
[-C--:B-1----:R-:W-:Y:S01]  /*4ce0*/  HMMA.16816.F32.BF16 R36, R132, R140.reuse, R36 ;  /* 0x0000008c8424723c */ /* 0x082fe20000041824 */
[----:B------:R-:W-:Y:S02]  /*4cf0*/  ISETP.GE.AND P1, PT, R150, RZ, PT ;  /* 0x000000ff9600720c */ /* 0x000fe40003f26270 */
[----:B------:R-:W-:Y:S01]  /*4d00*/  I2F R186, R145 ;  /* 0x0000009100ba7306 */ /* 0x000fe20000201400 */
[----:B------:R-:W-:Y:S04]  /*4d10*/  ISETP.GE.AND P0, PT, R144, RZ, PT ;  /* 0x000000ff9000720c */ /* 0x000fe80003f06270 */
[C---:B------:R-:W-:Y:S06]  /*4d20*/  HMMA.16816.F32.BF16 R40, R152.reuse, R140, R40 ;  /* 0x0000008c9828723c */ /* 0x040fec0000041828 */
[C---:B------:R-:W-:Y:S02]  /*4d30*/  @!P1 IADD3 R150, -R168.reuse, 0x28, RZ ;  /* 0x00000028a8969810 */ /* 0x040fe40007ffe1ff */
[-C--:B------:R-:W-:Y:S01]  /*4d40*/  HMMA.16816.F32.BF16 R44, R152, R142.reuse, R44 ;  /* 0x0000008e982c723c */ /* 0x080fe2000004182c */
[C---:B------:R-:W-:Y:S01]  /*4d50*/  @!P0 IADD3 R144, -R168.reuse, -0x17, RZ ;  /* 0xffffffe9a8908810 */ /* 0x040fe20007ffe1ff */
[----:B------:R-:W-:Y:S01]  /*4d60*/  I2F R180, R150 ;  /* 0x0000009600b47306 */ /* 0x000fe20000201400 */
[----:B------:R-:W-:Y:S02]  /*4d70*/  ISETP.GE.AND P0, PT, R149, RZ, PT ;  /* 0x000000ff9500720c */ /* 0x000fe40003f06270 */
[----:B------:R-:W-:Y:S03]  /*4d80*/  ISETP.GE.AND P1, PT, R169, RZ, PT ;  /* 0x000000ffa900720c */ /* 0x000fe60003f26270 */
[C---:B------:R-:W-:Y:S01]  /*4d90*/  HMMA.16816.F32.BF16 R48, R132.reuse, R142, R48 ;  /* 0x0000008e8430723c */ /* 0x040fe20000041830 */
[----:B------:R-:W-:Y:S03]  /*4da0*/  LDSM.16.M88.4 R140, [R148] ;  /* 0x00000000948c783b */ /* 0x000fe60000000200 */
[----:B------:R1:W-:Y:S04]  /*4db0*/  I2F R185, R144 ;  /* 0x0000009000b97306 */ /* 0x0003e80000201400 */
[----:B------:R-:W-:Y:S01]  /*4dc0*/  @!P0 IADD3 R149, -R168, 0x29, RZ ;  /* 0x00000029a8958810 */ /* 0x000fe20007ffe1ff */
[-C--:B---3--:R-:W-:Y:S01]  /*4dd0*/  HMMA.16816.F32.BF16 R52, R132, R136.reuse, R52 ;  /* 0x000000888434723c */ /* 0x088fe20000041834 */
[----:B------:R-:W-:Y:S02]  /*4de0*/  ISETP.GE.AND P0, PT, R0, RZ, PT ;  /* 0x000000ff0000720c */ /* 0x000fe40003f06270 */
[C---:B------:R-:W-:Y:S02]  /*4df0*/  @!P1 IADD3 R169, -R168.reuse, 0x30, RZ ;  /* 0x00000030a8a99810 */ /* 0x040fe40007ffe1ff */
[----:B------:R2:W-:Y:S03]  /*4e00*/  I2F R177, R149 ;  /* 0x0000009500b17306 */ /* 0x0005e60000201400 */
[C---:B------:R-:W-:Y:S06]  /*4e10*/  HMMA.16816.F32.BF16 R56, R152.reuse, R136, R56 ;  /* 0x000000889838723c */ /* 0x040fec0000041838 */
[C---:B------:R-:W-:Y:S01]  /*4e20*/  @!P0 IADD3 R0, -R168.reuse, 0x31, RZ ;  /* 0x00000031a8008810 */ /* 0x040fe20007ffe1ff */
[----:B------:R-:W-:Y:S01]  /*4e30*/  I2F R169, R169 ;  /* 0x000000a900a97306 */ /* 0x000fe20000201400 */
[-C--:B------:R-:W-:Y:S01]  /*4e40*/  HMMA.16816.F32.BF16 R60, R152, R138.reuse, R60 ;  /* 0x0000008a983c723c */ /* 0x080fe2000004183c */
[C---:B------:R-:W-:Y:S01]  /*4e50*/  IADD3 R137, R168.reuse, 0x10, RZ ;  /* 0x00000010a8897810 */ /* 0x040fe20007ffe0ff */
[----:B-1----:R-:W1:Y:S02]  /*4e60*/  LDSM.16.M88.4 R144, [R161+0xc000] ;  /* 0x00c00000a190783b */ /* 0x002e640000000200 */
[----:B------:R-:W-:Y:S02]  /*4e70*/  IADD3 R136, R168, 0xf, RZ ;  /* 0x0000000fa8887810 */ /* 0x000fe40007ffe0ff */
[----:B------:R-:W-:Y:S02]  /*4e80*/  ISETP.GE.AND P1, PT, R137, RZ, PT ;  /* 0x000000ff8900720c */ /* 0x000fe40003f26270 */
[----:B------:R-:W-:Y:S01]  /*4e90*/  HMMA.16816.F32.BF16 R64, R132, R138, R64 ;  /* 0x0000008a8440723c */ /* 0x000fe20000041840 */
[----:B------:R3:W-:Y:S01]  /*4ea0*/  I2F R152, R0 ;  /* 0x0000000000987306 */ /* 0x0007e20000201400 */
[----:B------:R-:W-:Y:S01]  /*4eb0*/  ISETP.GE.AND P0, PT, R136, RZ, PT ;  /* 0x000000ff8800720c */ /* 0x000fe20003f06270 */
[----:B--2---:R-:W2:Y:S04]  /*4ec0*/  LDSM.16.M88.4 R148, [R148+0x2000] ;  /* 0x002000009494783b */ /* 0x004ea80000000200 */
[----:B------:R-:W-:Y:S04]  /*4ed0*/  IADD3 R132, R168, -0x38, RZ ;  /* 0xffffffc8a8847810 */ /* 0x000fe80007ffe0ff */
[----:B------:R-:W-:Y:S02]  /*4ee0*/  ISETP.GE.AND P2, PT, R132, RZ, PT ;  /* 0x000000ff8400720c */ /* 0x000fe40003f46270 */
[C---:B------:R-:W-:Y:S02]  /*4ef0*/  @!P1 IADD3 R137, -R168.reuse, -0x10, RZ ;  /* 0xfffffff0a8899810 */ /* 0x040fe40007ffe1ff */
[C---:B------:R-:W-:Y:S02]  /*4f00*/  @!P0 IADD3 R136, -R168.reuse, -0xf, RZ ;  /* 0xfffffff1a8888810 */ /* 0x040fe40007ffe1ff */
[----:B------:R-:W-:Y:S02]  /*4f10*/  PLOP3.LUT P0, PT, PT, PT, UP0, 0x80, 0x0 ;  /* 0x000000000000781c */ /* 0x000fe40003f0f008 */
[----:B------:R-:W-:Y:S05]  /*4f20*/  I2F R137, R137 ;  /* 0x0000008900897306 */ /* 0x000fea0000201400 */
[C---:B------:R-:W-:Y:S02]  /*4f30*/  @!P2 IADD3 R132, -R168.reuse, 0x38, RZ ;  /* 0x00000038a884a810 */ /* 0x040fe40007ffe1ff */
[----:B---3--:R-:W-:Y:S02]  /*4f40*/  IADD3 R0, R168, -0x39, RZ ;  /* 0xffffffc7a8007810 */ /* 0x008fe40007ffe0ff */
[----:B------:R-:W-:Y:S01]  /*4f50*/  FSETP.NEU.FTZ.AND P2, PT, R70, -INF , PT ;  /* 0xff8000004600780b */ /* 0x000fe20003f5d000 */
[----:B------:R-:W-:Y:S01]  /*4f60*/  I2F R136, R136 ;  /* 0x0000008800887306 */ /* 0x000fe20000201400 */
[----:B------:R-:W-:Y:S01]  /*4f70*/  ISETP.GE.AND P1, PT, R0, RZ, PT ;  /* 0x000000ff0000720c */ /* 0x000fe20003f26270 */
[-C--:B-1----:R-:W-:Y:S08]  /*4f80*/  HMMA.16816.F32.BF16 R4, R140, R144.reuse, R4 ;  /* 0x000000908c04723c */ /* 0x082ff00000041804 */
[----:B------:R-:W-:Y:S04]  /*4f90*/  I2F R132, R132 ;  /* 0x0000008400847306 */ /* 0x000fe80000201400 */
[----:B------:R-:W-:Y:S01]  /*4fa0*/  @!P1 IADD3 R0, -R168, 0x39, RZ ;  /* 0x00000039a8009810 */ /* 0x000fe20007ffe1ff */
[C---:B--2---:R-:W-:Y:S01]  /*4fb0*/  HMMA.16816.F32.BF16 R8, R148.reuse, R144, R8 ;  /* 0x000000909408723c */ /* 0x044fe20000041808 */
[----:B------:R-:W-:Y:S04]  /*4fc0*/  PLOP3.LUT P1, PT, PT, PT, UP0, 0x80, 0x0 ;  /* 0x000000000000781c */ /* 0x000fe80003f2f008 */
[----:B------:R-:W-:Y:S03]  /*4fd0*/  I2F R133, R0 ;  /* 0x0000000000857306 */ /* 0x000fe60000201400 */
[-C--:B------:R-:W-:Y:S04]  /*4fe0*/  HMMA.16816.F32.BF16 R12, R148, R146.reuse, R12 ;  /* 0x00000092940c723c */ /* 0x080fe8000004180c */
[----:B------:R-:W-:Y:S02]  /*4ff0*/  FMUL.FTZ R4, R4, c[0x0][0x2ec] ;  /* 0x0000bb0004047a20 */ /* 0x000fe40000410000 */
[----:B------:R-:W-:Y:S02]  /*5000*/  FMUL.FTZ R5, R5, c[0x0][0x2ec] ;  /* 0x0000bb0005057a20 */ /* 0x000fe40000410000 */
[C---:B------:R-:W-:Y:S01]  /*5010*/  HMMA.16816.F32.BF16 R16, R140.reuse, R146, R16 ;  /* 0x000000928c10723c */ /* 0x040fe20000041810 */
[----:B------:R-:W1:Y:S03]  /*5020*/  MUFU.TANH R250, R4 ;  /* 0x0000000400fa7308 */ /* 0x000e660000002400 */
        /* <DEDUP_REMOVED lines=17> */
[----:B--2---:R-:W-:Y:S04]  /*5140*/  MOV R11, UR20 ;  /* 0x00000014000b7c02 */ /* 0x004fe80008000f00 */
[----:B------:R-:W-:Y:S05]  /*5150*/  LEA R11, R11, R71, 0x7 ;  /* 0x000000470b0b7211 */ /* 0x000fea00078e38ff */
[----:B------:R2:W-:Y:S01]  /*5160*/  MUFU.TANH R109, R9 ;  /* 0x00000009006d7308 */ /* 0x0005e20000002400 */
[C---:B------:R-:W-:Y:S01]  /*5170*/  @P3 ISETP.GE.AND P3, PT, R11.reuse, UR5, PT ;  /* 0x000000050b003c0c */ /* 0x040fe2000bf66270 */
[----:B---3--:R-:W-:Y:S01]  /*5180*/  FMUL.FTZ R10, R70, 1.4426950216293334961 ;  /* 0x3fb8aa3b460a7820 */ /* 0x008fe20000410000 */
[----:B------:R-:W-:Y:S02]  /*5190*/  @P0 IADD3 R0, R11, 0x1, RZ ;  /* 0x000000010b000810 */ /* 0x000fe40007ffe0ff */
[----:B------:R-:W-:Y:S02]  /*51a0*/  PLOP3.LUT P0, PT, PT, PT, UP0, 0x80, 0x0 ;  /* 0x000000000000781c */ /* 0x000fe40003f0f008 */
[----:B------:R-:W-:Y:S03]  /*51b0*/  FSEL R10, R10, RZ, P2 ;  /* 0x000000ff0a0a7208 */ /* 0x000fe60001000000 */
[----:B------:R3:W-:Y:S01]  /*51c0*/  MUFU.TANH R108, R12 ;  /* 0x0000000c006c7308 */ /* 0x0007e20000002400 */
[C---:B------:R-:W-:Y:S02]  /*51d0*/  FSETP.NEU.FTZ.AND P2, PT, R69.reuse, -INF , PT ;  /* 0xff8000004500780b */ /* 0x040fe40003f5d000 */
[----:B------:R-:W-:Y:S01]  /*51e0*/  @P4 ISETP.GE.AND P4, PT, R0, UR5, PT ;  /* 0x0000000500004c0c */ /* 0x000fe2000bf86270 */
[----:B----4-:R-:W4:Y:S06]  /*51f0*/  LDL R13, [R1] ;  /* 0x00000000010d7983 */ /* 0x010f2c0000100800 */
[----:B------:R-:W-:Y:S01]  /*5200*/  MUFU.TANH R85, R15 ;  /* 0x0000000f00557308 */ /* 0x000fe20000002400 */
[----:B--2---:R-:W-:Y:S05]  /*5210*/  FMUL.FTZ R9, R69, 1.4426950216293334961 ;  /* 0x3fb8aa3b45097820 */ /* 0x004fea0000410000 */
[----:B------:R-:W-:Y:S04]  /*5220*/  FSEL R9, R9, RZ, P2 ;  /* 0x000000ff09097208 */ /* 0x000fe80001000000 */
[----:B------:R1:W-:Y:S01]  /*5230*/  MUFU.TANH R110, R8 ;  /* 0x00000008006e7308 */ /* 0x0003e20000002400 */
[----:B---3--:R-:W2:Y:S09]  /*5240*/  LDL R12, [R1+0x4] ;  /* 0x00000400010c7983 */ /* 0x008eb20000100800 */
[----:B------:R-:W-:Y:S10]  /*5250*/  MUFU.TANH R86, R14 ;  /* 0x0000000e00567308 */ /* 0x000ff40000002400 */
[----:B------:R-:W3:Y:S01]  /*5260*/  MUFU.TANH R249, R5 ;  /* 0x0000000500f97308 */ /* 0x000ee20000002400 */
[----:B-1----:R-:W-:Y:S05]  /*5270*/  FFMA.FTZ R8, R194, -UR4, R250 ;  /* 0x80000004c2087c23 */ /* 0x002fea00080100fa */
[----:B------:R-:W-:Y:S04]  /*5280*/  @P1 FSEL R8, R8, -INF , !P3 ;  /* 0xff80000008081808 */ /* 0x000fe80005800000 */
[----:B------:R-:W1:Y:S01]  /*5290*/  MUFU.TANH R3, R6 ;  /* 0x0000000600037308 */ /* 0x000e620000002400 */
[----:B------:R-:W-:Y:S01]  /*52a0*/  PLOP3.LUT P1, PT, PT, PT, UP0, 0x80, 0x0 ;  /* 0x000000000000781c */ /* 0x000fe20003f2f008 */
[--C-:B------:R-:W-:Y:S08]  /*52b0*/  FFMA.FTZ R8, R8, c[0x0][0x23c], -R10.reuse ;  /* 0x00008f0008087a23 */ /* 0x100ff0000001080a */
[----:B------:R1:W-:Y:S01]  /*52c0*/  MUFU.EX2 R229, R8 ;  /* 0x0000000800e57308 */ /* 0x0003e20000000800 */
[----:B---3--:R-:W-:Y:S05]  /*52d0*/  FFMA.FTZ R0, R193, -UR4, R249 ;  /* 0x80000004c1007c23 */ /* 0x008fea00080100f9 */
[----:B------:R-:W-:Y:S04]  /*52e0*/  @P0 FSEL R0, R0, -INF , !P4 ;  /* 0xff80000000000808 */ /* 0x000fe80006000000 */
[----:B------:R3:W3:Y:S01]  /*52f0*/  MUFU.TANH R68, R7 ;  /* 0x0000000700447308 */ /* 0x0006e20000002400 */
[----:B------:R-:W-:Y:S01]  /*5300*/  PLOP3.LUT P0, PT, PT, PT, UP0, 0x80, 0x0 ;  /* 0x000000000000781c */ /* 0x000fe20003f0f008 */
[----:B------:R-:W-:Y:S08]  /*5310*/  FFMA.FTZ R0, R0, c[0x0][0x23c], -R10 ;  /* 0x00008f0000007a23 */ /* 0x000ff0000001080a */
[----:B------:R3:W-:Y:S01]  /*5320*/  MUFU.EX2 R245, R0 ;  /* 0x0000000000f57308 */ /* 0x0007e20000000800 */
[----:B-1----:R-:W-:Y:S05]  /*5330*/  FFMA.FTZ R8, R198, -UR4, R3 ;  /* 0x80000004c6087c23 */ /* 0x002fea0008010003 */
[----:B------:R-:W-:Y:S04]  /*5340*/  @P1 FSEL R8, R8, -INF , !P3 ;  /* 0xff80000008081808 */ /* 0x000fe80005800000 */
[----:B------:R-:W1:Y:S01]  /*5350*/  MUFU.TANH R244, R16 ;  /* 0x0000001000f47308 */ /* 0x000e620000002400 */
[----:B------:R-:W-:Y:S01]  /*5360*/  PLOP3.LUT P1, PT, PT, PT, UP0, 0x80, 0x0 ;  /* 0x000000000000781c */ /* 0x000fe20003f2f008 */
[----:B---3--:R-:W3:Y:S01]  /*5370*/  LDSM.16.M88.4 R4, [R161+0xc800] ;  /* 0x00c80000a104783b */ /* 0x008ee20000000200 */
[--C-:B------:R-:W-:Y:S07]  /*5380*/  FFMA.FTZ R8, R8, c[0x0][0x23c], -R9.reuse ;  /* 0x00008f0008087a23 */ /* 0x100fee0000010809 */
[----:B------:R-:W-:Y:S01]  /*5390*/  MUFU.EX2 R16, R8 ;  /* 0x0000000800107308 */ /* 0x000fe20000000800 */
[----:B------:R-:W-:Y:S05]  /*53a0*/  FFMA.FTZ R0, R197, -UR4, R68 ;  /* 0x80000004c5007c23 */ /* 0x000fea0008010044 */
[----:B------:R-:W-:Y:S04]  /*53b0*/  @P0 FSEL R0, R0, -INF , !P4 ;  /* 0xff80000000000808 */ /* 0x000fe80006000000 */
[----:B------:R-:W1:Y:S01]  /*53c0*/  MUFU.TANH R242, R17 ;  /* 0x0000001100f27308 */ /* 0x000e620000002400 */
[----:B------:R-:W-:Y:S01]  /*53d0*/  PLOP3.LUT P0, PT, PT, PT, UP0, 0x80, 0x0 ;  /* 0x000000000000781c */ /* 0x000fe20003f0f008 */
[----:B------:R-:W-:Y:S08]  /*53e0*/  FFMA.FTZ R0, R0, c[0x0][0x23c], -R9 ;  /* 0x00008f0000007a23 */ /* 0x000ff00000010809 */
[----:B------:R1:W-:Y:S10]  /*53f0*/  MUFU.EX2 R15, R0 ;  /* 0x00000000000f7308 */ /* 0x0003f40000000800 */
[----:B------:R-:W-:Y:S01]  /*5400*/  MUFU.TANH R119, R19 ;  /* 0x0000001300777308 */ /* 0x000fe20000002400 */
[-C--:B---3--:R-:W-:Y:S09]  /*5410*/  HMMA.16816.F32.BF16 R20, R140, R4.reuse, R20 ;  /* 0x000000048c14723c */ /* 0x088ff20000041814 */
[----:B------:R-:W3:Y:S01]  /*5420*/  MUFU.TANH R120, R18 ;  /* 0x0000001200787308 */ /* 0x000ee20000002400 */
[C---:B------:R-:W-:Y:S02]  /*5430*/  HMMA.16816.F32.BF16 R24, R148.reuse, R4, R24 ;  /* 0x000000049418723c */ /* 0x040fe40000041818 */
[----:B-1----:R-:W-:Y:S05]  /*5440*/  FFMA.FTZ R0, R173, -UR4, R109 ;  /* 0x80000004ad007c23 */ /* 0x002fea000801006d */
[----:B------:R-:W-:Y:S01]  /*5450*/  FFMA.FTZ R4, R174, -UR4, R110 ;  /* 0x80000004ae047c23 */ /* 0x000fe2000801006e */
[-C--:B------:R-:W-:Y:S01]  /*5460*/  HMMA.16816.F32.BF16 R28, R148, R6.reuse, R28 ;  /* 0x00000006941c723c */ /* 0x080fe2000004181c */
[----:B------:R-:W-:Y:S02]  /*5470*/  @P0 FSEL R0, R0, -INF , !P4 ;  /* 0xff80000000000808 */ /* 0x000fe40006000000 */
[----:B------:R-:W-:Y:S01]  /*5480*/  PLOP3.LUT P0, PT, PT, PT, UP0, 0x80, 0x0 ;  /* 0x000000000000781c */ /* 0x000fe20003f0f008 */
[----:B------:R-:W-:Y:S01]  /*5490*/  FFMA.FTZ R5, R196, -UR4, R88 ;  /* 0x80000004c4057c23 */ /* 0x000fe20008010058 */
[----:B------:R-:W-:Y:S02]  /*54a0*/  @P1 FSEL R4, R4, -INF , !P3 ;  /* 0xff80000004041808 */ /* 0x000fe40005800000 */
[----:B------:R-:W-:Y:S01]  /*54b0*/  PLOP3.LUT P1, PT, PT, PT, UP0, 0x80, 0x0 ;  /* 0x000000000000781c */ /* 0x000fe20003f2f008 */
[C---:B------:R-:W-:Y:S01]  /*54c0*/  HMMA.16816.F32.BF16 R32, R140.reuse, R6, R32 ;  /* 0x000000068c20723c */ /* 0x040fe20000041820 */
[----:B------:R-:W-:Y:S03]  /*54d0*/  FMUL.FTZ R21, R21, c[0x0][0x2ec] ;  /* 0x0000bb0015157a20 */ /* 0x000fe60000410000 */
[----:B------:R-:W-:Y:S01]  /*54e0*/  FMUL.FTZ R23, R23, c[0x0][0x2ec] ;  /* 0x0000bb0017177a20 */ /* 0x000fe20000410000 */
[----:B------:R-:W-:Y:S01]  /*54f0*/  MUFU.TANH R240, R21 ;  /* 0x0000001500f07308 */ /* 0x000fe20000002400 */
[----:B------:R-:W-:Y:S02]  /*5500*/  FMUL.FTZ R22, R22, c[0x0][0x2ec] ;  /* 0x0000bb0016167a20 */ /* 0x000fe40000410000 */
[----:B------:R-:W-:Y:S04]  /*5510*/  FMUL.FTZ R25, R25, c[0x0][0x2ec] ;  /* 0x0000bb0019197a20 */ /* 0x000fe80000410000 */
[----:B------:R-:W-:Y:S01]  /*5520*/  @P1 FSEL R5, R5, -INF , !P3 ;  /* 0xff80000005051808 */ /* 0x000fe20005800000 */
[----:B------:R-:W-:Y:S01]  /*5530*/  FMUL.FTZ R24, R24, c[0x0][0x2ec] ;  /* 0x0000bb0018187a20 */ /* 0x000fe20000410000 */
[----:B------:R-:W-:Y:S01]  /*5540*/  PLOP3.LUT P1, PT, PT, PT, UP0, 0x80, 0x0 ;  /* 0x000000000000781c */ /* 0x000fe20003f2f008 */
[----:B------:R-:W-:Y:S01]  /*5550*/  MUFU.TANH R101, R25 ;  /* 0x0000001900657308 */ /* 0x000fe20000002400 */
[----:B------:R-:W-:Y:S01]  /*5560*/  PLOP3.LUT P3, PT, PT, PT, UP0, 0x80, 0x0 ;  /* 0x000000000000781c */ /* 0x000fe20003f6f008 */
[----:B------:R-:W-:Y:S02]  /*5570*/  FMUL.FTZ R27, R27, c[0x0][0x2ec] ;  /* 0x0000bb001b1b7a20 */ /* 0x000fe40000410000 */
[----:B------:R-:W-:Y:S02]  /*5580*/  FMUL.FTZ R26, R26, c[0x0][0x2ec] ;  /* 0x0000bb001a1a7a20 */ /* 0x000fe40000410000 */
[----:B------:R-:W-:Y:S02]  /*5590*/  FMUL.FTZ R29, R29, c[0x0][0x2ec] ;  /* 0x0000bb001d1d7a20 */ /* 0x000fe40000410000 */
[----:B------:R-:W-:Y:S02]  /*55a0*/  FMUL.FTZ R28, R28, c[0x0][0x2ec] ;  /* 0x0000bb001c1c7a20 */ /* 0x000fe40000410000 */
[----:B------:R-:W-:Y:S01]  /*55b0*/  MUFU.TANH R115, R23 ;  /* 0x0000001700737308 */ /* 0x000fe20000002400 */
        /* <DEDUP_REMOVED lines=8> */
[----:B------:R-:W1:Y:S10]  /*5640*/  MUFU.TANH R241, R20 ;  /* 0x0000001400f17308 */ /* 0x000e740000002400 */
[----:B------:R-:W-:Y:S10]  /*5650*/  MUFU.TANH R79, R27 ;  /* 0x0000001b004f7308 */ /* 0x000ff40000002400 */
[----:B------:R-:W1:Y:S10]  /*5660*/  MUFU.TANH R116, R22 ;  /* 0x0000001600747308 */ /* 0x000e740000002400 */
[----:B------:R-:W-:Y:S10]  /*5670*/  MUFU.TANH R80, R26 ;  /* 0x0000001a00507308 */ /* 0x000ff40000002400 */
[----:B------:R-:W-:Y:S10]  /*5680*/  MUFU.TANH R222, R33 ;  /* 0x0000002100de7308 */ /* 0x000ff40000002400 */
[----:B------:R-:W-:Y:S10]  /*5690*/  MUFU.TANH R99, R29 ;  /* 0x0000001d00637308 */ /* 0x000ff40000002400 */
[----:B------:R-:W1:Y:S10]  /*56a0*/  MUFU.TANH R224, R32 ;  /* 0x0000002000e07308 */ /* 0x000e740000002400 */
[----:B------:R-:W1:Y:S10]  /*56b0*/  MUFU.TANH R100, R28 ;  /* 0x0000001c00647308 */ /* 0x000e740000002400 */
[----:B------:R-:W-:Y:S10]  /*56c0*/  MUFU.TANH R246, R35 ;  /* 0x0000002300f67308 */ /* 0x000ff40000002400 */
[----:B------:R-:W1:Y:S10]  /*56d0*/  MUFU.TANH R77, R31 ;  /* 0x0000001f004d7308 */ /* 0x000e740000002400 */
[----:B------:R-:W-:Y:S01]  /*56e0*/  MUFU.TANH R247, R34 ;  /* 0x0000002200f77308 */ /* 0x000fe20000002400 */
[C---:B----4-:R-:W-:Y:S01]  /*56f0*/  FMUL.FTZ R8, R13.reuse, 1.4426950216293334961 ;  /* 0x3fb8aa3b0d087820 */ /* 0x050fe20000410000 */
[----:B------:R-:W-:Y:S01]  /*5700*/  FSETP.NEU.FTZ.AND P2, PT, R13, -INF , PT ;  /* 0xff8000000d00780b */ /* 0x000fe20003f5d000 */
[----:B------:R-:W-:Y:S03]  /*5710*/  FFMA.FTZ R13, R176, -UR4, R244 ;  /* 0x80000004b00d7c23 */ /* 0x000fe600080100f4 */
[----:B------:R-:W-:Y:S04]  /*5720*/  FSEL R8, R8, RZ, P2 ;  /* 0x000000ff08087208 */ /* 0x000fe80001000000 */
[----:B------:R-:W4:Y:S01]  /*5730*/  MUFU.TANH R78, R30 ;  /* 0x0000001e004e7308 */ /* 0x000f220000002400 */
[--C-:B------:R-:W-:Y:S09]  /*5740*/  FFMA.FTZ R4, R4, c[0x0][0x23c], -R8.reuse ;  /* 0x00008f0004047a23 */ /* 0x100ff20000010808 */
[----:B------:R1:W-:Y:S01]  /*5750*/  MUFU.EX2 R114, R4 ;  /* 0x0000000400727308 */ /* 0x0003e20000000800 */
[C---:B--2---:R-:W-:Y:S01]  /*5760*/  FSETP.NEU.FTZ.AND P2, PT, R12.reuse, -INF , PT ;  /* 0xff8000000c00780b */ /* 0x044fe20003f5d000 */
[----:B-1----:R-:W-:Y:S02]  /*5770*/  FMUL.FTZ R4, R12, 1.4426950216293334961 ;  /* 0x3fb8aa3b0c047820 */ /* 0x002fe40000410000 */
[----:B------:R-:W-:Y:S03]  /*5780*/  FFMA.FTZ R12, R0, c[0x0][0x23c], -R8 ;  /* 0x00008f00000c7a23 */ /* 0x000fe60000010808 */
[----:B------:R-:W-:Y:S01]  /*5790*/  FSEL R0, R4, RZ, P2 ;  /* 0x000000ff04007208 */ /* 0x000fe20001000000 */
[----:B------:R-:W-:Y:S01]  /*57a0*/  FFMA.FTZ R4, R195, -UR4, R87 ;  /* 0x80000004c3047c23 */ /* 0x000fe20008010057 */
[----:B------:R-:W-:Y:S01]  /*57b0*/  PLOP3.LUT P2, PT, PT, PT, UP0, 0x80, 0x0 ;  /* 0x000000000000781c */ /* 0x000fe20003f4f008 */
[----:B------:R1:W-:Y:S02]  /*57c0*/  MUFU.EX2 R113, R12 ;  /* 0x0000000c00717308 */ /* 0x0003e40000000800 */
[--C-:B------:R-:W-:Y:S01]  /*57d0*/  FFMA.FTZ R5, R5, c[0x0][0x23c], -R0.reuse ;  /* 0x00008f0005057a23 */ /* 0x100fe20000010800 */
[----:B------:R-:W-:Y:S02]  /*57e0*/  @P0 FSEL R4, R4, -INF , !P4 ;  /* 0xff80000004040808 */ /* 0x000fe40006000000 */
[----:B------:R-:W-:Y:S02]  /*57f0*/  PLOP3.LUT P0, PT, PT, PT, UP0, 0x80, 0x0 ;  /* 0x000000000000781c */ /* 0x000fe40003f0f008 */
[----:B------:R-:W-:Y:S01]  /*5800*/  PLOP3.LUT P4, PT, PT, PT, UP0, 0x80, 0x0 ;  /* 0x000000000000781c */ /* 0x000fe20003f8f008 */
[----:B------:R-:W-:Y:S02]  /*5810*/  FFMA.FTZ R4, R4, c[0x0][0x23c], -R0 ;  /* 0x00008f0004047a23 */ /* 0x000fe40000010800 */
[----:B------:R2:W-:Y:S10]  /*5820*/  MUFU.EX2 R92, R5 ;  /* 0x00000005005c7308 */ /* 0x0005f40000000800 */
[----:B------:R3:W-:Y:S01]  /*5830*/  MUFU.EX2 R91, R4 ;  /* 0x00000004005b7308 */ /* 0x0007e20000000800 */
[----:B-1----:R-:W-:Y:S02]  /*5840*/  FFMA.FTZ R12, R175, -UR4, R242 ;  /* 0x80000004af0c7c23 */ /* 0x002fe400080100f2 */
[----:B--2---:R-:W-:Y:S01]  /*5850*/  FFMA.FTZ R5, R184, -UR4, R108 ;  /* 0x80000004b8057c23 */ /* 0x004fe2000801006c */
[C---:B---3--:R-:W-:Y:S02]  /*5860*/  @P1 IADD3 R4, R11.reuse, 0x8, RZ ;  /* 0x000000080b041810 */ /* 0x048fe40007ffe0ff */
[----:B------:R-:W-:Y:S02]  /*5870*/  PLOP3.LUT P1, PT, PT, PT, UP0, 0x80, 0x0 ;  /* 0x000000000000781c */ /* 0x000fe40003f2f008 */
[----:B------:R-:W-:Y:S02]  /*5880*/  @P2 ISETP.GE.AND P2, PT, R4, UR5, PT ;  /* 0x0000000504002c0c */ /* 0x000fe4000bf46270 */
[----:B------:R-:W-:Y:S02]  /*5890*/  @P0 IADD3 R4, R11, 0x9, RZ ;  /* 0x000000090b040810 */ /* 0x000fe40007ffe0ff */
[----:B------:R-:W-:Y:S02]  /*58a0*/  PLOP3.LUT P0, PT, PT, PT, UP0, 0x80, 0x0 ;  /* 0x000000000000781c */ /* 0x000fe40003f0f008 */
[----:B------:R-:W-:Y:S01]  /*58b0*/  @P3 ISETP.GE.AND P3, PT, R4, UR5, PT ;  /* 0x0000000504003c0c */ /* 0x000fe2000bf66270 */
[----:B------:R-:W-:Y:S06]  /*58c0*/  FFMA.FTZ R4, R183, -UR4, R107 ;  /* 0x80000004b7047c23 */ /* 0x000fec000801006b */
[----:B------:R-:W-:Y:S02]  /*58d0*/  @P1 FSEL R5, R5, -INF , !P2 ;  /* 0xff80000005051808 */ /* 0x000fe40005000000 */
[----:B------:R-:W-:Y:S03]  /*58e0*/  PLOP3.LUT P1, PT, PT, PT, UP0, 0x80, 0x0 ;  /* 0x000000000000781c */ /* 0x000fe60003f2f008 */
[--C-:B------:R-:W-:Y:S01]  /*58f0*/  FFMA.FTZ R5, R5, c[0x0][0x23c], -R8.reuse ;  /* 0x00008f0005057a23 */ /* 0x100fe20000010808 */
[----:B------:R-:W-:Y:S02]  /*5900*/  @P0 FSEL R4, R4, -INF , !P3 ;  /* 0xff80000004040808 */ /* 0x000fe40005800000 */
[----:B------:R-:W-:Y:S01]  /*5910*/  PLOP3.LUT P0, PT, PT, PT, UP0, 0x80, 0x0 ;  /* 0x000000000000781c */ /* 0x000fe20003f0f008 */
[----:B------:R1:W-:Y:S02]  /*5920*/  MUFU.EX2 R112, R5 ;  /* 0x0000000500707308 */ /* 0x0003e40000000800 */
[----:B------:R-:W-:Y:S08]  /*5930*/  FFMA.FTZ R4, R4, c[0x0][0x23c], -R8 ;  /* 0x00008f0004047a23 */ /* 0x000ff00000010808 */
[----:B------:R2:W-:Y:S01]  /*5940*/  MUFU.EX2 R111, R4 ;  /* 0x00000004006f7308 */ /* 0x0005e20000000800 */
[----:B-1----:R-:W-:Y:S05]  /*5950*/  FFMA.FTZ R5, R174, -UR4, R86 ;  /* 0x80000004ae057c23 */ /* 0x002fea0008010056 */
[----:B------:R-:W-:Y:S02]  /*5960*/  @P1 FSEL R5, R5, -INF , !P2 ;  /* 0xff80000005051808 */ /* 0x000fe40005000000 */
[----:B------:R-:W-:Y:S01]  /*5970*/  PLOP3.LUT P1, PT, PT, PT, UP0, 0x80, 0x0 ;  /* 0x000000000000781c */ /* 0x000fe20003f2f008 */
[----:B--2---:R-:W-:Y:S01]  /*5980*/  FFMA.FTZ R4, R173, -UR4, R85 ;  /* 0x80000004ad047c23 */ /* 0x004fe20008010055 */
[----:B------:R-:W-:Y:S01]  /*5990*/  MOV R173, R3 ;  /* 0x0000000300ad7202 */ /* 0x000fe20000000f00 */
[--C-:B------:R-:W-:Y:S03]  /*59a0*/  FFMA.FTZ R5, R5, c[0x0][0x23c], -R0.reuse ;  /* 0x00008f0005057a23 */ /* 0x100fe60000010800 */
[----:B------:R-:W-:Y:S01]  /*59b0*/  @P0 FSEL R4, R4, -INF , !P3 ;  /* 0xff80000004040808 */ /* 0x000fe20005800000 */
[----:B------:R-:W-:Y:S01]  /*59c0*/  MUFU.EX2 R90, R5 ;  /* 0x00000005005a7308 */ /* 0x000fe20000000800 */
[----:B------:R-:W-:Y:S03]  /*59d0*/  PLOP3.LUT P0, PT, PT, PT, UP0, 0x80, 0x0 ;  /* 0x000000000000781c */ /* 0x000fe60003f0f008 */
[----:B------:R-:W-:Y:S02]  /*59e0*/  FFMA.FTZ R4, R4, c[0x0][0x23c], -R0 ;  /* 0x00008f0004047a23 */ /* 0x000fe40000010800 */
[----:B------:R-:W-:Y:S02]  /*59f0*/  @P1 FSEL R13, R13, -INF , !P2 ;  /* 0xff8000000d0d1808 */ /* 0x000fe40005000000 */
[----:B------:R-:W-:Y:S03]  /*5a00*/  PLOP3.LUT P1, PT, PT, PT, UP0, 0x80, 0x0 ;  /* 0x000000000000781c */ /* 0x000fe60003f2f008 */
[--C-:B------:R-:W-:Y:S01]  /*5a10*/  FFMA.FTZ R13, R13, c[0x0][0x23c], -R10.reuse ;  /* 0x00008f000d0d7a23 */ /* 0x100fe2000001080a */
[----:B------:R1:W-:Y:S02]  /*5a20*/  MUFU.EX2 R89, R4 ;  /* 0x0000000400597308 */ /* 0x0003e40000000800 */
[----:B------:R-:W-:Y:S02]  /*5a30*/  @P0 FSEL R12, R12, -INF , !P3 ;  /* 0xff8000000c0c0808 */ /* 0x000fe40005800000 */
[----:B------:R-:W-:Y:S03]  /*5a40*/  PLOP3.LUT P0, PT, PT, PT, UP0, 0x80, 0x0 ;  /* 0x000000000000781c */ /* 0x000fe60003f0f008 */
[----:B------:R-:W-:Y:S03]  /*5a50*/  FFMA.FTZ R12, R12, c[0x0][0x23c], -R10 ;  /* 0x00008f000c0c7a23 */ /* 0x000fe6000001080a */
[----:B------:R2:W-:Y:S10]  /*5a60*/  MUFU.EX2 R237, R13 ;  /* 0x0000000d00ed7308 */ /* 0x0005f40000000800 */
[----:B------:R3:W-:Y:S01]  /*5a70*/  MUFU.EX2 R236, R12 ;  /* 0x0000000c00ec7308 */ /* 0x0007e20000000800 */
[----:B-1----:R-:W1:Y:S01]  /*5a80*/  LDSM.16.M88.4 R4, [R161+0xd000] ;  /* 0x00d00000a104783b */ /* 0x002e620000000200 */
[----:B--2---:R-:W-:Y:S05]  /*5a90*/  FFMA.FTZ R13, R194, -UR4, R120 ;  /* 0x80000004c20d7c23 */ /* 0x004fea0008010078 */
[----:B------:R-:W-:Y:S02]  /*5aa0*/  @P1 FSEL R13, R13, -INF , !P2 ;  /* 0xff8000000d0d1808 */ /* 0x000fe40005000000 */
[----:B------:R-:W-:Y:S02]  /*5ab0*/  PLOP3.LUT P1, PT, PT, PT, UP0, 0x80, 0x0 ;  /* 0x000000000000781c */ /* 0x000fe40003f2f008 */
[----:B------:R-:W-:Y:S01]  /*5ac0*/  PLOP3.LUT P2, PT, PT, PT, UP0, 0x80, 0x0 ;  /* 0x000000000000781c */ /* 0x000fe20003f4f008 */
[----:B---3--:R-:W-:Y:S02]  /*5ad0*/  FFMA.FTZ R12, R193, -UR4, R119 ;  /* 0x80000004c10c7c23 */ /* 0x008fe40008010077 */
[--C-:B------:R-:W-:Y:S03]  /*5ae0*/  FFMA.FTZ R13, R13, c[0x0][0x23c], -R9.reuse ;  /* 0x00008f000d0d7a23 */ /* 0x100fe60000010809 */
[----:B------:R-:W-:Y:S01]  /*5af0*/  @P0 FSEL R12, R12, -INF , !P3 ;  /* 0xff8000000c0c0808 */ /* 0x000fe20005800000 */
[----:B------:R2:W-:Y:S01]  /*5b00*/  MUFU.EX2 R14, R13 ;  /* 0x0000000d000e7308 */ /* 0x0005e20000000800 */
[----:B------:R-:W-:Y:S02]  /*5b10*/  PLOP3.LUT P0, PT, PT, PT, UP0, 0x80, 0x0 ;  /* 0x000000000000781c */ /* 0x000fe40003f0f008 */
[----:B------:R-:W-:Y:S01]  /*5b20*/  PLOP3.LUT P3, PT, PT, PT, UP0, 0x80, 0x0 ;  /* 0x000000000000781c */ /* 0x000fe20003f6f008 */
[----:B------:R-:W-:Y:S06]  /*5b30*/  FFMA.FTZ R12, R12, c[0x0][0x23c], -R9 ;  /* 0x00008f000c0c7a23 */ /* 0x000fec0000010809 */
[----:B------:R3:W-:Y:S01]  /*5b40*/  MUFU.EX2 R121, R12 ;  /* 0x0000000c00797308 */ /* 0x0007e20000000800 */
[-C--:B-1----:R-:W-:Y:S08]  /*5b50*/  HMMA.16816.F32.BF16 R36, R140, R4.reuse, R36 ;  /* 0x000000048c24723c */ /* 0x082ff00000041824 */
[C---:B------:R-:W-:Y:S01]  /*5b60*/  HMMA.16816.F32.BF16 R40, R148.reuse, R4, R40 ;  /* 0x000000049428723c */ /* 0x040fe20000041828 */
[----:B--2---:R-:W-:Y:S06]  /*5b70*/  FFMA.FTZ R13, R187, -UR4, R241 ;  /* 0x80000004bb0d7c23 */ /* 0x004fec00080100f1 */
[----:B------:R-:W-:Y:S01]  /*5b80*/  FFMA.FTZ R4, R175, -UR4, R115 ;  /* 0x80000004af047c23 */ /* 0x000fe20008010073 */
[-C--:B------:R-:W-:Y:S01]  /*5b90*/  HMMA.16816.F32.BF16 R44, R148, R6.reuse, R44 ;  /* 0x00000006942c723c */ /* 0x080fe2000004182c */
[----:B------:R-:W-:Y:S03]  /*5ba0*/  FFMA.FTZ R5, R171, -UR4, R102 ;  /* 0x80000004ab057c23 */ /* 0x000fe60008010066 */
[----:B---3--:R-:W-:Y:S02]  /*5bb0*/  @P1 IADD3 R12, R11, 0x10, RZ ;  /* 0x000000100b0c1810 */ /* 0x008fe40007ffe0ff */
[----:B------:R-:W-:Y:S02]  /*5bc0*/  PLOP3.LUT P1, PT, PT, PT, UP0, 0x80, 0x0 ;  /* 0x000000000000781c */ /* 0x000fe40003f2f008 */
[----:B------:R-:W-:Y:S01]  /*5bd0*/  FMUL.FTZ R37, R37, c[0x0][0x2ec] ;  /* 0x0000bb0025257a20 */ /* 0x000fe20000410000 */
[----:B------:R-:W-:Y:S01]  /*5be0*/  @P2 ISETP.GE.AND P2, PT, R12, UR5, PT ;  /* 0x000000050c002c0c */ /* 0x000fe2000bf46270 */
[C---:B------:R-:W-:Y:S02]  /*5bf0*/  HMMA.16816.F32.BF16 R48, R140.reuse, R6, R48 ;  /* 0x000000068c30723c */ /* 0x040fe40000041830 */
[----:B------:R-:W-:Y:S01]  /*5c00*/  FMUL.FTZ R39, R39, c[0x0][0x2ec] ;  /* 0x0000bb0027277a20 */ /* 0x000fe20000410000 */
[----:B------:R-:W-:Y:S01]  /*5c10*/  @P0 IADD3 R12, R11, 0x11, RZ ;  /* 0x000000110b0c0810 */ /* 0x000fe20007ffe0ff */
[----:B------:R-:W-:Y:S01]  /*5c20*/  FMUL.FTZ R36, R36, c[0x0][0x2ec] ;  /* 0x0000bb0024247a20 */ /* 0x000fe20000410000 */
[----:B------:R-:W-:Y:S01]  /*5c30*/  PLOP3.LUT P0, PT, PT, PT, UP0, 0x80, 0x0 ;  /* 0x000000000000781c */ /* 0x000fe20003f0f008 */
[----:B------:R-:W-:Y:S01]  /*5c40*/  FMUL.FTZ R41, R41, c[0x0][0x2ec] ;  /* 0x0000bb0029297a20 */ /* 0x000fe20000410000 */
[----:B------:R-:W-:Y:S01]  /*5c50*/  @P3 ISETP.GE.AND P3, PT, R12, UR5, PT ;  /* 0x000000050c003c0c */ /* 0x000fe2000bf66270 */
[----:B------:R-:W-:Y:S01]  /*5c60*/  FFMA.FTZ R12, R189, -UR4, R240 ;  /* 0x80000004bd0c7c23 */ /* 0x000fe200080100f0 */
[----:B------:R-:W1:Y:S03]  /*5c70*/  MUFU.TANH R217, R37 ;  /* 0x0000002500d97308 */ /* 0x000e660000002400 */
[----:B------:R-:W-:Y:S01]  /*5c80*/  FMUL.FTZ R40, R40, c[0x0][0x2ec] ;  /* 0x0000bb0028287a20 */ /* 0x000fe20000410000 */
[----:B------:R-:W-:Y:S01]  /*5c90*/  @P1 FSEL R13, R13, -INF , !P2 ;  /* 0xff8000000d0d1808 */ /* 0x000fe20005000000 */
[----:B------:R-:W-:Y:S01]  /*5ca0*/  FMUL.FTZ R38, R38, c[0x0][0x2ec] ;  /* 0x0000bb0026267a20 */ /* 0x000fe20000410000 */
[----:B------:R-:W-:Y:S01]  /*5cb0*/  PLOP3.LUT P1, PT, PT, PT, UP0, 0x80, 0x0 ;  /* 0x000000000000781c */ /* 0x000fe20003f2f008 */
[----:B------:R-:W-:Y:S02]  /*5cc0*/  FMUL.FTZ R43, R43, c[0x0][0x2ec] ;  /* 0x0000bb002b2b7a20 */ /* 0x000fe40000410000 */
[--C-:B------:R-:W-:Y:S01]  /*5cd0*/  FFMA.FTZ R13, R13, c[0x0][0x23c], -R10.reuse ;  /* 0x00008f000d0d7a23 */ /* 0x100fe2000001080a */
[----:B------:R-:W-:Y:S01]  /*5ce0*/  MUFU.TANH R238, R39 ;  /* 0x0000002700ee7308 */ /* 0x000fe20000002400 */
[----:B------:R-:W-:Y:S01]  /*5cf0*/  FMUL.FTZ R42, R42, c[0x0][0x2ec] ;  /* 0x0000bb002a2a7a20 */ /* 0x000fe20000410000 */
[----:B------:R-:W-:Y:S01]  /*5d00*/  @P0 FSEL R12, R12, -INF , !P3 ;  /* 0xff8000000c0c0808 */ /* 0x000fe20005800000 */
[----:B------:R-:W-:Y:S01]  /*5d10*/  FMUL.FTZ R45, R45, c[0x0][0x2ec] ;  /* 0x0000bb002d2d7a20 */ /* 0x000fe20000410000 */
[----:B------:R-:W-:Y:S01]  /*5d20*/  PLOP3.LUT P0, PT, PT, PT, UP0, 0x80, 0x0 ;  /* 0x000000000000781c */ /* 0x000fe20003f0f008 */
[----:B------:R-:W-:Y:S02]  /*5d30*/  FMUL.FTZ R48, R48, c[0x0][0x2ec] ;  /* 0x0000bb0030307a20 */ /* 0x000fe40000410000 */
[----:B------:R-:W-:Y:S02]  /*5d40*/  FFMA.FTZ R12, R12, c[0x0][0x23c], -R10 ;  /* 0x00008f000c0c7a23 */ /* 0x000fe4000001080a */
[----:B------:R-:W-:Y:S01]  /*5d50*/  FMUL.FTZ R49, R49, c[0x0][0x2ec] ;  /* 0x0000bb0031317a20 */ /* 0x000fe20000410000 */
[----:B------:R2:W-:Y:S01]  /*5d60*/  MUFU.EX2 R168, R13 ;  /* 0x0000000d00a87308 */ /* 0x0005e20000000800 */
[----:B------:R-:W-:Y:S02]  /*5d70*/  FMUL.FTZ R44, R44, c[0x0][0x2ec] ;  /* 0x0000bb002c2c7a20 */ /* 0x000fe40000410000 */
[----:B------:R-:W-:Y:S02]  /*5d80*/  FMUL.FTZ R50, R50, c[0x0][0x2ec] ;  /* 0x0000bb0032327a20 */ /* 0x000fe40000410000 */
[----:B------:R-:W-:Y:S02]  /*5d90*/  FMUL.FTZ R47, R47, c[0x0][0x2ec] ;  /* 0x0000bb002f2f7a20 */ /* 0x000fe40000410000 */
[----:B------:R-:W-:Y:S01]  /*5da0*/  FMUL.FTZ R51, R51, c[0x0][0x2ec] ;  /* 0x0000bb0033337a20 */ /* 0x000fe20000410000 */
[----:B------:R-:W-:Y:S01]  /*5db0*/  @P0 FSEL R4, R4, -INF , !P3 ;  /* 0xff80000004040808 */ /* 0x000fe20005800000 */
[----:B------:R-:W-:Y:S01]  /*5dc0*/  FMUL.FTZ R46, R46, c[0x0][0x2ec] ;  /* 0x0000bb002e2e7a20 */ /* 0x000fe20000410000 */
[----:B------:R-:W-:Y:S01]  /*5dd0*/  MUFU.TANH R95, R41 ;  /* 0x00000029005f7308 */ /* 0x000fe20000002400 */
[----:B------:R-:W-:Y:S02]  /*5de0*/  PLOP3.LUT P0, PT, PT, PT, UP0, 0x80, 0x0 ;  /* 0x000000000000781c */ /* 0x000fe40003f0f008 */
[--C-:B------:R-:W-:Y:S07]  /*5df0*/  FFMA.FTZ R4, R4, c[0x0][0x23c], -R9.reuse ;  /* 0x00008f0004047a23 */ /* 0x100fee0000010809 */
[----:B------:R3:W-:Y:S01]  /*5e00*/  MUFU.EX2 R117, R4 ;  /* 0x0000000400757308 */ /* 0x0007e20000000800 */
[----:B--2---:R-:W-:Y:S05]  /*5e10*/  FFMA.FTZ R13, R176, -UR4, R116 ;  /* 0x80000004b00d7c23 */ /* 0x004fea0008010074 */
[----:B------:R-:W-:Y:S04]  /*5e20*/  @P1 FSEL R13, R13, -INF , !P2 ;  /* 0xff8000000d0d1808 */ /* 0x000fe80005000000 */
[----:B------:R-:W-:Y:S01]  /*5e30*/  MUFU.TANH R96, R40 ;  /* 0x0000002800607308 */ /* 0x000fe20000002400 */
[----:B------:R-:W-:Y:S01]  /*5e40*/  PLOP3.LUT P1, PT, PT, PT, UP0, 0x80, 0x0 ;  /* 0x000000000000781c */ /* 0x000fe20003f2f008 */
[----:B------:R-:W-:Y:S08]  /*5e50*/  FFMA.FTZ R13, R13, c[0x0][0x23c], -R9 ;  /* 0x00008f000d0d7a23 */ /* 0x000ff00000010809 */
[----:B------:R2:W-:Y:S01]  /*5e60*/  MUFU.EX2 R118, R13 ;  /* 0x0000000d00767308 */ /* 0x0005e20000000800 */
[----:B---3--:R-:W-:Y:S03]  /*5e70*/  FFMA.FTZ R4, R170, -UR4, R101 ;  /* 0x80000004aa047c23 */ /* 0x008fe60008010065 */
[----:B------:R-:W-:Y:S02]  /*5e80*/  @P1 FSEL R5, R5, -INF , !P2 ;  /* 0xff80000005051808 */ /* 0x000fe40005000000 */
[----:B------:R-:W-:Y:S02]  /*5e90*/  PLOP3.LUT P1, PT, PT, PT, UP0, 0x80, 0x0 ;  /* 0x000000000000781c */ /* 0x000fe40003f2f008 */
[----:B------:R-:W-:Y:S01]  /*5ea0*/  @P0 FSEL R4, R4, -INF , !P3 ;  /* 0xff80000004040808 */ /* 0x000fe20005800000 */
[--C-:B------:R-:W-:Y:S01]  /*5eb0*/  FFMA.FTZ R5, R5, c[0x0][0x23c], -R8.reuse ;  /* 0x00008f0005057a23 */ /* 0x100fe20000010808 */
[----:B------:R-:W-:Y:S01]  /*5ec0*/  MUFU.TANH R71, R43 ;  /* 0x0000002b00477308 */ /* 0x000fe20000002400 */
[----:B------:R-:W-:Y:S02]  /*5ed0*/  PLOP3.LUT P0, PT, PT, PT, UP0, 0x80, 0x0 ;  /* 0x000000000000781c */ /* 0x000fe40003f0f008 */
[----:B------:R-:W-:Y:S07]  /*5ee0*/  FFMA.FTZ R4, R4, c[0x0][0x23c], -R8 ;  /* 0x00008f0004047a23 */ /* 0x000fee0000010808 */
[----:B------:R3:W-:Y:S01]  /*5ef0*/  MUFU.EX2 R105, R4 ;  /* 0x0000000400697308 */ /* 0x0007e20000000800 */
[----:B--2---:R-:W-:Y:S09]  /*5f00*/  FFMA.FTZ R13, R178, -UR4, R224 ;  /* 0x80000004b20d7c23 */ /* 0x004ff200080100e0 */
[----:B------:R2:W-:Y:S10]  /*5f10*/  MUFU.EX2 R106, R5 ;  /* 0x00000005006a7308 */ /* 0x0005f40000000800 */
[----:B------:R-:W-:Y:S01]  /*5f20*/  MUFU.TANH R72, R42 ;  /* 0x0000002a00487308 */ /* 0x000fe20000002400 */
[----:B---3--:R-:W-:Y:S05]  /*5f30*/  FFMA.FTZ R4, R183, -UR4, R79 ;  /* 0x80000004b7047c23 */ /* 0x008fea000801004f */
[----:B------:R-:W-:Y:S04]  /*5f40*/  @P0 FSEL R4, R4, -INF , !P3 ;  /* 0xff80000004040808 */ /* 0x000fe80005800000 */
[----:B------:R-:W-:Y:S01]  /*5f50*/  MUFU.TANH R195, R48 ;  /* 0x0000003000c37308 */ /* 0x000fe20000002400 */
[----:B------:R-:W-:Y:S02]  /*5f60*/  PLOP3.LUT P0, PT, PT, PT, UP0, 0x80, 0x0 ;  /* 0x000000000000781c */ /* 0x000fe40003f0f008 */
[----:B------:R-:W-:Y:S01]  /*5f70*/  PLOP3.LUT P3, PT, PT, PT, UP0, 0x80, 0x0 ;  /* 0x000000000000781c */ /* 0x000fe20003f6f008 */
[----:B------:R-:W-:Y:S02]  /*5f80*/  FFMA.FTZ R4, R4, c[0x0][0x23c], -R0 ;  /* 0x00008f0004047a23 */ /* 0x000fe40000010800 */
[----:B--2---:R-:W-:Y:S04]  /*5f90*/  FFMA.FTZ R5, R184, -UR4, R80 ;  /* 0x80000004b8057c23 */ /* 0x004fe80008010050 */
[----:B------:R2:W-:Y:S01]  /*5fa0*/  MUFU.EX2 R83, R4 ;  /* 0x0000000400537308 */ /* 0x0005e20000000800 */
[----:B------:R-:W-:Y:S02]  /*5fb0*/  @P1 FSEL R5, R5, -INF , !P2 ;  /* 0xff80000005051808 */ /* 0x000fe40005000000 */
[----:B------:R-:W-:Y:S02]  /*5fc0*/  PLOP3.LUT P1, PT, PT, PT, UP0, 0x80, 0x0 ;  /* 0x000000000000781c */ /* 0x000fe40003f2f008 */
[----:B------:R-:W-:Y:S01]  /*5fd0*/  PLOP3.LUT P2, PT, PT, PT, UP0, 0x80, 0x0 ;  /* 0x000000000000781c */ /* 0x000fe20003f4f008 */
[----:B------:R-:W-:Y:S04]  /*5fe0*/  FFMA.FTZ R5, R5, c[0x0][0x23c], -R0 ;  /* 0x00008f0005057a23 */ /* 0x000fe80000010800 */
[----:B------:R3:W-:Y:S10]  /*5ff0*/  MUFU.EX2 R84, R5 ;  /* 0x0000000500547308 */ /* 0x0007f40000000800 */
[----:B------:R-:W-:Y:S01]  /*6000*/  MUFU.TANH R93, R45 ;  /* 0x0000002d005d7308 */ /* 0x000fe20000002400 */
[C---:B--2---:R-:W-:Y:S02]  /*6010*/  @P1 IADD3 R4, R11.reuse, 0x18, RZ ;  /* 0x000000180b041810 */ /* 0x044fe40007ffe0ff */
[----:B------:R-:W-:Y:S02]  /*6020*/  PLOP3.LUT P1, PT, PT, PT, UP0, 0x80, 0x0 ;  /* 0x000000000000781c */ /* 0x000fe40003f2f008 */
[----:B------:R-:W-:Y:S02]  /*6030*/  @P2 ISETP.GE.AND P2, PT, R4, UR5, PT ;  /* 0x0000000504002c0c */ /* 0x000fe4000bf46270 */
[----:B------:R-:W-:Y:S03]  /*6040*/  @P0 IADD3 R4, R11, 0x19, RZ ;  /* 0x000000190b040810 */ /* 0x000fe60007ffe0ff */
[----:B------:R-:W-:Y:S01]  /*6050*/  MUFU.TANH R194, R49 ;  /* 0x0000003100c27308 */ /* 0x000fe20000002400 */
[----:B------:R-:W-:Y:S01]  /*6060*/  PLOP3.LUT P0, PT, PT, PT, UP0, 0x80, 0x0 ;  /* 0x000000000000781c */ /* 0x000fe20003f0f008 */
[----:B---3--:R-:W-:Y:S01]  /*6070*/  FFMA.FTZ R5, R188, -UR4, R100 ;  /* 0x80000004bc057c23 */ /* 0x008fe20008010064 */
[----:B------:R-:W-:Y:S01]  /*6080*/  @P3 ISETP.GE.AND P3, PT, R4, UR5, PT ;  /* 0x0000000504003c0c */ /* 0x000fe2000bf66270 */
[----:B------:R-:W-:Y:S04]  /*6090*/  FFMA.FTZ R4, R190, -UR4, R99 ;  /* 0x80000004be047c23 */ /* 0x000fe80008010063 */
[----:B------:R-:W-:Y:S02]  /*60a0*/  @P1 FSEL R5, R5, -INF , !P2 ;  /* 0xff80000005051808 */ /* 0x000fe40005000000 */
[----:B------:R2:W-:Y:S01]  /*60b0*/  MUFU.EX2 R155, R12 ;  /* 0x0000000c009b7308 */ /* 0x0005e20000000800 */
[----:B------:R-:W-:Y:S02]  /*60c0*/  PLOP3.LUT P1, PT, PT, PT, UP0, 0x80, 0x0 ;  /* 0x000000000000781c */ /* 0x000fe40003f2f008 */
[--C-:B------:R-:W-:Y:S03]  /*60d0*/  FFMA.FTZ R5, R5, c[0x0][0x23c], -R8.reuse ;  /* 0x00008f0005057a23 */ /* 0x100fe60000010808 */
[----:B------:R-:W-:Y:S02]  /*60e0*/  @P0 FSEL R4, R4, -INF , !P3 ;  /* 0xff80000004040808 */ /* 0x000fe40005800000 */
[----:B------:R-:W-:Y:S02]  /*60f0*/  PLOP3.LUT P0, PT, PT, PT, UP0, 0x80, 0x0 ;  /* 0x000000000000781c */ /* 0x000fe40003f0f008 */
[----:B------:R-:W-:Y:S01]  /*6100*/  MUFU.TANH R94, R44 ;  /* 0x0000002c005e7308 */ /* 0x000fe20000002400 */
[----:B------:R-:W-:Y:S09]  /*6110*/  FFMA.FTZ R4, R4, c[0x0][0x23c], -R8 ;  /* 0x00008f0004047a23 */ /* 0x000ff20000010808 */
[----:B------:R3:W-:Y:S01]  /*6120*/  MUFU.EX2 R103, R4 ;  /* 0x0000000400677308 */ /* 0x0007e20000000800 */
[----:B--2---:R-:W-:Y:S09]  /*6130*/  FFMA.FTZ R12, R181, -UR4, R222 ;  /* 0x80000004b50c7c23 */ /* 0x004ff200080100de */
[----:B------:R4:W-:Y:S10]  /*6140*/  MUFU.EX2 R104, R5 ;  /* 0x0000000500687308 */ /* 0x0009f40000000800 */
[----:B------:R-:W-:Y:S01]  /*6150*/  MUFU.TANH R69, R47 ;  /* 0x0000002f00457308 */ /* 0x000fe20000002400 */
[----:B---3--:R-:W-:Y:S01]  /*6160*/  FFMA.FTZ R4, R170, -UR4, R77 ;  /* 0x80000004aa047c23 */ /* 0x008fe2000801004d */
[----:B------:R-:W-:Y:S04]  /*6170*/  MOV R170, R16 ;  /* 0x0000001000aa7202 */ /* 0x000fe80000000f00 */
[----:B------:R-:W-:Y:S04]  /*6180*/  @P0 FSEL R4, R4, -INF , !P3 ;  /* 0xff80000004040808 */ /* 0x000fe80005800000 */
[----:B------:R-:W-:Y:S01]  /*6190*/  MUFU.TANH R223, R50 ;  /* 0x0000003200df7308 */ /* 0x000fe20000002400 */
[----:B------:R-:W-:Y:S01]  /*61a0*/  PLOP3.LUT P0, PT, PT, PT, UP0, 0x80, 0x0 ;  /* 0x000000000000781c */ /* 0x000fe20003f0f008 */
[----:B----4-:R-:W-:Y:S01]  /*61b0*/  FFMA.FTZ R5, R171, -UR4, R78 ;  /* 0x80000004ab057c23 */ /* 0x010fe2000801004e */
[----:B------:R-:W-:Y:S01]  /*61c0*/  MOV R171, R68 ;  /* 0x0000004400ab7202 */ /* 0x000fe20000000f00 */
[--C-:B------:R-:W-:Y:S03]  /*61d0*/  FFMA.FTZ R4, R4, c[0x0][0x23c], -R0.reuse ;  /* 0x00008f0004047a23 */ /* 0x100fe60000010800 */
[----:B------:R-:W-:Y:S03]  /*61e0*/  @P1 FSEL R5, R5, -INF , !P2 ;  /* 0xff80000005051808 */ /* 0x000fe60005000000 */
[----:B------:R-:W-:Y:S01]  /*61f0*/  MUFU.TANH R70, R46 ;  /* 0x0000002e00467308 */ /* 0x000fe20000002400 */
[----:B------:R-:W-:Y:S01]  /*6200*/  PLOP3.LUT P1, PT, PT, PT, UP0, 0x80, 0x0 ;  /* 0x000000000000781c */ /* 0x000fe20003f2f008 */
[----:B------:R-:W-:Y:S02]  /*6210*/  FFMA.FTZ R5, R5, c[0x0][0x23c], -R0 ;  /* 0x00008f0005057a23 */ /* 0x000fe40000010800 */
[----:B------:R-:W-:Y:S02]  /*6220*/  @P0 FSEL R12, R12, -INF , !P3 ;  /* 0xff8000000c0c0808 */ /* 0x000fe40005800000 */
[----:B------:R-:W-:Y:S03]  /*6230*/  PLOP3.LUT P0, PT, PT, PT, UP0, 0x80, 0x0 ;  /* 0x000000000000781c */ /* 0x000fe60003f0f008 */
[--C-:B------:R-:W-:Y:S01]  /*6240*/  FFMA.FTZ R12, R12, c[0x0][0x23c], -R10.reuse ;  /* 0x00008f000c0c7a23 */ /* 0x100fe2000001080a */
[----:B------:R-:W-:Y:S04]  /*6250*/  MUFU.EX2 R82, R5 ;  /* 0x0000000500527308 */ /* 0x000fe80000000800 */
[----:B------:R-:W-:Y:S02]  /*6260*/  @P1 FSEL R13, R13, -INF , !P2 ;  /* 0xff8000000d0d1808 */ /* 0x000fe40005000000 */
[----:B------:R-:W-:Y:S03]  /*6270*/  PLOP3.LUT P1, PT, PT, PT, UP0, 0x80, 0x0 ;  /* 0x000000000000781c */ /* 0x000fe60003f2f008 */
[----:B------:R-:W-:Y:S01]  /*6280*/  FFMA.FTZ R13, R13, c[0x0][0x23c], -R10 ;  /* 0x00008f000d0d7a23 */ /* 0x000fe2000001080a */
[----:B------:R2:W-:Y:S10]  /*6290*/  MUFU.EX2 R196, R12 ;  /* 0x0000000c00c47308 */ /* 0x0005f40000000800 */
[----:B------:R3:W-:Y:S10]  /*62a0*/  MUFU.EX2 R81, R4 ;  /* 0x0000000400517308 */ /* 0x0007f40000000800 */
[----:B------:R4:W-:Y:S01]  /*62b0*/  MUFU.EX2 R216, R13 ;  /* 0x0000000d00d87308 */ /* 0x0009e20000000800 */
[----:B--2---:R-:W-:Y:S05]  /*62c0*/  FFMA.FTZ R12, R189, -UR4, R246 ;  /* 0x80000004bd0c7c23 */ /* 0x004fea00080100f6 */
[----:B------:R-:W-:Y:S04]  /*62d0*/  @P0 FSEL R12, R12, -INF , !P3 ;  /* 0xff8000000c0c0808 */ /* 0x000fe80005800000 */
[----:B------:R-:W-:Y:S01]  /*62e0*/  MUFU.TANH R221, R51 ;  /* 0x0000003300dd7308 */ /* 0x000fe20000002400 */
[----:B------:R-:W-:Y:S02]  /*62f0*/  PLOP3.LUT P0, PT, PT, PT, UP0, 0x80, 0x0 ;  /* 0x000000000000781c */ /* 0x000fe40003f0f008 */
[----:B------:R-:W-:Y:S01]  /*6300*/  PLOP3.LUT P3, PT, PT, PT, UP0, 0x80, 0x0 ;  /* 0x000000000000781c */ /* 0x000fe20003f6f008 */
[----:B------:R-:W-:Y:S01]  /*6310*/  FFMA.FTZ R12, R12, c[0x0][0x23c], -R9 ;  /* 0x00008f000c0c7a23 */ /* 0x000fe20000010809 */
[----:B---3--:R-:W2:Y:S05]  /*6320*/  LDSM.16.M88.4 R4, [R161+0xd800] ;  /* 0x00d80000a104783b */ /* 0x008eaa0000000200 */
[----:B------:R3:W-:Y:S01]  /*6330*/  MUFU.EX2 R232, R12 ;  /* 0x0000000c00e87308 */ /* 0x0007e20000000800 */
[----:B----4-:R-:W-:Y:S05]  /*6340*/  FFMA.FTZ R13, R187, -UR4, R247 ;  /* 0x80000004bb0d7c23 */ /* 0x010fea00080100f7 */
[----:B------:R-:W-:Y:S04]  /*6350*/  @P1 FSEL R13, R13, -INF , !P2 ;  /* 0xff8000000d0d1808 */ /* 0x000fe80005000000 */
[----:B------:R-:W4:Y:S01]  /*6360*/  MUFU.TANH R218, R36 ;  /* 0x0000002400da7308 */ /* 0x000f220000002400 */
[----:B------:R-:W-:Y:S02]  /*6370*/  PLOP3.LUT P1, PT, PT, PT, UP0, 0x80, 0x0 ;  /* 0x000000000000781c */ /* 0x000fe40003f2f008 */
[----:B------:R-:W-:Y:S01]  /*6380*/  PLOP3.LUT P2, PT, PT, PT, UP0, 0x80, 0x0 ;  /* 0x000000000000781c */ /* 0x000fe20003f4f008 */
[----:B------:R-:W-:Y:S06]  /*6390*/  FFMA.FTZ R13, R13, c[0x0][0x23c], -R9 ;  /* 0x00008f000d0d7a23 */ /* 0x000fec0000010809 */
[----:B------:R4:W-:Y:S04]  /*63a0*/  MUFU.EX2 R233, R13 ;  /* 0x0000000d00e97308 */ /* 0x0009e80000000800 */
[C---:B---3--:R-:W-:Y:S02]  /*63b0*/  @P1 IADD3 R12, R11.reuse, 0x20, RZ ;  /* 0x000000200b0c1810 */ /* 0x048fe40007ffe0ff */
[----:B------:R-:W-:Y:S02]  /*63c0*/  PLOP3.LUT P1, PT, PT, PT, UP0, 0x80, 0x0 ;  /* 0x000000000000781c */ /* 0x000fe40003f2f008 */
[----:B------:R-:W-:Y:S02]  /*63d0*/  @P2 ISETP.GE.AND P2, PT, R12, UR5, PT ;  /* 0x000000050c002c0c */ /* 0x000fe4000bf46270 */
[----:B------:R-:W-:Y:S01]  /*63e0*/  @P0 IADD3 R12, R11, 0x21, RZ ;  /* 0x000000210b0c0810 */ /* 0x000fe20007ffe0ff */
[----:B------:R-:W3:Y:S01]  /*63f0*/  MUFU.TANH R239, R38 ;  /* 0x0000002600ef7308 */ /* 0x000ee20000002400 */
[----:B------:R-:W-:Y:S02]  /*6400*/  PLOP3.LUT P0, PT, PT, PT, UP0, 0x80, 0x0 ;  /* 0x000000000000781c */ /* 0x000fe40003f0f008 */
[----:B------:R-:W-:Y:S01]  /*6410*/  @P3 ISETP.GE.AND P3, PT, R12, UR5, PT ;  /* 0x000000050c003c0c */ /* 0x000fe2000bf66270 */
[----:B-1----:R-:W-:Y:S01]  /*6420*/  FFMA.FTZ R12, R191, -UR4, R217 ;  /* 0x80000004bf0c7c23 */ /* 0x002fe200080100d9 */
[-C--:B--2---:R-:W-:Y:S01]  /*6430*/  HMMA.16816.F32.BF16 R52, R140, R4.reuse, R52 ;  /* 0x000000048c34723c */ /* 0x084fe20000041834 */
[----:B----4-:R-:W-:Y:S07]  /*6440*/  FFMA.FTZ R13, R192, -UR4, R218 ;  /* 0x80000004c00d7c23 */ /* 0x010fee00080100da */
[C---:B------:R-:W-:Y:S04]  /*6450*/  HMMA.16816.F32.BF16 R56, R148.reuse, R4, R56 ;  /* 0x000000049438723c */ /* 0x040fe80000041838 */
[----:B------:R-:W-:Y:S02]  /*6460*/  @P0 FSEL R12, R12, -INF , !P3 ;  /* 0xff8000000c0c0808 */ /* 0x000fe40005800000 */
[----:B------:R-:W-:Y:S01]  /*6470*/  PLOP3.LUT P0, PT, PT, PT, UP0, 0x80, 0x0 ;  /* 0x000000000000781c */ /* 0x000fe20003f0f008 */
[----:B------:R-:W-:Y:S01]  /*6480*/  FFMA.FTZ R4, R181, -UR4, R238 ;  /* 0x80000004b5047c23 */ /* 0x000fe200080100ee */
[----:B------:R-:W-:Y:S01]  /*6490*/  @P1 FSEL R13, R13, -INF , !P2 ;  /* 0xff8000000d0d1808 */ /* 0x000fe20005000000 */
[----:B------:R-:W-:Y:S01]  /*64a0*/  FFMA.FTZ R12, R12, c[0x0][0x23c], -R10 ;  /* 0x00008f000c0c7a23 */ /* 0x000fe2000001080a */
[-C--:B------:R-:W-:Y:S01]  /*64b0*/  HMMA.16816.F32.BF16 R60, R148, R6.reuse, R60 ;  /* 0x00000006943c723c */ /* 0x080fe2000004183c */
[----:B------:R-:W2:Y:S01]  /*64c0*/  LDL R150, [R1+0x40] ;  /* 0x0000400001967983 */ /* 0x000ea20000100800 */
[----:B------:R-:W-:Y:S01]  /*64d0*/  FFMA.FTZ R5, R182, -UR4, R96 ;  /* 0x80000004b6057c23 */ /* 0x000fe20008010060 */
[----:B------:R-:W-:Y:S01]  /*64e0*/  MUFU.EX2 R153, R12 ;  /* 0x0000000c00997308 */ /* 0x000fe20000000800 */
[----:B------:R-:W-:Y:S01]  /*64f0*/  FFMA.FTZ R13, R13, c[0x0][0x23c], -R10 ;  /* 0x00008f000d0d7a23 */ /* 0x000fe2000001080a */
[----:B------:R-:W-:Y:S01]  /*6500*/  PLOP3.LUT P1, PT, PT, PT, UP0, 0x80, 0x0 ;  /* 0x000000000000781c */ /* 0x000fe20003f2f008 */
[----:B------:R-:W-:Y:S01]  /*6510*/  FMUL.FTZ R52, R52, c[0x0][0x2ec] ;  /* 0x0000bb0034347a20 */ /* 0x000fe20000410000 */
[----:B------:R-:W-:Y:S01]  /*6520*/  IADD3 R148, R2, R158, RZ ;  /* 0x0000009e02947210 */ /* 0x000fe20007ffe0ff */
[----:B------:R-:W-:Y:S01]  /*6530*/  FMUL.FTZ R54, R54, c[0x0][0x2ec] ;  /* 0x0000bb0036367a20 */ /* 0x000fe20000410000 */
[----:B------:R-:W-:Y:S01]  /*6540*/  @P0 FSEL R4, R4, -INF , !P3 ;  /* 0xff80000004040808 */ /* 0x000fe20005800000 */
[----:B------:R-:W-:Y:S01]  /*6550*/  HMMA.16816.F32.BF16 R64, R140, R6, R64 ;  /* 0x000000068c40723c */ /* 0x000fe20000041840 */
[----:B------:R-:W-:Y:S01]  /*6560*/  PLOP3.LUT P0, PT, PT, PT, UP0, 0x80, 0x0 ;  /* 0x000000000000781c */ /* 0x000fe20003f0f008 */
[----:B------:R-:W-:Y:S01]  /*6570*/  FMUL.FTZ R53, R53, c[0x0][0x2ec] ;  /* 0x0000bb0035357a20 */ /* 0x000fe20000410000 */
[----:B------:R3:W-:Y:S01]  /*6580*/  MUFU.EX2 R154, R13 ;  /* 0x0000000d009a7308 */ /* 0x0007e20000000800 */
[----:B------:R-:W-:Y:S01]  /*6590*/  FFMA.FTZ R4, R4, c[0x0][0x23c], -R9 ;  /* 0x00008f0004047a23 */ /* 0x000fe20000010809 */
[----:B------:R-:W-:Y:S01]  /*65a0*/  MOV R151, R15 ;  /* 0x0000000f00977202 */ /* 0x000fe20000000f00 */
[----:B------:R-:W-:Y:S01]  /*65b0*/  FMUL.FTZ R56, R56, c[0x0][0x2ec] ;  /* 0x0000bb0038387a20 */ /* 0x000fe20000410000 */
[----:B------:R-:W-:Y:S01]  /*65c0*/  F2FP.BF16.PACK_AB R7, R236, R237 ;  /* 0x000000edec07723e */ /* 0x000fe200000010ff */
[----:B------:R-:W-:Y:S01]  /*65d0*/  FFMA.FTZ R6, R177, -UR4, R194 ;  /* 0x80000004b1067c23 */ /* 0x000fe200080100c2 */
[----:B------:R-:W-:Y:S03]  /*65e0*/  MOV R149, R14 ;  /* 0x0000000e00957202 */ /* 0x000fe60000000f00 */
        /* <DEDUP_REMOVED lines=10> */
[----:B---3--:R-:W-:Y:S02]  /*6690*/  FFMA.FTZ R13, R178, -UR4, R239 ;  /* 0x80000004b20d7c23 */ /* 0x008fe400080100ef */
[----:B------:R-:W-:Y:S02]  /*66a0*/  FMUL.FTZ R65, R65, c[0x0][0x2ec] ;  /* 0x0000bb0041417a20 */ /* 0x000fe40000410000 */
[----:B------:R-:W-:Y:S01]  /*66b0*/  FMUL.FTZ R66, R66, c[0x0][0x2ec] ;  /* 0x0000bb0042427a20 */ /* 0x000fe20000410000 */
[----:B------:R-:W-:Y:S01]  /*66c0*/  MUFU.TANH R226, R61 ;  /* 0x0000003d00e27308 */ /* 0x000fe20000002400 */
[----:B------:R-:W-:Y:S01]  /*66d0*/  FMUL.FTZ R67, R67, c[0x0][0x2ec] ;  /* 0x0000bb0043437a20 */ /* 0x000fe20000410000 */
[----:B------:R-:W-:Y:S01]  /*66e0*/  @P1 FSEL R13, R13, -INF , !P2 ;  /* 0xff8000000d0d1808 */ /* 0x000fe20005000000 */
[----:B------:R-:W-:Y:S01]  /*66f0*/  FMUL.FTZ R63, R63, c[0x0][0x2ec] ;  /* 0x0000bb003f3f7a20 */ /* 0x000fe20000410000 */
[----:B------:R-:W-:Y:S01]  /*6700*/  PLOP3.LUT P1, PT, PT, PT, UP0, 0x80, 0x0 ;  /* 0x000000000000781c */ /* 0x000fe20003f2f008 */
[----:B-1----:R-:W-:Y:S02]  /*6710*/  FFMA.FTZ R4, R179, -UR4, R95 ;  /* 0x80000004b3047c23 */ /* 0x002fe4000801005f */
[----:B------:R-:W-:Y:S03]  /*6720*/  FFMA.FTZ R13, R13, c[0x0][0x23c], -R9 ;  /* 0x00008f000d0d7a23 */ /* 0x000fe60000010809 */
[----:B------:R-:W-:Y:S01]  /*6730*/  @P0 FSEL R4, R4, -INF , !P3 ;  /* 0xff80000004040808 */ /* 0x000fe20005800000 */
[----:B------:R-:W-:Y:S01]  /*6740*/  MUFU.TANH R252, R62 ;  /* 0x0000003e00fc7308 */ /* 0x000fe20000002400 */
[----:B------:R-:W-:Y:S03]  /*6750*/  PLOP3.LUT P0, PT, PT, PT, UP0, 0x80, 0x0 ;  /* 0x000000000000781c */ /* 0x000fe60003f0f008 */
[--C-:B------:R-:W-:Y:S02]  /*6760*/  FFMA.FTZ R4, R4, c[0x0][0x23c], -R8.reuse ;  /* 0x00008f0004047a23 */ /* 0x100fe40000010808 */
[----:B------:R-:W-:Y:S02]  /*6770*/  @P1 FSEL R5, R5, -INF , !P2 ;  /* 0xff80000005051808 */ /* 0x000fe40005000000 */
[----:B------:R-:W-:Y:S02]  /*6780*/  PLOP3.LUT P1, PT, PT, PT, UP0, 0x80, 0x0 ;  /* 0x000000000000781c */ /* 0x000fe40003f2f008 */
[----:B------:R1:W-:Y:S01]  /*6790*/  MUFU.EX2 R97, R4 ;  /* 0x0000000400617308 */ /* 0x0003e20000000800 */
[----:B------:R-:W-:Y:S09]  /*67a0*/  FFMA.FTZ R5, R5, c[0x0][0x23c], -R8 ;  /* 0x00008f0005057a23 */ /* 0x000ff20000010808 */
[----:B------:R3:W-:Y:S10]  /*67b0*/  MUFU.EX2 R98, R5 ;  /* 0x0000000500627308 */ /* 0x0007f40000000800 */
[----:B------:R-:W-:Y:S01]  /*67c0*/  MUFU.TANH R178, R64 ;  /* 0x0000004000b27308 */ /* 0x000fe20000002400 */
[----:B-1----:R-:W-:Y:S05]  /*67d0*/  FFMA.FTZ R4, R190, -UR4, R71 ;  /* 0x80000004be047c23 */ /* 0x002fea0008010047 */
[----:B------:R-:W-:Y:S04]  /*67e0*/  @P0 FSEL R4, R4, -INF , !P3 ;  /* 0xff80000004040808 */ /* 0x000fe80005800000 */
[----:B------:R-:W-:Y:S01]  /*67f0*/  MUFU.TANH R176, R65 ;  /* 0x0000004100b07308 */ /* 0x000fe20000002400 */
[----:B------:R-:W-:Y:S02]  /*6800*/  PLOP3.LUT P0, PT, PT, PT, UP0, 0x80, 0x0 ;  /* 0x000000000000781c */ /* 0x000fe40003f0f008 */
[----:B------:R-:W-:Y:S01]  /*6810*/  PLOP3.LUT P3, PT, PT, PT, UP0, 0x80, 0x0 ;  /* 0x000000000000781c */ /* 0x000fe20003f6f008 */
[----:B------:R-:W-:Y:S02]  /*6820*/  FFMA.FTZ R4, R4, c[0x0][0x23c], -R0 ;  /* 0x00008f0004047a23 */ /* 0x000fe40000010800 */
[----:B---3--:R-:W-:Y:S04]  /*6830*/  FFMA.FTZ R5, R188, -UR4, R72 ;  /* 0x80000004bc057c23 */ /* 0x008fe80008010048 */
[----:B------:R1:W-:Y:S01]  /*6840*/  MUFU.EX2 R75, R4 ;  /* 0x00000004004b7308 */ /* 0x0003e20000000800 */
[----:B------:R-:W-:Y:S02]  /*6850*/  @P1 FSEL R5, R5, -INF , !P2 ;  /* 0xff80000005051808 */ /* 0x000fe40005000000 */
[----:B------:R-:W-:Y:S02]  /*6860*/  PLOP3.LUT P1, PT, PT, PT, UP0, 0x80, 0x0 ;  /* 0x000000000000781c */ /* 0x000fe40003f2f008 */
[----:B------:R-:W-:Y:S01]  /*6870*/  PLOP3.LUT P2, PT, PT, PT, UP0, 0x80, 0x0 ;  /* 0x000000000000781c */ /* 0x000fe20003f4f008 */
[----:B------:R-:W-:Y:S04]  /*6880*/  FFMA.FTZ R5, R5, c[0x0][0x23c], -R0 ;  /* 0x00008f0005057a23 */ /* 0x000fe80000010800 */
[----:B------:R3:W-:Y:S10]  /*6890*/  MUFU.EX2 R76, R5 ;  /* 0x00000005004c7308 */ /* 0x0007f40000000800 */
[----:B------:R-:W-:Y:S01]  /*68a0*/  MUFU.TANH R187, R66 ;  /* 0x0000004200bb7308 */ /* 0x000fe20000002400 */
[C---:B-1----:R-:W-:Y:S02]  /*68b0*/  @P1 IADD3 R4, R11.reuse, 0x28, RZ ;  /* 0x000000280b041810 */ /* 0x042fe40007ffe0ff */
        /* <DEDUP_REMOVED lines=9> */
[----:B------:R-:W-:Y:S01]  /*6950*/  MUFU.TANH R251, R63 ;  /* 0x0000003f00fb7308 */ /* 0x000fe20000002400 */
[----:B------:R-:W-:Y:S02]  /*6960*/  PLOP3.LUT P1, PT, PT, PT, UP0, 0x80, 0x0 ;  /* 0x000000000000781c */ /* 0x000fe40003f2f008 */
[--C-:B------:R-:W-:Y:S03]  /*6970*/  FFMA.FTZ R5, R5, c[0x0][0x23c], -R8.reuse ;  /* 0x00008f0005057a23 */ /* 0x100fe60000010808 */
[----:B------:R-:W-:Y:S02]  /*6980*/  @P0 FSEL R4, R4, -INF , !P3 ;  /* 0xff80000004040808 */ /* 0x000fe40005800000 */
[----:B------:R-:W-:Y:S02]  /*6990*/  PLOP3.LUT P0, PT, PT, PT, UP0, 0x80, 0x0 ;  /* 0x000000000000781c */ /* 0x000fe40003f0f008 */
[----:B------:R-:W-:Y:S01]  /*69a0*/  MUFU.EX2 R227, R13 ;  /* 0x0000000d00e37308 */ /* 0x000fe20000000800 */
[----:B------:R-:W-:Y:S09]  /*69b0*/  FFMA.FTZ R4, R4, c[0x0][0x23c], -R8 ;  /* 0x00008f0004047a23 */ /* 0x000ff20000010808 */
[----:B------:R1:W-:Y:S10]  /*69c0*/  MUFU.EX2 R243, R4 ;  /* 0x0000000400f37308 */ /* 0x0003f40000000800 */
[----:B------:R3:W-:Y:S10]  /*69d0*/  MUFU.EX2 R248, R5 ;  /* 0x0000000500f87308 */ /* 0x0007f40000000800 */
[----:B------:R-:W4:Y:S01]  /*69e0*/  MUFU.TANH R193, R52 ;  /* 0x0000003400c17308 */ /* 0x000f220000002400 */
[----:B-1----:R-:W-:Y:S05]  /*69f0*/  FFMA.FTZ R4, R179, -UR4, R69 ;  /* 0x80000004b3047c23 */ /* 0x002fea0008010045 */
[----:B------:R-:W-:Y:S04]  /*6a00*/  @P0 FSEL R4, R4, -INF , !P3 ;  /* 0xff80000004040808 */ /* 0x000fe80005800000 */
[----:B------:R-:W-:Y:S01]  /*6a10*/  MUFU.TANH R220, R54 ;  /* 0x0000003600dc7308 */ /* 0x000fe20000002400 */
[----:B------:R-:W-:Y:S01]  /*6a20*/  PLOP3.LUT P0, PT, PT, PT, UP0, 0x80, 0x0 ;  /* 0x000000000000781c */ /* 0x000fe20003f0f008 */
[----:B------:R-:W-:Y:S02]  /*6a30*/  FFMA.FTZ R4, R4, c[0x0][0x23c], -R0 ;  /* 0x00008f0004047a23 */ /* 0x000fe40000010800 */
[----:B---3--:R-:W-:Y:S06]  /*6a40*/  FFMA.FTZ R5, R182, -UR4, R70 ;  /* 0x80000004b6057c23 */ /* 0x008fec0008010046 */
[----:B------:R1:W-:Y:S01]  /*6a50*/  MUFU.EX2 R73, R4 ;  /* 0x0000000400497308 */ /* 0x0003e20000000800 */
[----:B------:R-:W-:Y:S02]  /*6a60*/  @P1 FSEL R5, R5, -INF , !P6 ;  /* 0xff80000005051808 */ /* 0x000fe40007000000 */
[----:B------:R-:W-:Y:S03]  /*6a70*/  PLOP3.LUT P1, PT, PT, PT, UP0, 0x80, 0x0 ;  /* 0x000000000000781c */ /* 0x000fe60003f2f008 */
[----:B------:R-:W-:Y:S04]  /*6a80*/  FFMA.FTZ R5, R5, c[0x0][0x23c], -R0 ;  /* 0x00008f0005057a23 */ /* 0x000fe80000010800 */
[----:B------:R3:W-:Y:S06]  /*6a90*/  MUFU.EX2 R74, R5 ;  /* 0x00000005004a7308 */ /* 0x0007ec0000000800 */
[----:B------:R-:W-:Y:S02]  /*6aa0*/  @P1 FSEL R6, R6, -INF , !P3 ;  /* 0xff80000006061808 */ /* 0x000fe40005800000 */
[----:B------:R-:W-:Y:S02]  /*6ab0*/  PLOP3.LUT P1, PT, PT, PT, UP0, 0x80, 0x0 ;  /* 0x000000000000781c */ /* 0x000fe40003f2f008 */
[----:B------:R-:W2:Y:S01]  /*6ac0*/  MUFU.TANH R189, R53 ;  /* 0x0000003500bd7308 */ /* 0x000ea20000002400 */
[--C-:B------:R-:W-:Y:S02]  /*6ad0*/  FFMA.FTZ R6, R6, c[0x0][0x23c], -R10.reuse ;  /* 0x00008f0006067a23 */ /* 0x100fe4000001080a */
[----:B-1----:R-:W-:Y:S05]  /*6ae0*/  FFMA.FTZ R4, R180, -UR4, R195 ;  /* 0x80000004b4047c23 */ /* 0x002fea00080100c3 */
[----:B------:R-:W-:Y:S02]  /*6af0*/  @P0 FSEL R4, R4, -INF , !P6 ;  /* 0xff80000004040808 */ /* 0x000fe40007000000 */
[----:B------:R1:W-:Y:S01]  /*6b00*/  MUFU.EX2 R182, R6 ;  /* 0x0000000600b67308 */ /* 0x0003e20000000800 */
[----:B------:R-:W-:Y:S02]  /*6b10*/  PLOP3.LUT P0, PT, PT, PT, UP0, 0x80, 0x0 ;  /* 0x000000000000781c */ /* 0x000fe40003f0f008 */
[--C-:B------:R-:W-:Y:S02]  /*6b20*/  FFMA.FTZ R4, R4, c[0x0][0x23c], -R10.reuse ;  /* 0x00008f0004047a23 */ /* 0x100fe4000001080a */
[----:B---3--:R-:W-:Y:S05]  /*6b30*/  FFMA.FTZ R5, R192, -UR4, R223 ;  /* 0x80000004c0057c23 */ /* 0x008fea00080100df */
[----:B------:R3:W-:Y:S04]  /*6b40*/  MUFU.EX2 R183, R4 ;  /* 0x0000000400b77308 */ /* 0x0007e80000000800 */
[----:B------:R-:W-:Y:S02]  /*6b50*/  @P0 FSEL R5, R5, -INF , !P6 ;  /* 0xff80000005050808 */ /* 0x000fe40007000000 */
[----:B------:R-:W-:Y:S02]  /*6b60*/  PLOP3.LUT P6, PT, PT, PT, UP0, 0x80, 0x0 ;  /* 0x000000000000781c */ /* 0x000fe40003fcf008 */
[----:B------:R-:W-:Y:S01]  /*6b70*/  PLOP3.LUT P0, PT, PT, PT, UP0, 0x80, 0x0 ;  /* 0x000000000000781c */ /* 0x000fe20003f0f008 */
[----:B------:R-:W-:Y:S01]  /*6b80*/  FFMA.FTZ R5, R5, c[0x0][0x23c], -R9 ;  /* 0x00008f0005057a23 */ /* 0x000fe20000010809 */
[----:B------:R-:W-:Y:S01]  /*6b90*/  MUFU.TANH R235, R56 ;  /* 0x0000003800eb7308 */ /* 0x000fe20000002400 */
[C---:B-1----:R-:W-:Y:S02]  /*6ba0*/  @P4 IADD3 R6, R11.reuse, 0x30, RZ ;  /* 0x000000300b064810 */ /* 0x042fe40007ffe0ff */
[----:B------:R-:W-:Y:S02]  /*6bb0*/  PLOP3.LUT P4, PT, PT, PT, UP0, 0x80, 0x0 ;  /* 0x000000000000781c */ /* 0x000fe40003f8f008 */
[----:B------:R-:W-:Y:S05]  /*6bc0*/  @P5 ISETP.GE.AND P5, PT, R6, UR5, PT ;  /* 0x0000000506005c0c */ /* 0x000fea000bfa6270 */
[----:B------:R4:W-:Y:S01]  /*6bd0*/  MUFU.EX2 R192, R5 ;  /* 0x0000000500c07308 */ /* 0x0009e20000000800 */
[----:B------:R-:W-:Y:S02]  /*6be0*/  @P2 IADD3 R6, R11, 0x31, RZ ;  /* 0x000000310b062810 */ /* 0x000fe40007ffe0ff */
[----:B------:R-:W-:Y:S01]  /*6bf0*/  PLOP3.LUT P2, PT, PT, PT, UP0, 0x80, 0x0 ;  /* 0x000000000000781c */ /* 0x000fe20003f4f008 */
[----:B---3--:R-:W-:Y:S01]  /*6c00*/  FFMA.FTZ R4, R191, -UR4, R221 ;  /* 0x80000004bf047c23 */ /* 0x008fe200080100dd */
[----:B------:R-:W-:Y:S04]  /*6c10*/  @P6 ISETP.GE.AND P6, PT, R6, UR5, PT ;  /* 0x0000000506006c0c */ /* 0x000fe8000bfc6270 */
[----:B------:R-:W-:Y:S01]  /*6c20*/  @P1 FSEL R4, R4, -INF , !P3 ;  /* 0xff80000004041808 */ /* 0x000fe20005800000 */
[----:B------:R-:W1:Y:S01]  /*6c30*/  MUFU.TANH R219, R55 ;  /* 0x0000003700db7308 */ /* 0x000e620000002400 */
[----:B------:R-:W-:Y:S02]  /*6c40*/  PLOP3.LUT P3, PT, PT, PT, UP0, 0x80, 0x0 ;  /* 0x000000000000781c */ /* 0x000fe40003f6f008 */
[----:B------:R-:W-:Y:S01]  /*6c50*/  PLOP3.LUT P1, PT, PT, PT, UP0, 0x80, 0x0 ;  /* 0x000000000000781c */ /* 0x000fe20003f2f008 */
[----:B------:R-:W-:Y:S06]  /*6c60*/  FFMA.FTZ R4, R4, c[0x0][0x23c], -R9 ;  /* 0x00008f0004047a23 */ /* 0x000fec0000010809 */
[----:B------:R2:W-:Y:S01]  /*6c70*/  MUFU.EX2 R191, R4 ;  /* 0x0000000400bf7308 */ /* 0x0005e20000000800 */
[----:B----4-:R-:W-:Y:S03]  /*6c80*/  FFMA.FTZ R5, R169, -UR4, R193 ;  /* 0x80000004a9057c23 */ /* 0x010fe600080100c1 */
[C---:B------:R-:W-:Y:S02]  /*6c90*/  @P3 IADD3 R6, R11.reuse, 0x38, RZ ;  /* 0x000000380b063810 */ /* 0x040fe40007ffe0ff */
[----:B------:R-:W-:Y:S02]  /*6ca0*/  @P4 IADD3 R11, R11, 0x39, RZ ;  /* 0x000000390b0b4810 */ /* 0x000fe40007ffe0ff */
[----:B------:R-:W-:Y:S02]  /*6cb0*/  @P0 FSEL R5, R5, -INF , !P5 ;  /* 0xff80000005050808 */ /* 0x000fe40006800000 */
[----:B------:R-:W-:Y:S01]  /*6cc0*/  MUFU.TANH R166, R58 ;  /* 0x0000003a00a67308 */ /* 0x000fe20000002400 */
[----:B------:R-:W-:Y:S02]  /*6cd0*/  PLOP3.LUT P0, PT, PT, PT, UP0, 0x80, 0x0 ;  /* 0x000000000000781c */ /* 0x000fe40003f0f008 */
[--C-:B------:R-:W-:Y:S07]  /*6ce0*/  FFMA.FTZ R5, R5, c[0x0][0x23c], -R10.reuse ;  /* 0x00008f0005057a23 */ /* 0x100fee000001080a */
[----:B------:R3:W-:Y:S01]  /*6cf0*/  MUFU.EX2 R181, R5 ;  /* 0x0000000500b57308 */ /* 0x0007e20000000800 */
[----:B--2---:R-:W-:Y:S05]  /*6d00*/  FFMA.FTZ R4, R152, -UR4, R189 ;  /* 0x8000000498047c23 */ /* 0x004fea00080100bd */
[----:B------:R-:W-:Y:S04]  /*6d10*/  @P1 FSEL R4, R4, -INF , !P6 ;  /* 0xff80000004041808 */ /* 0x000fe80007000000 */
[----:B------:R-:W2:Y:S01]  /*6d20*/  MUFU.TANH R234, R57 ;  /* 0x0000003900ea7308 */ /* 0x000ea20000002400 */
[----:B------:R-:W-:Y:S01]  /*6d30*/  PLOP3.LUT P1, PT, PT, PT, UP0, 0x80, 0x0 ;  /* 0x000000000000781c */ /* 0x000fe20003f2f008 */
[----:B------:R-:W-:Y:S08]  /*6d40*/  FFMA.FTZ R4, R4, c[0x0][0x23c], -R10 ;  /* 0x00008f0004047a23 */ /* 0x000ff0000001080a */
[----:B------:R1:W-:Y:S01]  /*6d50*/  MUFU.EX2 R179, R4 ;  /* 0x0000000400b37308 */ /* 0x0003e20000000800 */
[----:B---3--:R-:W-:Y:S05]  /*6d60*/  FFMA.FTZ R5, R180, -UR4, R220 ;  /* 0x80000004b4057c23 */ /* 0x008fea00080100dc */
[----:B------:R-:W-:Y:S04]  /*6d70*/  @P0 FSEL R5, R5, -INF , !P5 ;  /* 0xff80000005050808 */ /* 0x000fe80006800000 */
[----:B------:R-:W3:Y:S01]  /*6d80*/  MUFU.TANH R167, R59 ;  /* 0x0000003b00a77308 */ /* 0x000ee20000002400 */
[----:B------:R-:W-:Y:S01]  /*6d90*/  PLOP3.LUT P0, PT, PT, PT, UP0, 0x80, 0x0 ;  /* 0x000000000000781c */ /* 0x000fe20003f0f008 */
[----:B------:R-:W-:Y:S08]  /*6da0*/  FFMA.FTZ R5, R5, c[0x0][0x23c], -R9 ;  /* 0x00008f0005057a23 */ /* 0x000ff00000010809 */
[----:B------:R4:W-:Y:S01]  /*6db0*/  MUFU.EX2 R190, R5 ;  /* 0x0000000500be7308 */ /* 0x0009e20000000800 */
[----:B-1----:R-:W-:Y:S05]  /*6dc0*/  FFMA.FTZ R4, R177, -UR4, R219 ;  /* 0x80000004b1047c23 */ /* 0x002fea00080100db */
[----:B------:R-:W-:Y:S02]  /*6dd0*/  @P1 FSEL R4, R4, -INF , !P6 ;  /* 0xff80000004041808 */ /* 0x000fe40007000000 */
[----:B------:R-:W-:Y:S03]  /*6de0*/  PLOP3.LUT P1, PT, PT, PT, UP0, 0x80, 0x0 ;  /* 0x000000000000781c */ /* 0x000fe60003f2f008 */
[----:B------:R-:W-:Y:S04]  /*6df0*/  FFMA.FTZ R4, R4, c[0x0][0x23c], -R9 ;  /* 0x00008f0004047a23 */ /* 0x000fe80000010809 */
[----:B------:R2:W1:Y:S01]  /*6e00*/  MUFU.EX2 R188, R4 ;  /* 0x0000000400bc7308 */ /* 0x0004620000000800 */
[----:B----4-:R-:W-:Y:S05]  /*6e10*/  FFMA.FTZ R5, R137, -UR4, R235 ;  /* 0x8000000489057c23 */ /* 0x010fea00080100eb */
[----:B------:R-:W-:Y:S02]  /*6e20*/  @P2 FSEL R5, R5, -INF , !P5 ;  /* 0xff80000005052808 */ /* 0x000fe40006800000 */
[----:B------:R-:W-:Y:S03]  /*6e30*/  PLOP3.LUT P2, PT, PT, PT, UP0, 0x80, 0x0 ;  /* 0x000000000000781c */ /* 0x000fe60003f4f008 */
[----:B------:R-:W-:Y:S04]  /*6e40*/  FFMA.FTZ R5, R5, c[0x0][0x23c], -R8 ;  /* 0x00008f0005057a23 */ /* 0x000fe80000010808 */
[----:B------:R4:W-:Y:S01]  /*6e50*/  MUFU.EX2 R231, R5 ;  /* 0x0000000500e77308 */ /* 0x0009e20000000800 */
[----:B--2---:R-:W-:Y:S05]  /*6e60*/  FFMA.FTZ R4, R136, -UR4, R234 ;  /* 0x8000000488047c23 */ /* 0x004fea00080100ea */
[----:B------:R-:W-:Y:S02]  /*6e70*/  @P2 ISETP.GE.AND P3, PT, R6, UR5, PT ;  /* 0x0000000506002c0c */ /* 0x000fe4000bf66270 */
[----:B------:R-:W-:Y:S02]  /*6e80*/  F2FP.BF16.PACK_AB R6, R151, R170 ;  /* 0x000000aa9706723e */ /* 0x000fe400000010ff */
[----:B------:R-:W-:Y:S02]  /*6e90*/  PLOP3.LUT P2, PT, PT, PT, UP0, 0x80, 0x0 ;  /* 0x000000000000781c */ /* 0x000fe40003f4f008 */
[----:B------:R-:W-:Y:S01]  /*6ea0*/  @P0 FSEL R4, R4, -INF , !P6 ;  /* 0xff80000004040808 */ /* 0x000fe20007000000 */
[----:B------:R2:W-:Y:S01]  /*6eb0*/  STS [R199+0x1c400], R6 ;  /* 0x01c40006c7007388 */ /* 0x0005e20000000800 */
[----:B------:R-:W-:Y:S03]  /*6ec0*/  PLOP3.LUT P0, PT, PT, PT, UP0, 0x80, 0x0 ;  /* 0x000000000000781c */ /* 0x000fe60003f0f008 */
[----:B------:R-:W-:Y:S04]  /*6ed0*/  FFMA.FTZ R4, R4, c[0x0][0x23c], -R8 ;  /* 0x00008f0004047a23 */ /* 0x000fe80000010808 */
[----:B------:R3:W-:Y:S01]  /*6ee0*/  MUFU.EX2 R230, R4 ;  /* 0x0000000400e67308 */ /* 0x0007e20000000800 */
[----:B----4-:R-:W-:Y:S05]  /*6ef0*/  FFMA.FTZ R5, R186, -UR4, R166 ;  /* 0x80000004ba057c23 */ /* 0x010fea00080100a6 */
[----:B------:R-:W-:Y:S02]  /*6f00*/  @P1 FSEL R5, R5, -INF , !P5 ;  /* 0xff80000005051808 */ /* 0x000fe40006800000 */
[----:B------:R-:W-:Y:S03]  /*6f10*/  PLOP3.LUT P1, PT, PT, PT, UP0, 0x80, 0x0 ;  /* 0x000000000000781c */ /* 0x000fe60003f2f008 */
[--C-:B------:R-:W-:Y:S04]  /*6f20*/  FFMA.FTZ R5, R5, c[0x0][0x23c], -R0.reuse ;  /* 0x00008f0005057a23 */ /* 0x100fe80000010800 */
[----:B------:R4:W-:Y:S01]  /*6f30*/  MUFU.EX2 R68, R5 ;  /* 0x0000000500447308 */ /* 0x0009e20000000800 */
[----:B--2---:R-:W-:Y:S05]  /*6f40*/  F2FP.BF16.PACK_AB R6, R121, R149 ;  /* 0x000000957906723e */ /* 0x004fea00000010ff */
[----:B------:R-:W-:Y:S01]  /*6f50*/  @P1 ISETP.GE.AND P1, PT, R11, UR5, PT ;  /* 0x000000050b001c0c */ /* 0x000fe2000bf26270 */
[----:B---3--:R-:W-:Y:S05]  /*6f60*/  FFMA.FTZ R4, R185, -UR4, R167 ;  /* 0x80000004b9047c23 */ /* 0x008fea00080100a7 */
[----:B------:R-:W-:Y:S02]  /*6f70*/  @P0 FSEL R4, R4, -INF , !P6 ;  /* 0xff80000004040808 */ /* 0x000fe40007000000 */
[----:B------:R-:W-:Y:S03]  /*6f80*/  PLOP3.LUT P0, PT, PT, PT, UP0, 0x80, 0x0 ;  /* 0x000000000000781c */ /* 0x000fe60003f0f008 */
[----:B------:R-:W-:Y:S04]  /*6f90*/  FFMA.FTZ R4, R4, c[0x0][0x23c], -R0 ;  /* 0x00008f0004047a23 */ /* 0x000fe80000010800 */
[----:B------:R2:W-:Y:S01]  /*6fa0*/  MUFU.EX2 R3, R4 ;  /* 0x0000000400037308 */ /* 0x0005e20000000800 */
[----:B----4-:R-:W-:Y:S05]  /*6fb0*/  FFMA.FTZ R5, R198, -UR4, R228 ;  /* 0x80000004c6057c23 */ /* 0x010fea00080100e4 */
[----:B------:R-:W-:Y:S02]  /*6fc0*/  @P2 FSEL R5, R5, -INF , !P3 ;  /* 0xff80000005052808 */ /* 0x000fe40005800000 */
[----:B------:R-:W-:Y:S03]  /*6fd0*/  PLOP3.LUT P2, PT, PT, PT, UP0, 0x80, 0x0 ;  /* 0x000000000000781c */ /* 0x000fe60003f4f008 */
[----:B------:R-:W-:Y:S04]  /*6fe0*/  FFMA.FTZ R5, R5, c[0x0][0x23c], -R8 ;  /* 0x00008f0005057a23 */ /* 0x000fe80000010808 */
[----:B------:R3:W-:Y:S01]  /*6ff0*/  MUFU.EX2 R186, R5 ;  /* 0x0000000500ba7308 */ /* 0x0007e20000000800 */
[----:B--2---:R-:W-:Y:S05]  /*7000*/  FFMA.FTZ R4, R197, -UR4, R226 ;  /* 0x80000004c5047c23 */ /* 0x004fea00080100e2 */
[----:B------:R-:W-:Y:S02]  /*7010*/  @P0 FSEL R4, R4, -INF , !P1 ;  /* 0xff80000004040808 */ /* 0x000fe40004800000 */
[----:B------:R-:W-:Y:S03]  /*7020*/  PLOP3.LUT P0, PT, PT, PT, UP0, 0x80, 0x0 ;  /* 0x000000000000781c */ /* 0x000fe60003f0f008 */
[----:B------:R-:W-:Y:S02]  /*7030*/  FFMA.FTZ R8, R4, c[0x0][0x23c], -R8 ;  /* 0x00008f0004087a23 */ /* 0x000fe40000010808 */
[----:B------:R-:W-:Y:S02]  /*7040*/  FFMA.FTZ R4, R137, -UR4, R252 ;  /* 0x8000000489047c23 */ /* 0x000fe400080100fc */
[----:B------:R-:W-:Y:S01]  /*7050*/  MUFU.EX2 R185, R8 ;  /* 0x0000000800b97308 */ /* 0x000fe20000000800 */
[----:B---3--:R-:W-:Y:S02]  /*7060*/  F2FP.BF16.PACK_AB R5, R245, R229 ;  /* 0x000000e5f505723e */ /* 0x008fe400000010ff */
[----:B------:R-:W-:Y:S02]  /*7070*/  @P2 FSEL R4, R4, -INF , !P3 ;  /* 0xff80000004042808 */ /* 0x000fe40005800000 */
[----:B------:R-:W-:Y:S01]  /*7080*/  PLOP3.LUT P2, PT, PT, PT, UP0, 0x80, 0x0 ;  /* 0x000000000000781c */ /* 0x000fe20003f4f008 */
[----:B------:R2:W-:Y:S02]  /*7090*/  STS [R199+0x1c000], R5 ;  /* 0x01c00005c7007388 */ /* 0x0005e40000000800 */
[----:B------:R-:W-:Y:S02]  /*70a0*/  FFMA.FTZ R4, R4, c[0x0][0x23c], -R0 ;  /* 0x00008f0004047a23 */ /* 0x000fe40000010800 */
[----:B------:R3:W-:Y:S02]  /*70b0*/  STS [R202+0x1c000], R7 ;  /* 0x01c00007ca007388 */ /* 0x0007e40000000800 */
[----:B------:R4:W-:Y:S02]  /*70c0*/  MUFU.EX2 R198, R4 ;  /* 0x0000000400c67308 */ /* 0x0009e40000000800 */
[----:B------:R1:W-:Y:S01]  /*70d0*/  STS [R202+0x1c400], R6 ;  /* 0x01c40006ca007388 */ /* 0x0003e20000000800 */
[----:B--2---:R-:W-:Y:S01]  /*70e0*/  FFMA.FTZ R5, R132, -UR4, R178 ;  /* 0x8000000484057c23 */ /* 0x004fe200080100b2 */
[----:B---3--:R-:W-:Y:S01]  /*70f0*/  F2FP.BF16.PACK_AB R7, R113, R114 ;  /* 0x000000727107723e */ /* 0x008fe200000010ff */
[----:B----4-:R-:W-:Y:S03]  /*7100*/  FFMA.FTZ R4, R133, -UR4, R176 ;  /* 0x8000000485047c23 */ /* 0x010fe600080100b0 */
[----:B------:R-:W-:Y:S02]  /*7110*/  @P0 FSEL R5, R5, -INF , !P3 ;  /* 0xff80000005050808 */ /* 0x000fe40005800000 */
[----:B-1----:R-:W-:Y:S01]  /*7120*/  F2FP.BF16.PACK_AB R6, R91, R92 ;  /* 0x0000005c5b06723e */ /* 0x002fe200000010ff */
[----:B------:R1:W-:Y:S01]  /*7130*/  STS [R199+0x1e000], R7 ;  /* 0x01e00007c7007388 */ /* 0x0003e20000000800 */
[----:B------:R-:W-:Y:S01]  /*7140*/  PLOP3.LUT P0, PT, PT, PT, UP0, 0x80, 0x0 ;  /* 0x000000000000781c */ /* 0x000fe20003f0f008 */
[--C-:B------:R-:W-:Y:S01]  /*7150*/  FFMA.FTZ R5, R5, c[0x0][0x23c], -R10.reuse ;  /* 0x00008f0005057a23 */ /* 0x100fe2000001080a */
[----:B------:R-:W-:Y:S01]  /*7160*/  @P2 FSEL R4, R4, -INF , !P1 ;  /* 0xff80000004042808 */ /* 0x000fe20004800000 */
[----:B------:R2:W-:Y:S01]  /*7170*/  STS [R199+0x1e400], R6 ;  /* 0x01e40006c7007388 */ /* 0x0005e20000000800 */
[----:B------:R-:W-:Y:S01]  /*7180*/  PLOP3.LUT P2, PT, PT, PT, UP0, 0x80, 0x0 ;  /* 0x000000000000781c */ /* 0x000fe20003f4f008 */
[----:B------:R3:W-:Y:S02]  /*7190*/  MUFU.EX2 R175, R5 ;  /* 0x0000000500af7308 */ /* 0x0007e40000000800 */
[----:B------:R-:W-:Y:S01]  /*71a0*/  FFMA.FTZ R10, R4, c[0x0][0x23c], -R10 ;  /* 0x00008f00040a7a23 */ /* 0x000fe2000001080a */
[----:B------:R-:W-:Y:S07]  /*71b0*/  F2FP.BF16.PACK_AB R4, R155, R168 ;  /* 0x000000a89b04723e */ /* 0x000fee00000010ff */
[----:B------:R-:W2:Y:S01]  /*71c0*/  MUFU.EX2 R174, R10 ;  /* 0x0000000a00ae7308 */ /* 0x000ea20000000800 */
[----:B-1----:R-:W-:Y:S02]  /*71d0*/  F2FP.BF16.PACK_AB R7, R111, R112 ;  /* 0x000000706f07723e */ /* 0x002fe400000010ff */
[----:B--2---:R-:W-:Y:S01]  /*71e0*/  F2FP.BF16.PACK_AB R6, R89, R90 ;  /* 0x0000005a5906723e */ /* 0x004fe200000010ff */
[----:B---3--:R-:W-:Y:S02]  /*71f0*/  FFMA.FTZ R5, R169, -UR4, R187 ;  /* 0x80000004a9057c23 */ /* 0x008fe400080100bb */
[----:B------:R1:W-:Y:S04]  /*7200*/  STS [R202+0x1e000], R7 ;  /* 0x01e00007ca007388 */ /* 0x0003e80000000800 */
[----:B------:R2:W-:Y:S01]  /*7210*/  STS [R202+0x1e400], R6 ;  /* 0x01e40006ca007388 */ /* 0x0005e20000000800 */
[----:B------:R-:W-:Y:S02]  /*7220*/  @P2 FSEL R5, R5, -INF , !P3 ;  /* 0xff80000005052808 */ /* 0x000fe40005800000 */
[----:B------:R-:W-:Y:S01]  /*7230*/  PLOP3.LUT P2, PT, PT, PT, UP0, 0x80, 0x0 ;  /* 0x000000000000781c */ /* 0x000fe20003f4f008 */
[----:B------:R3:W-:Y:S01]  /*7240*/  STS [R206+0x1c000], R4 ;  /* 0x01c00004ce007388 */ /* 0x0007e20000000800 */
[----:B------:R-:W-:Y:S01]  /*7250*/  UISETP.GE.AND UP0, UPT, UR8, 0x1, UPT ;  /* 0x000000010800788c */ /* 0x000fe2000bf06270 */
[--C-:B------:R-:W-:Y:S01]  /*7260*/  FFMA.FTZ R8, R5, c[0x0][0x23c], -R9.reuse ;  /* 0x00008f0005087a23 */ /* 0x100fe20000010809 */
[----:B------:R-:W-:Y:S01]  /*7270*/  F2FP.BF16.PACK_AB R5, R232, R233 ;  /* 0x000000e9e805723e */ /* 0x000fe200000010ff */
[----:B------:R-:W4:Y:S02]  /*7280*/  LDL R169, [R1+0x3c] ;  /* 0x00003c0001a97983 */ /* 0x000f240000100800 */
[----:B------:R3:W-:Y:S01]  /*7290*/  MUFU.EX2 R180, R8 ;  /* 0x0000000800b47308 */ /* 0x0007e20000000800 */
[----:B-1----:R-:W-:Y:S02]  /*72a0*/  F2FP.BF16.PACK_AB R7, R117, R118 ;  /* 0x000000767507723e */ /* 0x002fe400000010ff */
[----:B--2---:R-:W-:Y:S03]  /*72b0*/  F2FP.BF16.PACK_AB R6, R196, R216 ;  /* 0x000000d8c406723e */ /* 0x004fe600000010ff */
[----:B------:R1:W-:Y:S01]  /*72c0*/  STS [R206+0x1c400], R7 ;  /* 0x01c40007ce007388 */ /* 0x0003e20000000800 */
[----:B---3--:R-:W-:Y:S03]  /*72d0*/  FFMA.FTZ R4, R152, -UR4, R184 ;  /* 0x8000000498047c23 */ /* 0x008fe600080100b8 */
[----:B------:R2:W-:Y:S04]  /*72e0*/  STS [R205+0x1c000], R6 ;  /* 0x01c00006cd007388 */ /* 0x0005e80000000800 */
[----:B------:R3:W-:Y:S01]  /*72f0*/  STS [R205+0x1c400], R5 ;  /* 0x01c40005cd007388 */ /* 0x0007e20000000800 */
[----:B------:R-:W-:Y:S02]  /*7300*/  @P0 FSEL R4, R4, -INF , !P1 ;  /* 0xff80000004040808 */ /* 0x000fe40004800000 */
[----:B------:R-:W-:Y:S03]  /*7310*/  F2FP.BF16.PACK_AB R8, R83, R84 ;  /* 0x000000545308723e */ /* 0x000fe600000010ff */
[----:B------:R-:W-:Y:S02]  /*7320*/  FFMA.FTZ R9, R4, c[0x0][0x23c], -R9 ;  /* 0x00008f0004097a23 */ /* 0x000fe40000010809 */
[----:B------:R-:W-:Y:S01]  /*7330*/  FFMA.FTZ R4, R136, -UR4, R251 ;  /* 0x8000000488047c23 */ /* 0x000fe200080100fb */
[----:B------:R-:W-:Y:S01]  /*7340*/  STS [R206+0x1e400], R8 ;  /* 0x01e40008ce007388 */ /* 0x000fe20000000800 */
[----:B------:R-:W3:Y:S03]  /*7350*/  MUFU.EX2 R177, R9 ;  /* 0x0000000900b17308 */ /* 0x000ee60000000800 */
[----:B------:R-:W-:Y:S02]  /*7360*/  @P2 FSEL R4, R4, -INF , !P1 ;  /* 0xff80000004042808 */ /* 0x000fe40004800000 */
[----:B-1----:R-:W-:Y:S03]  /*7370*/  F2FP.BF16.PACK_AB R7, R105, R106 ;  /* 0x0000006a6907723e */ /* 0x002fe600000010ff */
[----:B------:R-:W-:Y:S01]  /*7380*/  FFMA.FTZ R0, R4, c[0x0][0x23c], -R0 ;  /* 0x00008f0004007a23 */ /* 0x000fe20000010800 */
[----:B------:R-:W-:Y:S02]  /*7390*/  F2FP.BF16.PACK_AB R4, R182, R183 ;  /* 0x000000b7b604723e */ /* 0x000fe400000010ff */
[----:B--2---:R-:W-:Y:S01]  /*73a0*/  F2FP.BF16.PACK_AB R6, R81, R82 ;  /* 0x000000525106723e */ /* 0x004fe200000010ff */
[----:B------:R1:W-:Y:S01]  /*73b0*/  STS [R206+0x1e000], R7 ;  /* 0x01e00007ce007388 */ /* 0x0003e20000000800 */
[----:B------:R2:W1:Y:S01]  /*73c0*/  MUFU.EX2 R197, R0 ;  /* 0x0000000000c57308 */ /* 0x0004620000000800 */
[----:B---3--:R-:W-:Y:S02]  /*73d0*/  F2FP.BF16.PACK_AB R5, R153, R154 ;  /* 0x0000009a9905723e */ /* 0x008fe400000010ff */
[----:B------:R3:W-:Y:S01]  /*73e0*/  STS [R205+0x1e400], R6 ;  /* 0x01e40006cd007388 */ /* 0x0007e20000000800 */
[----:B-1----:R-:W-:Y:S02]  /*73f0*/  F2FP.BF16.PACK_AB R7, R103, R104 ;  /* 0x000000686707723e */ /* 0x002fe400000010ff */
[----:B--2---:R-:W-:Y:S02]  /*7400*/  F2FP.BF16.PACK_AB R0, R191, R192 ;  /* 0x000000c0bf00723e */ /* 0x004fe400000010ff */
[----:B---3--:R-:W-:Y:S01]  /*7410*/  F2FP.BF16.PACK_AB R6, R97, R98 ;  /* 0x000000626106723e */ /* 0x008fe200000010ff */
[----:B------:R1:W-:Y:S04]  /*7420*/  STS [R205+0x1e000], R7 ;  /* 0x01e00007cd007388 */ /* 0x0003e80000000800 */
        /* <DEDUP_REMOVED lines=9> */
[----:B--2---:R-:W-:Y:S03]  /*74c0*/  F2FP.BF16.PACK_AB R4, R188, R190 ;  /* 0x000000bebc04723e */ /* 0x004fe600000010ff */
[----:B------:R1:W-:Y:S01]  /*74d0*/  STS [R201+0x1e000], R7 ;  /* 0x01e00007c9007388 */ /* 0x0003e20000000800 */
[----:B---3--:R-:W-:Y:S02]  /*74e0*/  F2FP.BF16.PACK_AB R0, R174, R175 ;  /* 0x000000afae00723e */ /* 0x008fe400000010ff */
[----:B------:R-:W-:Y:S02]  /*74f0*/  F2FP.BF16.PACK_AB R6, R73, R74 ;  /* 0x0000004a4906723e */ /* 0x000fe400000010ff */
[----:B------:R-:W-:Y:S03]  /*7500*/  F2FP.BF16.PACK_AB R5, R179, R181 ;  /* 0x000000b5b305723e */ /* 0x000fe600000010ff */
[----:B------:R2:W-:Y:S04]  /*7510*/  STS [R201+0x1e400], R6 ;  /* 0x01e40006c9007388 */ /* 0x0005e80000000800 */
[----:B------:R3:W-:Y:S04]  /*7520*/  STS [R204+0x1c000], R5 ;  /* 0x01c00005cc007388 */ /* 0x0007e80000000800 */
[----:B------:R3:W-:Y:S04]  /*7530*/  STS [R204+0x1c400], R4 ;  /* 0x01c40004cc007388 */ /* 0x0007e80000000800 */
[----:B------:R3:W-:Y:S01]  /*7540*/  STS [R203+0x1c000], R0 ;  /* 0x01c00000cb007388 */ /* 0x0007e20000000800 */
[----:B-1----:R-:W-:Y:S02]  /*7550*/  F2FP.BF16.PACK_AB R7, R230, R231 ;  /* 0x000000e7e607723e */ /* 0x002fe400000010ff */
[----:B--2---:R-:W-:Y:S02]  /*7560*/  F2FP.BF16.PACK_AB R6, R3, R68 ;  /* 0x000000440306723e */ /* 0x004fe400000010ff */
[----:B---3--:R-:W-:Y:S02]  /*7570*/  F2FP.BF16.PACK_AB R5, R177, R180 ;  /* 0x000000b4b105723e */ /* 0x008fe400000010ff */
[----:B------:R-:W-:Y:S03]  /*7580*/  F2FP.BF16.PACK_AB R4, R185, R186 ;  /* 0x000000bab904723e */ /* 0x000fe600000010ff */
[----:B------:R-:W-:Y:S01]  /*7590*/  STS [R203+0x1c400], R5 ;  /* 0x01c40005cb007388 */ /* 0x000fe20000000800 */
[----:B------:R-:W-:Y:S03]  /*75a0*/  F2FP.BF16.PACK_AB R0, R197, R198 ;  /* 0x000000c6c500723e */ /* 0x000fe600000010ff */
        /* <DEDUP_REMOVED lines=8> */
[----:B------:R-:W3:Y:S08]  /*7630*/  LDSM.16.M88.4 R48, [R159+0x11000] ;  /* 0x011000009f30783b */ /* 0x000ef00000000200 */
        /* <DEDUP_REMOVED lines=41> */
[----:B----4-:R-:W-:Y:S02]  /*78d0*/  IADD3 R146, P0, R169, UR13, RZ ;  /* 0x0000000da9927c10 */ /* 0x010fe4000ff1e0ff */
        /* <DEDUP_REMOVED lines=28> */
[----:B------:R2:W4:Y:S08]  /*7aa0*/  LDSM.16.M88.4 R140, [R0+0xa000] ;  /* 0x00a00000008c783b */ /* 0x0005300000000200 */
[----:B--2---:R2:W2:Y:S01]  /*7ab0*/  LDG.E R0, [R146.64+0x120] ;  /* 0x0001201692007981 */ /* 0x0044a2000c1e1900 */
[-C--:B-1----:R-:W-:Y:S08]  /*7ac0*/  HMMA.16816.F32.BF16 R4, R136, R132.reuse, R4 ;  /* 0x000000848804723c */ /* 0x082ff00000041804 */
[C---:B----4-:R-:W-:Y:S08]  /*7ad0*/  HMMA.16816.F32.BF16 R8, R140.reuse, R132, R8 ;  /* 0x000000848c08723c */ /* 0x050ff00000041808 */
[-C--:B------:R-:W-:Y:S08]  /*7ae0*/  HMMA.16816.F32.BF16 R12, R140, R134.reuse, R12 ;  /* 0x000000868c0c723c */ /* 0x080ff0000004180c */
[C---:B---3--:R-:W-:Y:S01]  /*7af0*/  FADD.FTZ R4, -R144.reuse, R4 ;  /* 0x0000000490047221 */ /* 0x048fe20000010100 */
[C---:B------:R-:W-:Y:S01]  /*7b00*/  HMMA.16816.F32.BF16 R16, R136.reuse, R134, R16 ;  /* 0x000000868810723c */ /* 0x040fe20000041810 */
[----:B------:R-:W1:Y:S02]  /*7b10*/  LDSM.16.M88.4 R132, [R161+0x10800] ;  /* 0x01080000a184783b */ /* 0x000e640000000200 */
[----:B------:R-:W-:Y:S01]  /*7b20*/  FMUL.FTZ R150, R229, R4 ;  /* 0x00000004e5967220 */ /* 0x000fe20000410000 */
[----:B------:R-:W-:Y:S01]  /*7b30*/  MOV R229, R149 ;  /* 0x0000009500e57202 */ /* 0x000fe20000000f00 */
[C---:B------:R-:W-:Y:S04]  /*7b40*/  FADD.FTZ R5, -R144.reuse, R5 ;  /* 0x0000000590057221 */ /* 0x040fe80000010100 */
[----:B------:R-:W-:Y:S01]  /*7b50*/  FMUL.FTZ R149, R245, R5 ;  /* 0x00000005f5957220 */ /* 0x000fe20000410000 */
[----:B------:R-:W3:Y:S02]  /*7b60*/  LDG.E R4, [R146.64+0x20] ;  /* 0x0000201692047981 */ /* 0x000ee4000c1e1900 */
[----:B------:R-:W-:Y:S01]  /*7b70*/  FFMA.FTZ R5, -R249, R249, 1 ;  /* 0x3f800000f9057423 */ /* 0x000fe200000101f9 */
[----:B------:R-:W-:Y:S03]  /*7b80*/  MOV R245, R151 ;  /* 0x0000009700f57202 */ /* 0x000fe60000000f00 */
[----:B------:R-:W-:Y:S08]  /*7b90*/  FMUL.FTZ R5, R5, c[0x0][0x2ec] ;  /* 0x0000bb0005057a20 */ /* 0x000ff00000410000 */
[C---:B------:R-:W-:Y:S02]  /*7ba0*/  FADD.FTZ R16, -R144.reuse, R16 ;  /* 0x0000001090107221 */ /* 0x040fe40000010100 */
[C---:B------:R-:W-:Y:S01]  /*7bb0*/  FADD.FTZ R17, -R144.reuse, R17 ;  /* 0x0000001190117221 */ /* 0x040fe20000010100 */
[-C--:B-1----:R-:W-:Y:S08]  /*7bc0*/  HMMA.16816.F32.BF16 R20, R136, R132.reuse, R20 ;  /* 0x000000848814723c */ /* 0x082ff00000041814 */
[C---:B------:R-:W-:Y:S08]  /*7bd0*/  HMMA.16816.F32.BF16 R24, R140.reuse, R132, R24 ;  /* 0x000000848c18723c */ /* 0x040ff00000041818 */
[-C--:B------:R-:W-:Y:S08]  /*7be0*/  HMMA.16816.F32.BF16 R28, R140, R134.reuse, R28 ;  /* 0x000000868c1c723c */ /* 0x080ff0000004181c */
[C---:B------:R-:W-:Y:S01]  /*7bf0*/  FADD.FTZ R20, -R144.reuse, R20 ;  /* 0x0000001490147221 */ /* 0x040fe20000010100 */
[C---:B------:R-:W-:Y:S01]  /*7c00*/  HMMA.16816.F32.BF16 R32, R136.reuse, R134, R32 ;  /* 0x000000868820723c */ /* 0x040fe20000041820 */
[----:B------:R-:W1:Y:S02]  /*7c10*/  LDSM.16.M88.4 R132, [R161+0x11000] ;  /* 0x01100000a184783b */ /* 0x000e640000000200 */
[C---:B------:R-:W-:Y:S04]  /*7c20*/  FADD.FTZ R21, -R144.reuse, R21 ;  /* 0x0000001590157221 */ /* 0x040fe80000010100 */
        /* <DEDUP_REMOVED lines=12> */
[----:B------:R-:W-:Y:S01]  /*7cf0*/  FFMA.FTZ R132, -R250, R250, 1 ;  /* 0x3f800000fa847423 */ /* 0x000fe200000101fa */
[-C--:B------:R-:W-:Y:S01]  /*7d00*/  HMMA.16816.F32.BF16 R60, R140, R134.reuse, R60 ;  /* 0x000000868c3c723c */ /* 0x080fe2000004183c */
[----:B------:R-:W-:Y:S03]  /*7d10*/  FMUL.FTZ R133, R236, R17 ;  /* 0x00000011ec857220 */ /* 0x000fe60000410000 */
[----:B------:R-:W-:Y:S02]  /*7d20*/  FMUL.FTZ R132, R132, c[0x0][0x2ec] ;  /* 0x0000bb0084847a20 */ /* 0x000fe40000410000 */
[----:B------:R-:W-:Y:S01]  /*7d30*/  FFMA.FTZ R17, -R241, R241, 1 ;  /* 0x3f800000f1117423 */ /* 0x000fe200000101f1 */
[----:B------:R-:W-:Y:S01]  /*7d40*/  MOV R141, R171 ;  /* 0x000000ab008d7202 */ /* 0x000fe20000000f00 */
[----:B------:R-:W-:Y:S01]  /*7d50*/  FMUL.FTZ R171, R5, R149 ;  /* 0x0000009505ab7220 */ /* 0x000fe20000410000 */
[----:B------:R-:W-:Y:S03]  /*7d60*/  HMMA.16816.F32.BF16 R64, R136, R134, R64 ;  /* 0x000000868840723c */ /* 0x000fe60000041840 */
[----:B------:R-:W-:Y:S01]  /*7d70*/  FFMA.FTZ R5, -R242, R242, 1 ;  /* 0x3f800000f2057423 */ /* 0x000fe200000101f2 */
[----:B------:R-:W-:Y:S02]  /*7d80*/  MOV R142, R170 ;  /* 0x000000aa008e7202 */ /* 0x000fe40000000f00 */
[----:B------:R-:W-:Y:S01]  /*7d90*/  MOV R140, R173 ;  /* 0x000000ad008c7202 */ /* 0x000fe20000000f00 */
[----:B------:R-:W-:Y:S02]  /*7da0*/  FMUL.FTZ R173, R132, R150 ;  /* 0x0000009684ad7220 */ /* 0x000fe40000410000 */
[----:B------:R-:W-:Y:S03]  /*7db0*/  FMUL.FTZ R134, R237, R16 ;  /* 0x00000010ed867220 */ /* 0x000fe60000410000 */
[----:B------:R-:W-:Y:S02]  /*7dc0*/  FFMA.FTZ R16, -R244, R244, 1 ;  /* 0x3f800000f4107423 */ /* 0x000fe400000101f4 */
[----:B------:R-:W-:Y:S02]  /*7dd0*/  FMUL.FTZ R132, R168, R20 ;  /* 0x00000014a8847220 */ /* 0x000fe40000410000 */
[----:B------:R-:W-:Y:S02]  /*7de0*/  FMUL.FTZ R5, R5, c[0x0][0x2ec] ;  /* 0x0000bb0005057a20 */ /* 0x000fe40000410000 */
[----:B------:R-:W-:Y:S02]  /*7df0*/  FFMA.FTZ R20, -R240, R240, 1 ;  /* 0x3f800000f0147423 */ /* 0x000fe400000101f0 */
[----:B------:R-:W-:Y:S02]  /*7e00*/  FMUL.FTZ R16, R16, c[0x0][0x2ec] ;  /* 0x0000bb0010107a20 */ /* 0x000fe40000410000 */
        /* <DEDUP_REMOVED lines=34> */
[----:B------:R-:W-:Y:S02]  /*8030*/  FADD.FTZ R32, -R144, R64 ;  /* 0x0000004090207221 */ /* 0x000fe40000010100 */
[----:B------:R-:W-:Y:S02]  /*8040*/  FMUL.FTZ R150, R16, R20 ;  /* 0x0000001410967220 */ /* 0x000fe40000410000 */
[----:B------:R-:W-:Y:S01]  /*8050*/  FMUL.FTZ R21, R174, R21 ;  /* 0x00000015ae157220 */ /* 0x000fe20000410000 */
[----:B------:R-:W-:Y:S01]  /*8060*/  MOV R174, R208 ;  /* 0x000000d000ae7202 */ /* 0x000fe20000000f00 */
[----:B------:R-:W-:Y:S02]  /*8070*/  FFMA.FTZ R16, -R178, R178, 1 ;  /* 0x3f800000b2107423 */ /* 0x000fe400000101b2 */
[----:B------:R-:W-:Y:S02]  /*8080*/  FMUL.FTZ R5, R5, c[0x0][0x2ec] ;  /* 0x0000bb0005057a20 */ /* 0x000fe40000410000 */
[----:B------:R-:W-:Y:S01]  /*8090*/  FMUL.FTZ R32, R175, R32 ;  /* 0x00000020af207220 */ /* 0x000fe20000410000 */
[----:B------:R-:W-:Y:S01]  /*80a0*/  MOV R175, R207 ;  /* 0x000000cf00af7202 */ /* 0x000fe20000000f00 */
[----:B------:R-:W-:Y:S02]  /*80b0*/  FMUL.FTZ R16, R16, c[0x0][0x2ec] ;  /* 0x0000bb0010107a20 */ /* 0x000fe40000410000 */
[----:B------:R-:W-:Y:S02]  /*80c0*/  FMUL.FTZ R143, R5, R21 ;  /* 0x00000015058f7220 */ /* 0x000fe40000410000 */
[----:B------:R-:W-:Y:S02]  /*80d0*/  FFMA.FTZ R5, -R141, R141, 1 ;  /* 0x3f8000008d057423 */ /* 0x000fe4000001018d */
[C---:B------:R-:W-:Y:S02]  /*80e0*/  FADD.FTZ R36, -R144.reuse, R52 ;  /* 0x0000003490247221 */ /* 0x040fe40000010100 */
[----:B------:R-:W-:Y:S02]  /*80f0*/  FADD.FTZ R33, -R144, R53 ;  /* 0x0000003590217221 */ /* 0x000fe40000010100 */
[----:B------:R-:W-:Y:S02]  /*8100*/  FFMA.FTZ R17, -R189, R189, 1 ;  /* 0x3f800000bd117423 */ /* 0x000fe400000101bd */
[----:B---3--:R-:W-:Y:S02]  /*8110*/  FADD.FTZ R7, -R4, R7 ;  /* 0x0000000704077221 */ /* 0x008fe40000010100 */
[----:B------:R-:W-:Y:S02]  /*8120*/  FMUL.FTZ R144, R16, R32 ;  /* 0x0000002010907220 */ /* 0x000fe40000410000 */
[----:B------:R-:W-:Y:S02]  /*8130*/  FADD.FTZ R16, -R4, R6 ;  /* 0x0000000604107221 */ /* 0x000fe40000010100 */
[----:B------:R-:W-:Y:S02]  /*8140*/  FFMA.FTZ R6, -R140, R140, 1 ;  /* 0x3f8000008c067423 */ /* 0x000fe4000001018c */
[----:B------:R-:W-:Y:S02]  /*8150*/  FMUL.FTZ R7, R245, R7 ;  /* 0x00000007f5077220 */ /* 0x000fe40000410000 */
[----:B------:R-:W-:Y:S02]  /*8160*/  FMUL.FTZ R5, R5, c[0x0][0x2ec] ;  /* 0x0000bb0005057a20 */ /* 0x000fe40000410000 */
        /* <DEDUP_REMOVED lines=10> */
[----:B--2---:R-:W-:Y:S02]  /*8210*/  FMUL.FTZ R146, R17, R33 ;  /* 0x0000002111927220 */ /* 0x004fe40000410000 */
[----:B------:R-:W-:Y:S02]  /*8220*/  FADD.FTZ R18, -R4, R18 ;  /* 0x0000001204127221 */ /* 0x000fe40000010100 */
[----:B------:R-:W-:Y:S02]  /*8230*/  FMUL.FTZ R142, R6, R16 ;  /* 0x00000010068e7220 */ /* 0x000fe40000410000 */
[----:B------:R-:W-:Y:S02]  /*8240*/  FMUL.FTZ R19, R121, R19 ;  /* 0x0000001379137220 */ /* 0x000fe40000410000 */
[----:B------:R-:W-:Y:S01]  /*8250*/  FADD.FTZ R17, -R4, R23 ;  /* 0x0000001704117221 */ /* 0x000fe20000010100 */
[----:B------:R1:W5:Y:S01]  /*8260*/  LDL.LU R121, [R1+0x170] ;  /* 0x0001700001797983 */ /* 0x0003620000300800 */
        /* <DEDUP_REMOVED lines=20> */
[----:B------:R-:W-:Y:S01]  /*83b0*/  FFMA.FTZ R5, -R246, R246, 1 ;  /* 0x3f800000f6057423 */ /* 0x000fe200000101f6 */
[----:B------:R1:W5:Y:S01]  /*83c0*/  LDL.LU R116, [R1+0x15c] ;  /* 0x00015c0001747983 */ /* 0x0003620000300800 */
[----:B------:R-:W-:Y:S02]  /*83d0*/  FADD.FTZ R20, -R4, R34 ;  /* 0x0000002204147221 */ /* 0x000fe40000010100 */
[----:B------:R-:W-:Y:S01]  /*83e0*/  FMUL.FTZ R139, R6, R18 ;  /* 0x00000012068b7220 */ /* 0x000fe20000410000 */
[----:B------:R1:W5:Y:S01]  /*83f0*/  LDL.LU R115, [R1+0x158] ;  /* 0x0001580001737983 */ /* 0x0003620000300800 */
        /* <DEDUP_REMOVED lines=108> */
[----:B------:R-:W-:Y:S02]  /*8ac0*/  FADD.FTZ R9, -R2, R44 ;  /* 0x0000002c02097221 */ /* 0x000fe40000010100 */
[----:B------:R-:W-:Y:S02]  /*8ad0*/  FFMA.FTZ R7, -R96, R96, 1 ;  /* 0x3f80000060077423 */ /* 0x000fe40000010160 */
[----:B------:R-:W-:Y:S01]  /*8ae0*/  FFMA.FTZ R5, -R94, R94, 1 ;  /* 0x3f8000005e057423 */ /* 0x000fe2000001015e */
[----:B------:R1:W5:Y:S01]  /*8af0*/  LDL.LU R96, [R1+0x10c] ;  /* 0x00010c0001607983 */ /* 0x0003620000300800 */
[----:B------:R-:W-:Y:S02]  /*8b00*/  FMUL.FTZ R51, R4, R8 ;  /* 0x0000000804337220 */ /* 0x000fe40000410000 */
[----:B------:R-:W-:Y:S02]  /*8b10*/  FADD.FTZ R8, -R2, R45 ;  /* 0x0000002d02087221 */ /* 0x000fe40000010100 */
[----:B------:R-:W-:Y:S02]  /*8b20*/  FMUL.FTZ R9, R248, R9 ;  /* 0x00000009f8097220 */ /* 0x000fe40000410000 */
[----:B------:R-:W-:Y:S02]  /*8b30*/  FFMA.FTZ R6, -R95, R95, 1 ;  /* 0x3f8000005f067423 */ /* 0x000fe4000001015f */
[----:B------:R-:W-:Y:S01]  /*8b40*/  FFMA.FTZ R4, -R93, R93, 1 ;  /* 0x3f8000005d047423 */ /* 0x000fe2000001015d */
[----:B------:R1:W5:Y:S01]  /*8b50*/  LDL.LU R95, [R1+0x108] ;  /* 0x00010800015f7983 */ /* 0x0003620000300800 */
[----:B------:R-:W-:Y:S02]  /*8b60*/  FMUL.FTZ R5, R5, c[0x0][0x2ec] ;  /* 0x0000bb0005057a20 */ /* 0x000fe40000410000 */
[----:B------:R-:W-:Y:S01]  /*8b70*/  FMUL.FTZ R8, R243, R8 ;  /* 0x00000008f3087220 */ /* 0x000fe20000410000 */
[----:B------:R1:W5:Y:S01]  /*8b80*/  LDL.LU R94, [R1+0x104] ;  /* 0x00010400015e7983 */ /* 0x0003620000300800 */
[----:B------:R-:W-:Y:S02]  /*8b90*/  FMUL.FTZ R4, R4, c[0x0][0x2ec] ;  /* 0x0000bb0004047a20 */ /* 0x000fe40000410000 */
[----:B------:R-:W-:Y:S01]  /*8ba0*/  FMUL.FTZ R48, R5, R9 ;  /* 0x0000000905307220 */ /* 0x000fe20000410000 */
[----:B------:R1:W5:Y:S01]  /*8bb0*/  LDL.LU R93, [R1+0x100] ;  /* 0x00010000015d7983 */ /* 0x0003620000300800 */
[----:B------:R-:W-:Y:S02]  /*8bc0*/  FADD.FTZ R9, -R2, R57 ;  /* 0x0000003902097221 */ /* 0x000fe40000010100 */
[----:B------:R-:W-:Y:S02]  /*8bd0*/  FFMA.FTZ R5, -R234, R234, 1 ;  /* 0x3f800000ea057423 */ /* 0x000fe400000101ea */
[----:B------:R-:W-:Y:S02]  /*8be0*/  FMUL.FTZ R7, R7, c[0x0][0x2ec] ;  /* 0x0000bb0007077a20 */ /* 0x000fe40000410000 */
[----:B------:R-:W-:Y:S02]  /*8bf0*/  FMUL.FTZ R6, R6, c[0x0][0x2ec] ;  /* 0x0000bb0006067a20 */ /* 0x000fe40000410000 */
[----:B------:R-:W-:Y:S02]  /*8c00*/  FMUL.FTZ R45, R4, R8 ;  /* 0x00000008042d7220 */ /* 0x000fe40000410000 */
[----:B------:R-:W-:Y:S02]  /*8c10*/  FADD.FTZ R8, -R2, R60 ;  /* 0x0000003c02087221 */ /* 0x000fe40000010100 */
[----:B------:R-:W-:Y:S02]  /*8c20*/  FMUL.FTZ R9, R230, R9 ;  /* 0x00000009e6097220 */ /* 0x000fe40000410000 */
[----:B------:R-:W-:Y:S02]  /*8c30*/  FFMA.FTZ R4, -R228, R228, 1 ;  /* 0x3f800000e4047423 */ /* 0x000fe400000101e4 */
[----:B------:R-:W-:Y:S02]  /*8c40*/  FMUL.FTZ R5, R5, c[0x0][0x2ec] ;  /* 0x0000bb0005057a20 */ /* 0x000fe40000410000 */
[----:B------:R-:W-:Y:S02]  /*8c50*/  FADD.FTZ R10, -R0, R10 ;  /* 0x0000000a000a7221 */ /* 0x000fe40000010100 */
[----:B------:R-:W-:Y:S02]  /*8c60*/  FMUL.FTZ R50, R7, R13 ;  /* 0x0000000d07327220 */ /* 0x000fe40000410000 */
[----:B------:R-:W-:Y:S02]  /*8c70*/  FMUL.FTZ R49, R6, R12 ;  /* 0x0000000c06317220 */ /* 0x000fe40000410000 */
[C---:B------:R-:W-:Y:S02]  /*8c80*/  FADD.FTZ R12, -R2.reuse, R56 ;  /* 0x00000038020c7221 */ /* 0x040fe40000010100 */
        /* <DEDUP_REMOVED lines=18> */
[----:B------:R-:W-:Y:S01]  /*8db0*/  FMUL.FTZ R12, R231, R12 ;  /* 0x0000000ce70c7220 */ /* 0x000fe20000410000 */
[----:B------:R1:W5:Y:S01]  /*8dc0*/  LDL.LU R90, [R1+0xf4] ;  /* 0x0000f400015a7983 */ /* 0x0003620000300800 */
[----:B------:R-:W-:Y:S02]  /*8dd0*/  FMUL.FTZ R6, R6, c[0x0][0x2ec] ;  /* 0x0000bb0006067a20 */ /* 0x000fe40000410000 */
        /* <DEDUP_REMOVED lines=77> */
[----:B------:R-:W-:Y:S01]  /*92b0*/  FMUL.FTZ R2, R2, c[0x0][0x2ec] ;  /* 0x0000bb0002027a20 */ /* 0x000fe20000410000 */
[----:B------:R1:W5:Y:S01]  /*92c0*/  LDL.LU R3, [R1+0x98] ;  /* 0x0000980001037983 */ /* 0x0003620000300800 */
[----:B------:R-:W-:Y:S02]  /*92d0*/  FMUL.FTZ R36, R6, R10 ;  /* 0x0000000a06247220 */ /* 0x000fe40000410000 */
[----:B------:R-:W-:Y:S02]  /*92e0*/  FMUL.FTZ R29, R2, R7 ;  /* 0x00000007021d7220 */ /* 0x000fe40000410000 */
[C---:B------:R-:W-:Y:S02]  /*92f0*/  FADD.FTZ R7, -R0.reuse, R62 ;  /* 0x0000003e00077221 */ /* 0x040fe40000010100 */
[----:B------:R-:W-:Y:S02]  /*9300*/  FADD.FTZ R6, -R0, R63 ;  /* 0x0000003f00067221 */ /* 0x000fe40000010100 */
[----:B------:R-:W-:Y:S01]  /*9310*/  FFMA.FTZ R5, -R166, R166, 1 ;  /* 0x3f800000a6057423 */ /* 0x000fe200000101a6 */
[----:B------:R-:W-:Y:S01]  /*9320*/  MOV R166, 0x40 ;  /* 0x0000004000a67802 */ /* 0x000fe20000000f00 */
[----:B------:R-:W-:Y:S01]  /*9330*/  FFMA.FTZ R4, -R167, R167, 1 ;  /* 0x3f800000a7047423 */ /* 0x000fe200000101a7 */
[----:B------:R-:W-:Y:S01]  /*9340*/  MOV R167, 0x20 ;  /* 0x0000002000a77802 */ /* 0x000fe20000000f00 */
[----:B------:R-:W-:Y:S02]  /*9350*/  FFMA.FTZ R2, -R252, R252, 1 ;  /* 0x3f800000fc027423 */ /* 0x000fe400000101fc */
[----:B------:R-:W-:Y:S02]  /*9360*/  FFMA.FTZ R0, -R251, R251, 1 ;  /* 0x3f800000fb007423 */ /* 0x000fe400000101fb */
        /* <DEDUP_REMOVED lines=11> */
[----:B-1----:R-:W-:Y:S01]  /*9420*/  ISETP.GE.AND P1, PT, R210, c[0x0][0x220], PT ;  /* 0x00008800d2007a0c */ /* 0x002fe20003f26270 */
        /* <DEDUP_REMOVED lines=8> */
[CC--:B------:R-:W-:Y:S01]  /*94b0*/  @!P1 LEA R2, P2, R11.reuse, R4.reuse, 0x6 ;  /* 0x000000040b029211 */ /* 0x0c0fe200078430ff */
        /* <DEDUP_REMOVED lines=56> */
.L_x_2150:
        /* <DEDUP_REMOVED lines=212> */
.L_x_2151:
        /* <DEDUP_REMOVED lines=517> */
.L_x_2153:
        /* <DEDUP_REMOVED lines=19> */
.L_x_2154:
        /* <DEDUP_REMOVED lines=47> */
.L_x_2156:
[----:B------:R-:W-:Y:S05]  /*c9f0*/  BSYNC B0 ;  /* 0x0000000000007941 */ /* 0x000fea0003800000 */
.L_x_2155:
        /* <DEDUP_REMOVED lines=15> */
.L_x_2158:
[----:B------:R-:W-:Y:S05]  /*caf0*/  BSYNC B0 ;  /* 0x0000000000007941 */ /* 0x000fea0003800000 */
.L_x_2157:
        /* <DEDUP_REMOVED lines=15> */
.L_x_2160:
[----:B------:R-:W-:Y:S05]  /*cbf0*/  BSYNC B0 ;  /* 0x0000000000007941 */ /* 0x000fea0003800000 */
.L_x_2159:
        /* <DEDUP_REMOVED lines=14> */
.L_x_2162:
[----:B------:R-:W-:Y:S05]  /*cce0*/  BSYNC B0 ;  /* 0x0000000000007941 */ /* 0x000fea0003800000 */
.L_x_2161:
        /* <DEDUP_REMOVED lines=25> */
.L_x_2164:
[----:B------:R-:W-:Y:S05]  /*ce80*/  BSYNC B0 ;  /* 0x0000000000007941 */ /* 0x000fea0003800000 */
.L_x_2163:
        /* <DEDUP_REMOVED lines=13> */
.L_x_2166:
[----:B------:R-:W-:Y:S05]  /*cf60*/  BSYNC B0 ;  /* 0x0000000000007941 */ /* 0x000fea0003800000 */
.L_x_2165:
        /* <DEDUP_REMOVED lines=13> */
.L_x_2168:
[----:B------:R-:W-:Y:S05]  /*d040*/  BSYNC B0 ;  /* 0x0000000000007941 */ /* 0x000fea0003800000 */
.L_x_2167:
        /* <DEDUP_REMOVED lines=12> */
.L_x_2117:
        /* <DEDUP_REMOVED lines=21> */
.L_x_2170:
        /* <DEDUP_REMOVED lines=19> */
.L_x_2171:
        /* <DEDUP_REMOVED lines=36> */
.L_x_2173:
[----:B------:R-:W-:Y:S05]  /*d5d0*/  BSYNC B0 ;  /* 0x0000000000007941 */ /* 0x000fea0003800000 */
.L_x_2172:
        /* <DEDUP_REMOVED lines=15> */
.L_x_2175:
[----:B------:R-:W-:Y:S05]  /*d6d0*/  BSYNC B0 ;  /* 0x0000000000007941 */ /* 0x000fea0003800000 */
.L_x_2174:
        /* <DEDUP_REMOVED lines=15> */
.L_x_2177:
[----:B------:R-:W-:Y:S05]  /*d7d0*/  BSYNC B0 ;  /* 0x0000000000007941 */ /* 0x000fea0003800000 */
.L_x_2176:
        /* <DEDUP_REMOVED lines=14> */
.L_x_2179:
[----:B------:R-:W-:Y:S05]  /*d8c0*/  BSYNC B0 ;  /* 0x0000000000007941 */ /* 0x000fea0003800000 */
.L_x_2178:
        /* <DEDUP_REMOVED lines=25> */
.L_x_2181:
[----:B------:R-:W-:Y:S05]  /*da60*/  BSYNC B0 ;  /* 0x0000000000007941 */ /* 0x000fea0003800000 */
.L_x_2180:
        /* <DEDUP_REMOVED lines=13> */
.L_x_2183:
[----:B------:R-:W-:Y:S05]  /*db40*/  BSYNC B0 ;  /* 0x0000000000007941 */ /* 0x000fea0003800000 */
.L_x_2182:
        /* <DEDUP_REMOVED lines=13> */
.L_x_2185:
[----:B------:R-:W-:Y:S05]  /*dc20*/  BSYNC B0 ;  /* 0x0000000000007941 */ /* 0x000fea0003800000 */
.L_x_2184:
        /* <DEDUP_REMOVED lines=11> */
.L_x_2169:
[----:B------:R-:W-:Y:S05]  /*dce0*/  BSYNC B1 ;  /* 0x0000000000017941 */ /* 0x000fea0003800000 */
.L_x_2112:
        /* <DEDUP_REMOVED lines=11> */
.L_x_2186:
[----:B------:R-:W-:Y:S05]  /*dda0*/  EXIT ;  /* 0x000000000000794d */ /* 0x000fea0003800000 */
.L_x_2188:
        /* <DEDUP_REMOVED lines=13> */
.L_x_2492:


//--------------------- .text._ZN5flash44flash_bwd_dq_dk_dv_loop_seqk_parallel_kernelI23Flash_bwd_kernel_traitsILi64ELi128ELi128ELi8ELi4ELi4ELi4ELb0ELb0EN7cutlass10bfloat16_tE19Flash_kernel_traitsILi64ELi128ELi128ELi8ES3_EELb1ELb0ELb1ELb0ELb0ELb1ELb0EEEvNS_16Flash_bwd_paramsE --------------------------
	.section	.text._ZN5flash44flash_bwd_dq_dk_dv_loop_seqk_parallel_kernelI23Flash_bwd_kernel_traitsILi64ELi128ELi128ELi8ELi4ELi4ELi4ELb0ELb0EN7cutlass10bfloat16_tE19Flash_kernel_traitsILi64ELi128ELi128ELi8ES3_EELb1ELb0ELb1ELb0ELb0ELb1ELb0EEEvNS_16Flash_bwd_paramsE,"ax",@progbits
	.sectioninfo	@"SHI_REGISTERS=255"
	.align	128
        .global         _ZN5flash44flash_bwd_dq_dk_dv_loop_seqk_parallel_kernelI23Flash_bwd_kernel_traitsILi64ELi128ELi128ELi8ELi4ELi4ELi4ELb0ELb0EN7cutlass10bfloat16_tE19Flash_kernel_traitsILi64ELi128ELi128ELi8ES3_EELb1ELb0ELb1ELb0ELb0ELb1ELb0EEEvNS_16Flash_bwd_paramsE
        .type           _ZN5flash44flash_bwd_dq_dk_dv_loop_seqk_parallel_kernelI23Flash_bwd_kernel_traitsILi64ELi128ELi128ELi8ELi4ELi4ELi4ELb0ELb0EN7cutlass10bfloat16_tE19Flash_kernel_traitsILi64ELi128ELi128ELi8ES3_EELb1ELb0ELb1ELb0ELb0ELb1ELb0EEEvNS_16Flash_bwd_paramsE,@function
        .size           _ZN5flash44flash_bwd_dq_dk_dv_loop_seqk_parallel_kernelI23Flash_bwd_kernel_traitsILi64ELi128ELi128ELi8ELi4ELi4ELi4ELb0ELb0EN7cutlass10bfloat16_tE19Flash_kernel_traitsILi64ELi128ELi128ELi8ES3_EELb1ELb0ELb1ELb0ELb0ELb1ELb0EEEvNS_16Flash_bwd_paramsE,(.L_x_2493 - _ZN5flash44flash_bwd_dq_dk_dv_loop_seqk_parallel_kernelI23Flash_bwd_kernel_traitsILi64ELi128ELi128ELi8ELi4ELi4ELi4ELb0ELb0EN7cutlass10bfloat16_tE19Flash_kernel_traitsILi64ELi128ELi128ELi8ES3_EELb1ELb0ELb1ELb0ELb0ELb1ELb0EEEvNS_16Flash_bwd_paramsE)
        .other          _ZN5flash44flash_bwd_dq_dk_dv_loop_seqk_parallel_kernelI23Flash_bwd_kernel_traitsILi64ELi128ELi128ELi8ELi4ELi4ELi4ELb0ELb0EN7cutlass10bfloat16_tE19Flash_kernel_traitsILi64ELi128ELi128ELi8ES3_EELb1ELb0ELb1ELb0ELb0ELb1ELb0EEEvNS_16Flash_bwd_paramsE,@"STO_CUDA_ENTRY STV_DEFAULT"
_ZN5flash44flash_bwd_dq_dk_dv_loop_seqk_parallel_kernelI23Flash_bwd_kernel_traitsILi64ELi128ELi128ELi8ELi4ELi4ELi4ELb0ELb0EN7cutlass10bfloat16_tE19Flash_kernel_traitsILi64ELi128ELi128ELi8ES3_EELb1ELb0ELb1ELb0ELb0ELb1ELb0EEEvNS_16Flash_bwd_paramsE:
.text._ZN5flash44flash_bwd_dq_dk_dv_loop_seqk_parallel_kernelI23Flash_bwd_kernel_traitsILi64ELi128ELi128ELi8ELi4ELi4ELi4ELb0ELb0EN7cutlass10bfloat16_tE19Flash_kernel_traitsILi64ELi128ELi128ELi8ES3_EELb1ELb0ELb1ELb0ELb0ELb1ELb0EEEvNS_16Flash_bwd_paramsE:
        /* <DEDUP_REMOVED lines=18> */
[----:B------:R-:W-:Y:S01]  /*0120*/  ULDC.U8 UR10, c[0x0][0x328] ;  /* 0x0000ca00000a7ab9 */ /* 0x000fe20000000000 */
[----:B------:R-:W3:Y:S01]  /*0130*/  S2UR UR40, SR_CTAID.Z ;  /* 0x00000000002879c3 */ /* 0x000ee20000002700 */
[----:B------:R-:W-:-:S02]  /*0140*/  UISETP.NE.AND UP6, UPT, UR11, URZ, UPT ;  /* 0x0000003f0b00728c */ /* 0x000fc4000bfc5270 */
[----:B------:R-:W-:Y:S02]  /*0150*/  UISETP.NE.AND UP5, UPT, UR10, URZ, UPT ;  /* 0x0000003f0a00728c */ /* 0x000fe4000bfa5270 */
[----:B------:R-:W-:Y:S02]  /*0160*/  ULDC UR49, c[0x0][0x22c] ;  /* 0x00008b0000317ab9 */ /* 0x000fe40000000800 */
[----:B------:R-:W-:Y:S02]  /*0170*/  ULDC UR38, c[0x0][0x1c0] ;  /* 0x0000700000267ab9 */ /* 0x000fe40000000800 */
[----:B------:R-:W-:Y:S02]  /*0180*/  UMOV UR8, 0x80 ;  /* 0x0000008000087882 */ /* 0x000fe40000000000 */
[----:B------:R-:W-:Y:S02]  /*0190*/  ULDC UR7, c[0x0][0x210] ;  /* 0x0000840000077ab9 */ /* 0x000fe40000000800 */
[----:B------:R-:W-:Y:S01]  /*01a0*/  ULDC UR59, c[0x0][0x234] ;  /* 0x00008d00003b7ab9 */ /* 0x000fe20000000800 */
[----:B-1----:R-:W-:Y:S01]  /*01b0*/  SHF.R.S32.HI R5, RZ, 0x1f, R10 ;  /* 0x0000001fff057819 */ /* 0x002fe2000001140a */
[----:B--2---:R-:W-:-:S02]  /*01c0*/  UIMAD.WIDE.U32 UR46, UR37, UR17, URZ ;  /* 0x00000011252e72a5 */ /* 0x004fc4000f8e003f */
[----:B------:R-:W-:Y:S01]  /*01d0*/  USHF.L.U32 UR17, UR37, 0x7, URZ ;  /* 0x0000000725117899 */ /* 0x000fe2000800063f */
[CC--:B------:R-:W-:Y:S01]  /*01e0*/  LEA.HI R0, R5.reuse, R10.reuse, RZ, 0x4 ;  /* 0x0000000a05007211 */ /* 0x0c0fe200078f20ff */
[----:B------:R-:W-:Y:S01]  /*01f0*/  USHF.R.S32.HI UR11, URZ, 0x1f, UR37 ;  /* 0x0000001f3f0b7899 */ /* 0x000fe20008011425 */
[CC--:B------:R-:W-:Y:S01]  /*0200*/  LEA.HI R14, R5.reuse, R10.reuse, RZ, 0x7 ;  /* 0x0000000a050e7211 */ /* 0x0c0fe200078f38ff */
[----:B------:R-:W-:Y:S01]  /*0210*/  ULDC UR13, c[0x0][0x1c0] ;  /* 0x00007000000d7ab9 */ /* 0x000fe20000000800 */
[CC--:B------:R-:W-:Y:S01]  /*0220*/  LEA.HI R2, R5.reuse, R10.reuse, RZ, 0x5 ;  /* 0x0000000a05027211 */ /* 0x0c0fe200078f28ff */
[----:B---3--:R-:W-:Y:S01]  /*0230*/  USHF.R.S32.HI UR10, URZ, 0x1f, UR40 ;  /* 0x0000001f3f0a7899 */ /* 0x008fe20008011428 */
[CC--:B------:R-:W-:Y:S01]  /*0240*/  LEA.HI R9, R5.reuse, R10.reuse, RZ, 0x3 ;  /* 0x0000000a05097211 */ /* 0x0c0fe200078f18ff */
[----:B------:R-:W-:Y:S01]  /*0250*/  ULDC UR15, c[0x0][0x1c0] ;  /* 0x00007000000f7ab9 */ /* 0x000fe20000000800 */
[CC--:B------:R-:W-:Y:S01]  /*0260*/  LEA.HI R13, R5.reuse, R10.reuse, RZ, 0x6 ;  /* 0x0000000a050d7211 */ /* 0x0c0fe200078f30ff */
[----:B------:R-:W-:Y:S01]  /*0270*/  UIMAD.WIDE UR38, UR49, UR38, URZ ;  /* 0x00000026312672a5 */ /* 0x000fe2000f8e023f */
[----:B------:R-:W-:Y:S01]  /*0280*/  LEA.HI R5, R5, R10, RZ, 0x2 ;  /* 0x0000000a05057211 */ /* 0x000fe200078f10ff */
[----:B------:R-:W-:Y:S01]  /*0290*/  UIMAD UR50, UR40, UR49, URZ ;  /* 0x00000031283272a4 */ /* 0x000fe2000f8e023f */
[----:B------:R-:W-:Y:S01]  /*02a0*/  LOP3.LUT R3, R0, 0xfffffff0, RZ, 0xc0, !PT ;  /* 0xfffffff000037812 */ /* 0x000fe200078ec0ff */
[----:B------:R-:W-:Y:S01]  /*02b0*/  UIMAD UR59, UR8, UR7, UR59 ;  /* 0x00000007083b72a4 */ /* 0x000fe2000f8e023b */
        /* <DEDUP_REMOVED lines=8> */
[----:B------:R-:W-:Y:S01]  /*0340*/  SHF.R.S32.HI R2, RZ, 0x1f, R2 ;  /* 0x0000001fff027819 */ /* 0x000fe20000011402 */
[----:B------:R-:W-:Y:S01]  /*0350*/  UIMAD UR7, UR37, UR15, UR40 ;  /* 0x0000000f250772a4 */ /* 0x000fe2000f8e0228 */
[----:B------:R-:W-:Y:S01]  /*0360*/  LEA.HI R0, R0, R3, RZ, 0x1 ;  /* 0x0000000300007211 */ /* 0x000fe200078f08ff */
[----:B------:R-:W-:Y:S01]  /*0370*/  ULDC UR16, c[0x0][0x1c0] ;  /* 0x0000700000107ab9 */ /* 0x000fe20000000800 */
[----:B------:R-:W-:Y:S01]  /*0380*/  LEA.HI R2, R2, R4, RZ, 0x2 ;  /* 0x0000000402027211 */ /* 0x000fe200078f10ff */
[----:B------:R-:W-:Y:S01]  /*0390*/  ULDC UR12, c[0x0][0x1c0] ;  /* 0x00007000000c7ab9 */ /* 0x000fe20000000800 */
[----:B------:R-:W-:Y:S01]  /*03a0*/  LOP3.LUT R7, R9, 0xfffffff8, RZ, 0xc0, !PT ;  /* 0xfffffff809077812 */ /* 0x000fe200078ec0ff */
[----:B------:R-:W-:Y:S01]  /*03b0*/  UIMAD UR56, UR9, UR37, URZ ;  /* 0x00000025093872a4 */ /* 0x000fe2000f8e023f */
[----:B------:R-:W-:Y:S01]  /*03c0*/  LOP3.LUT R0, R0, 0xfffffffe, RZ, 0xc0, !PT ;  /* 0xfffffffe00007812 */ /* 0x000fe200078ec0ff */
[----:B------:R-:W-:Y:S01]  /*03d0*/  UIMAD UR8, UR37, UR12, UR40 ;  /* 0x0000000c250872a4 */ /* 0x000fe2000f8e0228 */
[----:B------:R-:W-:Y:S01]  /*03e0*/  LOP3.LUT R2, R2, 0xfffffffc, RZ, 0xc0, !PT ;  /* 0xfffffffc02027812 */ /* 0x000fe200078ec0ff */
[----:B------:R-:W-:Y:S01]  /*03f0*/  IMAD.IADD R7, R10, 0x1, -R7 ;  /* 0x000000010a077824 */ /* 0x000fe200078e0a07 */
[----:B------:R-:W-:Y:S01]  /*0400*/  @!UP5 UIMAD UR9, UR37, UR16, UR40 ;  /* 0x000000102509d2a4 */ /* 0x000fe2000f8e0228 */
[----:B------:R-:W-:Y:S01]  /*0410*/  IMAD.IADD R10, R3, 0x1, -R0 ;  /* 0x00000001030a7824 */ /* 0x000fe200078e0a00 */
[--C-:B------:R-:W-:Y:S01]  /*0420*/  SHF.R.S32.HI R3, RZ, 0x2, R5.reuse ;  /* 0x00000002ff037819 */ /* 0x100fe20000011405 */
[----:B------:R-:W-:Y:S01]  /*0430*/  IMAD.IADD R16, R4, 0x1, -R2 ;  /* 0x0000000104107824 */ /* 0x000fe200078e0a02 */
[----:B------:R-:W-:Y:S01]  /*0440*/  SHF.R.S32.HI R0, RZ, 0x1f, R5 ;  /* 0x0000001fff007819 */ /* 0x000fe20000011405 */
[----:B------:R-:W-:Y:S01]  /*0450*/  IMAD.SHL.U32 R5, R7, 0x8, RZ ;  /* 0x0000000807057824 */ /* 0x000fe200078e00ff */
[----:B------:R-:W-:Y:S01]  /*0460*/  SHF.R.S32.HI R4, RZ, 0x3, R9 ;  /* 0x00000003ff047819 */ /* 0x000fe20000011409 */
[----:B------:R-:W-:Y:S01]  /*0470*/  USHF.L.U32 UR48, UR49, 0x7, URZ ;  /* 0x0000000731307899 */ /* 0x000fe2000800063f */
[----:B------:R-:W-:Y:S01]  /*0480*/  SHF.R.S32.HI R2, RZ, 0x1f, R6 ;  /* 0x0000001fff027819 */ /* 0x000fe20000011406 */
[----:B------:R-:W-:Y:S01]  /*0490*/  STL [R1+0x10], R16 ;  /* 0x0000101001007387 */ /* 0x000fe20000100800 */
[----:B------:R-:W-:Y:S01]  /*04a0*/  LEA.HI R0, R0, R3, RZ, 0x3 ;  /* 0x0000000300007211 */ /* 0x000fe200078f18ff */
[----:B------:R-:W-:Y:S01]  /*04b0*/  IMAD.SHL.U32 R4, R4, 0x40, RZ ;  /* 0x0000004004047824 */ /* 0x000fe200078e00ff */
[----:B------:R-:W-:Y:S01]  /*04c0*/  LEA.HI R236, R2, R6, RZ, 0x2 ;  /* 0x0000000602ec7211 */ /* 0x000fe200078f10ff */
[----:B------:R-:W-:Y:S01]  /*04d0*/  USHF.L.U32 UR43, UR7, 0x5, URZ ;  /* 0x00000005072b7899 */ /* 0x000fe2000800063f */
[----:B------:R-:W-:Y:S01]  /*04e0*/  LOP3.LUT R2, R0, 0xfffffff8, RZ, 0xc0, !PT ;  /* 0xfffffff800027812 */ /* 0x000fe200078ec0ff */
[----:B------:R-:W-:Y:S01]  /*04f0*/  ULDC UR53, c[0x0][0x214] ;  /* 0x0000850000357ab9 */ /* 0x000fe20000000800 */
[----:B------:R-:W-:Y:S01]  /*0500*/  LOP3.LUT R0, R4, 0x1c0, RZ, 0xc0, !PT ;  /* 0x000001c004007812 */ /* 0x000fe200078ec0ff */
[----:B------:R-:W-:Y:S01]  /*0510*/  ULDC UR60, c[0x0][0x1c8] ;  /* 0x00007200003c7ab9 */ /* 0x000fe20000000800 */
[----:B------:R-:W-:Y:S01]  /*0520*/  SHF.R.S32.HI R4, RZ, 0x1f, R8 ;  /* 0x0000001fff047819 */ /* 0x000fe20000011408 */
[----:B------:R-:W-:Y:S01]  /*0530*/  IMAD.IADD R6, R3, 0x1, -R2 ;  /* 0x0000000103067824 */ /* 0x000fe200078e0a02 */
[----:B------:R-:W-:Y:S01]  /*0540*/  LOP3.LUT R3, R0, 0x38, R5, 0xf8, !PT ;  /* 0x0000003800037812 */ /* 0x000fe200078ef805 */
[----:B------:R-:W-:Y:S01]  /*0550*/  ULDC UR54, c[0x0][0x224] ;  /* 0x0000890000367ab9 */ /* 0x000fe20000000800 */
[----:B------:R-:W-:Y:S01]  /*0560*/  SHF.R.U32.HI R2, RZ, 0x3, R0 ;  /* 0x00000003ff027819 */ /* 0x000fe20000011600 */
[----:B------:R-:W-:Y:S01]  /*0570*/  @UP5 UIMAD UR58, UR37, UR53, URZ ;  /* 0x00000035253a52a4 */ /* 0x000fe2000f8e023f */
[----:B------:R-:W-:Y:S01]  /*0580*/  LEA.HI R11, R4, R8, RZ, 0x3 ;  /* 0x00000008040b7211 */ /* 0x000fe200078f18ff */
[----:B------:R-:W-:Y:S01]  /*0590*/  ULDC.64 UR4, c[0x0][0x118] ;  /* 0x0000460000047ab9 */ /* 0x000fe20000000a00 */
[----:B------:R-:W-:Y:S01]  /*05a0*/  LOP3.LUT R3, R3, R2, RZ, 0x3c, !PT ;  /* 0x0000000203037212 */ /* 0x000fe200078e3cff */
[----:B------:R-:W-:Y:S01]  /*05b0*/  IMAD.SHL.U32 R2, R13, 0x8, RZ ;  /* 0x000000080d027824 */ /* 0x000fe200078e00ff */
[----:B------:R-:W-:Y:S01]  /*05c0*/  LOP3.LUT R0, R11, 0xfffffff8, RZ, 0xc0, !PT ;  /* 0xfffffff80b007812 */ /* 0x000fe200078ec0ff */
[----:B------:R-:W-:Y:S01]  /*05d0*/  ULDC UR42, c[0x0][0x2e8] ;  /* 0x0000ba00002a7ab9 */ /* 0x000fe20000000800 */
[----:B------:R-:W-:Y:S01]  /*05e0*/  LOP3.LUT R4, R6, 0x1, RZ, 0xc0, !PT ;  /* 0x0000000106047812 */ /* 0x000fe200078ec0ff */
[----:B------:R-:W-:Y:S01]  /*05f0*/  ULDC.U8 UR6, c[0x0][0x2d8] ;  /* 0x0000b60000067ab9 */ /* 0x000fe20000000000 */
[----:B------:R-:W-:Y:S01]  /*0600*/  LOP3.LUT R2, R3, 0xfffffe00, R2, 0xf8, !PT ;  /* 0xfffffe0003027812 */ /* 0x000fe200078ef802 */
[----:B------:R-:W-:Y:S01]  /*0610*/  IMAD.IADD R12, R8, 0x1, -R0 ;  /* 0x00000001080c7824 */ /* 0x000fe200078e0a00 */
[----:B------:R-:W-:Y:S01]  /*0620*/  SHF.R.S32.HI R8, RZ, 0x7, R14 ;  /* 0x00000007ff087819 */ /* 0x000fe2000001140e */
[C---:B------:R-:W-:Y:S01]  /*0630*/  IMAD.SHL.U32 R0, R7.reuse, 0x40, RZ ;  /* 0x0000004007007824 */ /* 0x040fe200078e00ff */
[----:B------:R-:W-:Y:S01]  /*0640*/  ISETP.NE.U32.AND P0, PT, R4, 0x1, PT ;  /* 0x000000010400780c */ /* 0x000fe20003f05070 */
[----:B------:R1:W-:Y:S01]  /*0650*/  STL [R1+0xc], R2 ;  /* 0x00000c0201007387 */ /* 0x0003e20000100800 */
[----:B------:R-:W-:Y:S01]  /*0660*/  IMAD.SHL.U32 R3, R10, 0x200, RZ ;  /* 0x000002000a037824 */ /* 0x000fe200078e00ff */
[C---:B------:R-:W-:Y:S01]  /*0670*/  LOP3.LUT P4, RZ, R7.reuse, 0x2, RZ, 0xc0, !PT ;  /* 0x0000000207ff7812 */ /* 0x040fe2000788c0ff */
[----:B------:R-:W-:Y:S01]  /*0680*/  ULOP3.LUT UR60, UR40, UR60, URZ, 0x3c, !UPT ;  /* 0x0000003c283c7292 */ /* 0x000fe2000f8e3c3f */
[----:B------:R-:W-:Y:S01]  /*0690*/  LOP3.LUT R0, R0, 0x1c0, RZ, 0xc0, !PT ;  /* 0x000001c000007812 */ /* 0x000fe200078ec0ff */
[----:B------:R-:W-:Y:S01]  /*06a0*/  USHF.R.S32.HI UR61, URZ, 0x1f, UR40 ;  /* 0x0000001f3f3d7899 */ /* 0x000fe20008011428 */
[----:B------:R-:W-:Y:S01]  /*06b0*/  LOP3.LUT P3, RZ, R7, 0x4, RZ, 0xc0, !PT ;  /* 0x0000000407ff7812 */ /* 0x000fe2000786c0ff */
[----:B------:R-:W-:Y:S01]  /*06c0*/  IMAD.U32 R7, RZ, RZ, UR17 ;  /* 0x00000011ff077e24 */ /* 0x000fe2000f8e00ff */
[----:B------:R-:W-:Y:S01]  /*06d0*/  LOP3.LUT R170, R0, 0x8, R9, 0xf8, !PT ;  /* 0x0000000800aa7812 */ /* 0x000fe200078ef809 */
[----:B------:R-:W-:Y:S01]  /*06e0*/  IMAD.SHL.U32 R7, R15, 0x2, RZ ;  /* 0x000000020f077824 */ /* 0x000fe200078e00ff */
[----:B------:R-:W-:Y:S01]  /*06f0*/  R2P PR, R6, 0x6 ;  /* 0x0000000606007804 */ /* 0x000fe20000000000 */
[----:B------:R-:W-:Y:S01]  /*0700*/  UIMAD.WIDE.U32 UR44, UR38, UR46, URZ ;  /* 0x0000002e262c72a5 */ /* 0x000fe2000f8e003f */
[----:B------:R-:W-:Y:S01]  /*0710*/  SEL R172, R230, 0xffffffe0, !P4 ;  /* 0xffffffe0e6ac7807 */ /* 0x000fe20006000000 */
[----:B------:R-:W-:Y:S01]  /*0720*/  UIMAD UR55, UR39, UR46, URZ ;  /* 0x0000002e273772a4 */ /* 0x000fe2000f8e023f */
[----:B------:R-:W-:Y:S01]  /*0730*/  SEL R228, R228, 0x10, !P0 ;  /* 0x00000010e4e47807 */ /* 0x000fe20004000000 */
[----:B------:R-:W-:Y:S01]  /*0740*/  USHF.R.S32.HI UR57, URZ, 0x1f, UR50 ;  /* 0x0000001f3f397899 */ /* 0x000fe20008011432 */
[----:B------:R-:W-:Y:S01]  /*0750*/  SEL R230, R230, 0xffffffe0, !P1 ;  /* 0xffffffe0e6e67807 */ /* 0x000fe20004800000 */
[----:B------:R-:W-:-:S02]  /*0760*/  UIMAD UR54, UR8, UR54, URZ ;  /* 0x00000036083672a4 */ /* 0x000fc4000f8e023f */
[----:B------:R-:W-:Y:S02]  /*0770*/  @!UP5 UIMAD UR53, UR9, UR53, URZ ;  /* 0x000000350935d2a4 */ /* 0x000fe4000f8e023f */
[----:B------:R-:W-:Y:S02]  /*0780*/  USHF.R.S32.HI UR52, URZ, 0x1f, UR48 ;  /* 0x0000001f3f347899 */ /* 0x000fe40008011430 */
[----:B------:R-:W-:Y:S01]  /*0790*/  USHF.R.S32.HI UR51, URZ, 0x1f, UR43 ;  /* 0x0000001f3f337899 */ /* 0x000fe2000801142b */
[----:B-1----:R-:W-:Y:S01]  /*07a0*/  IMAD.SHL.U32 R2, R16, 0x10, RZ ;  /* 0x0000001010027824 */ /* 0x002fe200078e00ff */
[----:B------:R-:W-:-:S04]  /*07b0*/  UMOV UR41, 0xffffc000 ;  /* 0xffffc00000297882 */ /* 0x000fc80000000000 */
[----:B------:R-:W-:Y:S02]  /*07c0*/  LOP3.LUT R5, R0, 0x30, R2, 0xf8, !PT ;  /* 0x0000003000057812 */ /* 0x000fe400078ef802 */
[----:B------:R-:W-:Y:S02]  /*07d0*/  SHF.R.U32.HI R0, RZ, 0x3, R0 ;  /* 0x00000003ff007819 */ /* 0x000fe40000011600 */
[----:B------:R-:W-:Y:S01]  /*07e0*/  LOP3.LUT R4, R5, 0x8, R9, 0xf8, !PT ;  /* 0x0000000805047812 */ /* 0x000fe200078ef809 */
[----:B------:R-:W-:Y:S01]  /*07f0*/  IMAD R5, R8, 0x2000, R7 ;  /* 0x0000200008057824 */ /* 0x000fe200078e0207 */
        /* <DEDUP_REMOVED lines=22> */
[----:B------:R-:W-:Y:S02]  /*0960*/  IMAD.U32 R0, RZ, RZ, UR11 ;  /* 0x0000000bff007e24 */ /* 0x000fe4000f8e00ff */
[----:B------:R-:W-:Y:S01]  /*0970*/  IMAD.U32 R4, RZ, RZ, UR10 ;  /* 0x0000000aff047e24 */ /* 0x000fe2000f8e00ff */
[----:B------:R-:W-:Y:S01]  /*0980*/  LOP3.LUT R5, R2, 0x8, R5, 0xf8, !PT ;  /* 0x0000000802057812 */ /* 0x000fe200078ef805 */
[----:B------:R-:W-:Y:S01]  /*0990*/  IMAD.SHL.U32 R0, R11, 0x40, RZ ;  /* 0x000000400b007824 */ /* 0x000fe200078e00ff */
[----:B------:R-:W-:Y:S01]  /*09a0*/  SHF.R.U32.HI R4, RZ, 0x3, R2 ;  /* 0x00000003ff047819 */ /* 0x000fe20000011602 */
[----:B------:R-:W-:-:S02]  /*09b0*/  IMAD R6, R16, 0x400, R7 ;  /* 0x0000040010067824 */ /* 0x000fc400078e0207 */
[----:B------:R-:W-:Y:S01]  /*09c0*/  IMAD.SHL.U32 R226, R226, 0x2, RZ ;  /* 0x00000002e2e27824 */ /* 0x000fe200078e00ff */
[----:B------:R-:W-:Y:S01]  /*09d0*/  LOP3.LUT R0, R0, 0xfffffe00, RZ, 0xc0, !PT ;  /* 0xfffffe0000007812 */ /* 0x000fe200078ec0ff */
[----:B------:R-:W-:Y:S01]  /*09e0*/  IMAD.IADD R6, R6, 0x1, R8 ;  /* 0x0000000106067824 */ /* 0x000fe200078e0208 */
[----:B------:R-:W-:Y:S01]  /*09f0*/  LOP3.LUT R5, R5, R4, RZ, 0x3c, !PT ;  /* 0x0000000405057212 */ /* 0x000fe200078e3cff */
[----:B------:R-:W-:Y:S01]  /*0a00*/  IMAD.IADD R229, R226, 0x1, R228 ;  /* 0x00000001e2e57824 */ /* 0x000fe200078e02e4 */
[----:B------:R-:W-:Y:S01]  /*0a10*/  LOP3.LUT R2, R4, R9, R2, 0x1e, !PT ;  /* 0x0000000904027212 */ /* 0x000fe200078e1e02 */
[----:B------:R-:W-:Y:S02]  /*0a20*/  IMAD.MOV.U32 R4, RZ, RZ, 0x40 ;  /* 0x00000040ff047424 */ /* 0x000fe400078e00ff */
        /* <DEDUP_REMOVED lines=32> */
[----:B------:R-:W-:Y:S02]  /*0c30*/  IMAD.IADD R172, R172, 0x1, R171 ;  /* 0x00000001acac7824 */ /* 0x000fe400078e02ab */
[----:B------:R-:W-:Y:S01]  /*0c40*/  IMAD.SHL.U32 R174, R178, 0x2, RZ ;  /* 0x00000002b2ae7824 */ /* 0x000fe200078e00ff */
        /* <DEDUP_REMOVED lines=12> */
.L_x_2235:
        /* <DEDUP_REMOVED lines=53> */
.L_x_2189:
        /* <DEDUP_REMOVED lines=28> */
[----:B------:R-:W-:Y:S02]  /*1220*/  ULDC UR18, c[0x0][0x2e4] ;  /* 0x0000b90000127ab9 */ /* 0x000fe40000000800 */
[----:B------:R-:W-:Y:S02]  /*1230*/  USEL UR28, UR10, UR8, !UP3 ;  /* 0x000000080a1c7287 */ /* 0x000fe4000d800000 */
[----:B------:R-:W-:Y:S02]  /*1240*/  UIADD3 UR10, UR12, 0x80, UR20 ;  /* 0x000000800c0a7890 */ /* 0x000fe4000fffe014 */
[----:B------:R-:W-:Y:S02]  /*1250*/  UIMAD UR8, UR15, UR17, URZ ;  /* 0x000000110f0872a4 */ /* 0x000fe4000f8e023f */
[----:B------:R-:W-:-:S02]  /*1260*/  UIADD3 UR10, UR10, UR18, -UR7 ;  /* 0x000000120a0a7290 */ /* 0x000fc4000fffe807 */
[----:B------:R-:W-:Y:S02]  /*1270*/  UIADD3 UR27, UR11, UR13, URZ ;  /* 0x0000000d0b1b7290 */ /* 0x000fe4000fffe03f */
        /* <DEDUP_REMOVED lines=33> */
.L_x_2191:
        /* <DEDUP_REMOVED lines=18> */
.L_x_2192:
        /* <DEDUP_REMOVED lines=71> */
.L_x_2193:
[----:B------:R-:W-:Y:S02]  /*1a20*/  UMOV UR10, UR54 ;  /* 0x00000036000a7c82 */ /* 0x000fe40008000000 */
.L_x_2194:
[----:B------:R-:W1:Y:S01]  /*1a30*/  S2R R30, SR_TID.X ;  /* 0x00000000001e7919 */ /* 0x000e620000002100 */
[----:B------:R-:W-:Y:S01]  /*1a40*/  UIADD3 UR8, UP4, UP3, UR8, UR48, UR50 ;  /* 0x0000003008087290 */ /* 0x000fe2000fb9e032 */
[----:B------:R-:W-:Y:S01]  /*1a50*/  IMAD.U32 R12, RZ, RZ, UR5 ;  /* 0x00000005ff0c7e24 */ /* 0x000fe2000f8e00ff */
[----:B------:R-:W-:Y:S01]  /*1a60*/  ULDC UR32, c[0x0][0x2e8] ;  /* 0x0000ba0000207ab9 */ /* 0x000fe20000000800 */
[----:B------:R-:W-:Y:S01]  /*1a70*/  IMAD.U32 R11, RZ, RZ, UR4 ;  /* 0x00000004ff0b7e24 */ /* 0x000fe2000f8e00ff */
[----:B------:R-:W-:Y:S01]  /*1a80*/  UIADD3 UR19, UP2, UP1, UR19, UR8, UR21 ;  /* 0x0000000813137290 */ /* 0x000fe2000f95e015 */
[----:B------:R-:W-:Y:S01]  /*1a90*/  IMAD.U32 R10, RZ, RZ, UR18 ;  /* 0x00000012ff0a7e24 */ /* 0x000fe2000f8e00ff */
[----:B------:R-:W-:Y:S01]  /*1aa0*/  UIADD3.X UR8, UR11, UR52, UR57, UP4, UP3 ;  /* 0x000000340b087290 */ /* 0x000fe2000a7e6439 */
[----:B------:R-:W-:Y:S01]  /*1ab0*/  IMAD.MOV.U32 R32, RZ, RZ, c[0x0][0x190] ;  /* 0x00006400ff207624 */ /* 0x000fe200078e00ff */
[----:B------:R-:W-:Y:S01]  /*1ac0*/  UMOV UR21, 0x4 ;  /* 0x0000000400157882 */ /* 0x000fe20000000000 */
[----:B------:R-:W-:Y:S01]  /*1ad0*/  IMAD.MOV.U32 R14, RZ, RZ, c[0x0][0x370] ;  /* 0x0000dc00ff0e7624 */ /* 0x000fe200078e00ff */
[----:B------:R-:W-:Y:S01]  /*1ae0*/  UIADD3.X UR17, UR13, UR8, UR17, UP2, UP1 ;  /* 0x000000080d117290 */ /* 0x000fe200097e2411 */
[----:B------:R-:W-:Y:S01]  /*1af0*/  BSSY B1, `(.L_x_2190) ;  /* 0x0000b0e000017945 */ /* 0x000fe20003800000 */
[----:B------:R-:W-:Y:S01]  /*1b00*/  ULDC.64 UR4, c[0x0][0x3c8] ;  /* 0x0000f20000047ab9 */ /* 0x000fe20000000a00 */
[----:B------:R-:W-:Y:S01]  /*1b10*/  IMAD.SHL.U32 R24, R32, 0x20, RZ ;  /* 0x0000002020187824 */ /* 0x000fe200078e00ff */
[----:B------:R-:W-:Y:S01]  /*1b20*/  ULDC.64 UR8, c[0x0][0x1a8] ;  /* 0x00006a0000087ab9 */ /* 0x000fe20000000a00 */
[----:B------:R-:W-:Y:S01]  /*1b30*/  IMAD.SHL.U32 R13, R14, 0x20, RZ ;  /* 0x000000200e0d7824 */ /* 0x000fe200078e00ff */
[----:B------:R-:W-:-:S04]  /*1b40*/  UIMAD UR8, UR61, UR8, URZ ;  /* 0x000000083d0872a4 */ /* 0x000fc8000f8e023f */
[----:B------:R-:W-:Y:S01]  /*1b50*/  UIMAD UR15, UR40, UR9, UR8 ;  /* 0x00000009280f72a4 */ /* 0x000fe2000f8e0208 */
[----:B-1----:R-:W-:Y:S02]  /*1b60*/  SHF.R.S32.HI R31, RZ, 0x1f, R30 ;  /* 0x0000001fff1f7819 */ /* 0x002fe4000001141e */
[----:B------:R-:W-:Y:S02]  /*1b70*/  ULDC.64 UR8, c[0x0][0x378] ;  /* 0x0000de0000087ab9 */ /* 0x000fe40000000a00 */
[----:B------:R-:W-:Y:S01]  /*1b80*/  UIMAD UR8, UR61, UR8, URZ ;  /* 0x000000083d0872a4 */ /* 0x000fe2000f8e023f */
[----:B------:R-:W-:-:S03]  /*1b90*/  LEA.HI R4, R31, R30, RZ, 0x3 ;  /* 0x0000001e1f047211 */ /* 0x000fc600078f18ff */
[----:B------:R-:W-:Y:S01]  /*1ba0*/  UIMAD UR13, UR40, UR9, UR8 ;  /* 0x00000009280d72a4 */ /* 0x000fe2000f8e0208 */
[----:B------:R-:W-:Y:S02]  /*1bb0*/  SHF.R.S32.HI R0, RZ, 0x3, R4 ;  /* 0x00000003ff007819 */ /* 0x000fe40000011404 */
        /* <DEDUP_REMOVED lines=9> */
[----:B------:R-:W-:-:S02]  /*1c50*/  UIADD3 UR8, UR18, UR10, URZ ;  /* 0x0000000a12087290 */ /* 0x000fc4000fffe03f */
[----:B------:R-:W-:Y:S01]  /*1c60*/  UIADD3 UR10, UR18, UR16, URZ ;  /* 0x00000010120a7290 */ /* 0x000fe2000fffe03f */
[----:B------:R-:W-:Y:S01]  /*1c70*/  IMAD R9, R9, c[0x0][0x190], RZ ;  /* 0x0000640009097a24 */ /* 0x000fe200078e02ff */
[--C-:B------:R-:W-:Y:S01]  /*1c80*/  SHF.R.S32.HI R5, RZ, 0x1f, R4.reuse ;  /* 0x0000001fff057819 */ /* 0x100fe20000011404 */
[----:B------:R-:W-:Y:S01]  /*1c90*/  UIMAD.WIDE UR8, UR8, UR21, UR4 ;  /* 0x00000015080872a5 */ /* 0x000fe2000f8e0204 */
[----:B------:R1:W2:Y:S03]  /*1ca0*/  R2UR UR4, R11 ;  /* 0x000000000b0473c2 */ /* 0x0002a600000e0000 */
[----:B------:R-:W-:-:S04]  /*1cb0*/  IMAD.WIDE.U32 R6, R2, c[0x0][0x190], R4 ;  /* 0x0000640002067a25 */ /* 0x000fc800078e0004 */
[----:B------:R-:W-:Y:S01]  /*1cc0*/  IMAD R2, R2, c[0x0][0x194], R9 ;  /* 0x0000650002027a24 */ /* 0x000fe200078e0209 */
[----:B------:R-:W-:Y:S01]  /*1cd0*/  IADD3 R8, P1, R6, UR28, RZ ;  /* 0x0000001c06087c10 */ /* 0x000fe2000ff3e0ff */
[----:B------:R-:W-:Y:S01]  /*1ce0*/  UMOV UR28, UR8 ;  /* 0x00000008001c7c82 */ /* 0x000fe20008000000 */
[----:B------:R-:W-:Y:S01]  /*1cf0*/  IADD3 R6, P2, R4, UR23, RZ ;  /* 0x0000001704067c10 */ /* 0x000fe2000ff5e0ff */
[----:B------:R-:W-:Y:S01]  /*1d00*/  UIADD3 UR8, -UR7, UR12, UR20 ;  /* 0x0000000c07087290 */ /* 0x000fe2000fffe114 */
[----:B------:R-:W-:Y:S01]  /*1d10*/  IADD3.X R9, R7, UR27, R2, P1, !PT ;  /* 0x0000001b07097c10 */ /* 0x000fe20008ffe402 */
[----:B------:R3:W4:Y:S01]  /*1d20*/  R2UR UR5, R12 ;  /* 0x000000000c0573c2 */ /* 0x00072200000e0000 */
[----:B------:R-:W-:Y:S01]  /*1d30*/  LEA.HI R7, R31, R30, RZ, 0x5 ;  /* 0x0000001e1f077211 */ /* 0x000fe200078f28ff */
[----:B------:R-:W-:Y:S02]  /*1d40*/  UIADD3 UR8, UR8, -UR32, URZ ;  /* 0x8000002008087290 */ /* 0x000fe4000fffe03f */
[----:B------:R-:W-:Y:S01]  /*1d50*/  UMOV UR27, UR9 ;  /* 0x00000009001b7c82 */ /* 0x000fe20008000000 */
[----:B------:R-:W-:Y:S01]  /*1d60*/  LOP3.LUT R2, R7, 0xffffffe0, RZ, 0xc0, !PT ;  /* 0xffffffe007027812 */ /* 0x000fe200078ec0ff */
[----:B------:R-:W-:Y:S01]  /*1d70*/  USHF.R.S32.HI UR32, URZ, 0x1f, UR8 ;  /* 0x0000001f3f207899 */ /* 0x000fe20008011408 */
[----:B------:R-:W-:-:S03]  /*1d80*/  SHF.R.S32.HI R7, RZ, 0x5, R7 ;  /* 0x00000005ff077819 */ /* 0x000fc60000011407 */
[----:B------:R-:W-:Y:S01]  /*1d90*/  IMAD.IADD R28, R30, 0x1, -R2 ;  /* 0x000000011e1c7824 */ /* 0x000fe200078e0a02 */
[----:B------:R-:W-:Y:S02]  /*1da0*/  ULEA.HI UR32, UR32, UR8, URZ, 0x7 ;  /* 0x0000000820207291 */ /* 0x000fe4000f8f383f */
[----:B------:R-:W-:Y:S01]  /*1db0*/  UIADD3 UR8, UR26, -0x1, URZ ;  /* 0xffffffff1a087890 */ /* 0x000fe2000fffe03f */
[----:B------:R-:W-:Y:S01]  /*1dc0*/  IMAD R2, R7, UR49, R28 ;  /* 0x0000003107027c24 */ /* 0x000fe2000f8e021c */
[----:B------:R-:W-:Y:S01]  /*1dd0*/  IADD3.X R7, R5, UR24, RZ, P2, !PT ;  /* 0x0000001805077c10 */ /* 0x000fe200097fe4ff */
[----:B------:R-:W-:-:S03]  /*1de0*/  USHF.R.S32.HI UR32, URZ, 0x7, UR32 ;  /* 0x000000073f207899 */ /* 0x000fc60008011420 */
[----:B-1----:R-:W-:Y:S01]  /*1df0*/  IADD3 R11, P1, R2, UR19, RZ ;  /* 0x00000013020b7c10 */ /* 0x002fe2000ff3e0ff */
[----:B------:R-:W-:Y:S01]  /*1e00*/  IMAD.WIDE.U32 R6, R10, c[0x0][0x370], R6 ;  /* 0x0000dc000a067a25 */ /* 0x000fe200078e0006 */
[----:B------:R-:W-:Y:S02]  /*1e10*/  UISETP.LT.AND UP1, UPT, URZ, UR32, UPT ;  /* 0x000000203f00728c */ /* 0x000fe4000bf21270 */
[----:B------:R-:W-:Y:S01]  /*1e20*/  LEA.HI.X.SX32 R183, R2, UR17, 0x1, P1 ;  /* 0x0000001102b77c11 */ /* 0x000fe200088f0eff */
[----:B------:R-:W-:Y:S01]  /*1e30*/  IMAD.U32 R2, RZ, RZ, UR40 ;  /* 0x00000028ff027e24 */ /* 0x000fe2000f8e00ff */
[----:B------:R-:W-:Y:S01]  /*1e40*/  IADD3 R7, R7, UR11, RZ ;  /* 0x0000000b07077c10 */ /* 0x000fe2000fffe0ff */
[----:B------:R-:W-:Y:S01]  /*1e50*/  USEL UR32, URZ, UR32, !UP1 ;  /* 0x000000203f207287 */ /* 0x000fe2000c800000 */
[----:B------:R-:W-:Y:S01]  /*1e60*/  LEA R184, P1, R11, c[0x0][0x350], 0x2 ;  /* 0x0000d4000bb87a11 */ /* 0x000fe200078210ff */
[----:B------:R-:W-:Y:S01]  /*1e70*/  IMAD.WIDE.U32 R8, R2, c[0x0][0x1a8], R8 ;  /* 0x00006a0002087a25 */ /* 0x000fe200078e0008 */
[----:B------:R-:W-:-:S02]  /*1e80*/  ULDC.64 UR18, c[0x0][0x200] ;  /* 0x0000800000127ab9 */ /* 0x000fc40000000a00 */
[----:B------:R-:W-:Y:S01]  /*1e90*/  LEA.HI.X R183, R11, c[0x0][0x354], R183, 0x2, P1 ;  /* 0x0000d5000bb77a11 */ /* 0x000fe200008f14b7 */
[----:B------:R-:W-:Y:S01]  /*1ea0*/  IMAD.WIDE.U32 R6, R2, c[0x0][0x378], R6 ;  /* 0x0000de0002067a25 */ /* 0x000fe200078e0006 */
[----:B------:R-:W-:Y:S01]  /*1eb0*/  UISETP.GT.AND UP1, UPT, UR26, UR32, UPT ;  /* 0x000000201a00728c */ /* 0x000fe2000bf24270 */
[----:B------:R-:W-:Y:S01]  /*1ec0*/  IADD3 R9, R9, UR15, RZ ;  /* 0x0000000f09097c10 */ /* 0x000fe2000fffe0ff */
[----:B------:R-:W-:Y:S01]  /*1ed0*/  UIMAD.WIDE UR10, UR10, UR21, UR18 ;  /* 0x000000150a0a72a5 */ /* 0x000fe2000f8e0212 */
[----:B------:R-:W-:Y:S01]  /*1ee0*/  IMAD R2, R29, c[0x0][0x370], RZ ;  /* 0x0000dc001d027a24 */ /* 0x000fe200078e02ff */
[----:B------:R-:W-:Y:S01]  /*1ef0*/  IADD3 R7, R7, UR13, RZ ;  /* 0x0000000d07077c10 */ /* 0x000fe2000fffe0ff */
[----:B------:R-:W-:Y:S01]  /*1f00*/  IMAD.MOV.U32 R11, RZ, RZ, 0x5 ;  /* 0x00000005ff0b7424 */ /* 0x000fe200078e00ff */
[----:B------:R-:W-:Y:S01]  /*1f10*/  LEA R240, P2, R8, c[0x0][0x160], 0x1 ;  /* 0x0000580008f07a11 */ /* 0x000fe200078408ff */
[C---:B------:R-:W-:Y:S02]  /*1f20*/  IMAD R2, R0.reuse, c[0x0][0x374], R2 ;  /* 0x0000dd0000027a24 */ /* 0x040fe400078e0202 */
[----:B------:R-:W-:Y:S01]  /*1f30*/  IMAD.WIDE.U32 R6, R0, c[0x0][0x370], R6 ;  /* 0x0000dc0000067a25 */ /* 0x000fe200078e0006 */
[----:B------:R-:W-:-:S02]  /*1f40*/  SHF.L.U64.HI R15, R32, R11, c[0x0][0x194] ;  /* 0x00006500200f7619 */ /* 0x000fc4000001020b */
[----:B------:R-:W-:Y:S01]  /*1f50*/  LEA.HI.X R238, R8, c[0x0][0x164], R9, 0x1, P2 ;  /* 0x0000590008ee7a11 */ /* 0x000fe200010f0c09 */
[----:B------:R-:W-:Y:S01]  /*1f60*/  IMAD.IADD R2, R7, 0x1, R2 ;  /* 0x0000000107027824 */ /* 0x000fe200078e0202 */
[----:B------:R-:W-:Y:S02]  /*1f70*/  LEA R239, P1, R6, c[0x0][0x330], 0x1 ;  /* 0x0000cc0006ef7a11 */ /* 0x000fe400078208ff */
[----:B------:R-:W-:Y:S02]  /*1f80*/  SHF.L.U64.HI R11, R14, R11, c[0x0][0x374] ;  /* 0x0000dd000e0b7619 */ /* 0x000fe4000001020b */
[----:B------:R-:W-:Y:S02]  /*1f90*/  LEA.HI.X R237, R6, c[0x0][0x334], R2, 0x1, P1 ;  /* 0x0000cd0006ed7a11 */ /* 0x000fe400008f0c02 */
[----:B------:R-:W-:-:S13]  /*1fa0*/  PLOP3.LUT P1, PT, PT, PT, UP1, 0x80, 0x0 ;  /* 0x000000000000781c */ /* 0x000fda0003f2f018 */
        /* <DEDUP_REMOVED lines=11> */
[----:B------:R-:W-:-:S03]  /*2060*/  UIMAD UR12, UR35, UR11, UR12 ;  /* 0x0000000b230c72a4 */ /* 0x000fc6000f8e020c */
[----:B------:R-:W-:Y:S02]  /*2070*/  ULDC.64 UR10, c[0x0][0x388] ;  /* 0x0000e200000a7ab9 */ /* 0x000fe40000000a00 */
[----:B------:R-:W-:Y:S02]  /*2080*/  UIADD3 UR9, UR9, UR12, URZ ;  /* 0x0000000c09097290 */ /* 0x000fe4000fffe03f */
[----:B------:R-:W-:Y:S02]  /*2090*/  UIMAD UR12, UR34, UR10, URZ ;  /* 0x0000000a220c72a4 */ /* 0x000fe4000f8e023f */
[----:B------:R-:W-:Y:S02]  /*20a0*/  UIMAD.WIDE.U32 UR8, UR37, UR10, UR8 ;  /* 0x0000000a250872a5 */ /* 0x000fe4000f8e0008 */
[----:B------:R-:W-:-:S04]  /*20b0*/  UIMAD UR11, UR37, UR11, UR12 ;  /* 0x0000000b250b72a4 */ /* 0x000fc8000f8e020c */
[----:B------:R-:W-:Y:S02]  /*20c0*/  UIADD3 UR16, UR9, UR11, URZ ;  /* 0x0000000b09107290 */ /* 0x000fe4000fffe03f */
[----:B------:R-:W-:Y:S02]  /*20d0*/  UMOV UR15, UR8 ;  /* 0x00000008000f7c82 */ /* 0x000fe40008000000 */
.L_x_2196:
        /* <DEDUP_REMOVED lines=18> */
.L_x_2197:
[----:B------:R-:W-:Y:S01]  /*2200*/  ULDC.64 UR8, c[0x0][0x3a0] ;  /* 0x0000e80000087ab9 */ /* 0x000fe20000000a00 */
[----:B------:R-:W-:Y:S01]  /*2210*/  IMAD.U32 R13, RZ, RZ, UR20 ;  /* 0x00000014ff0d7e24 */ /* 0x000fe2000f8e00ff */
[----:B------:R-:W-:Y:S01]  /*2220*/  UIMAD UR8, UR22, UR8, URZ ;  /* 0x00000008160872a4 */ /* 0x000fe2000f8e023f */
[----:B------:R-:W-:Y:S01]  /*2230*/  BSSY B0, `(.L_x_2198) ;  /* 0x0000018000007945 */ /* 0x000fe20003800000 */
[----:B------:R-:W-:Y:S01]  /*2240*/  UIMAD UR7, UR14, -0x80, UR7 ;  /* 0xffffff800e0778a4 */ /* 0x000fe2000f8e0207 */
[----:B------:R-:W-:Y:S01]  /*2250*/  IMAD.WIDE.U32 R6, R13, c[0x0][0x3a0], R4 ;  /* 0x0000e8000d067a25 */ /* 0x000fe200078e0004 */
[----:B------:R-:W-:-:S04]  /*2260*/  UIMAD UR8, UR20, UR9, UR8 ;  /* 0x00000009140872a4 */ /* 0x000fc8000f8e0208 */
[----:B------:R-:W-:Y:S02]  /*2270*/  IADD3 R6, P0, R6, UR15, RZ ;  /* 0x0000000f06067c10 */ /* 0x000fe4000ff1e0ff */
[----:B------:R-:W-:Y:S01]  /*2280*/  MOV R2, UR8 ;  /* 0x0000000800027c02 */ /* 0x000fe20008000f00 */
[----:B------:R-:W-:Y:S01]  /*2290*/  ULDC.64 UR8, c[0x0][0x3b8] ;  /* 0x0000ee0000087ab9 */ /* 0x000fe20000000a00 */
[----:B------:R-:W-:Y:S01]  /*22a0*/  ISETP.GE.AND P3, PT, R0, UR7, PT ;  /* 0x0000000700007c0c */ /* 0x000fe2000bf66270 */
        /* <DEDUP_REMOVED lines=16> */
.L_x_2199:
[----:B------:R-:W-:Y:S05]  /*23b0*/  BSYNC B0 ;  /* 0x0000000000007941 */ /* 0x000fea0003800000 */
.L_x_2198:
        /* <DEDUP_REMOVED lines=15> */
.L_x_2201:
[----:B------:R-:W-:Y:S05]  /*24b0*/  BSYNC B0 ;  /* 0x0000000000007941 */ /* 0x000fea0003800000 */
.L_x_2200:
        /* <DEDUP_REMOVED lines=15> */
.L_x_2203:
[----:B------:R-:W-:Y:S05]  /*25b0*/  BSYNC B0 ;  /* 0x0000000000007941 */ /* 0x000fea0003800000 */
.L_x_2202:
        /* <DEDUP_REMOVED lines=14> */
.L_x_2205:
[----:B------:R-:W-:Y:S05]  /*26a0*/  BSYNC B0 ;  /* 0x0000000000007941 */ /* 0x000fea0003800000 */
.L_x_2204:
[----:B------:R-:W-:Y:S01]  /*26b0*/  ULDC.64 UR8, c[0x0][0x3a8] ;  /* 0x0000ea0000087ab9 */ /* 0x000fe20000000a00 */
[----:B------:R-:W-:Y:S01]  /*26c0*/  IMAD.WIDE.U32 R4, R13, c[0x0][0x3a8], R4 ;  /* 0x0000ea000d047a25 */ /* 0x000fe200078e0004 */
[----:B------:R-:W-:Y:S01]  /*26d0*/  UIMAD UR7, UR22, UR8, URZ ;  /* 0x00000008160772a4 */ /* 0x000fe2000f8e023f */
[----:B------:R-:W-:Y:S03]  /*26e0*/  BSSY B0, `(.L_x_2206) ;  /* 0x0000015000007945 */ /* 0x000fe60003800000 */
        /* <DEDUP_REMOVED lines=20> */
.L_x_2207:
[----:B------:R-:W-:Y:S05]  /*2830*/  BSYNC B0 ;  /* 0x0000000000007941 */ /* 0x000fea0003800000 */
.L_x_2206:
        /* <DEDUP_REMOVED lines=13> */
.L_x_2209:
[----:B------:R-:W-:Y:S05]  /*2910*/  BSYNC B0 ;  /* 0x0000000000007941 */ /* 0x000fea0003800000 */
.L_x_2208:
        /* <DEDUP_REMOVED lines=13> */
.L_x_2211:
[----:B------:R-:W-:Y:S05]  /*29f0*/  BSYNC B0 ;  /* 0x0000000000007941 */ /* 0x000fea0003800000 */
.L_x_2210:
        /* <DEDUP_REMOVED lines=12> */
.L_x_2195:
[----:B------:R-:W2:Y:S01]  /*2ac0*/  LDL R25, [R1+0xc] ;  /* 0x00000c0001197983 */ /* 0x000ea20000100800 */
[----:B------:R-:W-:Y:S01]  /*2ad0*/  ULDC.64 UR16, c[0x0][0x198] ;  /* 0x0000660000107ab9 */ /* 0x000fe20000000a00 */
[----:B------:R-:W-:Y:S01]  /*2ae0*/  IMAD.U32 R20, RZ, RZ, UR20 ;  /* 0x00000014ff147e24 */ /* 0x000fe2000f8e00ff */
[----:B------:R-:W-:Y:S01]  /*2af0*/  UIMAD UR9, UR22, UR16, URZ ;  /* 0x00000010160972a4 */ /* 0x000fe2000f8e023f */
[----:B------:R-:W-:Y:S01]  /*2b00*/  PLOP3.LUT P2, PT, PT, PT, UP6, 0x80, 0x0 ;  /* 0x000000000000781c */ /* 0x000fe20003f4f068 */
[----:B------:R-:W-:Y:S01]  /*2b10*/  UIMAD UR13, UR14, -0x80, UR7 ;  /* 0xffffff800e0d78a4 */ /* 0x000fe2000f8e0207 */
[--C-:B------:R-:W-:Y:S01]  /*2b20*/  IMAD.WIDE.U32 R6, R20, c[0x0][0x198], R4.reuse ;  /* 0x0000660014067a25 */ /* 0x100fe200078e0004 */
[----:B------:R-:W-:Y:S01]  /*2b30*/  UIMAD UR9, UR20, UR17, UR9 ;  /* 0x00000011140972a4 */ /* 0x000fe2000f8e0209 */
[C---:B------:R-:W-:Y:S01]  /*2b40*/  IADD3 R23, R0.reuse, 0x40, RZ ;  /* 0x0000004000177810 */ /* 0x040fe20007ffe0ff */
[----:B------:R-:W-:Y:S01]  /*2b50*/  ULDC.64 UR18, c[0x0][0x1a0] ;  /* 0x0000680000127ab9 */ /* 0x000fe20000000a00 */
[----:B------:R-:W-:Y:S01]  /*2b60*/  IADD3 R22, R0, 0x60, RZ ;  /* 0x0000006000167810 */ /* 0x000fe20007ffe0ff */
[----:B------:R-:W-:Y:S01]  /*2b70*/  UIMAD UR18, UR22, UR18, URZ ;  /* 0x00000012161272a4 */ /* 0x000fe2000f8e023f */
[----:B------:R-:W-:Y:S01]  /*2b80*/  IADD3 R8, P0, R6, UR31, RZ ;  /* 0x0000001f06087c10 */ /* 0x000fe2000ff1e0ff */
[----:B------:R-:W-:Y:S01]  /*2b90*/  IMAD.U32 R2, RZ, RZ, UR9 ;  /* 0x00000009ff027e24 */ /* 0x000fe2000f8e00ff */
[----:B------:R-:W-:Y:S01]  /*2ba0*/  ULEA.HI UR9, UR8, UR8, URZ, 0x1 ;  /* 0x0000000808097291 */ /* 0x000fe2000f8f083f */
[----:B------:R-:W-:Y:S01]  /*2bb0*/  IADD3 R6, R0, 0x20, RZ ;  /* 0x0000002000067810 */ /* 0x000fe20007ffe0ff */
[----:B------:R-:W-:Y:S01]  /*2bc0*/  UIMAD UR18, UR20, UR19, UR18 ;  /* 0x00000013141272a4 */ /* 0x000fe2000f8e0212 */
[----:B------:R-:W-:Y:S01]  /*2bd0*/  IMAD.WIDE.U32 R4, R20, c[0x0][0x1a0], R4 ;  /* 0x0000680014047a25 */ /* 0x000fe200078e0004 */
        /* <DEDUP_REMOVED lines=13> */
[----:B------:R-:W-:Y:S01]  /*2cb0*/  @!P6 IMAD.MOV.U32 R19, RZ, RZ, c[0x0][0x374] ;  /* 0x0000dd00ff13e624 */ /* 0x000fe200078e00ff */
[----:B------:R-:W-:Y:S02]  /*2cc0*/  ISETP.GE.AND P1, PT, R0, UR9, PT ;  /* 0x0000000900007c0c */ /* 0x000fe4000bf26270 */
[----:B------:R-:W-:Y:S01]  /*2cd0*/  @!P0 LEA.HI.X R11, R14, R237, R2, 0x7, P4 ;  /* 0x000000ed0e0b8211 */ /* 0x000fe200020f3c02 */
[----:B------:R-:W-:Y:S01]  /*2ce0*/  @!P6 IMAD R19, R19, 0xc0, RZ ;  /* 0x000000c01313e824 */ /* 0x000fe200078e02ff */
[----:B------:R-:W-:Y:S01]  /*2cf0*/  ISETP.GE.AND P4, PT, R6, UR13, PT ;  /* 0x0000000d06007c0c */ /* 0x000fe2000bf86270 */
[----:B------:R-:W-:Y:S01]  /*2d00*/  @!P6 IMAD.MOV.U32 R6, RZ, RZ, R239 ;  /* 0x000000ffff06e224 */ /* 0x000fe200078e00ef */
[----:B------:R-:W-:-:S03]  /*2d10*/  @!P6 MOV R20, c[0x0][0x194] ;  /* 0x000065000014ea02 */ /* 0x000fc60000000f00 */
[----:B------:R-:W-:Y:S01]  /*2d20*/  @!P6 IMAD.WIDE.U32 R6, R14, 0xc0, R6 ;  /* 0x000000c00e06e825 */ /* 0x000fe200078e0006 */
[----:B------:R-:W-:Y:S01]  /*2d30*/  @P2 BAR.SYNC.DEFER_BLOCKING 0x0 ;  /* 0x0000000000002b1d */ /* 0x000fe20000010000 */
[C---:B------:R-:W-:Y:S02]  /*2d40*/  @!P3 LEA R14, P2, R24.reuse, R240, 0x1 ;  /* 0x000000f0180eb211 */ /* 0x040fe400078408ff */
[----:B------:R-:W-:Y:S01]  /*2d50*/  @!P1 MOV R16, R239 ;  /* 0x000000ef00109202 */ /* 0x000fe20000000f00 */
[----:B------:R-:W-:Y:S01]  /*2d60*/  @!P1 IMAD.MOV.U32 R17, RZ, RZ, R237 ;  /* 0x000000ffff119224 */ /* 0x000fe200078e00ed */
[----:B------:R-:W-:Y:S01]  /*2d70*/  @!P3 LEA.HI.X R15, R24, R238, R15, 0x1, P2 ;  /* 0x000000ee180fb211 */ /* 0x000fe200010f0c0f */
[----:B------:R-:W-:Y:S01]  /*2d80*/  @!P6 IMAD.IADD R7, R7, 0x1, R19 ;  /* 0x000000010707e824 */ /* 0x000fe200078e0213 */
[----:B------:R-:W-:Y:S02]  /*2d90*/  PLOP3.LUT P2, PT, PT, PT, UP0, 0x80, 0x0 ;  /* 0x000000000000781c */ /* 0x000fe40003f4f008 */
[----:B--2---:R-:W-:-:S05]  /*2da0*/  SHF.L.U32 R2, R25, 0x1, RZ ;  /* 0x0000000119027819 */ /* 0x004fca00000006ff */
        /* <DEDUP_REMOVED lines=20> */
[----:B-1----:R-:W-:-:S04]  /*2ef0*/  IADD3 R16, R25, 0x2000, RZ ;  /* 0x0000200019107810 */ /* 0x002fc80007ffe0ff */
[----:B--2---:R-:W-:-:S05]  /*2f00*/  SEL R12, R16, R25, !P2 ;  /* 0x00000019100c7207 */ /* 0x004fca0005000000 */
[----:B------:R-:W-:Y:S01]  /*2f10*/  IMAD.SHL.U32 R225, R12, 0x2, RZ ;  /* 0x000000020ce17824 */ /* 0x000fe200078e00ff */
[----:B---3--:R-:W-:-:S04]  /*2f20*/  @!P4 IADD3 R10, P5, R0, 0x20, RZ ;  /* 0x00000020000ac810 */ /* 0x008fc80007fbe0ff */
[----:B------:R-:W-:Y:S01]  /*2f30*/  @P1 STS [R225], RZ ;  /* 0x000000ffe1001388 */ /* 0x000fe20000000800 */
[----:B------:R-:W-:-:S03]  /*2f40*/  @!P4 IMAD.X R11, RZ, RZ, R29, P5 ;  /* 0x000000ffff0bc224 */ /* 0x000fc600028e061d */
[----:B------:R-:W-:Y:S01]  /*2f50*/  @P1 STS [R225+0x4], RZ ;  /* 0x000004ffe1001388 */ /* 0x000fe20000000800 */
[----:B------:R-:W-:Y:S01]  /*2f60*/  ISETP.GE.AND P5, PT, R0, UR13, PT ;  /* 0x0000000d00007c0c */ /* 0x000fe2000bfa6270 */
[----:B----4-:R-:W-:Y:S01]  /*2f70*/  @!P1 IMAD.MOV.U32 R7, RZ, RZ, R238 ;  /* 0x000000ffff079224 */ /* 0x010fe200078e00ee */
[-C--:B------:R-:W-:Y:S01]  /*2f80*/  @!P1 MOV R6, R240.reuse ;  /* 0x000000f000069202 */ /* 0x080fe20000000f00 */
[----:B------:R-:W-:Y:S04]  /*2f90*/  @P1 STS [R225+0x8], RZ ;  /* 0x000008ffe1001388 */ /* 0x000fe80000000800 */
        /* <DEDUP_REMOVED lines=16> */
[----:B-1----:R-:W-:-:S03]  /*30a0*/  @!P0 IMAD.MOV.U32 R6, RZ, RZ, c[0x0][0x194] ;  /* 0x00006500ff068624 */ /* 0x002fc600078e00ff */
[----:B------:R-:W-:Y:S02]  /*30b0*/  @P0 STS [R225+0x2004], RZ ;  /* 0x002004ffe1000388 */ /* 0x000fe40000000800 */
[----:B------:R-:W-:Y:S01]  /*30c0*/  @!P0 LEA.HI.X R13, R32, R238, R6, 0x7, P1 ;  /* 0x000000ee200d8211 */ /* 0x000fe200008f3c06 */
[----:B------:R-:W-:Y:S01]  /*30d0*/  IMAD R6, R21, c[0x0][0x1b0], RZ ;  /* 0x00006c0015067a24 */ /* 0x000fe200078e02ff */
[----:B------:R-:W-:Y:S01]  /*30e0*/  @P0 STS [R225+0x2008], RZ ;  /* 0x002008ffe1000388 */ /* 0x000fe20000000800 */
[----:B------:R-:W-:-:S03]  /*30f0*/  ISETP.GE.AND P1, PT, R22, UR13, PT ;  /* 0x0000000d16007c0c */ /* 0x000fc6000bf26270 */
[----:B------:R-:W-:Y:S04]  /*3100*/  @P0 STS [R225+0x200c], RZ ;  /* 0x00200cffe1000388 */ /* 0x000fe80000000800 */
[----:B------:R-:W-:Y:S01]  /*3110*/  @!PT LDS RZ, [RZ] ;  /* 0x00000000fffff984 */ /* 0x000fe20000000800 */
[----:B------:R-:W-:Y:S01]  /*3120*/  @!PT LDS RZ, [RZ] ;  /* 0x00000000fffff984 */ /* 0x000fe20000000800 */
[----:B------:R-:W-:Y:S01]  /*3130*/  @!PT LDS RZ, [RZ] ;  /* 0x00000000fffff984 */ /* 0x000fe20000000800 */
[----:B------:R1:W-:Y:S04]  /*3140*/  @!P0 LDGSTS.E.BYPASS.LTC128B.128 [R225+0x2000], [R12.64] ;  /* 0x020000000ce18fae */ /* 0x0003e8000b901d44 */
[----:B------:R-:W-:Y:S01]  /*3150*/  @P6 STS [R225+0x3000], RZ ;  /* 0x003000ffe1006388 */ /* 0x000fe20000000800 */
[C---:B--2---:R-:W-:Y:S02]  /*3160*/  IMAD R14, R18.reuse, c[0x0][0x1b4], R6 ;  /* 0x00006d00120e7a24 */ /* 0x044fe400078e0206 */
[----:B------:R-:W-:Y:S01]  /*3170*/  IMAD.WIDE.U32 R6, R18, c[0x0][0x1b0], R8 ;  /* 0x00006c0012067a25 */ /* 0x000fe200078e0008 */
[----:B------:R-:W-:Y:S03]  /*3180*/  @P6 STS [R225+0x3004], RZ ;  /* 0x003004ffe1006388 */ /* 0x000fe60000000800 */
[----:B------:R-:W-:Y:S01]  /*3190*/  @!P4 IMAD R8, R11, c[0x0][0x198], RZ ;  /* 0x000066000b08ca24 */ /* 0x000fe200078e02ff */
[----:B------:R-:W-:Y:S01]  /*31a0*/  IADD3 R7, R7, R14, RZ ;  /* 0x0000000e07077210 */ /* 0x000fe20007ffe0ff */
[----:B------:R-:W-:Y:S01]  /*31b0*/  @!P5 IMAD R11, R29, c[0x0][0x198], RZ ;  /* 0x000066001d0bda24 */ /* 0x000fe200078e02ff */
[----:B------:R-:W-:Y:S01]  /*31c0*/  @P6 STS [R225+0x3008], RZ ;  /* 0x003008ffe1006388 */ /* 0x000fe20000000800 */
[----:B------:R-:W-:-:S02]  /*31d0*/  @!P4 IMAD R15, R10, c[0x0][0x19c], R8 ;  /* 0x000067000a0fca24 */ /* 0x000fc400078e0208 */
[----:B------:R-:W-:Y:S01]  /*31e0*/  @!P4 IMAD.WIDE.U32 R8, R10, c[0x0][0x198], R6 ;  /* 0x000066000a08ca25 */ /* 0x000fe200078e0006 */
[----:B------:R-:W-:Y:S03]  /*31f0*/  @P6 STS [R225+0x300c], RZ ;  /* 0x00300cffe1006388 */ /* 0x000fe60000000800 */
[----:B------:R-:W-:Y:S01]  /*3200*/  @!P5 IMAD R14, R0, c[0x0][0x19c], R11 ;  /* 0x00006700000eda24 */ /* 0x000fe200078e020b */
[----:B------:R-:W-:Y:S01]  /*3210*/  @!P4 IADD3 R9, R9, R15, RZ ;  /* 0x0000000f0909c210 */ /* 0x000fe20007ffe0ff */
[----:B------:R-:W-:Y:S02]  /*3220*/  @!P5 IMAD.MOV.U32 R10, RZ, RZ, R6 ;  /* 0x000000ffff0ad224 */ /* 0x000fe400078e0006 */
[----:B------:R-:W-:Y:S02]  /*3230*/  @!P5 IMAD.MOV.U32 R11, RZ, RZ, R7 ;  /* 0x000000ffff0bd224 */ /* 0x000fe400078e0007 */
[----:B-1----:R-:W-:-:S02]  /*3240*/  IMAD R12, R21, c[0x0][0x1b8], RZ ;  /* 0x00006e00150c7a24 */ /* 0x002fc400078e02ff */
[----:B------:R-:W-:-:S04]  /*3250*/  @!P5 IMAD.WIDE.U32 R10, R0, c[0x0][0x198], R10 ;  /* 0x00006600000ada25 */ /* 0x000fc800078e000a */
[----:B------:R-:W-:Y:S01]  /*3260*/  @!P5 IMAD.IADD R11, R11, 0x1, R14 ;  /* 0x000000010b0bd824 */ /* 0x000fe200078e020e */
[----:B------:R-:W-:-:S04]  /*3270*/  @!P5 LEA R26, P0, R10, c[0x0][0x168], 0x1 ;  /* 0x00005a000a1ada11 */ /* 0x000fc800078008ff */
[----:B------:R-:W-:Y:S01]  /*3280*/  @!P5 LEA.HI.X R27, R10, c[0x0][0x16c], R11, 0x1, P0 ;  /* 0x00005b000a1bda11 */ /* 0x000fe200000f0c0b */
[----:B------:R-:W-:Y:S01]  /*3290*/  IMAD.U32 R10, RZ, RZ, UR18 ;  /* 0x00000012ff0a7e24 */ /* 0x000fe2000f8e00ff */
[----:B------:R-:W-:Y:S01]  /*32a0*/  @!P4 LEA R24, P0, R8, c[0x0][0x168], 0x1 ;  /* 0x00005a000818ca11 */ /* 0x000fe200078008ff */
[----:B------:R-:W-:-:S03]  /*32b0*/  @!P3 IMAD.MOV.U32 R11, RZ, RZ, R7 ;  /* 0x000000ffff0bb224 */ /* 0x000fc600078e0007 */
        /* <DEDUP_REMOVED lines=10> */
[----:B------:R-:W-:Y:S01]  /*3360*/  @!P5 IMAD R12, R29, c[0x0][0x1a0], RZ ;  /* 0x000068001d0cda24 */ /* 0x000fe200078e02ff */
[----:B------:R-:W-:-:S03]  /*3370*/  @!P3 MOV R10, R6 ;  /* 0x00000006000ab202 */ /* 0x000fc60000000f00 */
[----:B------:R-:W-:-:S04]  /*3380*/  IMAD.WIDE.U32 R4, R18, c[0x0][0x1b8], R4 ;  /* 0x00006e0012047a25 */ /* 0x000fc800078e0004 */
[----:B------:R-:W-:-:S04]  /*3390*/  @!P3 IMAD.WIDE.U32 R10, R8, c[0x0][0x198], R10 ;  /* 0x00006600080aba25 */ /* 0x000fc800078e000a */
[----:B------:R-:W-:Y:S01]  /*33a0*/  @!P1 IMAD R8, R15, c[0x0][0x198], RZ ;  /* 0x000066000f089a24 */ /* 0x000fe200078e02ff */
[C---:B------:R-:W-:Y:S01]  /*33b0*/  @!P3 LEA R22, P0, R10.reuse, c[0x0][0x168], 0x1 ;  /* 0x00005a000a16ba11 */ /* 0x040fe200078008ff */
[----:B------:R-:W-:Y:S02]  /*33c0*/  @!P3 IMAD.IADD R11, R11, 0x1, R14 ;  /* 0x000000010b0bb824 */ /* 0x000fe400078e020e */
[----:B------:R-:W-:Y:S02]  /*33d0*/  IMAD.IADD R5, R5, 0x1, R9 ;  /* 0x0000000105057824 */ /* 0x000fe400078e0209 */
[C---:B------:R-:W-:Y:S01]  /*33e0*/  @!P1 IMAD R14, R13.reuse, c[0x0][0x19c], R8 ;  /* 0x000067000d0e9a24 */ /* 0x040fe200078e0208 */
[----:B------:R-:W-:Y:S01]  /*33f0*/  @!P3 LEA.HI.X R23, R10, c[0x0][0x16c], R11, 0x1, P0 ;  /* 0x00005b000a17ba11 */ /* 0x000fe200000f0c0b */
[----:B------:R-:W-:-:S04]  /*3400*/  @!P1 IMAD.WIDE.U32 R8, R13, c[0x0][0x198], R6 ;  /* 0x000066000d089a25 */ /* 0x000fc800078e0006 */
[C---:B------:R-:W-:Y:S01]  /*3410*/  @!P5 IMAD R10, R0.reuse, c[0x0][0x1a4], R12 ;  /* 0x00006900000ada24 */ /* 0x040fe200078e020c */
[----:B------:R-:W-:Y:S01]  /*3420*/  @!P1 IADD3 R9, R9, R14, RZ ;  /* 0x0000000e09099210 */ /* 0x000fe20007ffe0ff */
[----:B------:R-:W-:Y:S01]  /*3430*/  @!P5 IMAD.WIDE.U32 R6, R0, c[0x0][0x1a0], R4 ;  /* 0x000068000006da25 */ /* 0x000fe200078e0004 */
[----:B------:R-:W-:-:S03]  /*3440*/  @!P1 LEA R18, P0, R8, c[0x0][0x168], 0x1 ;  /* 0x00005a0008129a11 */ /* 0x000fc600078008ff */
[----:B------:R-:W-:Y:S01]  /*3450*/  @!P5 IMAD.IADD R10, R7, 0x1, R10 ;  /* 0x00000001070ad824 */ /* 0x000fe200078e020a */
[----:B------:R-:W-:Y:S01]  /*3460*/  @!P1 LEA.HI.X R19, R8, c[0x0][0x16c], R9, 0x1, P0 ;  /* 0x00005b0008139a11 */ /* 0x000fe200000f0c09 */
[----:B------:R-:W-:Y:S01]  /*3470*/  @!P6 IMAD.MOV.U32 R7, RZ, RZ, R238 ;  /* 0x000000ffff07e224 */ /* 0x000fe200078e00ee */
[----:B------:R-:W-:-:S04]  /*3480*/  @!P5 LEA R16, P0, R6, c[0x0][0x170], 0x1 ;  /* 0x00005c000610da11 */ /* 0x000fc800078008ff */
[----:B------:R-:W-:Y:S02]  /*3490*/  @!P5 LEA.HI.X R17, R6, c[0x0][0x174], R10, 0x1, P0 ;  /* 0x00005d000611da11 */ /* 0x000fe400000f0c0a */
[----:B------:R-:W-:Y:S02]  /*34a0*/  @!P4 IADD3 R8, P0, R0, 0x20, RZ ;  /* 0x000000200008c810 */ /* 0x000fe40007f1e0ff */
[----:B------:R-:W-:-:S03]  /*34b0*/  @!P6 MOV R6, R240 ;  /* 0x000000f00006e202 */ /* 0x000fc60000000f00 */
[----:B------:R-:W-:Y:S01]  /*34c0*/  @!P4 IMAD.X R9, RZ, RZ, R29, P0 ;  /* 0x000000ffff09c224 */ /* 0x000fe200000e061d */
[----:B------:R-:W-:Y:S01]  /*34d0*/  @!P3 IADD3 R10, P0, R0, 0x40, RZ ;  /* 0x00000040000ab810 */ /* 0x000fe20007f1e0ff */
[----:B------:R-:W-:-:S04]  /*34e0*/  @!P6 IMAD.WIDE.U32 R14, R32, 0xc0, R6 ;  /* 0x000000c0200ee825 */ /* 0x000fc800078e0006 */
[----:B------:R-:W-:Y:S01]  /*34f0*/  @!P3 IMAD.X R11, RZ, RZ, R29, P0 ;  /* 0x000000ffff0bb224 */ /* 0x000fe200000e061d */
[----:B------:R-:W-:Y:S01]  /*3500*/  @!P1 IADD3 R0, P0, R0, 0x60, RZ ;  /* 0x0000006000009810 */ /* 0x000fe20007f1e0ff */
[----:B------:R-:W-:Y:S02]  /*3510*/  @!P4 IMAD R9, R9, c[0x0][0x1a0], RZ ;  /* 0x000068000909ca24 */ /* 0x000fe400078e02ff */
[----:B------:R-:W-:Y:S02]  /*3520*/  @!P4 IMAD.MOV.U32 R6, RZ, RZ, R4 ;  /* 0x000000ffff06c224 */ /* 0x000fe400078e0004 */
[----:B------:R-:W-:Y:S02]  /*3530*/  @!P4 IMAD.MOV.U32 R7, RZ, RZ, R5 ;  /* 0x000000ffff07c224 */ /* 0x000fe400078e0005 */
[----:B------:R-:W-:Y:S02]  /*3540*/  @!P3 IMAD R11, R11, c[0x0][0x1a0], RZ ;  /* 0x000068000b0bba24 */ /* 0x000fe400078e02ff */
[----:B------:R-:W-:-:S02]  /*3550*/  @!P4 IMAD R12, R8, c[0x0][0x1a4], R9 ;  /* 0x00006900080cca24 */ /* 0x000fc400078e0209 */
[----:B------:R-:W-:-:S04]  /*3560*/  @!P4 IMAD.WIDE.U32 R6, R8, c[0x0][0x1a0], R6 ;  /* 0x000068000806ca25 */ /* 0x000fc800078e0006 */
[----:B------:R-:W-:Y:S02]  /*3570*/  @!P1 IMAD.X R13, RZ, RZ, R29, P0 ;  /* 0x000000ffff0d9224 */ /* 0x000fe400000e061d */
[----:B------:R-:W-:Y:S01]  /*3580*/  @!P3 IMAD R21, R10, c[0x0][0x1a4], R11 ;  /* 0x000069000a15ba24 */ /* 0x000fe200078e020b */
[----:B------:R-:W-:Y:S01]  /*3590*/  @!P4 IADD3 R11, R7, R12, RZ ;  /* 0x0000000c070bc210 */ /* 0x000fe20007ffe0ff */
[----:B------:R-:W-:Y:S01]  /*35a0*/  @!P3 IMAD.MOV.U32 R8, RZ, RZ, R4 ;  /* 0x000000ffff08b224 */ /* 0x000fe200078e0004 */
[C---:B------:R-:W-:Y:S01]  /*35b0*/  @!P4 LEA R12, P0, R6.reuse, c[0x0][0x170], 0x1 ;  /* 0x00005c00060cca11 */ /* 0x040fe200078008ff */
[----:B------:R-:W-:Y:S02]  /*35c0*/  @!P3 IMAD.MOV.U32 R9, RZ, RZ, R5 ;  /* 0x000000ffff09b224 */ /* 0x000fe400078e0005 */
[----:B------:R-:W-:Y:S01]  /*35d0*/  @!P1 IMAD R7, R13, c[0x0][0x1a0], RZ ;  /* 0x000068000d079a24 */ /* 0x000fe200078e02ff */
[----:B------:R-:W-:Y:S01]  /*35e0*/  @!P4 LEA.HI.X R13, R6, c[0x0][0x174], R11, 0x1, P0 ;  /* 0x00005d00060dca11 */ /* 0x000fe200000f0c0b */
[----:B------:R-:W-:-:S04]  /*35f0*/  @!P3 IMAD.WIDE.U32 R8, R10, c[0x0][0x1a0], R8 ;  /* 0x000068000a08ba25 */ /* 0x000fc800078e0008 */
[----:B------:R-:W-:Y:S01]  /*3600*/  @!P6 IMAD R6, R20, 0xc0, RZ ;  /* 0x000000c01406e824 */ /* 0x000fe200078e02ff */
[----:B------:R-:W-:Y:S01]  /*3610*/  @!P3 LEA R10, P0, R8, c[0x0][0x170], 0x1 ;  /* 0x00005c00080aba11 */ /* 0x000fe200078008ff */
[C---:B------:R-:W-:Y:S02]  /*3620*/  @!P1 IMAD R20, R0.reuse, c[0x0][0x1a4], R7 ;  /* 0x0000690000149a24 */ /* 0x040fe400078e0207 */
[----:B------:R-:W-:Y:S02]  /*3630*/  @!P3 IMAD.IADD R7, R9, 0x1, R21 ;  /* 0x000000010907b824 */ /* 0x000fe400078e0215 */
[----:B------:R-:W-:-:S03]  /*3640*/  @!P1 IMAD.WIDE.U32 R4, R0, c[0x0][0x1a0], R4 ;  /* 0x0000680000049a25 */ /* 0x000fc600078e0004 */
[----:B------:R-:W-:Y:S01]  /*3650*/  @!P3 LEA.HI.X R11, R8, c[0x0][0x174], R7, 0x1, P0 ;  /* 0x00005d00080bba11 */ /* 0x000fe200000f0c07 */
[----:B------:R-:W-:Y:S01]  /*3660*/  @!P6 IMAD.IADD R7, R15, 0x1, R6 ;  /* 0x000000010f07e824 */ /* 0x000fe200078e0206 */
[----:B------:R-:W-:Y:S01]  /*3670*/  @!P1 IADD3 R0, R5, R20, RZ ;  /* 0x0000001405009210 */ /* 0x000fe20007ffe0ff */
[----:B------:R-:W-:Y:S01]  /*3680*/  @!P6 IMAD.MOV.U32 R6, RZ, RZ, R14 ;  /* 0x000000ffff06e224 */ /* 0x000fe200078e000e */
[C---:B------:R-:W-:Y:S02]  /*3690*/  @!P1 LEA R8, P0, R4.reuse, c[0x0][0x170], 0x1 ;  /* 0x00005c0004089a11 */ /* 0x040fe400078008ff */
[----:B------:R-:W-:Y:S02]  /*36a0*/  MOV R5, c[0x0][0x30c] ;  /* 0x0000c30000057a02 */ /* 0x000fe40000000f00 */
[----:B------:R-:W-:Y:S01]  /*36b0*/  @!PT LDS RZ, [RZ] ;  /* 0x00000000fffff984 */ /* 0x000fe20000000800 */
[----:B------:R-:W-:Y:S01]  /*36c0*/  @!PT LDS RZ, [RZ] ;  /* 0x00000000fffff984 */ /* 0x000fe20000000800 */
[----:B------:R-:W-:Y:S01]  /*36d0*/  @!PT LDS RZ, [RZ] ;  /* 0x00000000fffff984 */ /* 0x000fe20000000800 */
[----:B------:R1:W-:Y:S01]  /*36e0*/  @!P6 LDGSTS.E.BYPASS.LTC128B.128 [R225+0x3000], [R6.64] ;  /* 0x0300000006e1efae */ /* 0x0003e2000b901d44 */
[----:B------:R-:W-:Y:S01]  /*36f0*/  @!P1 LEA.HI.X R9, R4, c[0x0][0x174], R0, 0x1, P0 ;  /* 0x00005d0004099a11 */ /* 0x000fe200000f0c00 */
[----:B------:R-:W-:-:S02]  /*3700*/  IMAD.MOV.U32 R4, RZ, RZ, c[0x0][0x308] ;  /* 0x0000c200ff047624 */ /* 0x000fc400078e00ff */
        /* <DEDUP_REMOVED lines=43> */
[----:B------:R-:W-:Y:S01]  /*39c0*/  IADD3 R0, R236, 0x48, RZ ;  /* 0x00000048ec007810 */ /* 0x000fe20007ffe0ff */
[----:B------:R-:W-:Y:S01]  /*39d0*/  IMAD.MOV.U32 R241, RZ, RZ, 0x7f800000 ;  /* 0x7f800000fff17424 */ /* 0x000fe200078e00ff */
[----:B------:R-:W-:Y:S01]  /*39e0*/  MOV R242, 0x7f800000 ;  /* 0x7f80000000f27802 */ /* 0x000fe20000000f00 */
[----:B------:R-:W-:Y:S01]  /*39f0*/  IMAD.MOV.U32 R243, RZ, RZ, 0x7f800000 ;  /* 0x7f800000fff37424 */ /* 0x000fe200078e00ff */
[----:B------:R-:W-:Y:S01]  /*3a00*/  ISETP.GE.AND P0, PT, R0, UR9, PT ;  /* 0x0000000900007c0c */ /* 0x000fe2000bf06270 */
[----:B------:R-:W-:Y:S01]  /*3a10*/  IMAD.MOV.U32 R244, RZ, RZ, 0x7f800000 ;  /* 0x7f800000fff47424 */ /* 0x000fe200078e00ff */
[----:B------:R-:W-:-:S02]  /*3a20*/  ISETP.GE.AND P4, PT, R236, UR9, PT ;  /* 0x00000009ec007c0c */ /* 0x000fc4000bf86270 */
[----:B----4-:R-:W-:Y:S02]  /*3a30*/  MOV R8, 0x4 ;  /* 0x0000000400087802 */ /* 0x010fe40000000f00 */
[----:B------:R-:W-:-:S04]  /*3a40*/  IADD3 R2, R236, 0x40, RZ ;  /* 0x00000040ec027810 */ /* 0x000fc80007ffe0ff */
[----:B------:R-:W-:-:S03]  /*3a50*/  ISETP.GE.AND P1, PT, R2, UR9, PT ;  /* 0x0000000902007c0c */ /* 0x000fc6000bf26270 */
[----:B------:R-:W-:Y:S01]  /*3a60*/  @!P0 IMAD.WIDE R8, R0, R8, UR10 ;  /* 0x0000000a00088e25 */ /* 0x000fe2000f8e0208 */
[----:B------:R-:W-:-:S04]  /*3a70*/  LEA.HI R0, R31, R30, RZ, 0x4 ;  /* 0x0000001e1f007211 */ /* 0x000fc800078f20ff */
[----:B------:R-:W-:Y:S01]  /*3a80*/  LOP3.LUT R0, R0, 0xfffffff0, RZ, 0xc0, !PT ;  /* 0xfffffff000007812 */ /* 0x000fe200078ec0ff */
[----:B------:R4:W5:Y:S01]  /*3a90*/  @!P0 LDG.E R242, [R8.64] ;  /* 0x0000000408f28981 */ /* 0x000962000c1e1900 */
[----:B-1----:R-:W-:-:S03]  /*3aa0*/  IADD3 R4, R236, 0x8, RZ ;  /* 0x00000008ec047810 */ /* 0x002fc60007ffe0ff */
[----:B------:R-:W-:Y:S01]  /*3ab0*/  IMAD.IADD R0, R30, 0x1, -R0 ;  /* 0x000000011e007824 */ /* 0x000fe200078e0a00 */
[----:B------:R-:W-:Y:S01]  /*3ac0*/  ISETP.GE.AND P3, PT, R4, UR9, PT ;  /* 0x0000000904007c0c */ /* 0x000fe2000bf66270 */
[----:B------:R-:W-:-:S03]  /*3ad0*/  IMAD.MOV.U32 R4, RZ, RZ, 0x4 ;  /* 0x00000004ff047424 */ /* 0x000fc600078e00ff */
[----:B------:R-:W-:Y:S01]  /*3ae0*/  SHF.R.S32.HI R2, RZ, 0x1f, R0 ;  /* 0x0000001fff027819 */ /* 0x000fe20000011400 */
[----:B------:R-:W-:-:S03]  /*3af0*/  IMAD.WIDE R4, R236, R4, UR10 ;  /* 0x0000000aec047e25 */ /* 0x000fc6000f8e0204 */
[----:B------:R-:W-:Y:S02]  /*3b00*/  LEA.HI R2, R2, R0, RZ, 0x3 ;  /* 0x0000000002027211 */ /* 0x000fe400078f18ff */
[----:B------:R1:W5:Y:S02]  /*3b10*/  @!P1 LDG.E R241, [R4.64+0x100] ;  /* 0x0001000404f19981 */ /* 0x000364000c1e1900 */
[----:B------:R-:W-:Y:S02]  /*3b20*/  LOP3.LUT R2, R2, 0xfffffff8, RZ, 0xc0, !PT ;  /* 0xfffffff802027812 */ /* 0x000fe400078ec0ff */
[----:B------:R1:W5:Y:S03]  /*3b30*/  @!P4 LDG.E R243, [R4.64] ;  /* 0x0000000404f3c981 */ /* 0x000366000c1e1900 */
[----:B------:R-:W-:Y:S01]  /*3b40*/  IMAD.IADD R0, R0, 0x1, -R2 ;  /* 0x0000000100007824 */ /* 0x000fe200078e0a02 */
[----:B------:R1:W5:Y:S04]  /*3b50*/  @!P3 LDG.E R244, [R4.64+0x20] ;  /* 0x0000200404f4b981 */ /* 0x000368000c1e1900 */
[----:B------:R-:W-:-:S02]  /*3b60*/  LOP3.LUT P0, RZ, R0, 0x2, RZ, 0xc0, !PT ;  /* 0x0000000200ff7812 */ /* 0x000fc4000780c0ff */
[----:B------:R-:W-:Y:S02]  /*3b70*/  LOP3.LUT P1, RZ, R0, 0x4, RZ, 0xc0, !PT ;  /* 0x0000000400ff7812 */ /* 0x000fe4000782c0ff */
[----:B------:R-:W-:-:S04]  /*3b80*/  IADD3 R0, R177, 0x2000, RZ ;  /* 0x00002000b1007810 */ /* 0x000fc80007ffe0ff */
[----:B------:R-:W-:Y:S02]  /*3b90*/  SEL R0, R0, R177, !P2 ;  /* 0x000000b100007207 */ /* 0x000fe40005000000 */
[----:B------:R-:W-:Y:S02]  /*3ba0*/  SHF.R.S32.HI R2, RZ, 0x1f, R28 ;  /* 0x0000001fff027819 */ /* 0x000fe4000001141c */
[----:B------:R-:W-:Y:S01]  /*3bb0*/  SHF.L.U32 R168, R0, 0x1, RZ ;  /* 0x0000000100a87819 */ /* 0x000fe200000006ff */
[----:B------:R-:W-:-:S04]  /*3bc0*/  IMAD.MOV.U32 R0, RZ, RZ, c[0x0][0x22c] ;  /* 0x00008b00ff007624 */ /* 0x000fc800078e00ff */
[----:B------:R-:W-:-:S04]  /*3bd0*/  IMAD R0, R0, c[0x0][0x1c0], RZ ;  /* 0x0000700000007a24 */ /* 0x000fc800078e02ff */
[----:B-1----:R-:W-:Y:S01]  /*3be0*/  IMAD.SHL.U32 R5, R0, 0x10, RZ ;  /* 0x0000001000057824 */ /* 0x002fe200078e00ff */
[----:B------:R-:W-:Y:S01]  /*3bf0*/  UIADD3 UR9, UR20, UR12, URZ ;  /* 0x0000000c14097290 */ /* 0x000fe2000fffe03f */
[----:B------:R-:W-:Y:S01]  /*3c00*/  IMAD.MOV.U32 R169, RZ, RZ, 0x40 ;  /* 0x00000040ffa97424 */ /* 0x000fe200078e00ff */
[----:B------:R-:W-:Y:S02]  /*3c10*/  MOV R176, 0x20 ;  /* 0x0000002000b07802 */ /* 0x000fe40000000f00 */
[----:B------:R-:W-:Y:S01]  /*3c20*/  UIADD3 UR9, -UR7, 0x80, UR9 ;  /* 0x0000008007097890 */ /* 0x000fe2000fffe109 */
        /* <DEDUP_REMOVED lines=30> */
[----:B------:R-:W-:Y:S01]  /*3e10*/  ULDC UR15, c[0x0][0x2e8] ;  /* 0x0000ba00000f7ab9 */ /* 0x000fe20000000800 */
[----:B------:R-:W-:Y:S01]  /*3e20*/  CS2R R70, SRZ ;  /* 0x0000000000467805 */ /* 0x000fe2000001ff00 */
[----:B------:R-:W-:Y:S01]  /*3e30*/  CS2R R68, SRZ ;  /* 0x0000000000447805 */ /* 0x000fe2000001ff00 */
[----:B------:R-:W-:-:S02]  /*3e40*/  SEL R176, R176, 0xffffffe0, !P0 ;  /* 0xffffffe0b0b07807 */ /* 0x000fc40004000000 */
[----:B------:R-:W-:Y:S01]  /*3e50*/  SEL R169, R169, 0xffffffc0, !P1 ;  /* 0xffffffc0a9a97807 */ /* 0x000fe20004800000 */
[----:B------:R-:W-:Y:S02]  /*3e60*/  UIADD3 UR34, UR9, -UR15, URZ ;  /* 0x8000000f09227290 */ /* 0x000fe4000fffe03f */
[----:B------:R-:W-:Y:S01]  /*3e70*/  ULDC UR26, c[0x0][0x2e4] ;  /* 0x0000b900001a7ab9 */ /* 0x000fe20000000800 */
[----:B---3--:R-:W1:Y:S01]  /*3e80*/  R2UR UR16, R10 ;  /* 0x000000000a1073c2 */ /* 0x008e6200000e0000 */
[----:B--2---:R-:W-:-:S04]  /*3e90*/  IADD3 R4, P4, P3, R6, UR43, R28 ;  /* 0x0000002b06047c10 */ /* 0x004fc8000fb9e01c */
[----:B------:R-:W-:Y:S02]  /*3ea0*/  IADD3.X R6, R7, UR51, R2, P4, P3 ;  /* 0x0000003307067c10 */ /* 0x000fe4000a7e6402 */
[----:B------:R-:W-:Y:S01]  /*3eb0*/  IADD3 R2, R178, 0x2000, RZ ;  /* 0x00002000b2027810 */ /* 0x000fe20007ffe0ff */
[----:B------:R1:W-:Y:S03]  /*3ec0*/  STL [R1+0x8], R4 ;  /* 0x0000080401007387 */ /* 0x0003e60000100800 */
[----:B------:R-:W-:-:S05]  /*3ed0*/  SEL R2, R2, R178, !P2 ;  /* 0x000000b202027207 */ /* 0x000fca0005000000 */
[----:B------:R-:W-:Y:S01]  /*3ee0*/  IMAD.SHL.U32 R175, R2, 0x2, RZ ;  /* 0x0000000202af7824 */ /* 0x000fe200078e00ff */
[----:B------:R-:W-:Y:S02]  /*3ef0*/  IADD3 R2, R5, 0x20, RZ ;  /* 0x0000002005027810 */ /* 0x000fe40007ffe0ff */
[----:B-1----:R-:W-:-:S05]  /*3f00*/  LOP3.LUT R4, R6, UR16, RZ, 0x3c, !PT ;  /* 0x0000001006047c12 */ /* 0x002fca000f8e3cff */
[----:B------:R1:W-:Y:S02]  /*3f10*/  STL [R1+0x4], R4 ;  /* 0x0000040401007387 */ /* 0x0003e40000100800 */
[----:B-1----:R-:W-:-:S05]  /*3f20*/  SHF.L.U32 R4, R0, 0x3, RZ ;  /* 0x0000000300047819 */ /* 0x002fca00000006ff */
[----:B------:R-:W-:-:S04]  /*3f30*/  IMAD.IADD R0, R4, 0x1, R2 ;  /* 0x0000000104007824 */ /* 0x000fc800078e0202 */
[----:B------:R-:W-:-:S05]  /*3f40*/  IMAD.IADD R0, R4, 0x1, R0 ;  /* 0x0000000104007824 */ /* 0x000fca00078e0200 */
[----:B------:R-:W-:-:S05]  /*3f50*/  IADD3 R0, R4, R0, RZ ;  /* 0x0000000004007210 */ /* 0x000fca0007ffe0ff */
[----:B------:R-:W-:-:S04]  /*3f60*/  IMAD.IADD R0, R4, 0x1, R0 ;  /* 0x0000000104007824 */ /* 0x000fc800078e0200 */
[----:B------:R-:W-:-:S05]  /*3f70*/  IMAD.IADD R252, R4, 0x1, R0 ;  /* 0x0000000104fc7824 */ /* 0x000fca00078e0200 */
[----:B------:R-:W-:-:S05]  /*3f80*/  IADD3 R251, R4, R252, RZ ;  /* 0x000000fc04fb7210 */ /* 0x000fca0007ffe0ff */
[C---:B------:R-:W-:Y:S01]  /*3f90*/  IMAD.IADD R250, R4.reuse, 0x1, R251 ;  /* 0x0000000104fa7824 */ /* 0x040fe200078e02fb */
[----:B------:R-:W1:Y:S03]  /*3fa0*/  R2UR UR31, R11 ;  /* 0x000000000b1f73c2 */ /* 0x000e6600000e0000 */
[----:B------:R-:W-:-:S05]  /*3fb0*/  IMAD.IADD R249, R4, 0x1, R250 ;  /* 0x0000000104f97824 */ /* 0x000fca00078e02fa */
[----:B------:R-:W-:-:S05]  /*3fc0*/  IADD3 R248, R4, R249, RZ ;  /* 0x000000f904f87210 */ /* 0x000fca0007ffe0ff */
[----:B------:R-:W-:-:S04]  /*3fd0*/  IMAD.IADD R247, R4, 0x1, R248 ;  /* 0x0000000104f77824 */ /* 0x000fc800078e02f8 */
[C---:B------:R-:W-:Y:S01]  /*3fe0*/  IMAD.IADD R246, R4.reuse, 0x1, R247 ;  /* 0x0000000104f67824 */ /* 0x040fe200078e02f7 */
[----:B------:R2:W-:Y:S04]  /*3ff0*/  STL [R1], R0 ;  /* 0x0000000001007387 */ /* 0x0005e80000100800 */
[----:B------:R-:W-:Y:S01]  /*4000*/  IADD3 R245, R4, R246, RZ ;  /* 0x000000f604f57210 */ /* 0x000fe20007ffe0ff */
[----:B------:R-:W-:Y:S02]  /*4010*/  UIADD3 UR25, UR16, -0x61c88647, URZ ;  /* 0x9e3779b910197890 */ /* 0x000fe4000fffe03f */
[----:B------:R-:W-:Y:S02]  /*4020*/  UIADD3 UR24, UR16, 0x3c6ef372, URZ ;  /* 0x3c6ef37210187890 */ /* 0x000fe4000fffe03f */
[----:B------:R-:W-:-:S02]  /*4030*/  UIADD3 UR22, UR16, -0x255992d5, URZ ;  /* 0xdaa66d2b10167890 */ /* 0x000fc4000fffe03f */
[----:B------:R-:W-:Y:S02]  /*4040*/  UIADD3 UR20, UR16, 0x78dde6e4, URZ ;  /* 0x78dde6e410147890 */ /* 0x000fe4000fffe03f */
[----:B------:R-:W-:Y:S02]  /*4050*/  UIADD3 UR18, UR16, 0x1715609d, URZ ;  /* 0x1715609d10127890 */ /* 0x000fe4000fffe03f */
[----:B------:R-:W-:Y:S02]  /*4060*/  UIADD3 UR16, UR16, -0x4ab325aa, URZ ;  /* 0xb54cda5610107890 */ /* 0x000fe4000fffe03f */
[----:B-1----:R-:W-:Y:S02]  /*4070*/  UIADD3 UR33, UR31, -0x4498517b, URZ ;  /* 0xbb67ae851f217890 */ /* 0x002fe4000fffe03f */
[----:B------:R-:W-:Y:S02]  /*4080*/  UIADD3 UR23, UR31, 0x76cf5d0a, URZ ;  /* 0x76cf5d0a1f177890 */ /* 0x000fe4000fffe03f */
[----:B------:R-:W-:Y:S01]  /*4090*/  UIADD3 UR21, UR31, 0x32370b8f, URZ ;  /* 0x32370b8f1f157890 */ /* 0x000fe2000fffe03f */
[----:B--2---:R-:W-:Y:S01]  /*40a0*/  IMAD.IADD R0, R4, 0x1, R245 ;  /* 0x0000000104007824 */ /* 0x004fe200078e02f5 */
[----:B------:R-:W-:-:S02]  /*40b0*/  UIADD3 UR19, UR31, -0x126145ec, URZ ;  /* 0xed9eba141f137890 */ /* 0x000fc4000fffe03f */
[----:B------:R-:W-:Y:S02]  /*40c0*/  UIADD3 UR17, UR31, -0x56f99767, URZ ;  /* 0xa90668991f117890 */ /* 0x000fe4000fffe03f */
[----:B----4-:R-:W-:Y:S02]  /*40d0*/  UIADD3 UR15, UR31, 0x646e171e, URZ ;  /* 0x646e171e1f0f7890 */ /* 0x010fe4000fffe03f */
.L_x_2217:
[----:B------:R-:W0:Y:S01]  /*40e0*/  LDGDEPBAR ;  /* 0x00000000000079af */ /* 0x000e220000000000 */
[----:B------:R-:W-:Y:S01]  /*40f0*/  IMAD.U32 R4, RZ, RZ, UR28 ;  /* 0x0000001cff047e24 */ /* 0x000fe2000f8e00ff */
[C---:B------:R-:W-:Y:S01]  /*4100*/  IADD3 R156, R175.reuse, R169, RZ ;  /* 0x000000a9af9c7210 */ /* 0x040fe20007ffe0ff */
[----:B------:R-:W-:Y:S01]  /*4110*/  IMAD.U32 R5, RZ, RZ, UR27 ;  /* 0x0000001bff057e24 */ /* 0x000fe2000f8e00ff */
[----:B------:R-:W-:Y:S01]  /*4120*/  MOV R235, R183 ;  /* 0x000000b700eb7202 */ /* 0x000fe20000000f00 */
[----:B------:R-:W-:Y:S01]  /*4130*/  IMAD.IADD R0, R175, 0x1, R176 ;  /* 0x00000001af007824 */ /* 0x000fe200078e02b0 */
[C---:B------:R-:W-:Y:S01]  /*4140*/  LEA R4, P0, R236.reuse, R4, 0x2 ;  /* 0x00000004ec047211 */ /* 0x040fe200078010ff */
[----:B------:R-:W-:Y:S01]  /*4150*/  IMAD.MOV.U32 R234, RZ, RZ, R184 ;  /* 0x000000ffffea7224 */ /* 0x000fe200078e00b8 */
[----:B------:R-:W1:Y:S01]  /*4160*/  S2R R185, SR_TID.X ;  /* 0x0000000000b97919 */ /* 0x000e620000002100 */
[----:B------:R-:W-:Y:S01]  /*4170*/  USHF.L.U32 UR9, UR8, 0x7, URZ ;  /* 0x0000000708097899 */ /* 0x000fe2000800063f */
[----:B------:R-:W-:Y:S01]  /*4180*/  LEA.HI.X.SX32 R5, R236, R5, 0x2, P0 ;  /* 0x00000005ec057211 */ /* 0x000fe200000f16ff */
[----:B------:R-:W-:Y:S02]  /*4190*/  ULDC UR13, c[0x0][0x2e4] ;  /* 0x0000b900000d7ab9 */ /* 0x000fe40000000800 */
[----:B------:R-:W-:Y:S01]  /*41a0*/  UISETP.GE.AND UP0, UPT, UR9, UR34, UPT ;  /* 0x000000220900728c */ /* 0x000fe2000bf06270 */
[----:B------:R-:W2:Y:S05]  /*41b0*/  S2R R186, SR_TID.X ;  /* 0x0000000000ba7919 */ /* 0x000eaa0000002100 */
[----:B------:R-:W-:Y:S01]  /*41c0*/  PLOP3.LUT P0, PT, PT, PT, UP0, 0x80, 0x0 ;  /* 0x000000000000781c */ /* 0x000fe20003f0f008 */
[----:B------:R-:W-:Y:S04]  /*41d0*/  DEPBAR.LE SB0, 0x0 ;  /* 0x000080000000791a */ /* 0x000fe80000000000 */
[----:B------:R-:W-:Y:S01]  /*41e0*/  BAR.SYNC.DEFER_BLOCKING 0x0 ;  /* 0x0000000000007b1d */ /* 0x000fe20000010000 */
[----:B-1----:R-:W-:Y:S04]  /*41f0*/  SHF.R.S32.HI R185, RZ, 0x1f, R185 ;  /* 0x0000001fffb97819 */ /* 0x002fe800000114b9 */
[----:B--2---:R-:W-:Y:S04]  /*4200*/  LEA.HI R185, R185, R186, RZ, 0x7 ;  /* 0x000000bab9b97211 */ /* 0x004fe800078f38ff */
[----:B------:R-:W-:Y:S01]  /*4210*/  SHF.R.S32.HI R185, RZ, 0x7, R185 ;  /* 0x00000007ffb97819 */ /* 0x000fe200000114b9 */
[----:B------:R-:W-:Y:S06]  /*4220*/  LDSM.16.M88.4 R64, [R175] ;  /* 0x00000000af40783b */ /* 0x000fec0000000200 */
[----:B------:R-:W1:Y:S06]  /*4230*/  LDSM.16.M88.4 R16, [R170+0xc000] ;  /* 0x00c00000aa10783b */ /* 0x000e6c0000000200 */
[----:B------:R-:W2:Y:S06]  /*4240*/  LDSM.16.M88.4 R60, [R175+0x2000] ;  /* 0x00200000af3c783b */ /* 0x000eac0000000200 */
[----:B-----5:R1:W5:Y:S06]  /*4250*/  LDG.E R182, [R4.64] ;  /* 0x0000000404b67981 */ /* 0x02036c000c1e1900 */
[----:B------:R1:W5:Y:S06]  /*4260*/  LDG.E R181, [R4.64+0x20] ;  /* 0x0000200404b57981 */ /* 0x00036c000c1e1900 */
[----:B------:R1:W5:Y:S06]  /*4270*/  LDG.E R180, [R4.64+0x100] ;  /* 0x0001000404b47981 */ /* 0x00036c000c1e1900 */
[----:B------:R1:W5:Y:S06]  /*4280*/  LDG.E R179, [R4.64+0x120] ;  /* 0x0001200404b37981 */ /* 0x00036c000c1e1900 */
[----:B------:R-:W3:Y:S06]  /*4290*/  LDSM.16.M88.4 R32, [R170+0xc800] ;  /* 0x00c80000aa20783b */ /* 0x000eec0000000200 */
[----:B------:R-:W4:Y:S06]  /*42a0*/  LDSM.16.M88.4 R48, [R170+0xd000] ;  /* 0x00d00000aa30783b */ /* 0x000f2c0000000200 */
[----:B------:R-:W4:Y:S06]  /*42b0*/  LDSM.16.M88.4 R132, [R170+0xd800] ;  /* 0x00d80000aa84783b */ /* 0x000f2c0000000200 */
[----:B------:R-:W-:Y:S01]  /*42c0*/  LDSM.16.M88.4 R136, [R0] ;  /* 0x000000000088783b */ /* 0x000fe20000000200 */
[-C--:B-1----:R-:W-:Y:S05]  /*42d0*/  HMMA.16816.F32.BF16 R4, R64, R16.reuse, RZ ;  /* 0x000000104004723c */ /* 0x082fea00000418ff */
[----:B------:R-:W1:Y:S03]  /*42e0*/  LDSM.16.M88.4 R140, [R173+0xc000] ;  /* 0x00c00000ad8c783b */ /* 0x000e660000000200 */
[C---:B--2---:R-:W-:Y:S03]  /*42f0*/  HMMA.16816.F32.BF16 R8, R60.reuse, R16, RZ ;  /* 0x000000103c08723c */ /* 0x044fe600000418ff */
[----:B------:R-:W2:Y:S05]  /*4300*/  LDSM.16.M88.4 R144, [R0+0x2000] ;  /* 0x002000000090783b */ /* 0x000eaa0000000200 */
[-C--:B------:R-:W-:Y:S01]  /*4310*/  HMMA.16816.F32.BF16 R12, R60, R18.reuse, RZ ;  /* 0x000000123c0c723c */ /* 0x080fe200000418ff */
[----:B------:R-:W1:Y:S06]  /*4320*/  LDSM.16.M88.4 R148, [R173+0xc800] ;  /* 0x00c80000ad94783b */ /* 0x000e6c0000000200 */
[----:B------:R-:W1:Y:S01]  /*4330*/  LDSM.16.M88.4 R152, [R173+0xd000] ;  /* 0x00d00000ad98783b */ /* 0x000e620000000200 */
[C---:B------:R-:W-:Y:S05]  /*4340*/  HMMA.16816.F32.BF16 R16, R64.reuse, R18, RZ ;  /* 0x000000124010723c */ /* 0x040fea00000418ff */
[----:B------:R-:W-:Y:S03]  /*4350*/  LDSM.16.M88.4 R160, [R171+0xc800] ;  /* 0x00c80000aba0783b */ /* 0x000fe60000000200 */
[-C--:B---3--:R-:W-:Y:S03]  /*4360*/  HMMA.16816.F32.BF16 R20, R64, R32.reuse, RZ ;  /* 0x000000204014723c */ /* 0x088fe600000418ff */
[----:B------:R-:W-:Y:S05]  /*4370*/  LDSM.16.M88.4 R164, [R171+0xd000] ;  /* 0x00d00000aba4783b */ /* 0x000fea0000000200 */
        /* <DEDUP_REMOVED lines=16> */
[----:B------:R-:W-:Y:S06]  /*4480*/  LDSM.16.M88.4 R140, [R156] ;  /* 0x000000009c8c783b */ /* 0x000fec0000000200 */
[----:B------:R-:W-:Y:S01]  /*4490*/  LDSM.16.M88.4 R156, [R156+0x2000] ;  /* 0x002000009c9c783b */ /* 0x000fe20000000200 */
[-C--:B------:R-:W-:Y:S08]  /*44a0*/  HMMA.16816.F32.BF16 R20, R136, R148.reuse, R20 ;  /* 0x000000948814723c */ /* 0x080ff00000041814 */
[C---:B------:R-:W-:Y:S08]  /*44b0*/  HMMA.16816.F32.BF16 R24, R144.reuse, R148, R24 ;  /* 0x000000949018723c */ /* 0x040ff00000041818 */
[-C--:B------:R-:W-:Y:S08]  /*44c0*/  HMMA.16816.F32.BF16 R28, R144, R150.reuse, R28 ;  /* 0x00000096901c723c */ /* 0x080ff0000004181c */
[C---:B------:R-:W-:Y:S01]  /*44d0*/  HMMA.16816.F32.BF16 R32, R136.reuse, R150, R32 ;  /* 0x000000968820723c */ /* 0x040fe20000041820 */
[----:B------:R-:W1:Y:S07]  /*44e0*/  LDSM.16.M88.4 R148, [R171+0xc000] ;  /* 0x00c00000ab94783b */ /* 0x000e6e0000000200 */
[-C--:B------:R-:W-:Y:S08]  /*44f0*/  HMMA.16816.F32.BF16 R36, R136, R152.reuse, R36 ;  /* 0x000000988824723c */ /* 0x080ff00000041824 */
[C---:B------:R-:W-:Y:S08]  /*4500*/  HMMA.16816.F32.BF16 R40, R144.reuse, R152, R40 ;  /* 0x000000989028723c */ /* 0x040ff00000041828 */
[-C--:B------:R-:W-:Y:S08]  /*4510*/  HMMA.16816.F32.BF16 R44, R144, R154.reuse, R44 ;  /* 0x0000009a902c723c */ /* 0x080ff0000004182c */
[C---:B------:R-:W-:Y:S01]  /*4520*/  HMMA.16816.F32.BF16 R48, R136.reuse, R154, R48 ;  /* 0x0000009a8830723c */ /* 0x040fe20000041830 */
[----:B------:R-:W2:Y:S07]  /*4530*/  LDSM.16.M88.4 R152, [R171+0xd800] ;  /* 0x00d80000ab98783b */ /* 0x000eae0000000200 */
[-C--:B---3--:R-:W-:Y:S08]  /*4540*/  HMMA.16816.F32.BF16 R52, R136, R132.reuse, R52 ;  /* 0x000000848834723c */ /* 0x088ff00000041834 */
[C---:B------:R-:W-:Y:S08]  /*4550*/  HMMA.16816.F32.BF16 R56, R144.reuse, R132, R56 ;  /* 0x000000849038723c */ /* 0x040ff00000041838 */
[-C--:B------:R-:W-:Y:S07]  /*4560*/  HMMA.16816.F32.BF16 R60, R144, R134.reuse, R60 ;  /* 0x00000086903c723c */ /* 0x080fee000004183c */
[----:B------:R-:W-:Y:S01]  /*4570*/  IMAD.IADD R144, R0, 0x1, R169 ;  /* 0x0000000100907824 */ /* 0x000fe200078e02a9 */
[----:B------:R-:W-:Y:S01]  /*4580*/  HMMA.16816.F32.BF16 R64, R136, R134, R64 ;  /* 0x000000868840723c */ /* 0x000fe20000041840 */
[----:B------:R-:W-:Y:S06]  /*4590*/  LDSM.16.M88.4 R136, [R172+0xc000] ;  /* 0x00c00000ac88783b */ /* 0x000fec0000000200 */
[----:B------:R-:W3:Y:S01]  /*45a0*/  LDSM.16.M88.4 R132, [R144] ;  /* 0x000000009084783b */ /* 0x000ee20000000200 */
[-C--:B-1----:R-:W-:Y:S05]  /*45b0*/  HMMA.16816.F32.BF16 R4, R140, R148.reuse, R4 ;  /* 0x000000948c04723c */ /* 0x082fea0000041804 */
[----:B------:R-:W1:Y:S03]  /*45c0*/  LDSM.16.M88.4 R144, [R144+0x2000] ;  /* 0x002000009090783b */ /* 0x000e660000000200 */
[C---:B------:R-:W-:Y:S08]  /*45d0*/  HMMA.16816.F32.BF16 R8, R156.reuse, R148, R8 ;  /* 0x000000949c08723c */ /* 0x040ff00000041808 */
[-C--:B------:R-:W-:Y:S08]  /*45e0*/  HMMA.16816.F32.BF16 R12, R156, R150.reuse, R12 ;  /* 0x000000969c0c723c */ /* 0x080ff0000004180c */
[C---:B------:R-:W-:Y:S01]  /*45f0*/  HMMA.16816.F32.BF16 R16, R140.reuse, R150, R16 ;  /* 0x000000968c10723c */ /* 0x040fe20000041810 */
[----:B------:R-:W4:Y:S07]  /*4600*/  LDSM.16.M88.4 R148, [R172+0xc800] ;  /* 0x00c80000ac94783b */ /* 0x000f2e0000000200 */
        /* <DEDUP_REMOVED lines=9> */
[----:B------:R-:W1:Y:S07]  /*46a0*/  LDSM.16.M88.4 R164, [R172+0xd800] ;  /* 0x00d80000aca4783b */ /* 0x000e6e0000000200 */
[-C--:B--2---:R-:W-:Y:S08]  /*46b0*/  HMMA.16816.F32.BF16 R52, R140, R152.reuse, R52 ;  /* 0x000000988c34723c */ /* 0x084ff00000041834 */
[C---:B------:R-:W-:Y:S08]  /*46c0*/  HMMA.16816.F32.BF16 R56, R156.reuse, R152, R56 ;  /* 0x000000989c38723c */ /* 0x040ff00000041838 */
[-C--:B------:R-:W-:Y:S08]  /*46d0*/  HMMA.16816.F32.BF16 R60, R156, R154.reuse, R60 ;  /* 0x0000009a9c3c723c */ /* 0x080ff0000004183c */
[----:B------:R-:W-:Y:S08]  /*46e0*/  HMMA.16816.F32.BF16 R64, R140, R154, R64 ;  /* 0x0000009a8c40723c */ /* 0x000ff00000041840 */
[-C--:B---3--:R-:W-:Y:S08]  /*46f0*/  HMMA.16816.F32.BF16 R4, R132, R136.reuse, R4 ;  /* 0x000000888404723c */ /* 0x088ff00000041804 */
[C---:B-1----:R-:W-:Y:S08]  /*4700*/  HMMA.16816.F32.BF16 R8, R144.reuse, R136, R8 ;  /* 0x000000889008723c */ /* 0x042ff00000041808 */
        /* <DEDUP_REMOVED lines=15> */
[----:B------:R-:W-:Y:S04]  /*4800*/  USHF.L.U32 UR13, UR14, 0x7, URZ ;  /* 0x000000070e0d7899 */ /* 0x000fe8000800063f */
[----:B------:R-:W-:Y:S02]  /*4810*/  UIADD3 UR29, UR13, UR12, URZ ;  /* 0x0000000c0d1d7290 */ /* 0x000fe4000fffe03f */
[----:B------:R-:W-:Y:S02]  /*4820*/  UIADD3 UR13, UR13, 0x80, URZ ;  /* 0x000000800d0d7890 */ /* 0x000fe4000fffe03f */
[----:B------:R-:W-:Y:S02]  /*4830*/  UIADD3 UR30, UR26, UR29, -UR7 ;  /* 0x0000001d1a1e7290 */ /* 0x000fe4000fffe807 */
[----:B------:R-:W-:Y:S02]  /*4840*/  UIADD3 UR29, UR9, 0x80, URZ ;  /* 0x00000080091d7890 */ /* 0x000fe4000fffe03f */
[----:B------:R-:W-:Y:S01]  /*4850*/  IMAD.U32 R0, RZ, RZ, UR13 ;  /* 0x0000000dff007e24 */ /* 0x000fe2000f8e00ff */
[----:B------:R-:W-:Y:S02]  /*4860*/  UMOV UR13, UR26 ;  /* 0x0000001a000d7c82 */ /* 0x000fe40008000000 */
[----:B------:R-:W-:Y:S02]  /*4870*/  UISETP.GE.AND UP0, UPT, UR29, UR30, UPT ;  /* 0x0000001e1d00728c */ /* 0x000fe4000bf06270 */
[----:B------:R-:W-:Y:S04]  /*4880*/  ISETP.LT.AND P0, PT, R0, UR7, PT ;  /* 0x0000000700007c0c */ /* 0x000fe8000bf01270 */
[----:B------:R-:W-:Y:S11]  /*4890*/  PLOP3.LUT P2, PT, PT, PT, UP0, 0x80, 0x0 ;  /* 0x000000000000781c */ /* 0x000ff60003f4f008 */
[----:B------:R-:W-:Y:S02]  /*48a0*/  @!UPT UIADD3 URZ, URZ, URZ, URZ ;  /* 0x0000003f3f3ff290 */ /* 0x000fe4000fffe03f */
[----:B------:R-:W-:-:S05]  /*48b0*/  @!P2 BRA P0, `(.L_x_2214) ;  /* 0x00000ed00000a947 */ /* 0x000fca0000000000 */
.L_x_2213:
        /* <DEDUP_REMOVED lines=20> */
[----:B------:R-:W-:Y:S02]  /*4a00*/  IADD3 R133, R132, UR9, RZ ;  /* 0x0000000984857c10 */ /* 0x000fe4000fffe0ff */
[----:B------:R-:W-:Y:S02]  /*4a10*/  IMNMX R132, RZ, R135, !PT ;  /* 0x00000087ff847217 */ /* 0x000fe40007800200 */
[----:B------:R-:W-:Y:S02]  /*4a20*/  IMNMX R137, R137, UR7, PT ;  /* 0x0000000789897c17 */ /* 0x000fe4000b800200 */
        /* <DEDUP_REMOVED lines=8> */
[C---:B------:R-:W-:Y:S02]  /*4ab0*/  ISETP.GE.AND P3, PT, R0.reuse, R136, PT ;  /* 0x000000880000720c */ /* 0x040fe40003f66270 */
[C---:B------:R-:W-:Y:S02]  /*4ac0*/  ISETP.GE.AND P2, PT, R0.reuse, R134, PT ;  /* 0x000000860000720c */ /* 0x040fe40003f46270 */
[C---:B------:R-:W-:Y:S02]  /*4ad0*/  ISETP.GE.AND P0, PT, R0.reuse, R132, PT ;  /* 0x000000840000720c */ /* 0x040fe40003f06270 */
        /* <DEDUP_REMOVED lines=8> */
[C---:B------:R-:W-:Y:S02]  /*4b60*/  ISETP.GE.OR P2, PT, R0.reuse, R133, !P2 ;  /* 0x000000850000720c */ /* 0x040fe40005746670 */
        /* <DEDUP_REMOVED lines=194> */
.L_x_2214:
[C---:B------:R-:W-:Y:S01]  /*5790*/  FSETP.NEU.FTZ.AND P0, PT, R243.reuse, -INF , PT ;  /* 0xff800000f300780b */ /* 0x040fe20003f1d000 */
[----:B------:R-:W2:Y:S01]  /*57a0*/  LDL R135, [R1+0x10] ;  /* 0x0000100001877983 */ /* 0x000ea20000100800 */
[----:B------:R-:W-:Y:S01]  /*57b0*/  FMUL.FTZ R132, R243, 1.4426950216293334961 ;  /* 0x3fb8aa3bf3847820 */ /* 0x000fe20000410000 */
[----:B------:R-:W-:Y:S01]  /*57c0*/  UISETP.GT.AND UP2, UPT, UR8, UR32, UPT ;  /* 0x000000200800728c */ /* 0x000fe2000bf44270 */
[C---:B------:R-:W-:Y:S01]  /*57d0*/  IMAD.IADD R145, R174.reuse, 0x1, R176 ;  /* 0x00000001ae917824 */ /* 0x040fe200078e02b0 */
[----:B------:R-:W3:Y:S01]  /*57e0*/  LDL R134, [R1+0x8] ;  /* 0x0000080001867983 */ /* 0x000ee20000100800 */
[----:B------:R-:W-:Y:S01]  /*57f0*/  IMAD.IADD R144, R174, 0x1, R169 ;  /* 0x00000001ae907824 */ /* 0x000fe200078e02a9 */
[----:B------:R-:W-:Y:S01]  /*5800*/  FSEL R132, R132, RZ, P0 ;  /* 0x000000ff84847208 */ /* 0x000fe20000000000 */
[C---:B------:R-:W-:Y:S01]  /*5810*/  FMUL.FTZ R0, R244.reuse, 1.4426950216293334961 ;  /* 0x3fb8aa3bf4007820 */ /* 0x040fe20000410000 */
[----:B------:R-:W-:Y:S01]  /*5820*/  FSETP.NEU.FTZ.AND P0, PT, R244, -INF , PT ;  /* 0xff800000f400780b */ /* 0x000fe20003f1d000 */
[----:B------:R-:W4:Y:S01]  /*5830*/  LDL R133, [R1+0x4] ;  /* 0x0000040001857983 */ /* 0x000f220000100800 */
[----:B------:R-:W-:Y:S02]  /*5840*/  FMUL.FTZ R2, R241, 1.4426950216293334961 ;  /* 0x3fb8aa3bf1027820 */ /* 0x000fe40000410000 */
[--C-:B------:R-:W-:Y:S02]  /*5850*/  FFMA.FTZ R16, R16, c[0x0][0x23c], -R132.reuse ;  /* 0x00008f0010107a23 */ /* 0x100fe40000010884 */
[--C-:B------:R-:W-:Y:S02]  /*5860*/  FFMA.FTZ R4, R4, c[0x0][0x23c], -R132.reuse ;  /* 0x00008f0004047a23 */ /* 0x100fe40000010884 */
[----:B------:R1:W1:Y:S01]  /*5870*/  MUFU.EX2 R204, R16 ;  /* 0x0000001000cc7308 */ /* 0x0002620000000800 */
        /* <DEDUP_REMOVED lines=12> */
[----:B------:R-:W-:Y:S01]  /*5940*/  FFMA.FTZ R52, R52, c[0x0][0x23c], -R132 ;  /* 0x00008f0034347a23 */ /* 0x000fe20000010884 */
[----:B-1----:R-:W-:Y:S01]  /*5950*/  FSEL R16, R0, RZ, P0 ;  /* 0x000000ff00107208 */ /* 0x002fe20000000000 */
[----:B------:R-:W-:Y:S01]  /*5960*/  FMUL.FTZ R0, R242, 1.4426950216293334961 ;  /* 0x3fb8aa3bf2007820 */ /* 0x000fe20000410000 */
[----:B------:R-:W-:Y:S03]  /*5970*/  FSETP.NEU.FTZ.AND P0, PT, R241, -INF , PT ;  /* 0xff800000f100780b */ /* 0x000fe60003f1d000 */
[--C-:B------:R-:W-:Y:S01]  /*5980*/  FFMA.FTZ R7, R7, c[0x0][0x23c], -R16.reuse ;  /* 0x00008f0007077a23 */ /* 0x100fe20000010810 */
[----:B------:R-:W-:Y:S01]  /*5990*/  FSEL R2, R2, RZ, P0 ;  /* 0x000000ff02027208 */ /* 0x000fe20000000000 */
[--C-:B------:R-:W-:Y:S01]  /*59a0*/  FFMA.FTZ R19, R19, c[0x0][0x23c], -R16.reuse ;  /* 0x00008f0013137a23 */ /* 0x100fe20000010810 */
[----:B------:R-:W-:Y:S01]  /*59b0*/  FSETP.NEU.FTZ.AND P0, PT, R242, -INF , PT ;  /* 0xff800000f200780b */ /* 0x000fe20003f1d000 */
[----:B------:R1:W-:Y:S01]  /*59c0*/  MUFU.EX2 R198, R7 ;  /* 0x0000000700c67308 */ /* 0x0003e20000000800 */
[--C-:B------:R-:W-:Y:S02]  /*59d0*/  FFMA.FTZ R51, R51, c[0x0][0x23c], -R16.reuse ;  /* 0x00008f0033337a23 */ /* 0x100fe40000010810 */
[----:B------:R-:W-:Y:S01]  /*59e0*/  FSEL R0, R0, RZ, P0 ;  /* 0x000000ff00007208 */ /* 0x000fe20000000000 */
[--C-:B------:R-:W-:Y:S02]  /*59f0*/  FFMA.FTZ R23, R23, c[0x0][0x23c], -R16.reuse ;  /* 0x00008f0017177a23 */ /* 0x100fe40000010810 */
[----:B------:R-:W-:Y:S02]  /*5a00*/  FFMA.FTZ R18, R18, c[0x0][0x23c], -R16 ;  /* 0x00008f0012127a23 */ /* 0x000fe40000010810 */
[----:B------:R-:W-:Y:S02]  /*5a10*/  FFMA.FTZ R15, R15, c[0x0][0x23c], -R0 ;  /* 0x00008f000f0f7a23 */ /* 0x000fe40000010800 */
[----:B------:R1:W1:Y:S01]  /*5a20*/  MUFU.EX2 R207, R19 ;  /* 0x0000001300cf7308 */ /* 0x0002620000000800 */
[--C-:B------:R-:W-:Y:S02]  /*5a30*/  FFMA.FTZ R12, R12, c[0x0][0x23c], -R2.reuse ;  /* 0x00008f000c0c7a23 */ /* 0x100fe40000010802 */
[----:B------:R-:W-:Y:S02]  /*5a40*/  FFMA.FTZ R21, R8, c[0x0][0x23c], -R2 ;  /* 0x00008f0008157a23 */ /* 0x000fe40000010802 */
[----:B------:R-:W-:Y:S02]  /*5a50*/  FFMA.FTZ R35, R35, c[0x0][0x23c], -R16 ;  /* 0x00008f0023237a23 */ /* 0x000fe40000010810 */
[----:B------:R-:W-:Y:S02]  /*5a60*/  FFMA.FTZ R28, R28, c[0x0][0x23c], -R2 ;  /* 0x00008f001c1c7a23 */ /* 0x000fe40000010802 */
[----:B------:R-:W-:Y:S01]  /*5a70*/  FFMA.FTZ R30, R30, c[0x0][0x23c], -R0 ;  /* 0x00008f001e1e7a23 */ /* 0x000fe20000010800 */
[----:B------:R1:W-:Y:S01]  /*5a80*/  MUFU.EX2 R197, R4 ;  /* 0x0000000400c57308 */ /* 0x0003e20000000800 */
[----:B------:R-:W-:Y:S02]  /*5a90*/  FFMA.FTZ R146, R9, c[0x0][0x23c], -R2 ;  /* 0x00008f0009927a23 */ /* 0x000fe40000010802 */
[----:B------:R-:W-:Y:S02]  /*5aa0*/  FFMA.FTZ R31, R31, c[0x0][0x23c], -R0 ;  /* 0x00008f001f1f7a23 */ /* 0x000fe40000010800 */
[--C-:B-1----:R-:W-:Y:S02]  /*5ab0*/  FFMA.FTZ R7, R6, c[0x0][0x23c], -R16.reuse ;  /* 0x00008f0006077a23 */ /* 0x102fe40000010810 */
[----:B------:R-:W-:Y:S02]  /*5ac0*/  IMAD.U32 R6, RZ, RZ, UR14 ;  /* 0x0000000eff067e24 */ /* 0x000fe4000f8e00ff */
[----:B------:R-:W-:Y:S01]  /*5ad0*/  FFMA.FTZ R34, R34, c[0x0][0x23c], -R16 ;  /* 0x00008f0022227a23 */ /* 0x000fe20000010810 */
[----:B------:R1:W-:Y:S01]  /*5ae0*/  MUFU.EX2 R202, R23 ;  /* 0x0000001700ca7308 */ /* 0x0003e20000000800 */
[----:B------:R-:W-:Y:S02]  /*5af0*/  IMAD R6, R6, 0x2, R185 ;  /* 0x0000000206067824 */ /* 0x000fe400078e02b9 */
[----:B------:R-:W-:Y:S02]  /*5b00*/  FFMA.FTZ R148, R10, c[0x0][0x23c], -R0 ;  /* 0x00008f000a947a23 */ /* 0x000fe40000010800 */
[----:B------:R-:W-:Y:S02]  /*5b10*/  FFMA.FTZ R19, R17, c[0x0][0x23c], -R132 ;  /* 0x00008f0011137a23 */ /* 0x000fe40000010884 */
[----:B------:R-:W-:Y:S02]  /*5b20*/  IMAD.SHL.U32 R6, R6, 0x2, RZ ;  /* 0x0000000206067824 */ /* 0x000fe400078e00ff */
[----:B------:R-:W-:Y:S01]  /*5b30*/  FFMA.FTZ R24, R24, c[0x0][0x23c], -R2 ;  /* 0x00008f0018187a23 */ /* 0x000fe20000010802 */
[----:B------:R-:W-:Y:S01]  /*5b40*/  MUFU.EX2 R200, R15 ;  /* 0x0000000f00c87308 */ /* 0x000fe20000000800 */
[----:B------:R-:W-:Y:S02]  /*5b50*/  FFMA.FTZ R27, R27, c[0x0][0x23c], -R0 ;  /* 0x00008f001b1b7a23 */ /* 0x000fe40000010800 */
[----:B------:R-:W-:Y:S02]  /*5b60*/  FFMA.FTZ R149, R13, c[0x0][0x23c], -R2 ;  /* 0x00008f000d957a23 */ /* 0x000fe40000010802 */
[----:B------:R-:W-:Y:S02]  /*5b70*/  IMAD.U32 R4, RZ, RZ, UR8 ;  /* 0x00000008ff047e24 */ /* 0x000fe4000f8e00ff */
[----:B------:R-:W-:Y:S02]  /*5b80*/  FFMA.FTZ R17, R11, c[0x0][0x23c], -R0 ;  /* 0x00008f000b117a23 */ /* 0x000fe40000010800 */
[--C-:B------:R-:W-:Y:S01]  /*5b90*/  FFMA.FTZ R166, R29, c[0x0][0x23c], -R2.reuse ;  /* 0x00008f001da67a23 */ /* 0x100fe20000010802 */
[----:B------:R-:W-:Y:S01]  /*5ba0*/  MUFU.EX2 R201, R18 ;  /* 0x0000001200c97308 */ /* 0x000fe20000000800 */
[----:B------:R-:W-:Y:S02]  /*5bb0*/  FFMA.FTZ R151, R25, c[0x0][0x23c], -R2 ;  /* 0x00008f0019977a23 */ /* 0x000fe40000010802 */
[----:B------:R-:W-:Y:S02]  /*5bc0*/  FFMA.FTZ R38, R38, c[0x0][0x23c], -R16 ;  /* 0x00008f0026267a23 */ /* 0x000fe40000010810 */
[----:B-1----:R-:W-:Y:S02]  /*5bd0*/  FFMA.FTZ R23, R14, c[0x0][0x23c], -R0 ;  /* 0x00008f000e177a23 */ /* 0x002fe40000010800 */
[--C-:B------:R-:W-:Y:S02]  /*5be0*/  FFMA.FTZ R39, R39, c[0x0][0x23c], -R16.reuse ;  /* 0x00008f0027277a23 */ /* 0x100fe40000010810 */
[----:B------:R-:W-:Y:S01]  /*5bf0*/  FFMA.FTZ R50, R50, c[0x0][0x23c], -R16 ;  /* 0x00008f0032327a23 */ /* 0x000fe20000010810 */
[----:B------:R-:W-:Y:S01]  /*5c00*/  MUFU.EX2 R199, R12 ;  /* 0x0000000c00c77308 */ /* 0x000fe20000000800 */
        /* <DEDUP_REMOVED lines=9> */
[--C-:B------:R-:W-:Y:S02]  /*5ca0*/  FFMA.FTZ R55, R55, c[0x0][0x23c], -R16.reuse ;  /* 0x00008f0037377a23 */ /* 0x100fe40000010810 */
[----:B------:R-:W-:Y:S01]  /*5cb0*/  FFMA.FTZ R66, R66, c[0x0][0x23c], -R16 ;  /* 0x00008f0042427a23 */ /* 0x000fe20000010810 */
[----:B------:R-:W-:Y:S01]  /*5cc0*/  MUFU.EX2 R196, R19 ;  /* 0x0000001300c47308 */ /* 0x000fe20000000800 */
[----:B------:R-:W-:Y:S02]  /*5cd0*/  FFMA.FTZ R45, R45, c[0x0][0x23c], -R2 ;  /* 0x00008f002d2d7a23 */ /* 0x000fe40000010802 */
[----:B------:R-:W-:Y:S02]  /*5ce0*/  FFMA.FTZ R42, R42, c[0x0][0x23c], -R0 ;  /* 0x00008f002a2a7a23 */ /* 0x000fe40000010800 */
[--C-:B------:R-:W-:Y:S02]  /*5cf0*/  FFMA.FTZ R41, R41, c[0x0][0x23c], -R2.reuse ;  /* 0x00008f0029297a23 */ /* 0x100fe40000010802 */
[--C-:B------:R-:W-:Y:S02]  /*5d00*/  FFMA.FTZ R56, R56, c[0x0][0x23c], -R2.reuse ;  /* 0x00008f0038387a23 */ /* 0x100fe40000010802 */
[--C-:B------:R-:W-:Y:S01]  /*5d10*/  FFMA.FTZ R57, R57, c[0x0][0x23c], -R2.reuse ;  /* 0x00008f0039397a23 */ /* 0x100fe20000010802 */
[----:B------:R-:W-:Y:S01]  /*5d20*/  MUFU.EX2 R203, R20 ;  /* 0x0000001400cb7308 */ /* 0x000fe20000000800 */
[----:B------:R-:W-:Y:S02]  /*5d30*/  FFMA.FTZ R2, R61, c[0x0][0x23c], -R2 ;  /* 0x00008f003d027a23 */ /* 0x000fe40000010802 */
[--C-:B------:R-:W-:Y:S02]  /*5d40*/  FFMA.FTZ R59, R59, c[0x0][0x23c], -R0.reuse ;  /* 0x00008f003b3b7a23 */ /* 0x100fe40000010800 */
[----:B------:R-:W-:Y:S05]  /*5d50*/  FFMA.FTZ R58, R58, c[0x0][0x23c], -R0 ;  /* 0x00008f003a3a7a23 */ /* 0x000fea0000010800 */
[----:B------:R-:W-:Y:S10]  /*5d60*/  MUFU.EX2 R189, R21 ;  /* 0x0000001500bd7308 */ /* 0x000ff40000000800 */
[----:B------:R1:W-:Y:S10]  /*5d70*/  MUFU.EX2 R215, R35 ;  /* 0x0000002300d77308 */ /* 0x0003f40000000800 */
[----:B------:R-:W-:Y:S10]  /*5d80*/  MUFU.EX2 R211, R28 ;  /* 0x0000001c00d37308 */ /* 0x000ff40000000800 */
[----:B------:R-:W-:Y:S01]  /*5d90*/  MUFU.EX2 R208, R30 ;  /* 0x0000001e00d07308 */ /* 0x000fe20000000800 */
[--C-:B-1----:R-:W-:Y:S02]  /*5da0*/  FFMA.FTZ R35, R22, c[0x0][0x23c], -R16.reuse ;  /* 0x00008f0016237a23 */ /* 0x102fe40000010810 */
[----:B------:R-:W-:Y:S07]  /*5db0*/  FFMA.FTZ R16, R54, c[0x0][0x23c], -R16 ;  /* 0x00008f0036107a23 */ /* 0x000fee0000010810 */
[----:B------:R-:W1:Y:S10]  /*5dc0*/  MUFU.EX2 R214, R32 ;  /* 0x0000002000d67308 */ /* 0x000e740000000800 */
[----:B------:R-:W1:Y:S10]  /*5dd0*/  MUFU.EX2 R210, R31 ;  /* 0x0000001f00d27308 */ /* 0x000e740000000800 */
[----:B------:R1:W-:Y:S10]  /*5de0*/  MUFU.EX2 R209, R34 ;  /* 0x0000002200d17308 */ /* 0x0003f40000000800 */
[----:B------:R-:W-:Y:S10]  /*5df0*/  MUFU.EX2 R186, R23 ;  /* 0x0000001700ba7308 */ /* 0x000ff40000000800 */
[----:B------:R-:W-:Y:S01]  /*5e00*/  MUFU.EX2 R206, R24 ;  /* 0x0000001800ce7308 */ /* 0x000fe20000000800 */
[--C-:B-1----:R-:W-:Y:S02]  /*5e10*/  FFMA.FTZ R34, R26, c[0x0][0x23c], -R0.reuse ;  /* 0x00008f001a227a23 */ /* 0x102fe40000010800 */
[----:B------:R-:W-:Y:S07]  /*5e20*/  FFMA.FTZ R0, R62, c[0x0][0x23c], -R0 ;  /* 0x00008f003e007a23 */ /* 0x000fee0000010800 */
[----:B------:R-:W-:Y:S10]  /*5e30*/  MUFU.EX2 R205, R27 ;  /* 0x0000001b00cd7308 */ /* 0x000ff40000000800 */
[----:B------:R1:W-:Y:S10]  /*5e40*/  MUFU.EX2 R212, R36 ;  /* 0x0000002400d47308 */ /* 0x0003f40000000800 */
[----:B------:R2:W-:Y:S10]  /*5e50*/  MUFU.EX2 R184, R17 ;  /* 0x0000001100b87308 */ /* 0x0005f40000000800 */
[----:B------:R-:W-:Y:S01]  /*5e60*/  MUFU.EX2 R190, R35 ;  /* 0x0000002300be7308 */ /* 0x000fe20000000800 */
[--C-:B-1----:R-:W-:Y:S02]  /*5e70*/  FFMA.FTZ R36, R33, c[0x0][0x23c], -R132.reuse ;  /* 0x00008f0021247a23 */ /* 0x102fe40000010884 */
[----:B------:R-:W-:Y:S07]  /*5e80*/  FFMA.FTZ R132, R53, c[0x0][0x23c], -R132 ;  /* 0x00008f0035847a23 */ /* 0x000fee0000010884 */
[----:B------:R1:W-:Y:S10]  /*5e90*/  MUFU.EX2 R183, R34 ;  /* 0x0000002200b77308 */ /* 0x0003f40000000800 */
[----:B------:R1:W-:Y:S10]  /*5ea0*/  MUFU.EX2 R188, R38 ;  /* 0x0000002600bc7308 */ /* 0x0003f40000000800 */
[----:B------:R-:W1:Y:S10]  /*5eb0*/  MUFU.EX2 R224, R51 ;  /* 0x0000003300e07308 */ /* 0x000e740000000800 */
[----:B------:R1:W-:Y:S10]  /*5ec0*/  MUFU.EX2 R193, R36 ;  /* 0x0000002400c17308 */ /* 0x0003f40000000800 */
        /* <DEDUP_REMOVED lines=32> */
[----:B------:R-:W-:Y:S10]  /*60d0*/  MUFU.EX2 R155, R57 ;  /* 0x00000039009b7308 */ /* 0x000ff40000000800 */
[----:B------:R-:W1:Y:S01]  /*60e0*/  MUFU.EX2 R154, R58 ;  /* 0x0000003a009a7308 */ /* 0x000e620000000800 */
[----:B--2---:R-:W-:Y:S02]  /*60f0*/  IMAD R4, R4, 0x8, R135 ;  /* 0x0000000804047824 */ /* 0x004fe400078e0287 */
[----:B---3--:R-:W-:Y:S03]  /*6100*/  IMAD.WIDE.U32 R8, R134, -0x2daee0ad, RZ ;  /* 0xd2511f5386087825 */ /* 0x008fe600078e00ff */
[C---:B------:R-:W-:Y:S01]  /*6110*/  IADD3 R14, R4.reuse, 0x4, RZ ;  /* 0x00000004040e7810 */ /* 0x040fe20007ffe0ff */
[----:B------:R-:W-:Y:S01]  /*6120*/  IMAD.WIDE.U32 R4, R4, -0x326172a9, RZ ;  /* 0xcd9e8d5704047825 */ /* 0x000fe200078e00ff */
[----:B------:R-:W-:Y:S02]  /*6130*/  LOP3.LUT R10, R9, UR31, R6, 0x96, !PT ;  /* 0x0000001f090a7c12 */ /* 0x000fe4000f8e9606 */
[----:B------:R-:W-:Y:S01]  /*6140*/  LOP3.LUT R7, R8, UR33, RZ, 0x3c, !PT ;  /* 0x0000002108077c12 */ /* 0x000fe2000f8e3cff */
[----:B------:R-:W-:Y:S01]  /*6150*/  IMAD.WIDE.U32 R14, R14, -0x326172a9, RZ ;  /* 0xcd9e8d570e0e7825 */ /* 0x000fe200078e00ff */
[-C--:B----4-:R-:W-:Y:S02]  /*6160*/  LOP3.LUT R18, R5, R133.reuse, RZ, 0x3c, !PT ;  /* 0x0000008505127212 */ /* 0x090fe400078e3cff */
[----:B------:R-:W-:Y:S01]  /*6170*/  IADD3 R8, R6, 0x1, RZ ;  /* 0x0000000106087810 */ /* 0x000fe20007ffe0ff */
[----:B------:R-:W-:Y:S01]  /*6180*/  IMAD.WIDE.U32 R10, R10, -0x326172a9, RZ ;  /* 0xcd9e8d570a0a7825 */ /* 0x000fe200078e00ff */
[----:B------:R-:W-:Y:S02]  /*6190*/  LOP3.LUT R12, R15, R133, RZ, 0x3c, !PT ;  /* 0x000000850f0c7212 */ /* 0x000fe400078e3cff */
[----:B------:R-:W-:Y:S01]  /*61a0*/  LOP3.LUT R8, R9, UR31, R8, 0x96, !PT ;  /* 0x0000001f09087c12 */ /* 0x000fe2000f8e9608 */
[----:B------:R-:W-:Y:S01]  /*61b0*/  IMAD.WIDE.U32 R18, R18, -0x2daee0ad, RZ ;  /* 0xd2511f5312127825 */ /* 0x000fe200078e00ff */
[C---:B------:R-:W-:Y:S02]  /*61c0*/  LOP3.LUT R20, R11.reuse, UR25, R4, 0x96, !PT ;  /* 0x000000190b147c12 */ /* 0x040fe4000f8e9604 */
[----:B------:R-:W-:Y:S01]  /*61d0*/  LOP3.LUT R11, R11, UR25, R14, 0x96, !PT ;  /* 0x000000190b0b7c12 */ /* 0x000fe2000f8e960e */
[----:B------:R-:W-:Y:S01]  /*61e0*/  IMAD.WIDE.U32 R12, R12, -0x2daee0ad, RZ ;  /* 0xd2511f530c0c7825 */ /* 0x000fe200078e00ff */
[C---:B------:R-:W-:Y:S03]  /*61f0*/  LOP3.LUT R6, R7.reuse, R19, RZ, 0x3c, !PT ;  /* 0x0000001307067212 */ /* 0x040fe600078e3cff */
[----:B------:R-:W-:Y:S01]  /*6200*/  IMAD.WIDE.U32 R8, R8, -0x326172a9, RZ ;  /* 0xcd9e8d5708087825 */ /* 0x000fe200078e00ff */
[----:B------:R-:W-:Y:S03]  /*6210*/  LOP3.LUT R5, R7, R13, RZ, 0x3c, !PT ;  /* 0x0000000d07057212 */ /* 0x000fe600078e3cff */
[----:B------:R-:W-:Y:S01]  /*6220*/  IMAD.WIDE.U32 R6, R6, -0x326172a9, RZ ;  /* 0xcd9e8d5706067825 */ /* 0x000fe200078e00ff */
[C---:B------:R-:W-:Y:S02]  /*6230*/  LOP3.LUT R15, R9.reuse, UR25, R4, 0x96, !PT ;  /* 0x00000019090f7c12 */ /* 0x040fe4000f8e9604 */
[----:B------:R-:W-:Y:S01]  /*6240*/  LOP3.LUT R9, R9, UR25, R14, 0x96, !PT ;  /* 0x0000001909097c12 */ /* 0x000fe2000f8e960e */
[----:B------:R-:W-:Y:S01]  /*6250*/  IMAD.WIDE.U32 R4, R5, -0x326172a9, RZ ;  /* 0xcd9e8d5705047825 */ /* 0x000fe200078e00ff */
[C---:B------:R-:W-:Y:S02]  /*6260*/  LOP3.LUT R30, R7.reuse, UR24, R10, 0x96, !PT ;  /* 0x00000018071e7c12 */ /* 0x040fe4000f8e960a */
[----:B------:R-:W-:Y:S01]  /*6270*/  LOP3.LUT R32, R7, UR24, R8, 0x96, !PT ;  /* 0x0000001807207c12 */ /* 0x000fe2000f8e9608 */
[----:B------:R-:W-:Y:S01]  /*6280*/  IMAD.WIDE.U32 R20, R20, -0x2daee0ad, RZ ;  /* 0xd2511f5314147825 */ /* 0x000fe200078e00ff */
[C---:B------:R-:W-:Y:S02]  /*6290*/  LOP3.LUT R28, R5.reuse, UR24, R10, 0x96, !PT ;  /* 0x00000018051c7c12 */ /* 0x040fe4000f8e960a */
[----:B------:R-:W-:Y:S01]  /*62a0*/  LOP3.LUT R26, R5, UR24, R8, 0x96, !PT ;  /* 0x00000018051a7c12 */ /* 0x000fe2000f8e9608 */
[----:B------:R-:W-:Y:S01]  /*62b0*/  IMAD.WIDE.U32 R32, R32, -0x2daee0ad, RZ ;  /* 0xd2511f5320207825 */ /* 0x000fe200078e00ff */
[----:B------:R-:W-:Y:S03]  /*62c0*/  LOP3.LUT R22, R21, UR23, R18, 0x96, !PT ;  /* 0x0000001715167c12 */ /* 0x000fe6000f8e9612 */
[----:B------:R-:W-:Y:S04]  /*62d0*/  IMAD.WIDE.U32 R10, R11, -0x2daee0ad, RZ ;  /* 0xd2511f530b0a7825 */ /* 0x000fe800078e00ff */
        /* <DEDUP_REMOVED lines=19> */
[----:B------:R-:W-:Y:S03]  /*6410*/  LOP3.LUT R17, R21, UR22, R6, 0x96, !PT ;  /* 0x0000001615117c12 */ /* 0x000fe6000f8e9606 */
        /* <DEDUP_REMOVED lines=30> */
[----:B------:R-:W-:Y:S02]  /*6600*/  LOP3.LUT R15, R10, 0xff, RZ, 0xc0, !PT ;  /* 0x000000ff0a0f7812 */ /* 0x000fe400078ec0ff */
[----:B------:R-:W-:Y:S01]  /*6610*/  LOP3.LUT R19, R11, UR15, R28, 0x96, !PT ;  /* 0x0000000f0b137c12 */ /* 0x000fe2000f8e961c */
[----:B------:R-:W-:Y:S01]  /*6620*/  IMAD.WIDE.U32 R12, R13, -0x326172a9, RZ ;  /* 0xcd9e8d570d0c7825 */ /* 0x000fe200078e00ff */
[--C-:B------:R-:W-:Y:S02]  /*6630*/  SHF.R.U32.HI R21, RZ, 0x18, R8.reuse ;  /* 0x00000018ff157819 */ /* 0x100fe40000011608 */
[----:B------:R-:W-:Y:S01]  /*6640*/  SHF.R.U32.HI R28, RZ, 0x10, R8 ;  /* 0x00000010ff1c7819 */ /* 0x000fe20000011608 */
[----:B------:R-:W-:Y:S01]  /*6650*/  IMAD.WIDE.U32 R30, R30, -0x2daee0ad, RZ ;  /* 0xd2511f531e1e7825 */ /* 0x000fe200078e00ff */
[----:B------:R-:W-:Y:S02]  /*6660*/  LOP3.LUT R23, R13, UR18, R20, 0x96, !PT ;  /* 0x000000120d177c12 */ /* 0x000fe4000f8e9614 */
[----:B------:R-:W-:Y:S01]  /*6670*/  LOP3.LUT R13, R8, 0xff, RZ, 0xc0, !PT ;  /* 0x000000ff080d7812 */ /* 0x000fe200078ec0ff */
[----:B------:R-:W-:Y:S01]  /*6680*/  IMAD.WIDE.U32 R6, R6, -0x326172a9, RZ ;  /* 0xcd9e8d5706067825 */ /* 0x000fe200078e00ff */
[----:B------:R-:W-:Y:S02]  /*6690*/  LOP3.LUT R25, R31, UR17, R4, 0x96, !PT ;  /* 0x000000111f197c12 */ /* 0x000fe4000f8e9604 */
[----:B------:R-:W-:Y:S01]  /*66a0*/  ISETP.LE.U32.AND P4, PT, R13, UR6, PT ;  /* 0x000000060d007c0c */ /* 0x000fe2000bf83070 */
[----:B------:R-:W-:Y:S01]  /*66b0*/  IMAD.WIDE.U32 R4, R5, -0x2daee0ad, RZ ;  /* 0xd2511f5305047825 */ /* 0x000fe200078e00ff */
[----:B------:R-:W-:Y:S02]  /*66c0*/  ISETP.LE.U32.AND P3, PT, R21, UR6, PT ;  /* 0x0000000615007c0c */ /* 0x000fe4000bf63070 */
[----:B------:R-:W-:Y:S02]  /*66d0*/  LOP3.LUT R20, R9, UR16, R22, 0x96, !PT ;  /* 0x0000001009147c12 */ /* 0x000fe4000f8e9616 */
[----:B------:R-:W-:Y:S02]  /*66e0*/  LOP3.LUT R17, R5, UR15, R14, 0x96, !PT ;  /* 0x0000000f05117c12 */ /* 0x000fe4000f8e960e */
[----:B------:R-:W-:Y:S02]  /*66f0*/  SHF.R.U32.HI R14, RZ, 0x18, R10 ;  /* 0x00000018ff0e7819 */ /* 0x000fe4000001160a */
[----:B-1----:R-:W-:Y:S02]  /*6700*/  LOP3.LUT R34, R8, 0xffff, RZ, 0xc0, !PT ;  /* 0x0000ffff08227812 */ /* 0x002fe400078ec0ff */
[----:B------:R-:W-:Y:S01]  /*6710*/  LOP3.LUT R9, R4, 0xff, RZ, 0xc0, !PT ;  /* 0x000000ff04097812 */ /* 0x000fe200078ec0ff */
[----:B------:R-:W-:Y:S01]  /*6720*/  @!P4 FADD.FTZ R204, -R204, -RZ ;  /* 0x800000ffccccc221 */ /* 0x000fe20000010100 */
[--C-:B------:R-:W-:Y:S01]  /*6730*/  SHF.R.U32.HI R8, RZ, 0x18, R4.reuse ;  /* 0x00000018ff087819 */ /* 0x100fe20000011604 */
[----:B------:R-:W-:Y:S01]  /*6740*/  @!P3 FADD.FTZ R207, -R207, -RZ ;  /* 0x800000ffcfcfb221 */ /* 0x000fe20000010100 */
[----:B------:R-:W-:Y:S02]  /*6750*/  SHF.R.U32.HI R31, RZ, 0x10, R4 ;  /* 0x00000010ff1f7819 */ /* 0x000fe40000011604 */
[----:B------:R-:W-:Y:S02]  /*6760*/  LOP3.LUT R35, R4, 0xffff, RZ, 0xc0, !PT ;  /* 0x0000ffff04237812 */ /* 0x000fe400078ec0ff */
[----:B------:R-:W-:Y:S02]  /*6770*/  LOP3.LUT R4, R6, 0xff, RZ, 0xc0, !PT ;  /* 0x000000ff06047812 */ /* 0x000fe400078ec0ff */
[----:B------:R-:W-:Y:S02]  /*6780*/  ISETP.LE.U32.AND P2, PT, R15, UR6, PT ;  /* 0x000000060f007c0c */ /* 0x000fe4000bf43070 */
[----:B------:R-:W-:Y:S02]  /*6790*/  ISETP.LE.U32.AND P0, PT, R14, UR6, PT ;  /* 0x000000060e007c0c */ /* 0x000fe4000bf03070 */
[----:B------:R-:W-:Y:S02]  /*67a0*/  ISETP.LE.U32.AND P6, PT, R9, UR6, PT ;  /* 0x0000000609007c0c */ /* 0x000fe4000bfc3070 */
[----:B------:R-:W-:Y:S01]  /*67b0*/  ISETP.LE.U32.AND P5, PT, R8, UR6, PT ;  /* 0x0000000608007c0c */ /* 0x000fe2000bfa3070 */
[----:B------:R-:W-:Y:S01]  /*67c0*/  IMAD.WIDE.U32 R8, R27, -0x326172a9, RZ ;  /* 0xcd9e8d571b087825 */ /* 0x000fe200078e00ff */
[----:B------:R-:W-:Y:S02]  /*67d0*/  ISETP.LE.U32.AND P4, PT, R4, UR6, PT ;  /* 0x0000000604007c0c */ /* 0x000fe4000bf83070 */
[----:B------:R-:W-:Y:S01]  /*67e0*/  SHF.R.U32.HI R13, RZ, 0x18, R6 ;  /* 0x00000018ff0d7819 */ /* 0x000fe20000011606 */
[----:B------:R-:W-:Y:S01]  /*67f0*/  IMAD.WIDE.U32 R4, R25, -0x326172a9, RZ ;  /* 0xcd9e8d5719047825 */ /* 0x000fe200078e00ff */
[----:B------:R-:W-:Y:S02]  /*6800*/  LOP3.LUT R14, R9, UR16, R24, 0x96, !PT ;  /* 0x00000010090e7c12 */ /* 0x000fe4000f8e9618 */
[----:B------:R-:W-:Y:S01]  /*6810*/  ISETP.LE.U32.AND P3, PT, R13, UR6, PT ;  /* 0x000000060d007c0c */ /* 0x000fe2000bf63070 */
[----:B------:R-:W-:Y:S01]  /*6820*/  @!P2 FADD.FTZ R214, -R214, -RZ ;  /* 0x800000ffd6d6a221 */ /* 0x000fe20000010100 */
[----:B------:R-:W-:Y:S01]  /*6830*/  LOP3.LUT R13, R5, UR16, R12, 0x96, !PT ;  /* 0x00000010050d7c12 */ /* 0x000fe2000f8e960c */
[----:B------:R-:W-:Y:S01]  /*6840*/  @!P0 FADD.FTZ R215, -R215, -RZ ;  /* 0x800000ffd7d78221 */ /* 0x000fe20000010100 */
[----:B------:R-:W-:Y:S01]  /*6850*/  LOP3.LUT R25, R4, 0xff, RZ, 0xc0, !PT ;  /* 0x000000ff04197812 */ /* 0x000fe200078ec0ff */
[----:B------:R-:W-:Y:S01]  /*6860*/  @!P6 FADD.FTZ R211, -R211, -RZ ;  /* 0x800000ffd3d3e221 */ /* 0x000fe20000010100 */
[--C-:B------:R-:W-:Y:S01]  /*6870*/  SHF.R.U32.HI R24, RZ, 0x18, R4.reuse ;  /* 0x00000018ff187819 */ /* 0x100fe20000011604 */
[----:B------:R-:W-:Y:S01]  /*6880*/  @!P5 FADD.FTZ R210, -R210, -RZ ;  /* 0x800000ffd2d2d221 */ /* 0x000fe20000010100 */
[----:B------:R-:W-:Y:S01]  /*6890*/  SHF.R.U32.HI R27, RZ, 0x10, R4 ;  /* 0x00000010ff1b7819 */ /* 0x000fe20000011604 */
[----:B------:R-:W-:Y:S01]  /*68a0*/  @!P4 FADD.FTZ R223, -R223, -RZ ;  /* 0x800000ffdfdfc221 */ /* 0x000fe20000010100 */
[----:B------:R-:W-:Y:S02]  /*68b0*/  LOP3.LUT R38, R4, 0xffff, RZ, 0xc0, !PT ;  /* 0x0000ffff04267812 */ /* 0x000fe400078ec0ff */
[----:B------:R-:W-:Y:S01]  /*68c0*/  SHF.R.U32.HI R4, RZ, 0x18, R20 ;  /* 0x00000018ff047819 */ /* 0x000fe20000011614 */
[----:B------:R-:W-:Y:S01]  /*68d0*/  @!P3 FADD.FTZ R224, -R224, -RZ ;  /* 0x800000ffe0e0b221 */ /* 0x000fe20000010100 */
[----:B------:R-:W-:Y:S02]  /*68e0*/  LOP3.LUT R5, R20, 0xff, RZ, 0xc0, !PT ;  /* 0x000000ff14057812 */ /* 0x000fe400078ec0ff */
[----:B------:R-:W-:Y:S02]  /*68f0*/  ISETP.LE.U32.AND P2, PT, R4, UR6, PT ;  /* 0x0000000604007c0c */ /* 0x000fe4000bf43070 */
[----:B------:R-:W-:Y:S02]  /*6900*/  LOP3.LUT R4, R28, 0xff, RZ, 0xc0, !PT ;  /* 0x000000ff1c047812 */ /* 0x000fe400078ec0ff */
[----:B------:R-:W-:Y:S02]  /*6910*/  ISETP.LE.U32.AND P0, PT, R5, UR6, PT ;  /* 0x0000000605007c0c */ /* 0x000fe4000bf03070 */
[----:B------:R-:W-:Y:S02]  /*6920*/  LOP3.LUT R22, R8, 0xff, RZ, 0xc0, !PT ;  /* 0x000000ff08167812 */ /* 0x000fe400078ec0ff */
[----:B------:R-:W-:Y:S02]  /*6930*/  SHF.R.U32.HI R21, RZ, 0x18, R8 ;  /* 0x00000018ff157819 */ /* 0x000fe40000011608 */
[----:B------:R-:W-:Y:S02]  /*6940*/  ISETP.LE.U32.AND P6, PT, R4, UR6, PT ;  /* 0x0000000604007c0c */ /* 0x000fe4000bfc3070 */
[----:B------:R-:W-:Y:S01]  /*6950*/  SHF.R.U32.HI R33, RZ, 0x10, R10 ;  /* 0x00000010ff217819 */ /* 0x000fe2000001160a */
[----:B------:R-:W-:Y:S01]  /*6960*/  @!P2 FADD.FTZ R198, -R198, -RZ ;  /* 0x800000ffc6c6a221 */ /* 0x000fe20000010100 */
[----:B------:R-:W-:Y:S02]  /*6970*/  LOP3.LUT R4, R19, 0xff, RZ, 0xc0, !PT ;  /* 0x000000ff13047812 */ /* 0x000fe400078ec0ff */
[----:B------:R-:W-:Y:S01]  /*6980*/  ISETP.LE.U32.AND P5, PT, R22, UR6, PT ;  /* 0x0000000616007c0c */ /* 0x000fe2000bfa3070 */
[----:B------:R-:W-:Y:S01]  /*6990*/  @!P0 FADD.FTZ R197, -R197, -RZ ;  /* 0x800000ffc5c58221 */ /* 0x000fe20000010100 */
[----:B------:R-:W-:Y:S02]  /*69a0*/  ISETP.LE.U32.AND P4, PT, R21, UR6, PT ;  /* 0x0000000615007c0c */ /* 0x000fe4000bf83070 */
[----:B------:R-:W-:Y:S02]  /*69b0*/  ISETP.LE.U32.AND P3, PT, R4, UR6, PT ;  /* 0x0000000604007c0c */ /* 0x000fe4000bf63070 */
[----:B------:R-:W-:Y:S01]  /*69c0*/  LOP3.LUT R4, R33, 0xff, RZ, 0xc0, !PT ;  /* 0x000000ff21047812 */ /* 0x000fe200078ec0ff */
[----:B------:R-:W-:Y:S01]  /*69d0*/  @!P6 FADD.FTZ R201, -R201, -RZ ;  /* 0x800000ffc9c9e221 */ /* 0x000fe20000010100 */
[----:B------:R-:W-:Y:S02]  /*69e0*/  SHF.R.U32.HI R5, RZ, 0x18, R19 ;  /* 0x00000018ff057819 */ /* 0x000fe40000011613 */
[----:B------:R-:W-:Y:S02]  /*69f0*/  ISETP.LE.U32.AND P0, PT, R4, UR6, PT ;  /* 0x0000000604007c0c */ /* 0x000fe4000bf03070 */
[----:B------:R-:W-:Y:S01]  /*6a00*/  LOP3.LUT R4, R17, 0xff, RZ, 0xc0, !PT ;  /* 0x000000ff11047812 */ /* 0x000fe200078ec0ff */
[----:B------:R-:W-:Y:S01]  /*6a10*/  @!P5 FADD.FTZ R199, -R199, -RZ ;  /* 0x800000ffc7c7d221 */ /* 0x000fe20000010100 */
[----:B------:R-:W-:Y:S01]  /*6a20*/  ISETP.LE.U32.AND P2, PT, R5, UR6, PT ;  /* 0x0000000605007c0c */ /* 0x000fe2000bf43070 */
[----:B------:R-:W-:Y:S01]  /*6a30*/  @!P4 FADD.FTZ R200, -R200, -RZ ;  /* 0x800000ffc8c8c221 */ /* 0x000fe20000010100 */
[----:B------:R-:W-:Y:S01]  /*6a40*/  LOP3.LUT R18, R7, UR16, R18, 0x96, !PT ;  /* 0x0000001007127c12 */ /* 0x000fe2000f8e9612 */
[----:B------:R-:W-:Y:S01]  /*6a50*/  @!P3 FADD.FTZ R203, -R203, -RZ ;  /* 0x800000ffcbcbb221 */ /* 0x000fe20000010100 */
[----:B------:R-:W-:Y:S02]  /*6a60*/  SHF.R.U32.HI R5, RZ, 0x18, R17 ;  /* 0x00000018ff057819 */ /* 0x000fe40000011611 */
[----:B------:R-:W-:Y:S02]  /*6a70*/  ISETP.LE.U32.AND P6, PT, R4, UR6, PT ;  /* 0x0000000604007c0c */ /* 0x000fe4000bfc3070 */
[----:B------:R-:W-:Y:S01]  /*6a80*/  LOP3.LUT R4, R31, 0xff, RZ, 0xc0, !PT ;  /* 0x000000ff1f047812 */ /* 0x000fe200078ec0ff */
[----:B------:R-:W-:Y:S01]  /*6a90*/  @!P0 FADD.FTZ R209, -R209, -RZ ;  /* 0x800000ffd1d18221 */ /* 0x000fe20000010100 */
[----:B------:R-:W-:Y:S02]  /*6aa0*/  SHF.R.U32.HI R32, RZ, 0x10, R6 ;  /* 0x00000010ff207819 */ /* 0x000fe40000011606 */
[----:B------:R-:W-:Y:S01]  /*6ab0*/  ISETP.LE.U32.AND P5, PT, R5, UR6, PT ;  /* 0x0000000605007c0c */ /* 0x000fe2000bfa3070 */
[----:B------:R-:W-:Y:S01]  /*6ac0*/  @!P2 FADD.FTZ R202, -R202, -RZ ;  /* 0x800000ffcacaa221 */ /* 0x000fe20000010100 */
[----:B------:R-:W-:Y:S02]  /*6ad0*/  ISETP.LE.U32.AND P4, PT, R4, UR6, PT ;  /* 0x0000000604007c0c */ /* 0x000fe4000bf83070 */
[----:B------:R-:W-:Y:S02]  /*6ae0*/  LOP3.LUT R4, R18, 0xff, RZ, 0xc0, !PT ;  /* 0x000000ff12047812 */ /* 0x000fe400078ec0ff */
[----:B------:R-:W-:Y:S01]  /*6af0*/  LOP3.LUT R36, R10, 0xffff, RZ, 0xc0, !PT ;  /* 0x0000ffff0a247812 */ /* 0x000fe200078ec0ff */
[----:B------:R-:W-:Y:S01]  /*6b00*/  @!P6 FADD.FTZ R206, -R206, -RZ ;  /* 0x800000ffcecee221 */ /* 0x000fe20000010100 */
[----:B------:R-:W-:Y:S01]  /*6b10*/  SHF.R.U32.HI R5, RZ, 0x18, R18 ;  /* 0x00000018ff057819 */ /* 0x000fe20000011612 */
[----:B------:R-:W-:Y:S01]  /*6b20*/  IMAD.WIDE.U32 R10, R29, -0x2daee0ad, RZ ;  /* 0xd2511f531d0a7825 */ /* 0x000fe200078e00ff */
[----:B------:R-:W-:Y:S02]  /*6b30*/  ISETP.LE.U32.AND P3, PT, R4, UR6, PT ;  /* 0x0000000604007c0c */ /* 0x000fe4000bf63070 */
[----:B------:R-:W-:Y:S01]  /*6b40*/  LOP3.LUT R4, R32, 0xff, RZ, 0xc0, !PT ;  /* 0x000000ff20047812 */ /* 0x000fe200078ec0ff */
[----:B------:R-:W-:Y:S01]  /*6b50*/  @!P5 FADD.FTZ R205, -R205, -RZ ;  /* 0x800000ffcdcdd221 */ /* 0x000fe20000010100 */
[----:B------:R-:W-:Y:S01]  /*6b60*/  LOP3.LUT R37, R6, 0xffff, RZ, 0xc0, !PT ;  /* 0x0000ffff06257812 */ /* 0x000fe200078ec0ff */
[----:B------:R-:W-:Y:S01]  /*6b70*/  @!P4 FADD.FTZ R208, -R208, -RZ ;  /* 0x800000ffd0d0c221 */ /* 0x000fe20000010100 */
[----:B------:R-:W-:Y:S01]  /*6b80*/  ISETP.LE.U32.AND P2, PT, R5, UR6, PT ;  /* 0x0000000605007c0c */ /* 0x000fe2000bf43070 */
[----:B------:R-:W-:Y:S01]  /*6b90*/  IMAD.WIDE.U32 R6, R23, -0x2daee0ad, RZ ;  /* 0xd2511f5317067825 */ /* 0x000fe200078e00ff */
[----:B------:R-:W-:Y:S02]  /*6ba0*/  ISETP.LE.U32.AND P0, PT, R4, UR6, PT ;  /* 0x0000000604007c0c */ /* 0x000fe4000bf03070 */
[----:B------:R-:W-:Y:S02]  /*6bb0*/  LOP3.LUT R23, R10, 0xff, RZ, 0xc0, !PT ;  /* 0x000000ff0a177812 */ /* 0x000fe400078ec0ff */
[----:B------:R-:W-:Y:S01]  /*6bc0*/  ISETP.LE.U32.AND P6, PT, R25, UR6, PT ;  /* 0x0000000619007c0c */ /* 0x000fe2000bfc3070 */
[----:B------:R-:W-:Y:S01]  /*6bd0*/  @!P3 FADD.FTZ R212, -R212, -RZ ;  /* 0x800000ffd4d4b221 */ /* 0x000fe20000010100 */
[----:B------:R-:W-:Y:S02]  /*6be0*/  LOP3.LUT R12, R7, UR15, R30, 0x96, !PT ;  /* 0x0000000f070c7c12 */ /* 0x000fe4000f8e961e */
[----:B------:R-:W-:Y:S02]  /*6bf0*/  LOP3.LUT R30, R8, 0xffff, RZ, 0xc0, !PT ;  /* 0x0000ffff081e7812 */ /* 0x000fe400078ec0ff */
[----:B------:R-:W-:Y:S01]  /*6c00*/  SHF.R.U32.HI R9, RZ, 0x18, R10 ;  /* 0x00000018ff097819 */ /* 0x000fe2000001160a */
[----:B------:R-:W-:Y:S01]  /*6c10*/  @!P2 FADD.FTZ R213, -R213, -RZ ;  /* 0x800000ffd5d5a221 */ /* 0x000fe20000010100 */
[----:B------:R-:W-:Y:S01]  /*6c20*/  ISETP.LE.U32.AND P5, PT, R24, UR6, PT ;  /* 0x0000000618007c0c */ /* 0x000fe2000bfa3070 */
[----:B------:R-:W-:Y:S01]  /*6c30*/  @!P0 FADD.FTZ R220, -R220, -RZ ;  /* 0x800000ffdcdc8221 */ /* 0x000fe20000010100 */
[----:B------:R-:W-:Y:S02]  /*6c40*/  ISETP.LE.U32.AND P4, PT, R23, UR6, PT ;  /* 0x0000000617007c0c */ /* 0x000fe4000bf83070 */
[----:B------:R-:W-:Y:S01]  /*6c50*/  SHF.R.U32.HI R5, RZ, 0x10, R20 ;  /* 0x00000010ff057819 */ /* 0x000fe20000011614 */
[----:B------:R-:W-:Y:S01]  /*6c60*/  @!P6 FADD.FTZ R216, -R216, -RZ ;  /* 0x800000ffd8d8e221 */ /* 0x000fe20000010100 */
[----:B------:R-:W-:Y:S02]  /*6c70*/  LOP3.LUT R15, R11, UR15, R26, 0x96, !PT ;  /* 0x0000000f0b0f7c12 */ /* 0x000fe4000f8e961a */
[----:B------:R-:W-:Y:S02]  /*6c80*/  SHF.R.U32.HI R26, RZ, 0x10, R8 ;  /* 0x00000010ff1a7819 */ /* 0x000fe40000011608 */
[----:B------:R-:W-:Y:S02]  /*6c90*/  SHF.R.U32.HI R29, RZ, 0x10, R10 ;  /* 0x00000010ff1d7819 */ /* 0x000fe4000001160a */
[----:B------:R-:W-:Y:S01]  /*6ca0*/  LOP3.LUT R39, R10, 0xffff, RZ, 0xc0, !PT ;  /* 0x0000ffff0a277812 */ /* 0x000fe200078ec0ff */
[----:B------:R-:W-:Y:S01]  /*6cb0*/  @!P5 FADD.FTZ R217, -R217, -RZ ;  /* 0x800000ffd9d9d221 */ /* 0x000fe20000010100 */
[----:B------:R-:W-:Y:S01]  /*6cc0*/  LOP3.LUT R8, R6, 0xff, RZ, 0xc0, !PT ;  /* 0x000000ff06087812 */ /* 0x000fe200078ec0ff */
[----:B------:R-:W-:Y:S01]  /*6cd0*/  @!P4 FADD.FTZ R222, -R222, -RZ ;  /* 0x800000ffdedec221 */ /* 0x000fe20000010100 */
[----:B------:R-:W-:Y:S02]  /*6ce0*/  SHF.R.U32.HI R10, RZ, 0x18, R6 ;  /* 0x00000018ff0a7819 */ /* 0x000fe40000011606 */
[----:B------:R-:W-:Y:S02]  /*6cf0*/  ISETP.LE.U32.AND P3, PT, R9, UR6, PT ;  /* 0x0000000609007c0c */ /* 0x000fe4000bf63070 */
[----:B------:R-:W-:Y:S02]  /*6d00*/  SHF.R.U32.HI R4, RZ, 0x8, R34 ;  /* 0x00000008ff047819 */ /* 0x000fe40000011622 */
[----:B------:R-:W-:Y:S02]  /*6d10*/  LOP3.LUT R5, R5, 0xff, RZ, 0xc0, !PT ;  /* 0x000000ff05057812 */ /* 0x000fe400078ec0ff */
[----:B------:R-:W-:Y:S02]  /*6d20*/  ISETP.LE.U32.AND P2, PT, R8, UR6, PT ;  /* 0x0000000608007c0c */ /* 0x000fe4000bf43070 */
[----:B------:R-:W-:Y:S02]  /*6d30*/  ISETP.LE.U32.AND P0, PT, R10, UR6, PT ;  /* 0x000000060a007c0c */ /* 0x000fe4000bf03070 */
[----:B------:R-:W-:Y:S02]  /*6d40*/  LOP3.LUT R4, R4, 0xffff, RZ, 0xc0, !PT ;  /* 0x0000ffff04047812 */ /* 0x000fe400078ec0ff */
[----:B------:R-:W-:Y:S01]  /*6d50*/  ISETP.LE.U32.AND P6, PT, R5, UR6, PT ;  /* 0x0000000605007c0c */ /* 0x000fe2000bfc3070 */
[----:B------:R-:W-:Y:S01]  /*6d60*/  @!P3 FADD.FTZ R221, -R221, -RZ ;  /* 0x800000ffddddb221 */ /* 0x000fe20000010100 */
[----:B------:R-:W-:Y:S02]  /*6d70*/  LOP3.LUT R5, R14, 0xff, RZ, 0xc0, !PT ;  /* 0x000000ff0e057812 */ /* 0x000fe400078ec0ff */
[----:B------:R-:W-:Y:S02]  /*6d80*/  ISETP.LE.U32.AND P5, PT, R4, UR6, PT ;  /* 0x0000000604007c0c */ /* 0x000fe4000bfa3070 */
[----:B------:R-:W-:Y:S01]  /*6d90*/  ISETP.LE.U32.AND P4, PT, R5, UR6, PT ;  /* 0x0000000605007c0c */ /* 0x000fe2000bf83070 */
[----:B------:R-:W-:Y:S01]  /*6da0*/  @!P2 FADD.FTZ R219, -R219, -RZ ;  /* 0x800000ffdbdba221 */ /* 0x000fe20000010100 */
[----:B------:R-:W-:Y:S01]  /*6db0*/  SHF.R.U32.HI R5, RZ, 0x10, R19 ;  /* 0x00000010ff057819 */ /* 0x000fe20000011613 */
[----:B------:R-:W-:Y:S01]  /*6dc0*/  @!P0 FADD.FTZ R218, -R218, -RZ ;  /* 0x800000ffdada8221 */ /* 0x000fe20000010100 */
        /* <DEDUP_REMOVED lines=9> */
[----:B------:R-:W-:Y:S02]  /*6e60*/  SHF.R.U32.HI R4, RZ, 0x8, R36 ;  /* 0x00000008ff047819 */ /* 0x000fe40000011624 */
[----:B------:R-:W-:Y:S02]  /*6e70*/  ISETP.LE.U32.AND P0, PT, R5, UR6, PT ;  /* 0x0000000605007c0c */ /* 0x000fe4000bf03070 */
[----:B------:R-:W-:Y:S02]  /*6e80*/  SHF.R.U32.HI R5, RZ, 0x8, R35 ;  /* 0x00000008ff057819 */ /* 0x000fe40000011623 */
[----:B------:R-:W-:Y:S02]  /*6e90*/  ISETP.LE.U32.AND P2, PT, R6, UR6, PT ;  /* 0x0000000606007c0c */ /* 0x000fe4000bf43070 */
[----:B------:R-:W-:Y:S02]  /*6ea0*/  SHF.R.U32.HI R6, RZ, 0x10, R17 ;  /* 0x00000010ff067819 */ /* 0x000fe40000011611 */
[----:B------:R-:W-:Y:S01]  /*6eb0*/  LOP3.LUT R4, R4, 0xffff, RZ, 0xc0, !PT ;  /* 0x0000ffff04047812 */ /* 0x000fe200078ec0ff */
[----:B------:R-:W-:Y:S01]  /*6ec0*/  @!P3 FADD.FTZ R184, -R184, -RZ ;  /* 0x800000ffb8b8b221 */ /* 0x000fe20000010100 */
        /* <DEDUP_REMOVED lines=18> */
[----:B------:R-:W-:Y:S02]  /*6ff0*/  SHF.R.U32.HI R5, RZ, 0x18, R13 ;  /* 0x00000018ff057819 */ /* 0x000fe4000001160d */
[----:B------:R-:W-:Y:S02]  /*7000*/  LOP3.LUT R4, R27, 0xff, RZ, 0xc0, !PT ;  /* 0x000000ff1b047812 */ /* 0x000fe400078ec0ff */
[----:B------:R-:W-:Y:S01]  /*7010*/  ISETP.LE.U32.AND P6, PT, R5, UR6, PT ;  /* 0x0000000605007c0c */ /* 0x000fe2000bfc3070 */
[----:B------:R-:W-:Y:S01]  /*7020*/  @!P3 FADD.FTZ R188, -R188, -RZ ;  /* 0x800000ffbcbcb221 */ /* 0x000fe20000010100 */
[----:B------:R-:W-:Y:S02]  /*7030*/  LOP3.LUT R5, R15, 0xff, RZ, 0xc0, !PT ;  /* 0x000000ff0f057812 */ /* 0x000fe400078ec0ff */
[----:B------:R-:W-:Y:S01]  /*7040*/  ISETP.LE.U32.AND P5, PT, R4, UR6, PT ;  /* 0x0000000604007c0c */ /* 0x000fe2000bfa3070 */
        /* <DEDUP_REMOVED lines=8> */
[----:B------:R-:W-:Y:S01]  /*70d0*/  LOP3.LUT R4, R12, 0xff, RZ, 0xc0, !PT ;  /* 0x000000ff0c047812 */ /* 0x000fe200078ec0ff */
[----:B------:R-:W-:Y:S01]  /*70e0*/  @!P5 FADD.FTZ R185, -R185, -RZ ;  /* 0x800000ffb9b9d221 */ /* 0x000fe20000010100 */
        /* <DEDUP_REMOVED lines=259> */
[----:B------:R-:W-:Y:S01]  /*8120*/  FMUL.FTZ R204, R204, R4 ;  /* 0x00000004cccc7220 */ /* 0x000fe20000410000 */
[-C--:B------:R-:W-:Y:S01]  /*8130*/  FSEL R2, R2, R179.reuse, P2 ;  /* 0x000000b302027208 */ /* 0x080fe20001000000 */
[C---:B------:R-:W-:Y:S01]  /*8140*/  FADD.FTZ R14, -R179.reuse, R14 ;  /* 0x0000000eb30e7221 */ /* 0x040fe20000010100 */
[----:B------:R-:W2:Y:S01]  /*8150*/  LDSM.16.M88.4 R4, [R172+0x11000] ;  /* 0x01100000ac04783b */ /* 0x000ea20000000200 */
[----:B------:R-:W-:Y:S01]  /*8160*/  FADD.FTZ R13, -R180, R13 ;  /* 0x0000000db40d7221 */ /* 0x000fe20000010100 */
[-C--:B-1----:R-:W-:Y:S01]  /*8170*/  HMMA.16816.F32.BF16 R20, R132, R136.reuse, R20 ;  /* 0x000000888414723c */ /* 0x082fe20000041814 */
[----:B------:R-:W-:Y:S01]  /*8180*/  FADD.FTZ R15, -R179, R15 ;  /* 0x0000000fb30f7221 */ /* 0x000fe20000010100 */
[----:B------:R-:W-:Y:S01]  /*8190*/  FSETP.GE.FTZ.AND P2, PT, R149, RZ, PT ;  /* 0x000000ff9500720b */ /* 0x000fe20003f56000 */
[----:B------:R-:W-:Y:S01]  /*81a0*/  FADD.FTZ R8, -R182, R17 ;  /* 0x00000011b6087221 */ /* 0x000fe20000010100 */
[----:B------:R-:W-:Y:S01]  /*81b0*/  FSEL R0, R0, R179, P0 ;  /* 0x000000b300007208 */ /* 0x000fe20000000000 */
[----:B------:R-:W-:Y:S01]  /*81c0*/  FMUL.FTZ R148, R148, R2 ;  /* 0x0000000294947220 */ /* 0x000fe20000410000 */
[----:B------:R-:W-:Y:S01]  /*81d0*/  FSEL R2, R13, R180, P2 ;  /* 0x000000b40d027208 */ /* 0x000fe20001000000 */
[----:B------:R-:W-:Y:S01]  /*81e0*/  FADD.FTZ R18, -R181, R18 ;  /* 0x00000012b5127221 */ /* 0x000fe20000010100 */
[C---:B------:R-:W-:Y:S01]  /*81f0*/  HMMA.16816.F32.BF16 R24, R140.reuse, R136, R24 ;  /* 0x000000888c18723c */ /* 0x040fe20000041818 */
[----:B------:R-:W-:Y:S01]  /*8200*/  FMUL.FTZ R184, R184, R0 ;  /* 0x00000000b8b87220 */ /* 0x000fe20000410000 */
[----:B------:R-:W-:Y:S02]  /*8210*/  FSETP.GE.FTZ.AND P2, PT, R201, RZ, PT ;  /* 0x000000ffc900720b */ /* 0x000fe40003f56000 */
[----:B------:R-:W-:Y:S01]  /*8220*/  FADD.FTZ R19, -R181, R19 ;  /* 0x00000013b5137221 */ /* 0x000fe20000010100 */
[----:B------:R-:W-:Y:S01]  /*8230*/  FSEL R8, R8, R182, P3 ;  /* 0x000000b608087208 */ /* 0x000fe20001800000 */
[----:B------:R-:W-:Y:S01]  /*8240*/  FMUL.FTZ R149, R149, R2 ;  /* 0x0000000295957220 */ /* 0x000fe20000410000 */
[----:B------:R-:W-:Y:S01]  /*8250*/  FSEL R2, R18, R181, P2 ;  /* 0x000000b512027208 */ /* 0x000fe20001000000 */
[-C--:B------:R-:W-:Y:S01]  /*8260*/  HMMA.16816.F32.BF16 R28, R140, R138.reuse, R28 ;  /* 0x0000008a8c1c723c */ /* 0x080fe2000004181c */
[----:B------:R-:W-:Y:S02]  /*8270*/  FSETP.GE.FTZ.AND P3, PT, R150, RZ, PT ;  /* 0x000000ff9600720b */ /* 0x000fe40003f76000 */
[----:B------:R-:W-:Y:S01]  /*8280*/  FSETP.GE.FTZ.AND P2, PT, R190, RZ, PT ;  /* 0x000000ffbe00720b */ /* 0x000fe20003f56000 */
[----:B------:R-:W-:Y:S01]  /*8290*/  FMUL.FTZ R196, R196, R8 ;  /* 0x00000008c4c47220 */ /* 0x000fe20000410000 */
[----:B------:R-:W-:Y:S01]  /*82a0*/  FSETP.GE.FTZ.AND P0, PT, R186, RZ, PT ;  /* 0x000000ffba00720b */ /* 0x000fe20003f16000 */
[----:B------:R-:W-:Y:S02]  /*82b0*/  FMUL.FTZ R201, R201, R2 ;  /* 0x00000002c9c97220 */ /* 0x000fe40000410000 */
[----:B------:R-:W-:Y:S01]  /*82c0*/  FADD.FTZ R9, -R182, R20 ;  /* 0x00000014b6097221 */ /* 0x000fe20000010100 */
[----:B------:R-:W-:Y:S01]  /*82d0*/  FSEL R0, R14, R179, P0 ;  /* 0x000000b30e007208 */ /* 0x000fe20000000000 */
[C---:B------:R-:W-:Y:S01]  /*82e0*/  HMMA.16816.F32.BF16 R32, R132.reuse, R138, R32 ;  /* 0x0000008a8420723c */ /* 0x040fe20000041820 */
        /* <DEDUP_REMOVED lines=8> */
[----:B------:R-:W-:Y:S03]  /*8370*/  FSETP.GE.FTZ.AND P3, PT, R151, RZ, PT ;  /* 0x000000ff9700720b */ /* 0x000fe60003f76000 */
        /* <DEDUP_REMOVED lines=29> */
[-C--:B------:R-:W-:Y:S01]  /*8550*/  FSEL R8, R27, R179.reuse, P0 ;  /* 0x000000b31b087208 */ /* 0x080fe20000000000 */
[----:B------:R-:W-:Y:S01]  /*8560*/  FADD.FTZ R0, -R179, R31 ;  /* 0x0000001fb3007221 */ /* 0x000fe20000010100 */
[----:B------:R-:W-:Y:S01]  /*8570*/  FSETP.GE.FTZ.AND P0, PT, R210, RZ, PT ;  /* 0x000000ffd200720b */ /* 0x000fe20003f16000 */
[----:B------:R-:W-:Y:S01]  /*8580*/  FADD.FTZ R29, -R180, R29 ;  /* 0x0000001db41d7221 */ /* 0x000fe20000010100 */
[-C--:B--2---:R-:W-:Y:S01]  /*8590*/  HMMA.16816.F32.BF16 R36, R132, R4.reuse, R36 ;  /* 0x000000048424723c */ /* 0x084fe20000041824 */
[----:B------:R-:W-:Y:S01]  /*85a0*/  FMUL.FTZ R17, R205, R8 ;  /* 0x00000008cd117220 */ /* 0x000fe20000410000 */
[-C--:B------:R-:W-:Y:S01]  /*85b0*/  FSEL R0, R0, R179.reuse, P0 ;  /* 0x000000b300007208 */ /* 0x080fe20000000000 */
[----:B------:R-:W-:Y:S01]  /*85c0*/  FADD.FTZ R34, -R181, R34 ;  /* 0x00000022b5227221 */ /* 0x000fe20000010100 */
[----:B------:R-:W1:Y:S01]  /*85d0*/  LDSM.16.M88.4 R8, [R172+0x11800] ;  /* 0x01180000ac08783b */ /* 0x000e620000000200 */
[----:B------:R-:W-:Y:S01]  /*85e0*/  FADD.FTZ R28, -R180, R28 ;  /* 0x0000001cb41c7221 */ /* 0x000fe20000010100 */
[----:B------:R-:W-:Y:S01]  /*85f0*/  FSEL R2, R2, R179, P2 ;  /* 0x000000b302027208 */ /* 0x000fe20001000000 */
[----:B------:R-:W-:Y:S01]  /*8600*/  FMUL.FTZ R210, R210, R0 ;  /* 0x00000000d2d27220 */ /* 0x000fe20000410000 */
[C---:B------:R-:W-:Y:S01]  /*8610*/  HMMA.16816.F32.BF16 R40, R140.reuse, R4, R40 ;  /* 0x000000048c28723c */ /* 0x040fe20000041828 */
[----:B------:R-:W-:Y:S01]  /*8620*/  FADD.FTZ R33, -R182, R33 ;  /* 0x00000021b6217221 */ /* 0x000fe20000010100 */
[----:B------:R-:W-:Y:S02]  /*8630*/  FSETP.GE.FTZ.AND P0, PT, R215, RZ, PT ;  /* 0x000000ffd700720b */ /* 0x000fe40003f16000 */
[----:B------:R-:W-:Y:S01]  /*8640*/  FMUL.FTZ R208, R208, R2 ;  /* 0x00000002d0d07220 */ /* 0x000fe20000410000 */
[----:B------:R-:W-:Y:S01]  /*8650*/  FSETP.GE.FTZ.AND P2, PT, R209, RZ, PT ;  /* 0x000000ffd100720b */ /* 0x000fe20003f56000 */
[----:B------:R-:W-:Y:S01]  /*8660*/  FADD.FTZ R32, -R182, R32 ;  /* 0x00000020b6207221 */ /* 0x000fe20000010100 */
[-C--:B------:R-:W-:Y:S01]  /*8670*/  FSEL R0, R35, R181.reuse, P0 ;  /* 0x000000b523007208 */ /* 0x080fe20000000000 */
[-C--:B------:R-:W-:Y:S01]  /*8680*/  HMMA.16816.F32.BF16 R44, R140, R6.reuse, R44 ;  /* 0x000000068c2c723c */ /* 0x080fe2000004182c */
[----:B------:R-:W-:Y:S02]  /*8690*/  FSEL R4, R29, R180, P3 ;  /* 0x000000b41d047208 */ /* 0x000fe40001800000 */
[----:B------:R-:W-:Y:S01]  /*86a0*/  FSETP.GE.FTZ.AND P0, PT, R213, RZ, PT ;  /* 0x000000ffd500720b */ /* 0x000fe20003f16000 */
[----:B------:R-:W-:Y:S01]  /*86b0*/  FMUL.FTZ R15, R215, R0 ;  /* 0x00000000d70f7220 */ /* 0x000fe20000410000 */
[-C--:B------:R-:W-:Y:S01]  /*86c0*/  FSEL R2, R34, R181.reuse, P2 ;  /* 0x000000b522027208 */ /* 0x080fe20001000000 */
[----:B------:R-:W-:Y:S01]  /*86d0*/  FMUL.FTZ R166, R166, R4 ;  /* 0x00000004a6a67220 */ /* 0x000fe20000410000 */
[----:B------:R-:W-:Y:S01]  /*86e0*/  FSEL R5, R28, R180, P4 ;  /* 0x000000b41c057208 */ /* 0x000fe20002000000 */
[----:B------:R-:W-:Y:S01]  /*86f0*/  FADD.FTZ R39, -R181, R39 ;  /* 0x00000027b5277221 */ /* 0x000fe20000010100 */
[C---:B------:R-:W-:Y:S01]  /*8700*/  HMMA.16816.F32.BF16 R48, R132.reuse, R6, R48 ;  /* 0x000000068430723c */ /* 0x040fe20000041830 */
[----:B------:R-:W-:Y:S02]  /*8710*/  FSETP.GE.FTZ.AND P3, PT, R193, RZ, PT ;  /* 0x000000ffc100720b */ /* 0x000fe40003f76000 */
[----:B------:R-:W-:Y:S01]  /*8720*/  FADD.FTZ R38, -R181, R38 ;  /* 0x00000026b5267221 */ /* 0x000fe20000010100 */
[----:B------:R-:W-:Y:S01]  /*8730*/  FSETP.GE.FTZ.AND P2, PT, R188, RZ, PT ;  /* 0x000000ffbc00720b */ /* 0x000fe20003f56000 */
        /* <DEDUP_REMOVED lines=8> */
[----:B------:R-:W-:Y:S01]  /*87c0*/  FMUL.FTZ R211, R211, R5 ;  /* 0x00000005d3d37220 */ /* 0x000fe20000410000 */
[----:B------:R-:W-:Y:S01]  /*87d0*/  FSEL R2, R38, R181, P2 ;  /* 0x000000b526027208 */ /* 0x000fe20001000000 */
[----:B------:R-:W-:Y:S01]  /*87e0*/  FADD.FTZ R36, -R182, R36 ;  /* 0x00000024b6247221 */ /* 0x000fe20000010100 */
[----:B------:R-:W-:Y:S01]  /*87f0*/  FSEL R5, R32, R182, P4 ;  /* 0x000000b620057208 */ /* 0x000fe20002000000 */
[----:B------:R-:W-:Y:S01]  /*8800*/  FMUL.FTZ R136, R213, R0 ;  /* 0x00000000d5887220 */ /* 0x000fe20000410000 */
[-C--:B-1----:R-:W-:Y:S01]  /*8810*/  HMMA.16816.F32.BF16 R52, R132, R8.reuse, R52 ;  /* 0x000000088434723c */ /* 0x082fe20000041834 */
[----:B------:R-:W-:Y:S01]  /*8820*/  FMUL.FTZ R16, R193, R4 ;  /* 0x00000004c1107220 */ /* 0x000fe20000410000 */
[----:B------:R-:W-:Y:S01]  /*8830*/  FSETP.GE.FTZ.AND P3, PT, R157, RZ, PT ;  /* 0x000000ff9d00720b */ /* 0x000fe20003f76000 */
[----:B------:R-:W-:Y:S01]  /*8840*/  FADD.FTZ R41, -R180, R41 ;  /* 0x00000029b4297221 */ /* 0x000fe20000010100 */
[----:B------:R-:W-:Y:S01]  /*8850*/  FSETP.GE.FTZ.AND P2, PT, R161, RZ, PT ;  /* 0x000000ffa100720b */ /* 0x000fe20003f56000 */
[----:B------:R-:W-:Y:S01]  /*8860*/  FMUL.FTZ R188, R188, R2 ;  /* 0x00000002bcbc7220 */ /* 0x000fe20000410000 */
[----:B------:R-:W-:Y:S01]  /*8870*/  FSETP.GE.FTZ.AND P4, PT, R212, RZ, PT ;  /* 0x000000ffd400720b */ /* 0x000fe20003f96000 */
[----:B------:R-:W-:Y:S01]  /*8880*/  FADD.FTZ R6, -R179, R47 ;  /* 0x0000002fb3067221 */ /* 0x000fe20000010100 */
[C---:B------:R-:W-:Y:S01]  /*8890*/  HMMA.16816.F32.BF16 R56, R140.reuse, R8, R56 ;  /* 0x000000088c38723c */ /* 0x040fe20000041838 */
[----:B------:R-:W-:Y:S03]  /*88a0*/  FMUL.FTZ R14, R214, R5 ;  /* 0x00000005d60e7220 */ /* 0x000fe60000410000 */
[C---:B------:R-:W-:Y:S01]  /*88b0*/  FADD.FTZ R40, -R180.reuse, R40 ;  /* 0x00000028b4287221 */ /* 0x040fe20000010100 */
[-C--:B------:R-:W-:Y:S01]  /*88c0*/  FSEL R0, R43, R179.reuse, P0 ;  /* 0x000000b32b007208 */ /* 0x080fe20000000000 */
[----:B------:R-:W-:Y:S01]  /*88d0*/  FADD.FTZ R7, -R179, R46 ;  /* 0x0000002eb3077221 */ /* 0x000fe20000010100 */
[----:B------:R-:W-:Y:S01]  /*88e0*/  FSEL R4, R37, R182, P3 ;  /* 0x000000b625047208 */ /* 0x000fe20001800000 */
[----:B------:R-:W-:Y:S01]  /*88f0*/  FADD.FTZ R45, -R180, R45 ;  /* 0x0000002db42d7221 */ /* 0x000fe20000010100 */
[----:B------:R-:W-:Y:S01]  /*8900*/  FSEL R2, R42, R179, P2 ;  /* 0x000000b32a027208 */ /* 0x000fe20001000000 */
[-C--:B------:R-:W-:Y:S01]  /*8910*/  HMMA.16816.F32.BF16 R60, R140, R10.reuse, R60 ;  /* 0x0000000a8c3c723c */ /* 0x080fe2000004183c */
        /* <DEDUP_REMOVED lines=9> */
[----:B------:R-:W-:Y:S02]  /*89b0*/  HMMA.16816.F32.BF16 R64, R132, R10, R64 ;  /* 0x0000000a8440723c */ /* 0x000fe40000041840 */
[----:B------:R-:W-:Y:S01]  /*89c0*/  FADD.FTZ R2, -R181, R50 ;  /* 0x00000032b5027221 */ /* 0x000fe20000010100 */
[-C--:B------:R-:W-:Y:S01]  /*89d0*/  FSEL R4, R41, R180.reuse, P3 ;  /* 0x000000b429047208 */ /* 0x080fe20001800000 */
[----:B------:R-:W-:Y:S01]  /*89e0*/  FMUL.FTZ R137, R212, R5 ;  /* 0x00000005d4897220 */ /* 0x000fe20000410000 */
        /* <DEDUP_REMOVED lines=30> */
[----:B------:R-:W-:Y:S01]  /*8bd0*/  FADD.FTZ R57, -R180, R57 ;  /* 0x00000039b4397221 */ /* 0x000fe20000010100 */
[----:B------:R-:W-:Y:S01]  /*8be0*/  FSEL R4, R4, R182, P3 ;  /* 0x000000b604047208 */ /* 0x000fe20001800000 */
        /* <DEDUP_REMOVED lines=28> */
[-C--:B------:R-:W-:Y:S01]  /*8db0*/  FSEL R0, R59, R179.reuse, P2 ;  /* 0x000000b33b007208 */ /* 0x080fe20001000000 */
[----:B------:R-:W-:Y:S01]  /*8dc0*/  FADD.FTZ R2, -R182, R64 ;  /* 0x00000040b6027221 */ /* 0x000fe20000010100 */
[----:B------:R-:W-:Y:S02]  /*8dd0*/  FSEL R4, R57, R180, P4 ;  /* 0x000000b439047208 */ /* 0x000fe40002000000 */
[----:B------:R-:W-:Y:S01]  /*8de0*/  FSETP.GE.FTZ.AND P4, PT, R219, RZ, PT ;  /* 0x000000ffdb00720b */ /* 0x000fe20003f96000 */
        /* <DEDUP_REMOVED lines=34> */
[----:B------:R-:W-:Y:S03]  /*9010*/  USEL UR9, UR41, 0x4000, !UP0 ;  /* 0x0000400029097887 */ /* 0x000fe6000c000000 */
[----:B------:R-:W-:Y:S01]  /*9020*/  LEA.HI.X.SX32 R238, R2, R5, 0x1, P2 ;  /* 0x0000000502ee7211 */ /* 0x000fe200010f0eff */
[----:B------:R-:W-:Y:S01]  /*9030*/  IMAD.MOV.U32 R2, RZ, RZ, 0x6 ;  /* 0x00000006ff027424 */ /* 0x000fe200078e00ff */
[----:B------:R-:W-:Y:S02]  /*9040*/  MOV R8, R240 ;  /* 0x000000f000087202 */ /* 0x000fe40000000f00 */
[----:B------:R-:W-:Y:S01]  /*9050*/  IADD3 R225, R225, UR9, RZ ;  /* 0x00000009e1e17c10 */ /* 0x000fe2000fffe0ff */
[----:B------:R-:W-:Y:S01]  /*9060*/  IMAD.MOV.U32 R9, RZ, RZ, R238 ;  /* 0x000000ffff097224 */ /* 0x000fe200078e00ee */
[----:B------:R-:W-:Y:S02]  /*9070*/  IADD3 R6, P2, R8, R10, RZ ;  /* 0x0000000a08067210 */ /* 0x000fe40007f5e0ff */
[----:B------:R-:W-:Y:S02]  /*9080*/  SHF.L.U64.HI R2, R7, R2, c[0x0][0x194] ;  /* 0x0000650007027619 */ /* 0x000fe40000010202 */
[----:B------:R-:W-:Y:S01]  /*9090*/  @!PT LDS RZ, [RZ] ;  /* 0x00000000fffff984 */ /* 0x000fe20000000800 */
[----:B------:R-:W-:Y:S01]  /*90a0*/  @!PT LDS RZ, [RZ] ;  /* 0x00000000fffff984 */ /* 0x000fe20000000800 */
[----:B------:R-:W-:Y:S01]  /*90b0*/  @!PT LDS RZ, [RZ] ;  /* 0x00000000fffff984 */ /* 0x000fe20000000800 */
[----:B------:R1:W-:Y:S01]  /*90c0*/  LDGSTS.E.BYPASS.LTC128B.128 [R225], [R8.64] ;  /* 0x0000000008e17fae */ /* 0x0003e2000b901d44 */
[-C--:B------:R-:W-:Y:S02]  /*90d0*/  IADD3 R4, P3, R6, R10.reuse, RZ ;  /* 0x0000000a06047210 */ /* 0x080fe40007f7e0ff */
[--C-:B------:R-:W-:Y:S01]  /*90e0*/  IMAD.X R7, R9, 0x1, R2.reuse, P2 ;  /* 0x0000000109077824 */ /* 0x100fe200010e0602 */
[----:B------:R-:W-:Y:S02]  /*90f0*/  IADD3 R175, R175, UR9, RZ ;  /* 0x00000009afaf7c10 */ /* 0x000fe4000fffe0ff */
[----:B------:R-:W-:Y:S02]  /*9100*/  IADD3 R10, P2, R4, R10, RZ ;  /* 0x0000000a040a7210 */ /* 0x000fe40007f5e0ff */
[----:B------:R1:W-:Y:S01]  /*9110*/  LDGSTS.E.BYPASS.LTC128B.128 [R225+0x1000], [R6.64] ;  /* 0x0100000006e17fae */ /* 0x0003e2000b901d44 */
[----:B------:R-:W-:Y:S05]  /*9120*/  IADD3.X R5, R7, R2, RZ, P3, !PT ;  /* 0x0000000207057210 */ /* 0x000fea0001ffe4ff */
[----:B------:R1:W-:Y:S01]  /*9130*/  LDGSTS.E.BYPASS.LTC128B.128 [R225+0x2000], [R4.64] ;  /* 0x0200000004e17fae */ /* 0x0003e2000b901d44 */
[----:B------:R-:W-:Y:S05]  /*9140*/  IMAD.X R11, R5, 0x1, R2, P2 ;  /* 0x00000001050b7824 */ /* 0x000fea00010e0602 */
[----:B------:R1:W-:Y:S04]  /*9150*/  LDGSTS.E.BYPASS.LTC128B.128 [R225+0x3000], [R10.64] ;  /* 0x030000000ae17fae */ /* 0x0003e8000b901d44 */
[----:B------:R-:W0:Y:S02]  /*9160*/  LDGDEPBAR ;  /* 0x00000000000079af */ /* 0x000e240000000000 */
.L_x_2215:
        /* <DEDUP_REMOVED lines=192> */
.L_x_2216:
        /* <DEDUP_REMOVED lines=17> */
[----:B------:R-:W-:Y:S01]  /*9e80*/  IMAD R147, R147, c[0x0][0x1c0], RZ ;  /* 0x0000700093937a24 */ /* 0x000fe200078e02ff */
[----:B------:R-:W-:Y:S01]  /*9e90*/  UIADD3 UR8, UR8, -0x1, URZ ;  /* 0xffffffff08087890 */ /* 0x000fe2000fffe03f */
        /* <DEDUP_REMOVED lines=100> */
[-C--:B------:R-:W-:Y:S01]  /*a4e0*/  HMMA.16816.F32.BF16 R4, R36, R48.reuse, R4 ;  /* 0x000000302404723c */ /* 0x080fe20000041804 */
[----:B------:R-:W-:Y:S04]  /*a4f0*/  IMAD.MOV.U32 R46, RZ, RZ, c[0x0][0x22c] ;  /* 0x00008b00ff2e7624 */ /* 0x000fe800078e00ff */
[----:B------:R-:W-:Y:S02]  /*a500*/  IMAD R0, R0, 0x38, RZ ;  /* 0x0000003800007824 */ /* 0x000fe400078e02ff */
[----:B------:R-:W-:Y:S01]  /*a510*/  IMAD R47, R47, c[0x0][0x1c0], RZ ;  /* 0x000070002f2f7a24 */ /* 0x000fe200078e02ff */
[C---:B-1----:R-:W-:Y:S01]  /*a520*/  HMMA.16816.F32.BF16 R8, R52.reuse, R48, R8 ;  /* 0x000000303408723c */ /* 0x042fe20000041808 */
[----:B------:R-:W-:Y:S03]  /*a530*/  IMAD.MOV.U32 R2, RZ, RZ, c[0x0][0x22c] ;  /* 0x00008b00ff027624 */ /* 0x000fe600078e00ff */
[----:B------:R-:W-:Y:S02]  /*a540*/  IMAD R47, R47, 0x48, RZ ;  /* 0x000000482f2f7824 */ /* 0x000fe400078e02ff */
[----:B------:R-:W-:Y:S02]  /*a550*/  IMAD R2, R2, c[0x0][0x1c0], RZ ;  /* 0x0000700002027a24 */ /* 0x000fe400078e02ff */
[-C--:B------:R-:W-:Y:S01]  /*a560*/  HMMA.16816.F32.BF16 R12, R52, R50.reuse, R12 ;  /* 0x00000032340c723c */ /* 0x080fe2000004180c */
[----:B------:R-:W-:Y:S03]  /*a570*/  IMAD.MOV.U32 R48, RZ, RZ, c[0x0][0x22c] ;  /* 0x00008b00ff307624 */ /* 0x000fe600078e00ff */
[----:B------:R-:W-:Y:S02]  /*a580*/  IMAD.SHL.U32 R2, R2, 0x40, RZ ;  /* 0x0000004002027824 */ /* 0x000fe400078e00ff */
[----:B------:R-:W-:Y:S02]  /*a590*/  IMAD R46, R46, c[0x0][0x1c0], RZ ;  /* 0x000070002e2e7a24 */ /* 0x000fe400078e02ff */
[C---:B------:R-:W-:Y:S04]  /*a5a0*/  HMMA.16816.F32.BF16 R16, R36.reuse, R50, R16 ;  /* 0x000000322410723c */ /* 0x040fe80000041810 */
[----:B------:R-:W-:Y:S02]  /*a5b0*/  IMAD R46, R46, 0x50, RZ ;  /* 0x000000502e2e7824 */ /* 0x000fe400078e02ff */
[----:B------:R-:W-:Y:S02]  /*a5c0*/  IMAD R48, R48, c[0x0][0x1c0], RZ ;  /* 0x0000700030307a24 */ /* 0x000fe400078e02ff */
[-C--:B--2---:R-:W-:Y:S04]  /*a5d0*/  HMMA.16816.F32.BF16 R20, R36, R60.reuse, R20 ;  /* 0x0000003c2414723c */ /* 0x084fe80000041814 */
[----:B------:R-:W-:Y:S04]  /*a5e0*/  IMAD R48, R48, 0x60, RZ ;  /* 0x0000006030307824 */ /* 0x000fe800078e02ff */
[C---:B------:R-:W-:Y:S08]  /*a5f0*/  HMMA.16816.F32.BF16 R24, R52.reuse, R60, R24 ;  /* 0x0000003c3418723c */ /* 0x040ff00000041818 */
[-C--:B------:R-:W-:Y:S07]  /*a600*/  HMMA.16816.F32.BF16 R28, R52, R62.reuse, R28 ;  /* 0x0000003e341c723c */ /* 0x080fee000004181c */
[C---:B------:R-:W-:Y:S01]  /*a610*/  IADD3 R54, R148.reuse, 0x20, RZ ;  /* 0x0000002094367810 */ /* 0x040fe20007ffe0ff */
[----:B------:R-:W-:Y:S04]  /*a620*/  HMMA.16816.F32.BF16 R32, R36, R62, R32 ;  /* 0x0000003e2420723c */ /* 0x000fe80000041820 */
[C---:B------:R-:W-:Y:S02]  /*a630*/  IADD3 R53, R148.reuse, 0x20, RZ ;  /* 0x0000002094357810 */ /* 0x040fe40007ffe0ff */
[----:B------:R-:W-:Y:S01]  /*a640*/  IADD3 R52, R148, 0x20, RZ ;  /* 0x0000002094347810 */ /* 0x000fe20007ffe0ff */
[----:B------:R-:W-:Y:S01]  /*a650*/  IMAD.MOV.U32 R36, RZ, RZ, R184 ;  /* 0x000000ffff247224 */ /* 0x000fe200078e00b8 */
[-C--:B----4-:R-:W-:Y:S05]  /*a660*/  HMMA.16816.F32.BF16 R4, R40, R56.reuse, R4 ;  /* 0x000000382804723c */ /* 0x090fea0000041804 */
[----:B------:R-:W-:Y:S01]  /*a670*/  IMAD.MOV.U32 R37, RZ, RZ, R183 ;  /* 0x000000ffff257224 */ /* 0x000fe200078e00b7 */
[CC--:B------:R-:W-:Y:S02]  /*a680*/  LEA R38, P2, R146.reuse, R36.reuse, 0x2 ;  /* 0x0000002492267211 */ /* 0x0c0fe400078410ff */
[C---:B------:R-:W-:Y:S04]  /*a690*/  HMMA.16816.F32.BF16 R8, R64.reuse, R56, R8 ;  /* 0x000000384008723c */ /* 0x040fe80000041808 */
[-C--:B------:R-:W-:Y:S02]  /*a6a0*/  LEA.HI.X.SX32 R39, R146, R37.reuse, 0x2, P2 ;  /* 0x0000002592277211 */ /* 0x080fe400010f16ff */
[CC--:B------:R-:W-:Y:S02]  /*a6b0*/  LEA R44, P0, R148.reuse, R36.reuse, 0x2 ;  /* 0x00000024942c7211 */ /* 0x0c0fe400078010ff */
[-C--:B------:R-:W-:Y:S04]  /*a6c0*/  HMMA.16816.F32.BF16 R12, R64, R58.reuse, R12 ;  /* 0x0000003a400c723c */ /* 0x080fe8000004180c */
[-C--:B------:R-:W-:Y:S03]  /*a6d0*/  LEA.HI.X.SX32 R45, R148, R37.reuse, 0x2, P0 ;  /* 0x00000025942d7211 */ /* 0x080fe600000f16ff */
[----:B------:R1:W-:Y:S01]  /*a6e0*/  RED.E.ADD.F32.FTZ.RN.STRONG.GPU [R36.64], R4 ;  /* 0x000000042400798e */ /* 0x0003e2000c10e784 */
[C---:B------:R-:W-:Y:S04]  /*a6f0*/  HMMA.16816.F32.BF16 R16, R40.reuse, R58, R16 ;  /* 0x0000003a2810723c */ /* 0x040fe80000041810 */
[----:B------:R2:W-:Y:S04]  /*a700*/  RED.E.ADD.F32.FTZ.RN.STRONG.GPU [R38.64], R5 ;  /* 0x000000052600798e */ /* 0x0005e8000c10e784 */
[-C--:B------:R-:W-:Y:S01]  /*a710*/  HMMA.16816.F32.BF16 R20, R40, R132.reuse, R20 ;  /* 0x000000842814723c */ /* 0x080fe20000041814 */
[----:B------:R3:W-:Y:S07]  /*a720*/  RED.E.ADD.F32.FTZ.RN.STRONG.GPU [R44.64], R6 ;  /* 0x000000062c00798e */ /* 0x0007ee000c10e784 */
[C---:B------:R-:W-:Y:S08]  /*a730*/  HMMA.16816.F32.BF16 R24, R64.reuse, R132, R24 ;  /* 0x000000844018723c */ /* 0x040ff00000041818 */
[-C--:B------:R-:W-:Y:S04]  /*a740*/  HMMA.16816.F32.BF16 R28, R64, R134.reuse, R28 ;  /* 0x00000086401c723c */ /* 0x080fe8000004181c */
[CC--:B-1----:R-:W-:Y:S04]  /*a750*/  LEA R4, P0, R150.reuse, R36.reuse, 0x2 ;  /* 0x0000002496047211 */ /* 0x0c2fe800078010ff */
[----:B------:R-:W-:Y:S04]  /*a760*/  HMMA.16816.F32.BF16 R32, R40, R134, R32 ;  /* 0x000000862820723c */ /* 0x000fe80000041820 */
[-C--:B--2---:R-:W-:Y:S03]  /*a770*/  LEA.HI.X.SX32 R5, R150, R37.reuse, 0x2, P0 ;  /* 0x0000002596057211 */ /* 0x084fe600000f16ff */
[CC--:B------:R-:W-:Y:S05]  /*a780*/  LEA R42, P2, R147.reuse, R36.reuse, 0x2 ;  /* 0x00000024932a7211 */ /* 0x0c0fea00078410ff */
[-C--:B------:R-:W-:Y:S01]  /*a790*/  LEA.HI.X.SX32 R43, R147, R37.reuse, 0x2, P2 ;  /* 0x00000025932b7211 */ /* 0x080fe200010f16ff */
[----:B------:R-:W-:Y:S01]  /*a7a0*/  IMAD.MOV.U32 R147, RZ, RZ, c[0x0][0x22c] ;  /* 0x00008b00ff937624 */ /* 0x000fe200078e00ff */
[CC--:B------:R-:W-:Y:S03]  /*a7b0*/  LEA R40, P2, R149.reuse, R36.reuse, 0x2 ;  /* 0x0000002495287211 */ /* 0x0c0fe600078410ff */
[----:B------:R1:W-:Y:S01]  /*a7c0*/  RED.E.ADD.F32.FTZ.RN.STRONG.GPU [R42.64], R7 ;  /* 0x000000072a00798e */ /* 0x0003e2000c10e784 */
[-C--:B------:R-:W-:Y:S01]  /*a7d0*/  LEA.HI.X.SX32 R41, R149, R37.reuse, 0x2, P2 ;  /* 0x0000002595297211 */ /* 0x080fe200010f16ff */
[----:B------:R-:W-:Y:S03]  /*a7e0*/  IMAD R147, R147, c[0x0][0x1c0], RZ ;  /* 0x0000700093937a24 */ /* 0x000fe600078e02ff */
[----:B------:R2:W-:Y:S01]  /*a7f0*/  RED.E.ADD.F32.FTZ.RN.STRONG.GPU [R4.64], R8 ;  /* 0x000000080400798e */ /* 0x0005e2000c10e784 */
[----:B------:R-:W-:Y:S04]  /*a800*/  IMAD R147, R147, 0x30, RZ ;  /* 0x0000003093937824 */ /* 0x000fe800078e02ff */
[----:B------:R4:W-:Y:S01]  /*a810*/  RED.E.ADD.F32.FTZ.RN.STRONG.GPU [R40.64], R9 ;  /* 0x000000092800798e */ /* 0x0009e2000c10e784 */
[CC--:B---3--:R-:W-:Y:S04]  /*a820*/  LEA R6, P0, R147.reuse, R36.reuse, 0x2 ;  /* 0x0000002493067211 */ /* 0x0c8fe800078010ff */
[-C--:B-1----:R-:W-:Y:S01]  /*a830*/  LEA.HI.X.SX32 R7, R147, R37.reuse, 0x2, P0 ;  /* 0x0000002593077211 */ /* 0x082fe200000f16ff */
[----:B------:R-:W-:Y:S01]  /*a840*/  IMAD.MOV.U32 R147, RZ, RZ, c[0x0][0x22c] ;  /* 0x00008b00ff937624 */ /* 0x000fe200078e00ff */
[-C--:B--2---:R-:W-:Y:S03]  /*a850*/  LEA R4, P2, R0, R36.reuse, 0x2 ;  /* 0x0000002400047211 */ /* 0x084fe600078410ff */
[----:B------:R1:W-:Y:S01]  /*a860*/  RED.E.ADD.F32.FTZ.RN.STRONG.GPU [R6.64], R10 ;  /* 0x0000000a0600798e */ /* 0x0003e2000c10e784 */
[-C--:B------:R-:W-:Y:S01]  /*a870*/  LEA R8, P0, R2, R36.reuse, 0x2 ;  /* 0x0000002402087211 */ /* 0x080fe200078010ff */
[----:B------:R-:W-:Y:S01]  /*a880*/  IMAD R147, R147, c[0x0][0x1c0], RZ ;  /* 0x0000700093937a24 */ /* 0x000fe200078e02ff */
[-C--:B------:R-:W-:Y:S02]  /*a890*/  LEA.HI.X.SX32 R5, R0, R37.reuse, 0x2, P2 ;  /* 0x0000002500057211 */ /* 0x080fe400010f16ff */
[----:B------:R-:W2:Y:S01]  /*a8a0*/  LDL R0, [R1] ;  /* 0x0000000001007983 */ /* 0x000ea20000100800 */
[-C--:B----4-:R-:W-:Y:S01]  /*a8b0*/  LEA.HI.X.SX32 R9, R2, R37.reuse, 0x2, P0 ;  /* 0x0000002502097211 */ /* 0x090fe200000f16ff */
[----:B------:R-:W-:Y:S02]  /*a8c0*/  IMAD.MOV.U32 R2, RZ, RZ, c[0x0][0x22c] ;  /* 0x00008b00ff027624 */ /* 0x000fe400078e00ff */
[----:B------:R-:W-:Y:S01]  /*a8d0*/  IMAD.SHL.U32 R147, R147, 0x8, RZ ;  /* 0x0000000893937824 */ /* 0x000fe200078e00ff */
[----:B------:R3:W-:Y:S01]  /*a8e0*/  RED.E.ADD.F32.FTZ.RN.STRONG.GPU [R4.64], R11 ;  /* 0x0000000b0400798e */ /* 0x0007e2000c10e784 */
[----:B------:R-:W-:Y:S02]  /*a8f0*/  IMAD R2, R2, c[0x0][0x1c0], RZ ;  /* 0x0000700002027a24 */ /* 0x000fe400078e02ff */
[C---:B------:R-:W-:Y:S02]  /*a900*/  IMAD.IADD R53, R147.reuse, 0x1, R53 ;  /* 0x0000000193357824 */ /* 0x040fe400078e0235 */
[----:B------:R4:W-:Y:S01]  /*a910*/  RED.E.ADD.F32.FTZ.RN.STRONG.GPU [R8.64], R16 ;  /* 0x000000100800798e */ /* 0x0009e2000c10e784 */
[----:B------:R-:W-:Y:S02]  /*a920*/  IMAD R2, R2, 0x58, RZ ;  /* 0x0000005802027824 */ /* 0x000fe400078e02ff */
[C---:B------:R-:W-:Y:S04]  /*a930*/  IMAD.IADD R52, R147.reuse, 0x1, R52 ;  /* 0x0000000193347824 */ /* 0x040fe800078e0234 */
[----:B------:R-:W-:Y:S01]  /*a940*/  IMAD.IADD R52, R147, 0x1, R52 ;  /* 0x0000000193347824 */ /* 0x000fe200078e0234 */
[CC--:B-1----:R-:W-:Y:S04]  /*a950*/  LEA R6, P2, R47.reuse, R36.reuse, 0x2 ;  /* 0x000000242f067211 */ /* 0x0c2fe800078410ff */
[-C--:B------:R-:W-:Y:S01]  /*a960*/  LEA.HI.X.SX32 R7, R47, R37.reuse, 0x2, P2 ;  /* 0x000000252f077211 */ /* 0x080fe200010f16ff */
[----:B------:R-:W-:Y:S04]  /*a970*/  IMAD.MOV.U32 R47, RZ, RZ, c[0x0][0x22c] ;  /* 0x00008b00ff2f7624 */ /* 0x000fe800078e00ff */
[----:B------:R1:W-:Y:S01]  /*a980*/  RED.E.ADD.F32.FTZ.RN.STRONG.GPU [R6.64], R17 ;  /* 0x000000110600798e */ /* 0x0003e2000c10e784 */
[CC--:B---3--:R-:W-:Y:S01]  /*a990*/  LEA R4, P0, R46.reuse, R36.reuse, 0x2 ;  /* 0x000000242e047211 */ /* 0x0c8fe200078010ff */
[----:B------:R-:W-:Y:S03]  /*a9a0*/  IMAD R47, R47, c[0x0][0x1c0], RZ ;  /* 0x000070002f2f7a24 */ /* 0x000fe600078e02ff */
[-C--:B------:R-:W-:Y:S01]  /*a9b0*/  LEA.HI.X.SX32 R5, R46, R37.reuse, 0x2, P0 ;  /* 0x000000252e057211 */ /* 0x080fe200000f16ff */
[----:B------:R-:W-:Y:S01]  /*a9c0*/  IMAD.MOV.U32 R46, RZ, RZ, c[0x0][0x22c] ;  /* 0x00008b00ff2e7624 */ /* 0x000fe200078e00ff */
[-C--:B----4-:R-:W-:Y:S01]  /*a9d0*/  LEA R16, P2, R2, R36.reuse, 0x2 ;  /* 0x0000002402107211 */ /* 0x090fe200078410ff */
[----:B------:R-:W-:Y:S01]  /*a9e0*/  IMAD R47, R47, 0x68, RZ ;  /* 0x000000682f2f7824 */ /* 0x000fe200078e02ff */
[-C--:B------:R-:W-:Y:S01]  /*a9f0*/  LEA R10, P0, R48, R36.reuse, 0x2 ;  /* 0x00000024300a7211 */ /* 0x080fe200078010ff */
[----:B------:R3:W-:Y:S01]  /*aa00*/  RED.E.ADD.F32.FTZ.RN.STRONG.GPU [R4.64], R18 ;  /* 0x000000120400798e */ /* 0x0007e2000c10e784 */
[----:B------:R-:W-:Y:S02]  /*aa10*/  IMAD R46, R46, c[0x0][0x1c0], RZ ;  /* 0x000070002e2e7a24 */ /* 0x000fe400078e02ff */
[-C--:B------:R-:W-:Y:S02]  /*aa20*/  LEA.HI.X.SX32 R11, R48, R37.reuse, 0x2, P0 ;  /* 0x00000025300b7211 */ /* 0x080fe400000f16ff */
[CC--:B------:R-:W-:Y:S01]  /*aa30*/  LEA R8, P3, R47.reuse, R36.reuse, 0x2 ;  /* 0x000000242f087211 */ /* 0x0c0fe200078610ff */
        /* <DEDUP_REMOVED lines=10> */
[-C--:B------:R-:W-:Y:S01]  /*aae0*/  LEA R50, P2, R54, R36.reuse, 0x2 ;  /* 0x0000002436327211 */ /* 0x080fe200078410ff */
[----:B------:R-:W-:Y:S01]  /*aaf0*/  RED.E.ADD.F32.FTZ.RN.STRONG.GPU [R10.64], R12 ;  /* 0x0000000c0a00798e */ /* 0x000fe2000c10e784 */
[----:B------:R-:W-:Y:S01]  /*ab00*/  IMAD R2, R2, 0x78, RZ ;  /* 0x0000007802027824 */ /* 0x000fe200078e02ff */
[-C--:B------:R-:W-:Y:S02]  /*ab10*/  LEA R46, P6, R52, R36.reuse, 0x2 ;  /* 0x00000024342e7211 */ /* 0x080fe400078c10ff */
[-C--:B------:R-:W-:Y:S01]  /*ab20*/  LEA.HI.X.SX32 R51, R54, R37.reuse, 0x2, P2 ;  /* 0x0000002536337211 */ /* 0x080fe200010f16ff */
[----:B------:R4:W-:Y:S01]  /*ab30*/  RED.E.ADD.F32.FTZ.RN.STRONG.GPU [R8.64], R13 ;  /* 0x0000000d0800798e */ /* 0x0009e2000c10e784 */
[-C--:B---3--:R-:W-:Y:S02]  /*ab40*/  LEA R4, P0, R2, R36.reuse, 0x2 ;  /* 0x0000002402047211 */ /* 0x088fe400078010ff */
[-C--:B------:R-:W-:Y:S02]  /*ab50*/  LEA.HI.X.SX32 R47, R52, R37.reuse, 0x2, P6 ;  /* 0x00000025342f7211 */ /* 0x080fe400030f16ff */
[----:B------:R3:W-:Y:S01]  /*ab60*/  RED.E.ADD.F32.FTZ.RN.STRONG.GPU [R6.64], R14 ;  /* 0x0000000e0600798e */ /* 0x0007e2000c10e784 */
[-C--:B------:R-:W-:Y:S02]  /*ab70*/  LEA.HI.X.SX32 R5, R2, R37.reuse, 0x2, P0 ;  /* 0x0000002502057211 */ /* 0x080fe400000f16ff */
[----:B------:R-:W-:Y:S02]  /*ab80*/  IADD3 R2, R148, 0x20, RZ ;  /* 0x0000002094027810 */ /* 0x000fe40007ffe0ff */
[-C--:B------:R-:W-:Y:S01]  /*ab90*/  LEA R48, P0, R53, R36.reuse, 0x2 ;  /* 0x0000002435307211 */ /* 0x080fe200078010ff */
[----:B------:R3:W-:Y:S01]  /*aba0*/  RED.E.ADD.F32.FTZ.RN.STRONG.GPU [R4.64], R15 ;  /* 0x0000000f0400798e */ /* 0x0007e2000c10e784 */
[-C--:B------:R-:W-:Y:S01]  /*abb0*/  LEA R18, P2, R251, R36.reuse, 0x2 ;  /* 0x00000024fb127211 */ /* 0x080fe200078410ff */
[----:B------:R-:W-:Y:S01]  /*abc0*/  IMAD.IADD R2, R147, 0x1, R2 ;  /* 0x0000000193027824 */ /* 0x000fe200078e0202 */
[-C--:B------:R-:W-:Y:S02]  /*abd0*/  LEA.HI.X.SX32 R49, R53, R37.reuse, 0x2, P0 ;  /* 0x0000002535317211 */ /* 0x080fe400000f16ff */
[----:B------:R-:W-:Y:S01]  /*abe0*/  RED.E.ADD.F32.FTZ.RN.STRONG.GPU [R36.64+0x80], R20 ;  /* 0x000080142400798e */ /* 0x000fe2000c10e784 */
[----:B------:R-:W-:Y:S01]  /*abf0*/  IMAD.IADD R2, R147, 0x1, R2 ;  /* 0x0000000193027824 */ /* 0x000fe200078e0202 */
[-C--:B-1----:R-:W-:Y:S02]  /*ac00*/  LEA.HI.X.SX32 R19, R251, R37.reuse, 0x2, P2 ;  /* 0x00000025fb137211 */ /* 0x082fe400010f16ff */
[CC--:B------:R-:W-:Y:S01]  /*ac10*/  LEA R16, P0, R250.reuse, R36.reuse, 0x2 ;  /* 0x00000024fa107211 */ /* 0x0c0fe200078010ff */
[----:B------:R-:W-:Y:S01]  /*ac20*/  RED.E.ADD.F32.FTZ.RN.STRONG.GPU [R38.64+0x80], R21 ;  /* 0x000080152600798e */ /* 0x000fe2000c10e784 */
[----:B------:R-:W-:Y:S02]  /*ac30*/  IMAD.IADD R2, R147, 0x1, R2 ;  /* 0x0000000193027824 */ /* 0x000fe400078e0202 */
[-C--:B------:R-:W-:Y:S02]  /*ac40*/  LEA.HI.X.SX32 R17, R250, R37.reuse, 0x2, P0 ;  /* 0x00000025fa117211 */ /* 0x080fe400000f16ff */
[----:B------:R-:W-:Y:S01]  /*ac50*/  RED.E.ADD.F32.FTZ.RN.STRONG.GPU [R50.64], R22 ;  /* 0x000000163200798e */ /* 0x000fe2000c10e784 */
[-C--:B------:R-:W-:Y:S02]  /*ac60*/  LEA R44, P5, R2, R36.reuse, 0x2 ;  /* 0x00000024022c7211 */ /* 0x080fe400078a10ff */
[-C--:B----4-:R-:W-:Y:S02]  /*ac70*/  LEA R8, P3, R246, R36.reuse, 0x2 ;  /* 0x00000024f6087211 */ /* 0x090fe400078610ff */
[----:B------:R-:W-:Y:S01]  /*ac80*/  RED.E.ADD.F32.FTZ.RN.STRONG.GPU [R48.64], R23 ;  /* 0x000000173000798e */ /* 0x000fe2000c10e784 */
[-C--:B------:R-:W-:Y:S02]  /*ac90*/  LEA.HI.X.SX32 R45, R2, R37.reuse, 0x2, P5 ;  /* 0x00000025022d7211 */ /* 0x080fe400028f16ff */
[CC--:B---3--:R-:W-:Y:S02]  /*aca0*/  LEA R14, P6, R249.reuse, R36.reuse, 0x2 ;  /* 0x00000024f90e7211 */ /* 0x0c8fe400078c10ff */
[----:B------:R-:W-:Y:S01]  /*acb0*/  RED.E.ADD.F32.FTZ.RN.STRONG.GPU [R46.64], R24 ;  /* 0x000000182e00798e */ /* 0x000fe2000c10e784 */
[CC--:B------:R-:W-:Y:S02]  /*acc0*/  LEA R12, P5, R248.reuse, R36.reuse, 0x2 ;  /* 0x00000024f80c7211 */ /* 0x0c0fe400078a10ff */
[-C--:B------:R-:W-:Y:S02]  /*acd0*/  LEA.HI.X.SX32 R15, R249, R37.reuse, 0x2, P6 ;  /* 0x00000025f90f7211 */ /* 0x080fe400030f16ff */
[----:B------:R-:W-:Y:S01]  /*ace0*/  RED.E.ADD.F32.FTZ.RN.STRONG.GPU [R44.64], R25 ;  /* 0x000000192c00798e */ /* 0x000fe2000c10e784 */
[-C--:B------:R-:W-:Y:S02]  /*acf0*/  LEA.HI.X.SX32 R13, R248, R37.reuse, 0x2, P5 ;  /* 0x00000025f80d7211 */ /* 0x080fe400028f16ff */
[-C--:B------:R-:W-:Y:S02]  /*ad00*/  LEA.HI.X.SX32 R9, R246, R37.reuse, 0x2, P3 ;  /* 0x00000025f6097211 */ /* 0x080fe400018f16ff */
[CC--:B------:R-:W-:Y:S01]  /*ad10*/  LEA R6, P2, R245.reuse, R36.reuse, 0x2 ;  /* 0x00000024f5067211 */ /* 0x0c0fe200078410ff */
[----:B------:R-:W-:Y:S03]  /*ad20*/  LDSM.16.MT88.4 R20, [R3+0x14800] ;  /* 0x014800000314783b */ /* 0x000fe60000004200 */
[-C--:B------:R-:W-:Y:S02]  /*ad30*/  LEA.HI.X.SX32 R7, R245, R37.reuse, 0x2, P2 ;  /* 0x00000025f5077211 */ /* 0x080fe400010f16ff */
[----:B------:R-:W-:Y:S01]  /*ad40*/  PLOP3.LUT P2, PT, PT, PT, UP0, 0x80, 0x0 ;  /* 0x000000000000781c */ /* 0x000fe20003f4f008 */
[----:B------:R-:W-:Y:S04]  /*ad50*/  @UP2 UIADD3 UR28, UP0, UR28, -0x200, URZ ;  /* 0xfffffe001c1c2890 */ /* 0x000fe8000ff1e03f */
[----:B------:R-:W-:Y:S01]  /*ad60*/  @UP2 UIADD3.X UR27, UR27, -0x1, URZ, UP0, !UPT ;  /* 0xffffffff1b1b2890 */ /* 0x000fe200087fe43f */
[CC--:B--2---:R-:W-:Y:S04]  /*ad70*/  LEA R42, P4, R0.reuse, R36.reuse, 0x2 ;  /* 0x00000024002a7211 */ /* 0x0c4fe800078810ff */
        /* <DEDUP_REMOVED lines=10> */
[----:B------:R-:W-:Y:S03]  /*ae20*/  RED.E.ADD.F32.FTZ.RN.STRONG.GPU [R18.64], R32 ;  /* 0x000000201200798e */ /* 0x000fe6000c10e784 */
[----:B------:R-:W-:Y:S02]  /*ae30*/  SEL R169, R0, 0xffffffc0, !P1 ;  /* 0xffffffc000a97807 */ /* 0x000fe40004800000 */
[----:B------:R-:W-:Y:S03]  /*ae40*/  RED.E.ADD.F32.FTZ.RN.STRONG.GPU [R16.64], R33 ;  /* 0x000000211000798e */ /* 0x000fe6000c10e784 */
[----:B------:R-:W-:Y:S02]  /*ae50*/  IMAD.IADD R0, R169, 0x1, R168 ;  /* 0x00000001a9007824 */ /* 0x000fe400078e02a8 */
[----:B------:R-:W-:Y:S05]  /*ae60*/  RED.E.ADD.F32.FTZ.RN.STRONG.GPU [R14.64], R34 ;  /* 0x000000220e00798e */ /* 0x000fea000c10e784 */
        /* <DEDUP_REMOVED lines=23> */
[----:B------:R-:W2:Y:S02]  /*afe0*/  LDSM.16.MT88.4 R16, [R0+0x1000] ;  /* 0x001000000010783b */ /* 0x000ea40000004200 */
        /* <DEDUP_REMOVED lines=155> */
[-C--:B------:R-:W-:Y:S01]  /*b9a0*/  LEA.HI R2, R30, R29.reuse, RZ, 0x2 ;  /* 0x0000001d1e027211 */ /* 0x080fe200078f10ff */
        /* <DEDUP_REMOVED lines=112> */
.L_x_2218:
        /* <DEDUP_REMOVED lines=19> */
.L_x_2219:
        /* <DEDUP_REMOVED lines=10> */
[----:B------:R-:W-:Y:S01]  /*c280*/  IMAD.IADD R0, R29, 0x1, -R0 ;  /* 0x000000011d007824 */ /* 0x000fe200078e0a00 */
[----:B------:R-:W-:-:S02]  /*c290*/  USHF.R.S32.HI UR18, URZ, 0x1f, UR40 ;  /* 0x0000001f3f127899 */ /* 0x000fc40008011428 */
        /* <DEDUP_REMOVED lines=34> */
.L_x_2221:
[----:B------:R-:W-:Y:S05]  /*c4c0*/  BSYNC B0 ;  /* 0x0000000000007941 */ /* 0x000fea0003800000 */
.L_x_2220:
        /* <DEDUP_REMOVED lines=15> */
.L_x_2223:
[----:B------:R-:W-:Y:S05]  /*c5c0*/  BSYNC B0 ;  /* 0x0000000000007941 */ /* 0x000fea0003800000 */
.L_x_2222:
        /* <DEDUP_REMOVED lines=15> */
.L_x_2225:
[----:B------:R-:W-:Y:S05]  /*c6c0*/  BSYNC B0 ;  /* 0x0000000000007941 */ /* 0x000fea0003800000 */
.L_x_2224:
        /* <DEDUP_REMOVED lines=14> */
.L_x_2227:
[----:B------:R-:W-:Y:S05]  /*c7b0*/  BSYNC B0 ;  /* 0x0000000000007941 */ /* 0x000fea0003800000 */
.L_x_2226:
        /* <DEDUP_REMOVED lines=25> */
.L_x_2229:
[----:B------:R-:W-:Y:S05]  /*c950*/  BSYNC B0 ;  /* 0x0000000000007941 */ /* 0x000fea0003800000 */
.L_x_2228:
        /* <DEDUP_REMOVED lines=13> */
.L_x_2231:
[----:B------:R-:W-:Y:S05]  /*ca30*/  BSYNC B0 ;  /* 0x0000000000007941 */ /* 0x000fea0003800000 */
.L_x_2230:
        /* <DEDUP_REMOVED lines=13> */
.L_x_2233:
[----:B------:R-:W-:Y:S05]  /*cb10*/  BSYNC B0 ;  /* 0x0000000000007941 */ /* 0x000fea0003800000 */
.L_x_2232:
        /* <DEDUP_REMOVED lines=11> */
.L_x_2212:
[----:B------:R-:W-:Y:S05]  /*cbd0*/  BSYNC B1 ;  /* 0x0000000000017941 */ /* 0x000fea0003800000 */
.L_x_2190:
        /* <DEDUP_REMOVED lines=11> */
.L_x_2234:
[----:B------:R-:W-:Y:S05]  /*cc90*/  EXIT ;  /* 0x000000000000794d */ /* 0x000fea0003800000 */
.L_x_2236:
        /* <DEDUP_REMOVED lines=14> */
.L_x_2493:


//--------------------- .text._ZN5flash44flash_bwd_dq_dk_dv_loop_seqk_parallel_kernelI23Flash_bwd_kernel_traitsILi64ELi128ELi128ELi8ELi4ELi4ELi4ELb0ELb0EN7cutlass10bfloat16_tE19Flash_kernel_traitsILi64ELi128ELi128ELi8ES3_EELb0ELb0ELb1ELb0ELb0ELb1ELb1EEEvNS_16Flash_bwd_paramsE --------------------------
	.section	.text._ZN5flash44flash_bwd_dq_dk_dv_loop_seqk_parallel_kernelI23Flash_bwd_kernel_traitsILi64ELi128ELi128ELi8ELi4ELi4ELi4ELb0ELb0EN7cutlass10bfloat16_tE19Flash_kernel_traitsILi64ELi128ELi128ELi8ES3_EELb0ELb0ELb1ELb0ELb0ELb1ELb1EEEvNS_16Flash_bwd_paramsE,"ax",@progbits
	.sectioninfo	@"SHI_REGISTERS=255"
	.align	128
        .global         _ZN5flash44flash_bwd_dq_dk_dv_loop_seqk_parallel_kernelI23Flash_bwd_kernel_traitsILi64ELi128ELi128ELi8ELi4ELi4ELi4ELb0ELb0EN7cutlass10bfloat16_tE19Flash_kernel_traitsILi64ELi128ELi128ELi8ES3_EELb0ELb0ELb1ELb0ELb0ELb1ELb1EEEvNS_16Flash_bwd_paramsE
        .type           _ZN5flash44flash_bwd_dq_dk_dv_loop_seqk_parallel_kernelI23Flash_bwd_kernel_traitsILi64ELi128ELi128ELi8ELi4ELi4ELi4ELb0ELb0EN7cutlass10bfloat16_tE19Flash_kernel_traitsILi64ELi128ELi128ELi8ES3_EELb0ELb0ELb1ELb0ELb0ELb1ELb1EEEvNS_16Flash_bwd_paramsE,@function
        .size           _ZN5flash44flash_bwd_dq_dk_dv_loop_seqk_parallel_kernelI23Flash_bwd_kernel_traitsILi64ELi128ELi128ELi8ELi4ELi4ELi4ELb0ELb0EN7cutlass10bfloat16_tE19Flash_kernel_traitsILi64ELi128ELi128ELi8ES3_EELb0ELb0ELb1ELb0ELb0ELb1ELb1EEEvNS_16Flash_bwd_paramsE,(.L_x_2494 - _ZN5flash44flash_bwd_dq_dk_dv_loop_seqk_parallel_kernelI23Flash_bwd_kernel_traitsILi64ELi128ELi128ELi8ELi4ELi4ELi4ELb0ELb0EN7cutlass10bfloat16_tE19Flash_kernel_traitsILi64ELi128ELi128ELi8ES3_EELb0ELb0ELb1ELb0ELb0ELb1ELb1EEEvNS_16Flash_bwd_paramsE)
        .other          _ZN5flash44flash_bwd_dq_dk_dv_loop_seqk_parallel_kernelI23Flash_bwd_kernel_traitsILi64ELi128ELi128ELi8ELi4ELi4ELi4ELb0ELb0EN7cutlass10bfloat16_tE19Flash_kernel_traitsILi64ELi128ELi128ELi8ES3_EELb0ELb0ELb1ELb0ELb0ELb1ELb1EEEvNS_16Flash_bwd_paramsE,@"STO_CUDA_ENTRY STV_DEFAULT"
_ZN5flash44flash_bwd_dq_dk_dv_loop_seqk_parallel_kernelI23Flash_bwd_kernel_traitsILi64ELi128ELi128ELi8ELi4ELi4ELi4ELb0ELb0EN7cutlass10bfloat16_tE19Flash_kernel_traitsILi64ELi128ELi128ELi8ES3_EELb0ELb0ELb1ELb0ELb0ELb1ELb1EEEvNS_16Flash_bwd_paramsE:
.text._ZN5flash44flash_bwd_dq_dk_dv_loop_seqk_parallel_kernelI23Flash_bwd_kernel_traitsILi64ELi128ELi128ELi8ELi4ELi4ELi4ELb0ELb0EN7cutlass10bfloat16_tE19Flash_kernel_traitsILi64ELi128ELi128ELi8ES3_EELb0ELb0ELb1ELb0ELb0ELb1ELb1EEEvNS_16Flash_bwd_paramsE:
        /* <DEDUP_REMOVED lines=22> */
[----:B------:R-:W-:Y:S02]  /*0160*/  ULDC UR12, c[0x0][0x1c0] ;  /* 0x00007000000c7ab9 */ /* 0x000fe40000000800 */
[----:B------:R-:W-:Y:S02]  /*0170*/  UIMAD.WIDE UR36, UR48, UR36, URZ ;  /* 0x00000024302472a5 */ /* 0x000fe4000f8e023f */
[----:B------:R-:W-:Y:S02]  /*0180*/  UMOV UR8, 0x80 ;  /* 0x0000008000087882 */ /* 0x000fe40000000000 */
[----:B------:R-:W-:Y:S02]  /*0190*/  ULDC UR6, c[0x0][0x210] ;  /* 0x0000840000067ab9 */ /* 0x000fe40000000800 */
[----:B------:R-:W-:Y:S01]  /*01a0*/  ULDC UR57, c[0x0][0x234] ;  /* 0x00008d0000397ab9 */ /* 0x000fe20000000800 */
[----:B-1----:R-:W-:Y:S01]  /*01b0*/  SHF.R.S32.HI R9, RZ, 0x1f, R14 ;  /* 0x0000001fff097819 */ /* 0x002fe2000001140e */
[----:B--2---:R-:W-:-:S02]  /*01c0*/  UIMAD.WIDE.U32 UR46, UR32, UR14, URZ ;  /* 0x0000000e202e72a5 */ /* 0x004fc4000f8e003f */
[----:B------:R-:W-:Y:S01]  /*01d0*/  USHF.L.U32 UR14, UR32, 0x7, URZ ;  /* 0x00000007200e7899 */ /* 0x000fe2000800063f */
[CC--:B------:R-:W-:Y:S01]  /*01e0*/  LEA.HI R8, R9.reuse, R14.reuse, RZ, 0x4 ;  /* 0x0000000e09087211 */ /* 0x0c0fe200078f20ff */
[----:B------:R-:W-:Y:S01]  /*01f0*/  ULDC UR13, c[0x0][0x1c0] ;  /* 0x00007000000d7ab9 */ /* 0x000fe20000000800 */
[CC--:B------:R-:W-:Y:S01]  /*0200*/  LEA.HI R4, R9.reuse, R14.reuse, RZ, 0x5 ;  /* 0x0000000e09047211 */ /* 0x0c0fe200078f28ff */
[----:B------:R-:W-:Y:S01]  /*0210*/  ULDC UR11, c[0x0][0x1c0] ;  /* 0x00007000000b7ab9 */ /* 0x000fe20000000800 */
[----:B------:R-:W-:Y:S01]  /*0220*/  SHF.R.S32.HI R2, RZ, 0x4, R8 ;  /* 0x00000004ff027819 */ /* 0x000fe20000011408 */
[----:B---3--:R-:W-:Y:S01]  /*0230*/  UIMAD UR49, UR38, UR48, URZ ;  /* 0x00000030263172a4 */ /* 0x008fe2000f8e023f */
[C---:B------:R-:W-:Y:S01]  /*0240*/  LEA.HI R16, R9.reuse, R14, RZ, 0x2 ;  /* 0x0000000e09107211 */ /* 0x040fe200078f10ff */
[----:B------:R-:W-:Y:S01]  /*0250*/  UIMAD UR48, UR48, UR12, URZ ;  /* 0x0000000c303072a4 */ /* 0x000fe2000f8e023f */
[----:B------:R-:W-:Y:S01]  /*0260*/  LEA.HI R0, R8, R2, RZ, 0x1 ;  /* 0x0000000208007211 */ /* 0x000fe200078f08ff */
[----:B------:R-:W-:Y:S01]  /*0270*/  UIMAD UR57, UR8, UR6, UR57 ;  /* 0x00000006083972a4 */ /* 0x000fe2000f8e0239 */
[----:B------:R-:W-:Y:S01]  /*0280*/  SHF.R.S32.HI R6, RZ, 0x5, R4 ;  /* 0x00000005ff067819 */ /* 0x000fe20000011404 */
[----:B------:R-:W-:Y:S01]  /*0290*/  UIMAD UR54, UR7, UR32, URZ ;  /* 0x00000020073672a4 */ /* 0x000fe2000f8e023f */
[----:B------:R-:W-:Y:S01]  /*02a0*/  LOP3.LUT R0, R0, 0xfffffffe, RZ, 0xc0, !PT ;  /* 0xfffffffe00007812 */ /* 0x000fe200078ec0ff */
[----:B------:R-:W-:Y:S01]  /*02b0*/  UIMAD UR6, UR32, UR11, UR38 ;  /* 0x0000000b200672a4 */ /* 0x000fe2000f8e0226 */
[--C-:B------:R-:W-:Y:S01]  /*02c0*/  SHF.R.S32.HI R5, RZ, 0x2, R16.reuse ;  /* 0x00000002ff057819 */ /* 0x100fe20000011410 */
[----:B------:R-:W-:Y:S01]  /*02d0*/  @!UP5 UIMAD UR7, UR32, UR13, UR38 ;  /* 0x0000000d2007d2a4 */ /* 0x000fe2000f8e0226 */
[----:B------:R-:W-:Y:S01]  /*02e0*/  SHF.R.S32.HI R3, RZ, 0x1f, R16 ;  /* 0x0000001fff037819 */ /* 0x000fe20000011410 */
[----:B------:R-:W-:Y:S01]  /*02f0*/  IMAD.IADD R12, R2, 0x1, -R0 ;  /* 0x00000001020c7824 */ /* 0x000fe200078e0a00 */
[----:B------:R-:W-:Y:S01]  /*0300*/  SHF.R.S32.HI R0, RZ, 0x1f, R4 ;  /* 0x0000001fff007819 */ /* 0x000fe20000011404 */
[----:B------:R-:W-:Y:S01]  /*0310*/  USHF.L.U32 UR43, UR48, 0x7, URZ ;  /* 0x00000007302b7899 */ /* 0x000fe2000800063f */
[----:B------:R-:W-:Y:S01]  /*0320*/  LEA.HI R15, R9, R14, RZ, 0x3 ;  /* 0x0000000e090f7211 */ /* 0x000fe200078f18ff */
[----:B------:R-:W-:Y:S01]  /*0330*/  ULDC UR51, c[0x0][0x214] ;  /* 0x0000850000337ab9 */ /* 0x000fe20000000800 */
[----:B------:R-:W-:Y:S01]  /*0340*/  LEA.HI R2, R0, R6, RZ, 0x2 ;  /* 0x0000000600027211 */ /* 0x000fe200078f10ff */
[----:B------:R-:W-:Y:S01]  /*0350*/  ULDC UR58, c[0x0][0x1c8] ;  /* 0x00007200003a7ab9 */ /* 0x000fe20000000800 */
[----:B------:R-:W-:Y:S01]  /*0360*/  LEA.HI R0, R3, R5, RZ, 0x3 ;  /* 0x0000000503007211 */ /* 0x000fe200078f18ff */
[----:B------:R-:W-:Y:S01]  /*0370*/  ULDC.U8 UR10, c[0x0][0x3d0] ;  /* 0x0000f400000a7ab9 */ /* 0x000fe20000000000 */
[----:B------:R-:W-:Y:S01]  /*0380*/  LOP3.LUT R2, R2, 0xfffffffc, RZ, 0xc0, !PT ;  /* 0xfffffffc02027812 */ /* 0x000fe200078ec0ff */
[----:B------:R-:W-:Y:S01]  /*0390*/  ULDC UR52, c[0x0][0x224] ;  /* 0x0000890000347ab9 */ /* 0x000fe20000000800 */
[----:B------:R-:W-:Y:S01]  /*03a0*/  LOP3.LUT R0, R0, 0xfffffff8, RZ, 0xc0, !PT ;  /* 0xfffffff800007812 */ /* 0x000fe200078ec0ff */
[----:B------:R-:W-:-:S02]  /*03b0*/  @UP5 UIMAD UR56, UR32, UR51, URZ ;  /* 0x00000033203852a4 */ /* 0x000fc4000f8e023f */
[----:B------:R-:W-:Y:S01]  /*03c0*/  IMAD.IADD R10, R6, 0x1, -R2 ;  /* 0x00000001060a7824 */ /* 0x000fe200078e0a02 */
[----:B------:R-:W-:Y:S01]  /*03d0*/  SHF.R.S32.HI R2, RZ, 0x3, R15 ;  /* 0x00000003ff027819 */ /* 0x000fe2000001140f */
[----:B------:R-:W-:Y:S01]  /*03e0*/  IMAD.IADD R7, R5, 0x1, -R0 ;  /* 0x0000000105077824 */ /* 0x000fe200078e0a00 */
[----:B------:R-:W-:Y:S01]  /*03f0*/  LOP3.LUT R0, R4, 0xffffffe0, RZ, 0xc0, !PT ;  /* 0xffffffe004007812 */ /* 0x000fe200078ec0ff */
[----:B------:R-:W-:Y:S01]  /*0400*/  ULDC.64 UR4, c[0x0][0x118] ;  /* 0x0000460000047ab9 */ /* 0x000fe20000000a00 */
[----:B------:R-:W-:Y:S01]  /*0410*/  LOP3.LUT R4, R15, 0xfffffff8, RZ, 0xc0, !PT ;  /* 0xfffffff80f047812 */ /* 0x000fe200078ec0ff */
[----:B------:R-:W-:Y:S01]  /*0420*/  IMAD.SHL.U32 R2, R2, 0x40, RZ ;  /* 0x0000004002027824 */ /* 0x000fe200078e00ff */
[----:B------:R-:W-:Y:S01]  /*0430*/  ULDC UR42, c[0x0][0x2e8] ;  /* 0x0000ba00002a7ab9 */ /* 0x000fe20000000800 */
[----:B------:R-:W-:Y:S01]  /*0440*/  IMAD.IADD R3, R14, 0x1, -R0 ;  /* 0x000000010e037824 */ /* 0x000fe200078e0a00 */
[----:B------:R-:W-:Y:S01]  /*0450*/  LOP3.LUT R0, R8, 0xfffffff0, RZ, 0xc0, !PT ;  /* 0xfffffff008007812 */ /* 0x000fe200078ec0ff */
[----:B------:R-:W-:Y:S01]  /*0460*/  IMAD.IADD R4, R14, 0x1, -R4 ;  /* 0x000000010e047824 */ /* 0x000fe200078e0a04 */
[----:B------:R-:W-:Y:S01]  /*0470*/  LOP3.LUT R2, R2, 0x1c0, RZ, 0xc0, !PT ;  /* 0x000001c002027812 */ /* 0x000fe200078ec0ff */
[----:B------:R-:W-:Y:S01]  /*0480*/  ULOP3.LUT UR58, UR38, UR58, URZ, 0x3c, !UPT ;  /* 0x0000003a263a7292 */ /* 0x000fe2000f8e3c3f */
[----:B------:R-:W-:Y:S01]  /*0490*/  SHF.R.S32.HI R6, RZ, 0x1f, R3 ;  /* 0x0000001fff067819 */ /* 0x000fe20000011403 */
[----:B------:R-:W-:Y:S01]  /*04a0*/  IMAD.IADD R0, R14, 0x1, -R0 ;  /* 0x000000010e007824 */ /* 0x000fe200078e0a00 */
[C---:B------:R-:W-:Y:S01]  /*04b0*/  LOP3.LUT P4, RZ, R4.reuse, 0x2, RZ, 0xc0, !PT ;  /* 0x0000000204ff7812 */ /* 0x040fe2000788c0ff */
[----:B------:R-:W-:Y:S01]  /*04c0*/  IMAD.SHL.U32 R5, R4, 0x8, RZ ;  /* 0x0000000804057824 */ /* 0x000fe200078e00ff */
[----:B------:R-:W-:Y:S01]  /*04d0*/  LEA.HI R8, R6, R3, RZ, 0x2 ;  /* 0x0000000306087211 */ /* 0x000fe200078f10ff */
[----:B------:R-:W-:Y:S01]  /*04e0*/  USHF.R.S32.HI UR59, URZ, 0x1f, UR38 ;  /* 0x0000001f3f3b7899 */ /* 0x000fe20008011426 */
[----:B------:R-:W-:Y:S01]  /*04f0*/  SHF.R.S32.HI R6, RZ, 0x1f, R0 ;  /* 0x0000001fff067819 */ /* 0x000fe20000011400 */
[----:B------:R-:W-:Y:S01]  /*0500*/  UISETP.NE.AND UP6, UPT, UR10, URZ, UPT ;  /* 0x0000003f0a00728c */ /* 0x000fe2000bfc5270 */
[----:B------:R-:W-:Y:S01]  /*0510*/  LOP3.LUT R3, R2, 0x38, R5, 0xf8, !PT ;  /* 0x0000003802037812 */ /* 0x000fe200078ef805 */
[----:B------:R-:W-:Y:S01]  /*0520*/  USHF.R.S32.HI UR61, URZ, 0x1f, UR32 ;  /* 0x0000001f3f3d7899 */ /* 0x000fe20008011420 */
[----:B------:R-:W-:Y:S01]  /*0530*/  SHF.R.U32.HI R2, RZ, 0x3, R2 ;  /* 0x00000003ff027819 */ /* 0x000fe20000011602 */
[----:B------:R-:W-:Y:S01]  /*0540*/  USHF.R.S32.HI UR60, URZ, 0x1f, UR38 ;  /* 0x0000001f3f3c7899 */ /* 0x000fe20008011426 */
[----:B------:R-:W-:Y:S01]  /*0550*/  LEA.HI R11, R6, R0, RZ, 0x3 ;  /* 0x00000000060b7211 */ /* 0x000fe200078f18ff */
[----:B------:R-:W-:Y:S01]  /*0560*/  IMAD.SHL.U32 R6, R12, 0x200, RZ ;  /* 0x000002000c067824 */ /* 0x000fe200078e00ff */
[----:B------:R-:W-:Y:S01]  /*0570*/  LOP3.LUT R3, R3, R2, RZ, 0x3c, !PT ;  /* 0x0000000203037212 */ /* 0x000fe200078e3cff */
[----:B------:R-:W-:Y:S01]  /*0580*/  UIMAD.WIDE.U32 UR44, UR36, UR46, URZ ;  /* 0x0000002e242c72a5 */ /* 0x000fe2000f8e003f */
[----:B------:R-:W-:Y:S01]  /*0590*/  LOP3.LUT R2, R11, 0xfffffff8, RZ, 0xc0, !PT ;  /* 0xfffffff80b027812 */ /* 0x000fe200078ec0ff */
[----:B------:R-:W-:Y:S01]  /*05a0*/  UIMAD UR53, UR37, UR46, URZ ;  /* 0x0000002e253572a4 */ /* 0x000fe2000f8e023f */
[----:B------:R-:W-:Y:S01]  /*05b0*/  LEA.HI R5, R9, R14, RZ, 0x6 ;  /* 0x0000000e09057211 */ /* 0x000fe200078f30ff */
[----:B------:R-:W-:Y:S01]  /*05c0*/  USHF.R.S32.HI UR55, URZ, 0x1f, UR49 ;  /* 0x0000001f3f377899 */ /* 0x000fe20008011431 */
[----:B------:R-:W-:Y:S01]  /*05d0*/  LOP3.LUT P3, RZ, R4, 0x4, RZ, 0xc0, !PT ;  /* 0x0000000404ff7812 */ /* 0x000fe2000786c0ff */
[----:B------:R-:W-:Y:S01]  /*05e0*/  IMAD.IADD R13, R0, 0x1, -R2 ;  /* 0x00000001000d7824 */ /* 0x000fe200078e0a02 */
[----:B------:R-:W-:Y:S01]  /*05f0*/  SEL R176, R244, 0xffffffe0, !P4 ;  /* 0xffffffe0f4b07807 */ /* 0x000fe20006000000 */
[----:B------:R-:W-:Y:S01]  /*0600*/  IMAD.SHL.U32 R0, R5, 0x8, RZ ;  /* 0x0000000805007824 */ /* 0x000fe200078e00ff */
[----:B------:R-:W-:Y:S01]  /*0610*/  UIMAD UR52, UR6, UR52, URZ ;  /* 0x00000034063472a4 */ /* 0x000fe2000f8e023f */
[----:B------:R-:W-:Y:S01]  /*0620*/  IMAD.SHL.U32 R2, R4, 0x40, RZ ;  /* 0x0000004004027824 */ /* 0x000fe200078e00ff */
[----:B------:R-:W-:-:S02]  /*0630*/  @!UP5 UIMAD UR51, UR7, UR51, URZ ;  /* 0x000000330733d2a4 */ /* 0x000fc4000f8e023f */
[----:B------:R-:W-:Y:S01]  /*0640*/  LOP3.LUT R0, R3, 0xfffffe00, R0, 0xf8, !PT ;  /* 0xfffffe0003007812 */ /* 0x000fe200078ef800 */
[----:B------:R-:W-:Y:S01]  /*0650*/  USHF.R.S32.HI UR50, URZ, 0x1f, UR43 ;  /* 0x0000001f3f327899 */ /* 0x000fe2000801142b */
[----:B------:R-:W-:Y:S01]  /*0660*/  LEA.HI R3, R9, R14, RZ, 0x7 ;  /* 0x0000000e09037211 */ /* 0x000fe200078f38ff */
[----:B------:R-:W-:Y:S02]  /*0670*/  UMOV UR41, 0xffffc000 ;  /* 0xffffc00000297882 */ /* 0x000fe40000000000 */
[----:B------:R1:W-:Y:S01]  /*0680*/  STL [R1+0x5c], R0 ;  /* 0x00005c0001007387 */ /* 0x0003e20000100800 */
[----:B------:R-:W-:Y:S02]  /*0690*/  SHF.R.S32.HI R3, RZ, 0x7, R3 ;  /* 0x00000007ff037819 */ /* 0x000fe40000011403 */
        /* <DEDUP_REMOVED lines=14> */
[----:B------:R-:W-:Y:S01]  /*0780*/  IMAD.U32 R2, RZ, RZ, UR14 ;  /* 0x0000000eff027e24 */ /* 0x000fe2000f8e00ff */
[----:B------:R-:W-:Y:S01]  /*0790*/  LOP3.LUT R5, R6, R5, R4, 0xf6, !PT ;  /* 0x0000000506057212 */ /* 0x000fe200078ef604 */
[C---:B------:R-:W-:Y:S01]  /*07a0*/  IMAD.SHL.U32 R6, R14.reuse, 0x2, RZ ;  /* 0x000000020e067824 */ /* 0x040fe200078e00ff */
[----:B------:R-:W-:Y:S01]  /*07b0*/  STL [R1+0x50], R17 ;  /* 0x0000501101007387 */ /* 0x000fe20000100800 */
[----:B------:R-:W-:Y:S01]  /*07c0*/  IMAD.IADD R0, R14, 0x1, -R0 ;  /* 0x000000010e007824 */ /* 0x000fe200078e0a00 */
[----:B------:R-:W-:Y:S01]  /*07d0*/  SEL R244, R244, 0xffffffe0, !P1 ;  /* 0xffffffe0f4f47807 */ /* 0x000fe20004800000 */
[----:B------:R-:W-:Y:S01]  /*07e0*/  IMAD.SHL.U32 R2, R7, 0x40, RZ ;  /* 0x0000004007027824 */ /* 0x000fe200078e00ff */
[----:B------:R-:W-:Y:S01]  /*07f0*/  LOP3.LUT R6, R6, 0x6, RZ, 0xc0, !PT ;  /* 0x0000000606067812 */ /* 0x000fe200078ec0ff */
[C---:B------:R-:W-:Y:S01]  /*0800*/  IMAD.SHL.U32 R4, R3.reuse, 0x8, RZ ;  /* 0x0000000803047824 */ /* 0x040fe200078e00ff */
[----:B------:R-:W-:Y:S01]  /*0810*/  SEL R242, R242, 0x10, !P0 ;  /* 0x00000010f2f27807 */ /* 0x000fe20004000000 */
[----:B------:R-:W-:Y:S01]  /*0820*/  IMAD.SHL.U32 R8, R0, 0x2, RZ ;  /* 0x0000000200087824 */ /* 0x000fe200078e00ff */
[----:B------:R-:W-:Y:S01]  /*0830*/  LOP3.LUT R0, R2, 0x1c0, RZ, 0xc0, !PT ;  /* 0x000001c002007812 */ /* 0x000fe200078ec0ff */
[----:B------:R-:W-:Y:S01]  /*0840*/  IMAD.SHL.U32 R7, R12, 0x10, RZ ;  /* 0x000000100c077824 */ /* 0x000fe200078e00ff */
[----:B------:R-:W-:Y:S01]  /*0850*/  LOP3.LUT R2, R4, 0x8, RZ, 0xc0, !PT ;  /* 0x0000000804027812 */ /* 0x000fe200078ec0ff */
[----:B------:R-:W-:-:S02]  /*0860*/  IMAD R6, R3, 0x40, R6 ;  /* 0x0000004003067824 */ /* 0x000fc400078e0206 */
[----:B------:R-:W-:Y:S01]  /*0870*/  IMAD R4, R3, 0x2000, R8 ;  /* 0x0000200003047824 */ /* 0x000fe200078e0208 */
[----:B------:R-:W-:Y:S01]  /*0880*/  SHF.R.U32.HI R3, RZ, 0x3, R0 ;  /* 0x00000003ff037819 */ /* 0x000fe20000011600 */
[----:B------:R-:W-:Y:S01]  /*0890*/  IMAD.SHL.U32 R174, R174, 0x2, RZ ;  /* 0x00000002aeae7824 */ /* 0x000fe200078e00ff */
[----:B------:R-:W-:Y:S01]  /*08a0*/  LOP3.LUT R9, R2, 0x10, R7, 0xf8, !PT ;  /* 0x0000001002097812 */ /* 0x000fe200078ef807 */
[----:B------:R1:W-:Y:S01]  /*08b0*/  STL [R1+0x68], R6 ;  /* 0x0000680601007387 */ /* 0x0003e20000100800 */
[----:B------:R-:W-:Y:S01]  /*08c0*/  LOP3.LUT R7, R3, R0, R2, 0x1e, !PT ;  /* 0x0000000003077212 */ /* 0x000fe200078e1e02 */
[----:B------:R-:W-:Y:S02]  /*08d0*/  IMAD.SHL.U32 R2, R13, 0x40, RZ ;  /* 0x000000400d027824 */ /* 0x000fe400078e00ff */
[----:B------:R-:W-:Y:S02]  /*08e0*/  IMAD R4, R10, 0x400, R4 ;  /* 0x000004000a047824 */ /* 0x000fe400078e0204 */
[----:B------:R-:W-:Y:S01]  /*08f0*/  IMAD.IADD R177, R174, 0x1, R176 ;  /* 0x00000001aeb17824 */ /* 0x000fe200078e02b0 */
[----:B------:R-:W-:-:S02]  /*0900*/  LOP3.LUT R2, R2, 0x1c0, RZ, 0xc0, !PT ;  /* 0x000001c002027812 */ /* 0x000fc400078ec0ff */
[----:B-1----:R-:W-:Y:S01]  /*0910*/  LOP3.LUT R6, R3, R0, RZ, 0xfc, !PT ;  /* 0x0000000003067212 */ /* 0x002fe200078efcff */
[----:B------:R-:W-:Y:S02]  /*0920*/  IMAD.SHL.U32 R0, R11, 0x40, RZ ;  /* 0x000000400b007824 */ /* 0x000fe400078e00ff */
[----:B------:R-:W-:Y:S02]  /*0930*/  IMAD.SHL.U32 R3, R12, 0x8, RZ ;  /* 0x000000080c037824 */ /* 0x000fe400078e00ff */
[----:B------:R-:W-:Y:S01]  /*0940*/  IMAD.IADD R240, R6, 0x1, R4 ;  /* 0x0000000106f07824 */ /* 0x000fe200078e0204 */
[----:B------:R-:W-:Y:S01]  /*0950*/  LOP3.LUT R0, R0, 0xfffffe00, RZ, 0xc0, !PT ;  /* 0xfffffe0000007812 */ /* 0x000fe200078ec0ff */
[----:B------:R-:W-:Y:S01]  /*0960*/  IMAD R4, R10, 0x400, R8 ;  /* 0x000004000a047824 */ /* 0x000fe200078e0208 */
[----:B------:R-:W-:Y:S01]  /*0970*/  LOP3.LUT R3, R2, 0x8, R3, 0xf8, !PT ;  /* 0x0000000802037812 */ /* 0x000fe200078ef803 */
[----:B------:R-:W-:Y:S01]  /*0980*/  IMAD.SHL.U32 R240, R240, 0x2, RZ ;  /* 0x00000002f0f07824 */ /* 0x000fe200078e00ff */
[----:B------:R-:W-:Y:S01]  /*0990*/  SHF.R.U32.HI R6, RZ, 0x3, R2 ;  /* 0x00000003ff067819 */ /* 0x000fe20000011602 */
[----:B------:R-:W-:-:S02]  /*09a0*/  IMAD.IADD R7, R4, 0x1, R7 ;  /* 0x0000000104077824 */ /* 0x000fc400078e0207 */
[----:B------:R-:W-:Y:S01]  /*09b0*/  IMAD R4, R10, 0x400, R0 ;  /* 0x000004000a047824 */ /* 0x000fe200078e0200 */
[----:B------:R-:W-:Y:S01]  /*09c0*/  LOP3.LUT R3, R3, R6, RZ, 0x3c, !PT ;  /* 0x0000000603037212 */ /* 0x000fe200078e3cff */
[----:B------:R-:W-:Y:S01]  /*09d0*/  IMAD.IADD R243, R240, 0x1, R242 ;  /* 0x00000001f0f37824 */ /* 0x000fe200078e02f2 */
[----:B------:R-:W-:Y:S01]  /*09e0*/  LOP3.LUT R2, R6, R9, R2, 0x1e, !PT ;  /* 0x0000000906027212 */ /* 0x000fe200078e1e02 */
[----:B------:R-:W-:Y:S01]  /*09f0*/  IMAD.MOV.U32 R6, RZ, RZ, 0x440 ;  /* 0x00000440ff067424 */ /* 0x000fe200078e00ff */
[----:B------:R-:W-:Y:S01]  /*0a00*/  LEA R7, R7, 0xc000, 0x1 ;  /* 0x0000c00007077811 */ /* 0x000fe200078e08ff */
[----:B------:R-:W-:Y:S01]  /*0a10*/  IMAD.IADD R181, R4, 0x1, R3 ;  /* 0x0000000104b57824 */ /* 0x000fe200078e0203 */
[----:B------:R-:W-:Y:S01]  /*0a20*/  LOP3.LUT R180, R2, R0, RZ, 0xfc, !PT ;  /* 0x0000000002b47212 */ /* 0x000fe200078efcff */
[----:B------:R-:W-:Y:S01]  /*0a30*/  IMAD.MOV.U32 R4, RZ, RZ, 0x40 ;  /* 0x00000040ff047424 */ /* 0x000fe200078e00ff */
[----:B------:R-:W-:Y:S01]  /*0a40*/  IADD3 R0, R17, -0x80, RZ ;  /* 0xffffff8011007810 */ /* 0x000fe20007ffe0ff */
[----:B------:R-:W-:Y:S01]  /*0a50*/  IMAD.SHL.U32 R3, R5, 0x2, RZ ;  /* 0x0000000205037824 */ /* 0x000fe200078e00ff */
[----:B------:R-:W-:Y:S01]  /*0a60*/  SEL R6, R6, 0x3c0, !P2 ;  /* 0x000003c006067807 */ /* 0x000fe20005000000 */
[----:B------:R-:W-:Y:S01]  /*0a70*/  IMAD.IADD R5, R244, 0x1, R7 ;  /* 0x00000001f4057824 */ /* 0x000fe200078e0207 */
[----:B------:R-:W-:Y:S01]  /*0a80*/  SHF.R.S32.HI R2, RZ, 0x1f, R0 ;  /* 0x0000001fff027819 */ /* 0x000fe20000011400 */
[--C-:B------:R-:W-:Y:S01]  /*0a90*/  IMAD.IADD R247, R240, 0x1, R244.reuse ;  /* 0x00000001f0f77824 */ /* 0x100fe200078e02f4 */
[C---:B------:R-:W-:Y:S01]  /*0aa0*/  SEL R175, R4.reuse, 0xffffffc0, !P3 ;  /* 0xffffffc004af7807 */ /* 0x040fe20005800000 */
[----:B------:R-:W-:Y:S01]  /*0ab0*/  IMAD.IADD R246, R243, 0x1, R244 ;  /* 0x00000001f3f67824 */ /* 0x000fe200078e02f4 */
[----:B------:R-:W-:-:S02]  /*0ac0*/  SEL R4, R4, 0xffffffc0, !P2 ;  /* 0xffffffc004047807 */ /* 0x000fc40005000000 */
[C---:B------:R-:W-:Y:S01]  /*0ad0*/  SHF.L.U64.HI R2, R0.reuse, 0x2, R2 ;  /* 0x0000000200027819 */ /* 0x040fe20000010202 */
[----:B------:R-:W-:Y:S01]  /*0ae0*/  IMAD.SHL.U32 R0, R0, 0x4, RZ ;  /* 0x0000000400007824 */ /* 0x000fe200078e00ff */
[C---:B------:R-:W-:Y:S01]  /*0af0*/  IADD3 R11, R7.reuse, 0x420, RZ ;  /* 0x00000420070b7810 */ /* 0x040fe20007ffe0ff */
[----:B------:R-:W-:Y:S01]  /*0b00*/  IMAD.IADD R8, R4, 0x1, R7 ;  /* 0x0000000104087824 */ /* 0x000fe200078e0207 */
[C---:B------:R-:W-:Y:S01]  /*0b10*/  @P1 IADD3 R11, R7.reuse, 0x3e0, RZ ;  /* 0x000003e0070b1810 */ /* 0x040fe20007ffe0ff */
[----:B------:R1:W-:Y:S01]  /*0b20*/  STL [R1+0x64], R2 ;  /* 0x0000640201007387 */ /* 0x0003e20000100800 */
[C---:B------:R-:W-:Y:S01]  /*0b30*/  IADD3 R10, R7.reuse, 0x2420, RZ ;  /* 0x00002420070a7810 */ /* 0x040fe20007ffe0ff */
[----:B------:R-:W-:Y:S01]  /*0b40*/  IMAD.IADD R241, R240, 0x1, R4 ;  /* 0x00000001f0f17824 */ /* 0x000fe200078e0204 */
[C---:B------:R-:W-:Y:S01]  /*0b50*/  IADD3 R9, R7.reuse, 0x2040, RZ ;  /* 0x0000204007097810 */ /* 0x040fe20007ffe0ff */
[----:B------:R2:W-:Y:S01]  /*0b60*/  STL [R1+0x60], R0 ;  /* 0x0000600001007387 */ /* 0x0005e20000100800 */
[C---:B------:R-:W-:Y:S01]  /*0b70*/  @P1 IADD3 R10, R7.reuse, 0x23e0, RZ ;  /* 0x000023e0070a1810 */ /* 0x040fe20007ffe0ff */
[----:B------:R-:W-:Y:S01]  /*0b80*/  IMAD.IADD R175, R174, 0x1, R175 ;  /* 0x00000001aeaf7824 */ /* 0x000fe200078e02af */
[----:B------:R-:W-:Y:S01]  /*0b90*/  @P2 IADD3 R9, R7, 0x1fc0, RZ ;  /* 0x00001fc007092810 */ /* 0x000fe20007ffe0ff */
[----:B------:R-:W-:Y:S01]  /*0ba0*/  STL [R1+0x6c], R7 ;  /* 0x00006c0701007387 */ /* 0x000fe20000100800 */
[----:B------:R-:W-:-:S02]  /*0bb0*/  IMAD.IADD R242, R242, 0x1, R241 ;  /* 0x00000001f2f27824 */ /* 0x000fc400078e02f1 */
[----:B------:R-:W-:Y:S01]  /*0bc0*/  IMAD.IADD R245, R244, 0x1, R241 ;  /* 0x00000001f4f57824 */ /* 0x000fe200078e02f1 */
[----:B------:R-:W-:Y:S01]  /*0bd0*/  STL [R1+0x80], R8 ;  /* 0x0000800801007387 */ /* 0x000fe20000100800 */
[----:B------:R-:W-:-:S03]  /*0be0*/  IMAD.IADD R176, R176, 0x1, R175 ;  /* 0x00000001b0b07824 */ /* 0x000fc600078e02af */
[----:B------:R3:W-:Y:S01]  /*0bf0*/  STL [R1+0x9c], R5 ;  /* 0x00009c0501007387 */ /* 0x0007e20000100800 */
[C---:B-1----:R-:W-:Y:S02]  /*0c00*/  IADD3 R2, R7.reuse, 0x2020, RZ ;  /* 0x0000202007027810 */ /* 0x042fe40007ffe0ff */
[C---:B------:R-:W-:Y:S01]  /*0c10*/  @P1 IADD3 R2, R7.reuse, 0x1fe0, RZ ;  /* 0x00001fe007021810 */ /* 0x040fe20007ffe0ff */
[----:B--2---:R-:W-:-:S04]  /*0c20*/  IMAD.IADD R0, R7, 0x1, R6 ;  /* 0x0000000107007824 */ /* 0x004fc800078e0206 */
[----:B------:R-:W-:Y:S01]  /*0c30*/  IMAD.IADD R4, R4, 0x1, R2 ;  /* 0x0000000104047824 */ /* 0x000fe200078e0202 */
[----:B------:R1:W-:Y:S04]  /*0c40*/  STL [R1+0x7c], R0 ;  /* 0x00007c0001007387 */ /* 0x0003e80000100800 */
[----:B------:R-:W-:Y:S01]  /*0c50*/  STL [R1+0x88], R11 ;  /* 0x0000880b01007387 */ /* 0x000fe20000100800 */
[----:B---3--:R-:W-:-:S03]  /*0c60*/  IADD3 R5, R7, 0x2440, RZ ;  /* 0x0000244007057810 */ /* 0x008fc60007ffe0ff */
[----:B------:R-:W-:Y:S01]  /*0c70*/  STL [R1+0x70], R2 ;  /* 0x0000700201007387 */ /* 0x000fe20000100800 */
[----:B------:R-:W-:-:S03]  /*0c80*/  @P2 IADD3 R5, R7, 0x23c0, RZ ;  /* 0x000023c007052810 */ /* 0x000fc60007ffe0ff */
[----:B------:R-:W-:Y:S04]  /*0c90*/  STL [R1+0x84], R10 ;  /* 0x0000840a01007387 */ /* 0x000fe80000100800 */
[----:B------:R-:W-:Y:S04]  /*0ca0*/  STL [R1+0x78], R9 ;  /* 0x0000780901007387 */ /* 0x000fe80000100800 */
[----:B------:R2:W-:Y:S01]  /*0cb0*/  STL [R1+0x74], R5 ;  /* 0x0000740501007387 */ /* 0x0005e20000100800 */
[C---:B-1----:R-:W-:Y:S02]  /*0cc0*/  IMAD.IADD R0, R244.reuse, 0x1, R0 ;  /* 0x00000001f4007824 */ /* 0x042fe400078e0200 */
[----:B--2---:R-:W-:-:S02]  /*0cd0*/  IMAD.IADD R5, R244, 0x1, R8 ;  /* 0x00000001f4057824 */ /* 0x004fc400078e0208 */
[----:B------:R-:W-:-:S03]  /*0ce0*/  IMAD.IADD R244, R244, 0x1, R242 ;  /* 0x00000001f4f47824 */ /* 0x000fc600078e02f2 */
[----:B------:R-:W-:Y:S04]  /*0cf0*/  STL [R1+0x98], R5 ;  /* 0x0000980501007387 */ /* 0x000fe80000100800 */
[----:B------:R1:W-:Y:S04]  /*0d00*/  STL [R1+0x94], R0 ;  /* 0x0000940001007387 */ /* 0x0003e80000100800 */
[----:B------:R2:W-:Y:S01]  /*0d10*/  STL [R1+0x90], R4 ;  /* 0x0000900401007387 */ /* 0x0005e20000100800 */
[----:B-1----:R-:W-:-:S05]  /*0d20*/  IMAD.IADD R0, R6, 0x1, R2 ;  /* 0x0000000106007824 */ /* 0x002fca00078e0202 */
[----:B------:R2:W-:Y:S02]  /*0d30*/  STL [R1+0x8c], R0 ;  /* 0x00008c0001007387 */ /* 0x0005e40000100800 */
.L_x_2283:
        /* <DEDUP_REMOVED lines=12> */
[----:B-123--:R-:W-:Y:S01]  /*0e00*/  IMAD.U32 R4, RZ, RZ, UR6 ;  /* 0x00000006ff047e24 */ /* 0x00efe2000f8e00ff */
        /* <DEDUP_REMOVED lines=40> */
.L_x_2237:
        /* <DEDUP_REMOVED lines=21> */
[----:B------:R-:W-:Y:S02]  /*11e0*/  UIADD3 UR7, UR11, 0x80, UR24 ;  /* 0x000000800b077890 */ /* 0x000fe4000fffe018 */
[----:B------:R-:W-:Y:S02]  /*11f0*/  ULDC.64 UR8, c[0x0][0x190] ;  /* 0x0000640000087ab9 */ /* 0x000fe40000000a00 */
[----:B------:R-:W-:Y:S02]  /*1200*/  ULDC UR10, c[0x0][0x2e4] ;  /* 0x0000b900000a7ab9 */ /* 0x000fe40000000800 */
[----:B------:R-:W-:Y:S02]  /*1210*/  UIMAD.WIDE.U32 UR14, UR16, UR8, URZ ;  /* 0x00000008100e72a5 */ /* 0x000fe4000f8e003f */
[----:B------:R-:W-:Y:S02]  /*1220*/  UIADD3 UR8, UR11, 0x7f, URZ ;  /* 0x0000007f0b087890 */ /* 0x000fe4000fffe03f */
[----:B------:R-:W-:-:S02]  /*1230*/  UIADD3 UR7, UR7, UR10, -UR6 ;  /* 0x0000000a07077290 */ /* 0x000fc4000fffe806 */
[----:B------:R-:W-:Y:S02]  /*1240*/  UIMAD UR21, UR16, UR9, URZ ;  /* 0x00000009101572a4 */ /* 0x000fe4000f8e023f */
[----:B------:R-:W-:Y:S02]  /*1250*/  USHF.R.S32.HI UR9, URZ, 0x1f, UR8 ;  /* 0x0000001f3f097899 */ /* 0x000fe40008011408 */
[----:B------:R-:W-:Y:S02]  /*1260*/  UIADD3 UR7, UR7, 0x7f, URZ ;  /* 0x0000007f07077890 */ /* 0x000fe4000fffe03f */
[----:B------:R-:W-:Y:S02]  /*1270*/  ULDC.64 UR12, c[0x0][0x178] ;  /* 0x00005e00000c7ab9 */ /* 0x000fe40000000a00 */
[----:B------:R-:W-:Y:S02]  /*1280*/  ULEA.HI UR18, UR9, UR8, URZ, 0x7 ;  /* 0x0000000809127291 */ /* 0x000fe4000f8f383f */
[----:B------:R-:W-:-:S02]  /*1290*/  USHF.R.S32.HI UR8, URZ, 0x1f, UR7 ;  /* 0x0000001f3f087899 */ /* 0x000fc40008011407 */
[----:B------:R-:W-:Y:S02]  /*12a0*/  UIMAD UR10, UR40, UR12, URZ ;  /* 0x0000000c280a72a4 */ /* 0x000fe4000f8e023f */
[----:B------:R-:W-:Y:S02]  /*12b0*/  ULEA.HI UR17, UR8, UR7, URZ, 0x7 ;  /* 0x0000000708117291 */ /* 0x000fe4000f8f383f */
[----:B-1----:R-:W-:Y:S02]  /*12c0*/  UISETP.NE.AND UP0, UPT, UR25, -0x1, UPT ;  /* 0xffffffff1900788c */ /* 0x002fe4000bf05270 */
[----:B------:R-:W-:Y:S02]  /*12d0*/  UISETP.NE.AND UP3, UPT, UR16, -0x1, UPT ;  /* 0xffffffff1000788c */ /* 0x000fe4000bf65270 */
[----:B------:R-:W-:Y:S02]  /*12e0*/  UIMAD.WIDE.U32 UR8, UR32, UR12, URZ ;  /* 0x0000000c200872a5 */ /* 0x000fe4000f8e003f */
[----:B------:R-:W-:Y:S01]  /*12f0*/  UIMAD UR7, UR32, UR13, UR10 ;  /* 0x0000000d200772a4 */ /* 0x000fe2000f8e020a */
[----:B------:R-:W-:Y:S01]  /*1300*/  PLOP3.LUT P0, PT, PT, PT, UP0, 0x80, 0x0 ;  /* 0x000000000000781c */ /* 0x000fe20003f0f008 */
[----:B------:R-:W-:-:S02]  /*1310*/  USEL UR39, UR8, UR14, !UP3 ;  /* 0x0000000e08277287 */ /* 0x000fc4000d800000 */
[----:B------:R-:W-:Y:S02]  /*1320*/  UIADD3 UR35, UR9, UR7, URZ ;  /* 0x0000000709237290 */ /* 0x000fe4000fffe03f */
[----:B------:R-:W-:Y:S02]  /*1330*/  USHF.R.S32.HI UR8, URZ, 0x7, UR18 ;  /* 0x000000073f087899 */ /* 0x000fe40008011412 */
[----:B------:R-:W-:Y:S02]  /*1340*/  USHF.R.S32.HI UR7, URZ, 0x7, UR17 ;  /* 0x000000073f077899 */ /* 0x000fe40008011411 */
[----:B------:R-:W-:Y:S02]  /*1350*/  @UP0 UIADD3 UR10, UR20, UR25, URZ ;  /* 0x00000019140a0290 */ /* 0x000fe4000fffe03f */
[----:B------:R-:W-:Y:S02]  /*1360*/  UISETP.LT.AND UP2, UPT, UR8, UR7, UPT ;  /* 0x000000070800728c */ /* 0x000fe4000bf41270 */
[----:B------:R-:W-:-:S02]  /*1370*/  ULDC.64 UR12, c[0x0][0x198] ;  /* 0x00006600000c7ab9 */ /* 0x000fc40000000a00 */
[----:B------:R-:W-:Y:S02]  /*1380*/  USEL UR29, UR8, UR7, UP2 ;  /* 0x00000007081d7287 */ /* 0x000fe40009000000 */
[----:B------:R-:W-:Y:S02]  /*1390*/  @UP0 UIMAD.WIDE.U32 UR8, UR10, UR12, URZ ;  /* 0x0000000c0a0802a5 */ /* 0x000fe4000f8e003f */
[----:B------:R-:W-:Y:S02]  /*13a0*/  ULEA UR17, UR29, 0xffffff80, 0x7 ;  /* 0xffffff801d117891 */ /* 0x000fe4000f8e383f */
[----:B------:R-:W-:Y:S02]  /*13b0*/  @UP3 UIADD3 UR35, UR15, UR21, URZ ;  /* 0x000000150f233290 */ /* 0x000fe4000fffe03f */
[----:B------:R-:W-:Y:S02]  /*13c0*/  @UP0 UIMAD UR34, UR10, UR13, UR9 ;  /* 0x0000000d0a2202a4 */ /* 0x000fe4000f8e0209 */
[----:B------:R-:W-:-:S02]  /*13d0*/  USHF.R.S32.HI UR28, URZ, 0x1f, UR17 ;  /* 0x0000001f3f1c7899 */ /* 0x000fc40008011411 */
        /* <DEDUP_REMOVED lines=14> */
.L_x_2239:
        /* <DEDUP_REMOVED lines=18> */
.L_x_2240:
        /* <DEDUP_REMOVED lines=71> */
.L_x_2241:
[----:B------:R-:W-:Y:S02]  /*1a50*/  UMOV UR15, UR52 ;  /* 0x00000034000f7c82 */ /* 0x000fe40008000000 */
.L_x_2242:
[----:B------:R-:W1:Y:S01]  /*1a60*/  S2R R27, SR_TID.X ;  /* 0x00000000001b7919 */ /* 0x000e620000002100 */
[----:B------:R-:W-:Y:S01]  /*1a70*/  UIADD3 UR8, UP4, UP3, UR8, UR43, UR49 ;  /* 0x0000002b08087290 */ /* 0x000fe2000fb9e031 */
[----:B------:R-:W-:Y:S01]  /*1a80*/  IMAD.U32 R12, RZ, RZ, UR5 ;  /* 0x00000005ff0c7e24 */ /* 0x000fe2000f8e00ff */
[----:B------:R-:W-:Y:S01]  /*1a90*/  UMOV UR16, 0x4 ;  /* 0x0000000400107882 */ /* 0x000fe20000000000 */
[----:B------:R-:W-:Y:S01]  /*1aa0*/  IMAD.U32 R10, RZ, RZ, UR4 ;  /* 0x00000004ff0a7e24 */ /* 0x000fe2000f8e00ff */
[----:B------:R-:W-:Y:S01]  /*1ab0*/  UIADD3 UR22, UP2, UP1, UR18, UR8, UR21 ;  /* 0x0000000812167290 */ /* 0x000fe2000f95e015 */
[----:B------:R-:W-:Y:S01]  /*1ac0*/  IMAD.U32 R11, RZ, RZ, UR17 ;  /* 0x00000011ff0b7e24 */ /* 0x000fe2000f8e00ff */
[----:B------:R-:W-:Y:S01]  /*1ad0*/  UIADD3.X UR7, UR10, UR50, UR55, UP4, UP3 ;  /* 0x000000320a077290 */ /* 0x000fe2000a7e6437 */
[----:B------:R-:W-:Y:S01]  /*1ae0*/  IMAD.MOV.U32 R29, RZ, RZ, c[0x0][0x190] ;  /* 0x00006400ff1d7624 */ /* 0x000fe200078e00ff */
[----:B------:R-:W-:Y:S01]  /*1af0*/  ULDC.64 UR8, c[0x0][0x1a8] ;  /* 0x00006a0000087ab9 */ /* 0x000fe20000000a00 */
[----:B------:R-:W-:Y:S01]  /*1b00*/  BSSY B1, `(.L_x_2238) ;  /* 0x0000aee000017945 */ /* 0x000fe20003800000 */
[----:B------:R-:W-:Y:S01]  /*1b10*/  UIADD3.X UR21, UR12, UR7, UR14, UP2, UP1 ;  /* 0x000000070c157290 */ /* 0x000fe200097e240e */
[----:B------:R-:W-:Y:S01]  /*1b20*/  IMAD.SHL.U32 R24, R29, 0x20, RZ ;  /* 0x000000201d187824 */ /* 0x000fe200078e00ff */
[----:B------:R-:W-:-:S02]  /*1b30*/  UIMAD UR7, UR59, UR8, URZ ;  /* 0x000000083b0772a4 */ /* 0x000fc4000f8e023f */
[----:B------:R-:W-:Y:S02]  /*1b40*/  ULDC.64 UR4, c[0x0][0x200] ;  /* 0x0000800000047ab9 */ /* 0x000fe40000000a00 */
        /* <DEDUP_REMOVED lines=9> */
[----:B------:R-:W-:Y:S01]  /*1be0*/  UIADD3 UR8, UR17, UR13, URZ ;  /* 0x0000000d11087290 */ /* 0x000fe2000fffe03f */
[----:B------:R-:W-:Y:S01]  /*1bf0*/  LOP3.LUT R4, R4, 0xfffffff8, RZ, 0xc0, !PT ;  /* 0xfffffff804047812 */ /* 0x000fe200078ec0ff */
[----:B------:R-:W-:Y:S01]  /*1c00*/  UIMAD UR10, UR17, UR9, UR7 ;  /* 0x00000009110a72a4 */ /* 0x000fe2000f8e0207 */
[----:B------:R-:W-:Y:S01]  /*1c10*/  SHF.R.S32.HI R26, RZ, 0x1f, R0 ;  /* 0x0000001fff1a7819 */ /* 0x000fe20000011400 */
[----:B------:R-:W-:Y:S01]  /*1c20*/  UIMAD.WIDE UR8, UR8, UR16, UR4 ;  /* 0x00000010080872a5 */ /* 0x000fe2000f8e0204 */
[----:B------:R-:W-:Y:S01]  /*1c30*/  IADD3 R2, P1, R0, UR17, RZ ;  /* 0x0000001100027c10 */ /* 0x000fe2000ff3e0ff */
[----:B------:R-:W-:Y:S01]  /*1c40*/  IMAD.IADD R4, R27, 0x1, -R4 ;  /* 0x000000011b047824 */ /* 0x000fe200078e0a04 */
[----:B------:R-:W-:-:S02]  /*1c50*/  ULDC.64 UR4, c[0x0][0x3c8] ;  /* 0x0000f20000047ab9 */ /* 0x000fc40000000a00 */
[----:B------:R-:W-:Y:S01]  /*1c60*/  IADD3.X R9, R26, UR28, RZ, P1, !PT ;  /* 0x0000001c1a097c10 */ /* 0x000fe20008ffe4ff */
[----:B------:R-:W-:Y:S01]  /*1c70*/  IMAD.SHL.U32 R4, R4, 0x8, RZ ;  /* 0x0000000804047824 */ /* 0x000fe200078e00ff */
[----:B------:R-:W-:Y:S02]  /*1c80*/  UMOV UR14, UR8 ;  /* 0x00000008000e7c82 */ /* 0x000fe40008000000 */
[----:B------:R-:W-:Y:S01]  /*1c90*/  UIADD3 UR8, UR17, UR15, URZ ;  /* 0x0000000f11087290 */ /* 0x000fe2000fffe03f */
[----:B------:R-:W-:Y:S01]  /*1ca0*/  IMAD R9, R9, c[0x0][0x190], RZ ;  /* 0x0000640009097a24 */ /* 0x000fe200078e02ff */
[--C-:B------:R-:W-:Y:S01]  /*1cb0*/  SHF.R.S32.HI R5, RZ, 0x1f, R4.reuse ;  /* 0x0000001fff057819 */ /* 0x100fe20000011404 */
[----:B------:R-:W-:Y:S02]  /*1cc0*/  UMOV UR13, UR9 ;  /* 0x00000009000d7c82 */ /* 0x000fe40008000000 */
[----:B------:R-:W-:Y:S01]  /*1cd0*/  UIMAD.WIDE UR8, UR8, UR16, UR4 ;  /* 0x00000010080872a5 */ /* 0x000fe2000f8e0204 */
[----:B------:R1:W2:Y:S01]  /*1ce0*/  R2UR UR4, R10 ;  /* 0x000000000a0473c2 */ /* 0x0002a200000e0000 */
[----:B------:R-:W-:Y:S01]  /*1cf0*/  IMAD.WIDE.U32 R6, R2, c[0x0][0x190], R4 ;  /* 0x0000640002067a25 */ /* 0x000fe200078e0004 */
[----:B------:R-:W-:-:S02]  /*1d00*/  UIADD3 UR7, -UR6, UR11, UR24 ;  /* 0x0000000b06077290 */ /* 0x000fc4000fffe118 */
[----:B------:R-:W-:Y:S01]  /*1d10*/  ULDC UR28, c[0x0][0x2e8] ;  /* 0x0000ba00001c7ab9 */ /* 0x000fe20000000800 */
[----:B------:R-:W-:Y:S01]  /*1d20*/  IMAD R2, R2, c[0x0][0x194], R9 ;  /* 0x0000650002027a24 */ /* 0x000fe200078e0209 */
[----:B------:R-:W-:Y:S01]  /*1d30*/  IADD3 R8, P1, R6, UR39, RZ ;  /* 0x0000002706087c10 */ /* 0x000fe2000ff3e0ff */
[----:B------:R-:W-:Y:S01]  /*1d40*/  UIADD3 UR7, UR7, -UR28, URZ ;  /* 0x8000001c07077290 */ /* 0x000fe2000fffe03f */
[----:B------:R-:W-:Y:S01]  /*1d50*/  IADD3 R6, P2, R4, UR23, RZ ;  /* 0x0000001704067c10 */ /* 0x000fe2000ff5e0ff */
[----:B------:R3:W4:Y:S01]  /*1d60*/  R2UR UR5, R12 ;  /* 0x000000000c0573c2 */ /* 0x00072200000e0000 */
[----:B------:R-:W-:Y:S01]  /*1d70*/  IADD3.X R9, R7, UR35, R2, P1, !PT ;  /* 0x0000002307097c10 */ /* 0x000fe20008ffe402 */
[----:B------:R-:W-:Y:S01]  /*1d80*/  USHF.R.S32.HI UR17, URZ, 0x1f, UR7 ;  /* 0x0000001f3f117899 */ /* 0x000fe20008011407 */
[----:B------:R-:W-:Y:S01]  /*1d90*/  LEA.HI R7, R28, R27, RZ, 0x5 ;  /* 0x0000001b1c077211 */ /* 0x000fe200078f28ff */
[----:B------:R-:W-:Y:S02]  /*1da0*/  UMOV UR16, UR8 ;  /* 0x0000000800107c82 */ /* 0x000fe40008000000 */
[----:B------:R-:W-:Y:S01]  /*1db0*/  ULEA.HI UR17, UR17, UR7, URZ, 0x7 ;  /* 0x0000000711117291 */ /* 0x000fe2000f8f383f */
[----:B------:R-:W-:Y:S01]  /*1dc0*/  LOP3.LUT R2, R7, 0xffffffe0, RZ, 0xc0, !PT ;  /* 0xffffffe007027812 */ /* 0x000fe200078ec0ff */
[----:B------:R-:W-:Y:S01]  /*1dd0*/  UMOV UR15, UR9 ;  /* 0x00000009000f7c82 */ /* 0x000fe20008000000 */
[----:B------:R-:W-:Y:S01]  /*1de0*/  SHF.R.S32.HI R7, RZ, 0x5, R7 ;  /* 0x00000005ff077819 */ /* 0x000fe20000011407 */
[----:B------:R-:W-:-:S02]  /*1df0*/  USHF.R.S32.HI UR17, URZ, 0x7, UR17 ;  /* 0x000000073f117899 */ /* 0x000fc40008011411 */
[----:B------:R-:W-:Y:S01]  /*1e00*/  IMAD.IADD R2, R27, 0x1, -R2 ;  /* 0x000000011b027824 */ /* 0x000fe200078e0a02 */
[----:B------:R-:W-:Y:S02]  /*1e10*/  UIADD3 UR7, UR29, -0x1, URZ ;  /* 0xffffffff1d077890 */ /* 0x000fe4000fffe03f */
[----:B------:R-:W-:Y:S01]  /*1e20*/  UISETP.LT.AND UP1, UPT, URZ, UR17, UPT ;  /* 0x000000113f00728c */ /* 0x000fe2000bf21270 */
[----:B------:R-:W-:Y:S01]  /*1e30*/  IMAD R2, R7, UR48, R2 ;  /* 0x0000003007027c24 */ /* 0x000fe2000f8e0202 */
[----:B------:R-:W-:Y:S02]  /*1e40*/  IADD3.X R7, R5, UR27, RZ, P2, !PT ;  /* 0x0000001b05077c10 */ /* 0x000fe400097fe4ff */
[----:B------:R-:W-:Y:S02]  /*1e50*/  USEL UR17, URZ, UR17, !UP1 ;  /* 0x000000113f117287 */ /* 0x000fe4000c800000 */
[----:B-1----:R-:W-:Y:S01]  /*1e60*/  IADD3 R10, P1, R2, UR22, RZ ;  /* 0x00000016020a7c10 */ /* 0x002fe2000ff3e0ff */
[----:B------:R-:W-:Y:S01]  /*1e70*/  IMAD.WIDE.U32 R6, R11, c[0x0][0x370], R6 ;  /* 0x0000dc000b067a25 */ /* 0x000fe200078e0006 */
[----:B------:R-:W-:-:S02]  /*1e80*/  UISETP.GT.AND UP1, UPT, UR29, UR17, UPT ;  /* 0x000000111d00728c */ /* 0x000fc4000bf24270 */
[----:B------:R-:W-:Y:S01]  /*1e90*/  LEA.HI.X.SX32 R2, R2, UR21, 0x1, P1 ;  /* 0x0000001502027c11 */ /* 0x000fe200088f0eff */
[----:B------:R-:W-:Y:S01]  /*1ea0*/  IMAD.U32 R11, RZ, RZ, UR38 ;  /* 0x00000026ff0b7e24 */ /* 0x000fe2000f8e00ff */
[----:B------:R-:W-:Y:S02]  /*1eb0*/  IADD3 R7, R7, UR10, RZ ;  /* 0x0000000a07077c10 */ /* 0x000fe4000fffe0ff */
[----:B------:R-:W-:Y:S01]  /*1ec0*/  LEA R197, P1, R10, c[0x0][0x350], 0x2 ;  /* 0x0000d4000ac57a11 */ /* 0x000fe200078210ff */
[----:B------:R-:W-:-:S03]  /*1ed0*/  IMAD.WIDE.U32 R8, R11, c[0x0][0x1a8], R8 ;  /* 0x00006a000b087a25 */ /* 0x000fc600078e0008 */
[----:B------:R-:W-:Y:S01]  /*1ee0*/  LEA.HI.X R195, R10, c[0x0][0x354], R2, 0x2, P1 ;  /* 0x0000d5000ac37a11 */ /* 0x000fe200008f1402 */
[----:B------:R-:W-:Y:S01]  /*1ef0*/  IMAD.WIDE.U32 R6, R11, c[0x0][0x378], R6 ;  /* 0x0000de000b067a25 */ /* 0x000fe200078e0006 */
[----:B------:R-:W-:Y:S02]  /*1f00*/  IADD3 R9, R9, UR18, RZ ;  /* 0x0000001209097c10 */ /* 0x000fe4000fffe0ff */
[----:B------:R-:W-:Y:S01]  /*1f10*/  LEA R30, P1, R8, c[0x0][0x160], 0x1 ;  /* 0x00005800081e7a11 */ /* 0x000fe200078208ff */
[----:B------:R-:W-:Y:S01]  /*1f20*/  IMAD R2, R26, c[0x0][0x370], RZ ;  /* 0x0000dc001a027a24 */ /* 0x000fe200078e02ff */
[----:B------:R-:W-:Y:S01]  /*1f30*/  IADD3 R7, R7, UR12, RZ ;  /* 0x0000000c07077c10 */ /* 0x000fe2000fffe0ff */
[----:B------:R-:W-:Y:S01]  /*1f40*/  IMAD.MOV.U32 R10, RZ, RZ, c[0x0][0x370] ;  /* 0x0000dc00ff0a7624 */ /* 0x000fe200078e00ff */
[----:B------:R-:W-:Y:S01]  /*1f50*/  LEA.HI.X R31, R8, c[0x0][0x164], R9, 0x1, P1 ;  /* 0x00005900081f7a11 */ /* 0x000fe200008f0c09 */
[C---:B------:R-:W-:Y:S01]  /*1f60*/  IMAD R2, R0.reuse, c[0x0][0x374], R2 ;  /* 0x0000dd0000027a24 */ /* 0x040fe200078e0202 */
[----:B------:R1:W-:Y:S01]  /*1f70*/  STL [R1+0x14], R30 ;  /* 0x0000141e01007387 */ /* 0x0003e20000100800 */
[----:B------:R-:W-:Y:S01]  /*1f80*/  IMAD.WIDE.U32 R6, R0, c[0x0][0x370], R6 ;  /* 0x0000dc0000067a25 */ /* 0x000fe200078e0006 */
[----:B------:R-:W-:-:S02]  /*1f90*/  PLOP3.LUT P1, PT, PT, PT, UP1, 0x80, 0x0 ;  /* 0x000000000000781c */ /* 0x000fc40003f2f018 */
[----:B------:R1:W-:Y:S01]  /*1fa0*/  STL [R1+0xc], R31 ;  /* 0x00000c1f01007387 */ /* 0x0003e20000100800 */
[----:B------:R-:W-:Y:S01]  /*1fb0*/  IMAD.IADD R2, R7, 0x1, R2 ;  /* 0x0000000107027824 */ /* 0x000fe200078e0202 */
[----:B------:R-:W-:Y:S01]  /*1fc0*/  LEA R16, P2, R6, c[0x0][0x330], 0x1 ;  /* 0x0000cc0006107a11 */ /* 0x000fe200078408ff */
[----:B------:R-:W-:Y:S02]  /*1fd0*/  IMAD.MOV.U32 R9, RZ, RZ, 0x5 ;  /* 0x00000005ff097424 */ /* 0x000fe400078e00ff */
[----:B---3--:R-:W-:Y:S01]  /*1fe0*/  IMAD.SHL.U32 R12, R10, 0x20, RZ ;  /* 0x000000200a0c7824 */ /* 0x008fe200078e00ff */
[----:B------:R-:W-:Y:S01]  /*1ff0*/  LEA.HI.X R17, R6, c[0x0][0x334], R2, 0x1, P2 ;  /* 0x0000cd0006117a11 */ /* 0x000fe200010f0c02 */
[----:B------:R1:W-:Y:S01]  /*2000*/  STL [R1+0x10], R16 ;  /* 0x0000101001007387 */ /* 0x0003e20000100800 */
[-C--:B------:R-:W-:Y:S02]  /*2010*/  SHF.L.U64.HI R11, R29, R9.reuse, c[0x0][0x194] ;  /* 0x000065001d0b7619 */ /* 0x080fe40000010209 */
[----:B------:R-:W-:Y:S01]  /*2020*/  SHF.L.U64.HI R9, R10, R9, c[0x0][0x374] ;  /* 0x0000dd000a097619 */ /* 0x000fe20000010209 */
[----:B------:R1:W-:Y:S01]  /*2030*/  STL [R1+0x8], R17 ;  /* 0x0000081101007387 */ /* 0x0003e20000100800 */
[----:B--2-4-:R-:W-:Y:S05]  /*2040*/  @P1 BRA `(.L_x_2243) ;  /* 0x00000b0000001947 */ /* 0x014fea0003800000 */
        /* <DEDUP_REMOVED lines=18> */
.L_x_2244:
        /* <DEDUP_REMOVED lines=18> */
.L_x_2245:
[----:B------:R-:W-:Y:S01]  /*2290*/  ULDC.64 UR8, c[0x0][0x3a0] ;  /* 0x0000e80000087ab9 */ /* 0x000fe20000000a00 */
[----:B------:R-:W-:Y:S01]  /*22a0*/  IMAD.U32 R13, RZ, RZ, UR24 ;  /* 0x00000018ff0d7e24 */ /* 0x000fe2000f8e00ff */
[----:B------:R-:W-:Y:S01]  /*22b0*/  UIMAD UR7, UR26, UR8, URZ ;  /* 0x000000081a0772a4 */ /* 0x000fe2000f8e023f */
[----:B------:R-:W-:Y:S01]  /*22c0*/  BSSY B0, `(.L_x_2246) ;  /* 0x0000018000007945 */ /* 0x000fe20003800000 */
[----:B------:R-:W-:Y:S01]  /*22d0*/  UIMAD UR6, UR19, -0x80, UR6 ;  /* 0xffffff80130678a4 */ /* 0x000fe2000f8e0206 */
[----:B------:R-:W-:Y:S01]  /*22e0*/  IMAD.WIDE.U32 R6, R13, c[0x0][0x3a0], R4 ;  /* 0x0000e8000d067a25 */ /* 0x000fe200078e0004 */
[----:B------:R-:W-:-:S03]  /*22f0*/  UIMAD UR7, UR24, UR9, UR7 ;  /* 0x00000009180772a4 */ /* 0x000fc6000f8e0207 */
[----:B------:R-:W-:Y:S01]  /*2300*/  ULDC.64 UR8, c[0x0][0x3b8] ;  /* 0x0000ee0000087ab9 */ /* 0x000fe20000000a00 */
[----:B------:R-:W-:Y:S02]  /*2310*/  IADD3 R6, P0, R6, UR14, RZ ;  /* 0x0000000e06067c10 */ /* 0x000fe4000ff1e0ff */
        /* <DEDUP_REMOVED lines=18> */
.L_x_2247:
[----:B------:R-:W-:Y:S05]  /*2440*/  BSYNC B0 ;  /* 0x0000000000007941 */ /* 0x000fea0003800000 */
.L_x_2246:
        /* <DEDUP_REMOVED lines=14> */
[----:B------:R2:W-:Y:S02]  /*2530*/  STG.E.128 [R10.64], RZ ;  /* 0x000000ff0a007986 */ /* 0x0005e4000c101d04 */
.L_x_2249:
[----:B------:R-:W-:Y:S05]  /*2540*/  BSYNC B0 ;  /* 0x0000000000007941 */ /* 0x000fea0003800000 */
.L_x_2248:
        /* <DEDUP_REMOVED lines=15> */
.L_x_2251:
[----:B------:R-:W-:Y:S05]  /*2640*/  BSYNC B0 ;  /* 0x0000000000007941 */ /* 0x000fea0003800000 */
.L_x_2250:
        /* <DEDUP_REMOVED lines=13> */
[----:B------:R2:W-:Y:S02]  /*2720*/  STG.E.128 [R6.64], RZ ;  /* 0x000000ff06007986 */ /* 0x0005e4000c101d04 */
.L_x_2253:
[----:B------:R-:W-:Y:S05]  /*2730*/  BSYNC B0 ;  /* 0x0000000000007941 */ /* 0x000fea0003800000 */
.L_x_2252:
        /* <DEDUP_REMOVED lines=24> */
.L_x_2255:
[----:B------:R-:W-:Y:S05]  /*28c0*/  BSYNC B0 ;  /* 0x0000000000007941 */ /* 0x000fea0003800000 */
.L_x_2254:
[----:B------:R-:W-:Y:S01]  /*28d0*/  BSSY B0, `(.L_x_2256) ;  /* 0x000000d000007945 */ /* 0x000fe20003800000 */
        /* <DEDUP_REMOVED lines=12> */
.L_x_2257:
[----:B------:R-:W-:Y:S05]  /*29a0*/  BSYNC B0 ;  /* 0x0000000000007941 */ /* 0x000fea0003800000 */
.L_x_2256:
        /* <DEDUP_REMOVED lines=13> */
.L_x_2259:
[----:B------:R-:W-:Y:S05]  /*2a80*/  BSYNC B0 ;  /* 0x0000000000007941 */ /* 0x000fea0003800000 */
.L_x_2258:
        /* <DEDUP_REMOVED lines=12> */
.L_x_2243:
[----:B------:R-:W2:Y:S01]  /*2b50*/  LDL R25, [R1+0x5c] ;  /* 0x00005c0001197983 */ /* 0x000ea20000100800 */
[----:B------:R-:W-:Y:S01]  /*2b60*/  ULDC.64 UR8, c[0x0][0x198] ;  /* 0x0000660000087ab9 */ /* 0x000fe20000000a00 */
[----:B------:R-:W-:Y:S01]  /*2b70*/  IMAD.U32 R20, RZ, RZ, UR24 ;  /* 0x00000018ff147e24 */ /* 0x000fe2000f8e00ff */
[----:B------:R-:W-:Y:S01]  /*2b80*/  UIMAD UR8, UR26, UR8, URZ ;  /* 0x000000081a0872a4 */ /* 0x000fe2000f8e023f */
[----:B------:R-:W-:Y:S01]  /*2b90*/  IADD3 R22, R0, 0x40, RZ ;  /* 0x0000004000167810 */ /* 0x000fe20007ffe0ff */
[----:B------:R-:W-:Y:S01]  /*2ba0*/  ULDC.64 UR22, c[0x0][0x1a0] ;  /* 0x0000680000167ab9 */ /* 0x000fe20000000a00 */
[----:B------:R-:W-:Y:S01]  /*2bb0*/  IMAD.WIDE.U32 R6, R20, c[0x0][0x198], R4 ;  /* 0x0000660014067a25 */ /* 0x000fe200078e0004 */
[----:B------:R-:W-:Y:S01]  /*2bc0*/  UIMAD UR9, UR24, UR9, UR8 ;  /* 0x00000009180972a4 */ /* 0x000fe2000f8e0208 */
[----:B------:R-:W-:Y:S01]  /*2bd0*/  IADD3 R23, R0, 0x60, RZ ;  /* 0x0000006000177810 */ /* 0x000fe20007ffe0ff */
[----:B------:R-:W-:-:S02]  /*2be0*/  ULEA.HI UR8, UR7, UR7, URZ, 0x1 ;  /* 0x0000000707087291 */ /* 0x000fc4000f8f083f */
[----:B------:R-:W-:Y:S02]  /*2bf0*/  IADD3 R8, P2, R6, UR33, RZ ;  /* 0x0000002106087c10 */ /* 0x000fe4000ff5e0ff */
[----:B------:R-:W-:Y:S01]  /*2c00*/  ULOP3.LUT UR8, UR8, 0xfffffffe, URZ, 0xc0, !UPT ;  /* 0xfffffffe08087892 */ /* 0x000fe2000f8ec03f */
[----:B------:R-:W-:Y:S01]  /*2c10*/  IADD3 R6, R0, 0x20, RZ ;  /* 0x0000002000067810 */ /* 0x000fe20007ffe0ff */
[----:B------:R-:W-:Y:S01]  /*2c20*/  IMAD.U32 R2, RZ, RZ, UR9 ;  /* 0x00000009ff027e24 */ /* 0x000fe2000f8e00ff */
[----:B------:R-:W-:Y:S02]  /*2c30*/  UIMAD UR9, UR19, -0x80, UR6 ;  /* 0xffffff80130978a4 */ /* 0x000fe4000f8e0206 */
[----:B------:R-:W-:-:S04]  /*2c40*/  UIADD3 UR8, UR7, -UR8, URZ ;  /* 0x8000000807087290 */ /* 0x000fc8000fffe03f */
[----:B------:R-:W-:Y:S02]  /*2c50*/  UISETP.NE.AND UP0, UPT, UR8, 0x1, UPT ;  /* 0x000000010800788c */ /* 0x000fe4000bf05270 */
[----:B------:R-:W-:-:S06]  /*2c60*/  UIMAD UR8, UR7, -0x80, UR11 ;  /* 0xffffff80070878a4 */ /* 0x000fcc000f8e020b */
[----:B------:R-:W-:Y:S02]  /*2c70*/  ISETP.GE.AND P1, PT, R6, UR8, PT ;  /* 0x0000000806007c0c */ /* 0x000fe4000bf26270 */
[----:B------:R-:W-:Y:S02]  /*2c80*/  ISETP.GE.AND P0, PT, R22, UR8, PT ;  /* 0x0000000816007c0c */ /* 0x000fe4000bf06270 */
[----:B------:R-:W-:-:S09]  /*2c90*/  ISETP.GE.AND P6, PT, R23, UR8, PT ;  /* 0x0000000817007c0c */ /* 0x000fd2000bfc6270 */
[----:B------:R-:W-:-:S04]  /*2ca0*/  @!P1 LEA R14, P3, R12, R16, 0x1 ;  /* 0x000000100c0e9211 */ /* 0x000fc800078608ff */
[----:B------:R-:W-:Y:S02]  /*2cb0*/  @!P1 LEA.HI.X R15, R12, R17, R9, 0x1, P3 ;  /* 0x000000110c0f9211 */ /* 0x000fe400018f0c09 */
[----:B------:R-:W-:Y:S01]  /*2cc0*/  IADD3.X R9, R7, UR34, R2, P2, !PT ;  /* 0x0000002207097c10 */ /* 0x000fe200097fe402 */
[----:B------:R-:W-:Y:S01]  /*2cd0*/  @!P0 IMAD.MOV.U32 R2, RZ, RZ, c[0x0][0x374] ;  /* 0x0000dd00ff028624 */ /* 0x000fe200078e00ff */
[----:B------:R-:W-:Y:S01]  /*2ce0*/  PLOP3.LUT P2, PT, PT, PT, UP6, 0x80, 0x0 ;  /* 0x000000000000781c */ /* 0x000fe20003f4f068 */
[----:B------:R-:W-:Y:S01]  /*2cf0*/  @!P6 IMAD.MOV.U32 R7, RZ, RZ, R17 ;  /* 0x000000ffff07e224 */ /* 0x000fe200078e0011 */
[----:B------:R-:W-:Y:S02]  /*2d00*/  ISETP.GE.AND P3, PT, R0, UR8, PT ;  /* 0x0000000800007c0c */ /* 0x000fe4000bf66270 */
[----:B------:R-:W-:Y:S02]  /*2d10*/  @!P0 LEA R12, P4, R10, R16, 0x7 ;  /* 0x000000100a0c8211 */ /* 0x000fe400078838ff */
[----:B------:R-:W-:-:S02]  /*2d20*/  @!P6 MOV R19, c[0x0][0x374] ;  /* 0x0000dd000013ea02 */ /* 0x000fc40000000f00 */
[----:B------:R-:W-:Y:S02]  /*2d30*/  @!P0 LEA.HI.X R13, R10, R17, R2, 0x7, P4 ;  /* 0x000000110a0d8211 */ /* 0x000fe400020f3c02 */
[----:B------:R-:W-:Y:S01]  /*2d40*/  ISETP.GE.AND P4, PT, R6, UR9, PT ;  /* 0x0000000906007c0c */ /* 0x000fe2000bf86270 */
[----:B------:R-:W-:Y:S02]  /*2d50*/  @!P6 IMAD.MOV.U32 R6, RZ, RZ, R16 ;  /* 0x000000ffff06e224 */ /* 0x000fe400078e0010 */
[----:B------:R-:W-:Y:S02]  /*2d60*/  @!P6 IMAD R19, R19, 0xc0, RZ ;  /* 0x000000c01313e824 */ /* 0x000fe400078e02ff */
[----:B------:R-:W-:Y:S01]  /*2d70*/  @!P6 IMAD.WIDE.U32 R6, R10, 0xc0, R6 ;  /* 0x000000c00a06e825 */ /* 0x000fe200078e0006 */
[----:B------:R-:W-:Y:S01]  /*2d80*/  @P2 BAR.SYNC.DEFER_BLOCKING 0x0 ;  /* 0x0000000000002b1d */ /* 0x000fe20000010000 */
[----:B------:R-:W-:Y:S02]  /*2d90*/  @!P1 LEA R10, P2, R24, R30, 0x1 ;  /* 0x0000001e180a9211 */ /* 0x000fe400078408ff */
[----:B------:R-:W-:-:S02]  /*2da0*/  @!P6 IMAD.IADD R7, R7, 0x1, R19 ;  /* 0x000000010707e824 */ /* 0x000fc400078e0213 */
[----:B------:R-:W-:Y:S02]  /*2db0*/  @!P1 LEA.HI.X R11, R24, R31, R11, 0x1, P2 ;  /* 0x0000001f180b9211 */ /* 0x000fe400010f0c0b */
[----:B------:R-:W-:Y:S02]  /*2dc0*/  PLOP3.LUT P2, PT, PT, PT, UP0, 0x80, 0x0 ;  /* 0x000000000000781c */ /* 0x000fe40003f4f008 */
[----:B------:R-:W-:Y:S01]  /*2dd0*/  ISETP.GE.AND P5, PT, R0, UR9, PT ;  /* 0x0000000900007c0c */ /* 0x000fe2000bfa6270 */
        /* <DEDUP_REMOVED lines=11> */
[----:B-12---:R-:W2:Y:S01]  /*2e90*/  LDL R17, [R1+0x50] ;  /* 0x0000500001117983 */ /* 0x006ea20000100800 */
[----:B------:R-:W-:-:S03]  /*2ea0*/  IADD3 R16, R25, 0x2000, RZ ;  /* 0x0000200019107810 */ /* 0x000fc60007ffe0ff */
[----:B------:R-:W-:Y:S01]  /*2eb0*/  @P0 STS.128 [R2+0xa000], RZ ;  /* 0x00a000ff02000388 */ /* 0x000fe20000000c00 */
[----:B---3--:R-:W-:-:S03]  /*2ec0*/  SEL R14, R16, R25, !P2 ;  /* 0x00000019100e7207 */ /* 0x008fc60005000000 */
[----:B------:R-:W-:Y:S01]  /*2ed0*/  @!PT LDS RZ, [RZ] ;  /* 0x00000000fffff984 */ /* 0x000fe20000000800 */
[----:B------:R-:W-:Y:S01]  /*2ee0*/  @!PT LDS RZ, [RZ] ;  /* 0x00000000fffff984 */ /* 0x000fe20000000800 */
[----:B------:R-:W-:Y:S01]  /*2ef0*/  @!PT LDS RZ, [RZ] ;  /* 0x00000000fffff984 */ /* 0x000fe20000000800 */
[----:B------:R1:W-:Y:S04]  /*2f00*/  @!P0 LDGSTS.E.BYPASS.LTC128B.128 [R2+0xa000], [R12.64] ;  /* 0x0a0000000c028fae */ /* 0x0003e8000b901d44 */
[----:B------:R-:W-:Y:S01]  /*2f10*/  @P6 STS.128 [R2+0xb000], RZ ;  /* 0x00b000ff02006388 */ /* 0x000fe20000000c00 */
[----:B------:R-:W-:-:S03]  /*2f20*/  IMAD.SHL.U32 R239, R14, 0x2, RZ ;  /* 0x000000020eef7824 */ /* 0x000fc600078e00ff */
        /* <DEDUP_REMOVED lines=8> */
[----:B---3--:R-:W-:Y:S01]  /*2fb0*/  @!P3 MOV R6, R30 ;  /* 0x0000001e0006b202 */ /* 0x008fe20000000f00 */
[----:B------:R-:W-:-:S05]  /*2fc0*/  @!P3 IMAD.MOV.U32 R7, RZ, RZ, R31 ;  /* 0x000000ffff07b224 */ /* 0x000fca00078e001f */
[----:B------:R-:W-:Y:S01]  /*2fd0*/  @!PT LDS RZ, [RZ] ;  /* 0x00000000fffff984 */ /* 0x000fe20000000800 */
[----:B------:R-:W-:Y:S01]  /*2fe0*/  @!PT LDS RZ, [RZ] ;  /* 0x00000000fffff984 */ /* 0x000fe20000000800 */
[----:B------:R-:W-:Y:S01]  /*2ff0*/  @!PT LDS RZ, [RZ] ;  /* 0x00000000fffff984 */ /* 0x000fe20000000800 */
[----:B------:R3:W-:Y:S01]  /*3000*/  @!P3 LDGSTS.E.BYPASS.LTC128B.128 [R239], [R6.64] ;  /* 0x0000000006efbfae */ /* 0x0007e2000b901d44 */
[----:B-1----:R-:W-:-:S03]  /*3010*/  @!P0 LEA R12, P3, R29, R30, 0x7 ;  /* 0x0000001e1d0c8211 */ /* 0x002fc600078638ff */
        /* <DEDUP_REMOVED lines=8> */
[----:B---3--:R-:W-:-:S05]  /*30a0*/  @!P0 IMAD.MOV.U32 R6, RZ, RZ, c[0x0][0x194] ;  /* 0x00006500ff068624 */ /* 0x008fca00078e00ff */
[----:B------:R-:W-:Y:S01]  /*30b0*/  @!P0 LEA.HI.X R13, R29, R31, R6, 0x7, P3 ;  /* 0x0000001f1d0d8211 */ /* 0x000fe200018f3c06 */
[----:B------:R-:W-:-:S04]  /*30c0*/  IMAD R6, R21, c[0x0][0x1b0], RZ ;  /* 0x00006c0015067a24 */ /* 0x000fc800078e02ff */
[C---:B------:R-:W-:Y:S02]  /*30d0*/  IMAD R14, R18.reuse, c[0x0][0x1b4], R6 ;  /* 0x00006d00120e7a24 */ /* 0x040fe400078e0206 */
[----:B------:R-:W-:Y:S01]  /*30e0*/  IMAD.WIDE.U32 R6, R18, c[0x0][0x1b0], R8 ;  /* 0x00006c0012067a25 */ /* 0x000fe200078e0008 */
[----:B-1----:R-:W-:-:S05]  /*30f0*/  @!P4 IADD3 R10, P1, R0, 0x20, RZ ;  /* 0x00000020000ac810 */ /* 0x002fca0007f3e0ff */
[----:B------:R-:W-:Y:S02]  /*3100*/  @!P4 IMAD.X R11, RZ, RZ, R26, P1 ;  /* 0x000000ffff0bc224 */ /* 0x000fe400008e061a */
[----:B------:R-:W-:Y:S02]  /*3110*/  IMAD.IADD R7, R7, 0x1, R14 ;  /* 0x0000000107077824 */ /* 0x000fe400078e020e */
[----:B------:R-:W-:Y:S02]  /*3120*/  @!P4 IMAD R8, R11, c[0x0][0x198], RZ ;  /* 0x000066000b08ca24 */ /* 0x000fe400078e02ff */
[----:B------:R-:W-:Y:S02]  /*3130*/  @!P5 IMAD R11, R26, c[0x0][0x198], RZ ;  /* 0x000066001a0bda24 */ /* 0x000fe400078e02ff */
[C---:B------:R-:W-:Y:S02]  /*3140*/  @!P4 IMAD R15, R10.reuse, c[0x0][0x19c], R8 ;  /* 0x000067000a0fca24 */ /* 0x040fe400078e0208 */
[----:B------:R-:W-:Y:S01]  /*3150*/  @!P4 IMAD.WIDE.U32 R8, R10, c[0x0][0x198], R6 ;  /* 0x000066000a08ca25 */ /* 0x000fe200078e0006 */
[----:B------:R-:W-:-:S03]  /*3160*/  @!P5 MOV R10, R6 ;  /* 0x00000006000ad202 */ /* 0x000fc60000000f00 */
[----:B------:R-:W-:Y:S02]  /*3170*/  @!P5 IMAD R14, R0, c[0x0][0x19c], R11 ;  /* 0x00006700000eda24 */ /* 0x000fe400078e020b */
        /* <DEDUP_REMOVED lines=12> */
[----:B------:R-:W-:Y:S01]  /*3240*/  @!P5 LEA R24, P0, R10, c[0x0][0x168], 0x1 ;  /* 0x00005a000a18da11 */ /* 0x000fe200078008ff */
[----:B------:R-:W-:Y:S01]  /*3250*/  @!P4 IMAD.IADD R9, R9, 0x1, R15 ;  /* 0x000000010909c824 */ /* 0x000fe200078e020f */
[----:B------:R-:W-:-:S02]  /*3260*/  ISETP.GE.AND P1, PT, R23, UR9, PT ;  /* 0x0000000917007c0c */ /* 0x000fc4000bf26270 */
[----:B------:R-:W-:Y:S02]  /*3270*/  @!P5 LEA.HI.X R25, R10, c[0x0][0x16c], R11, 0x1, P0 ;  /* 0x00005b000a19da11 */ /* 0x000fe400000f0c0b */
[----:B------:R-:W-:Y:S01]  /*3280*/  @!P4 LEA R22, P0, R8, c[0x0][0x168], 0x1 ;  /* 0x00005a000816ca11 */ /* 0x000fe200078008ff */
[----:B------:R-:W-:-:S03]  /*3290*/  UIMAD UR9, UR26, UR22, URZ ;  /* 0x000000161a0972a4 */ /* 0x000fc6000f8e023f */
[----:B------:R-:W-:Y:S02]  /*32a0*/  @!P4 LEA.HI.X R23, R8, c[0x0][0x16c], R9, 0x1, P0 ;  /* 0x00005b000817ca11 */ /* 0x000fe400000f0c09 */
[----:B------:R-:W-:Y:S01]  /*32b0*/  @!P3 IADD3 R10, P0, R0, 0x40, RZ ;  /* 0x00000040000ab810 */ /* 0x000fe20007f1e0ff */
[----:B------:R-:W-:Y:S01]  /*32c0*/  UIMAD UR9, UR24, UR23, UR9 ;  /* 0x00000017180972a4 */ /* 0x000fe2000f8e0209 */
[----:B------:R-:W-:-:S04]  /*32d0*/  IMAD.WIDE.U32 R4, R20, c[0x0][0x1a0], R4 ;  /* 0x0000680014047a25 */ /* 0x000fc800078e0004 */
[----:B------:R-:W-:Y:S01]  /*32e0*/  @!P3 IMAD.X R8, RZ, RZ, R26, P0 ;  /* 0x000000ffff08b224 */ /* 0x000fe200000e061a */
[----:B------:R-:W-:-:S04]  /*32f0*/  @!P1 IADD3 R11, P0, R0, 0x60, RZ ;  /* 0x00000060000b9810 */ /* 0x000fc80007f1e0ff */
[----:B------:R-:W-:Y:S01]  /*3300*/  @!P1 IADD3.X R9, RZ, R26, RZ, P0, !PT ;  /* 0x0000001aff099210 */ /* 0x000fe200007fe4ff */
[----:B------:R-:W-:Y:S01]  /*3310*/  @!P3 IMAD R8, R8, c[0x0][0x198], RZ ;  /* 0x000066000808ba24 */ /* 0x000fe200078e02ff */
[----:B------:R-:W-:Y:S01]  /*3320*/  IADD3 R4, P0, R4, UR30, RZ ;  /* 0x0000001e04047c10 */ /* 0x000fe2000ff1e0ff */
[----:B-1----:R-:W-:Y:S02]  /*3330*/  IMAD.U32 R12, RZ, RZ, UR9 ;  /* 0x00000009ff0c7e24 */ /* 0x002fe4000f8e00ff */
[----:B------:R-:W-:-:S03]  /*3340*/  @!P3 IMAD R13, R10, c[0x0][0x19c], R8 ;  /* 0x000067000a0dba24 */ /* 0x000fc600078e0208 */
[----:B------:R-:W-:Y:S01]  /*3350*/  IADD3.X R5, R5, UR31, R12, P0, !PT ;  /* 0x0000001f05057c10 */ /* 0x000fe200087fe40c */
[----:B------:R-:W-:Y:S02]  /*3360*/  @!P1 IMAD R12, R9, c[0x0][0x198], RZ ;  /* 0x00006600090c9a24 */ /* 0x000fe400078e02ff */
[----:B------:R-:W-:Y:S02]  /*3370*/  @!P3 IMAD.MOV.U32 R8, RZ, RZ, R6 ;  /* 0x000000ffff08b224 */ /* 0x000fe400078e0006 */
[----:B------:R-:W-:-:S04]  /*3380*/  @!P3 IMAD.MOV.U32 R9, RZ, RZ, R7 ;  /* 0x000000ffff09b224 */ /* 0x000fc800078e0007 */
[----:B------:R-:W-:-:S04]  /*3390*/  @!P3 IMAD.WIDE.U32 R8, R10, c[0x0][0x198], R8 ;  /* 0x000066000a08ba25 */ /* 0x000fc800078e0008 */
[----:B------:R-:W-:Y:S01]  /*33a0*/  @!P3 IMAD.IADD R9, R9, 0x1, R13 ;  /* 0x000000010909b824 */ /* 0x000fe200078e020d */
[C---:B------:R-:W-:Y:S01]  /*33b0*/  @!P3 LEA R20, P0, R8.reuse, c[0x0][0x168], 0x1 ;  /* 0x00005a000814ba11 */ /* 0x040fe200078008ff */
[----:B------:R-:W-:Y:S02]  /*33c0*/  IMAD R10, R21, c[0x0][0x1b8], RZ ;  /* 0x00006e00150a7a24 */ /* 0x000fe400078e02ff */
[C---:B------:R-:W-:Y:S02]  /*33d0*/  @!P1 IMAD R12, R11.reuse, c[0x0][0x19c], R12 ;  /* 0x000067000b0c9a24 */ /* 0x040fe400078e020c */
[----:B------:R-:W-:Y:S01]  /*33e0*/  @!P1 IMAD.WIDE.U32 R6, R11, c[0x0][0x198], R6 ;  /* 0x000066000b069a25 */ /* 0x000fe200078e0006 */
[----:B------:R-:W-:-:S03]  /*33f0*/  @!P3 LEA.HI.X R21, R8, c[0x0][0x16c], R9, 0x1, P0 ;  /* 0x00005b000815ba11 */ /* 0x000fc600000f0c09 */
[C---:B------:R-:W-:Y:S01]  /*3400*/  IMAD R10, R18.reuse, c[0x0][0x1bc], R10 ;  /* 0x00006f00120a7a24 */ /* 0x040fe200078e020a */
[----:B------:R-:W-:Y:S01]  /*3410*/  @!P1 IADD3 R7, R7, R12, RZ ;  /* 0x0000000c07079210 */ /* 0x000fe20007ffe0ff */
[----:B------:R-:W-:Y:S01]  /*3420*/  IMAD.WIDE.U32 R4, R18, c[0x0][0x1b8], R4 ;  /* 0x00006e0012047a25 */ /* 0x000fe200078e0004 */
[----:B------:R-:W-:-:S03]  /*3430*/  @!P1 LEA R18, P0, R6, c[0x0][0x168], 0x1 ;  /* 0x00005a0006129a11 */ /* 0x000fc600078008ff */
[----:B------:R-:W-:Y:S01]  /*3440*/  IMAD.IADD R5, R5, 0x1, R10 ;  /* 0x0000000105057824 */ /* 0x000fe200078e020a */
[----:B------:R-:W-:Y:S01]  /*3450*/  @!P1 LEA.HI.X R19, R6, c[0x0][0x16c], R7, 0x1, P0 ;  /* 0x00005b0006139a11 */ /* 0x000fe200000f0c07 */
[----:B------:R-:W-:Y:S01]  /*3460*/  @!P5 IMAD R8, R26, c[0x0][0x1a0], RZ ;  /* 0x000068001a08da24 */ /* 0x000fe200078e02ff */
[C---:B------:R-:W-:Y:S01]  /*3470*/  @!P4 IADD3 R10, P0, R0.reuse, 0x20, RZ ;  /* 0x00000020000ac810 */ /* 0x040fe20007f1e0ff */
[----:B------:R-:W-:-:S04]  /*3480*/  @!P5 IMAD.WIDE.U32 R6, R0, c[0x0][0x1a0], R4 ;  /* 0x000068000006da25 */ /* 0x000fc800078e0004 */
[----:B------:R-:W-:Y:S02]  /*3490*/  @!P5 IMAD R8, R0, c[0x0][0x1a4], R8 ;  /* 0x000069000008da24 */ /* 0x000fe400078e0208 */
[----:B------:R-:W-:Y:S01]  /*34a0*/  @!P4 IMAD.X R11, RZ, RZ, R26, P0 ;  /* 0x000000ffff0bc224 */ /* 0x000fe200000e061a */
[C---:B------:R-:W-:Y:S01]  /*34b0*/  @!P5 LEA R12, P0, R6.reuse, c[0x0][0x170], 0x1 ;  /* 0x00005c00060cda11 */ /* 0x040fe200078008ff */
[----:B------:R-:W-:Y:S02]  /*34c0*/  @!P5 IMAD.IADD R13, R7, 0x1, R8 ;  /* 0x00000001070dd824 */ /* 0x000fe400078e0208 */
[----:B------:R-:W-:Y:S01]  /*34d0*/  @!P4 IMAD R7, R11, c[0x0][0x1a0], RZ ;  /* 0x000068000b07ca24 */ /* 0x000fe200078e02ff */
[----:B------:R-:W-:Y:S01]  /*34e0*/  @!P6 MOV R8, R30 ;  /* 0x0000001e0008e202 */ /* 0x000fe20000000f00 */
[----:B------:R-:W-:Y:S01]  /*34f0*/  @!P6 IMAD.MOV.U32 R15, RZ, RZ, c[0x0][0x194] ;  /* 0x00006500ff0fe624 */ /* 0x000fe200078e00ff */
[----:B------:R-:W-:Y:S01]  /*3500*/  @!P5 LEA.HI.X R13, R6, c[0x0][0x174], R13, 0x1, P0 ;  /* 0x00005d00060dda11 */ /* 0x000fe200000f0c0d */
[----:B------:R-:W-:Y:S01]  /*3510*/  @!P6 IMAD.MOV.U32 R9, RZ, RZ, R31 ;  /* 0x000000ffff09e224 */ /* 0x000fe200078e001f */
[----:B------:R-:W-:Y:S01]  /*3520*/  @!P3 IADD3 R14, P0, R0, 0x40, RZ ;  /* 0x00000040000eb810 */ /* 0x000fe20007f1e0ff */
[----:B------:R-:W-:-:S02]  /*3530*/  @!P4 IMAD R16, R10, c[0x0][0x1a4], R7 ;  /* 0x000069000a10ca24 */ /* 0x000fc400078e0207 */
[----:B------:R-:W-:Y:S02]  /*3540*/  @!P4 IMAD.MOV.U32 R6, RZ, RZ, R4 ;  /* 0x000000ffff06c224 */ /* 0x000fe400078e0004 */
[----:B------:R-:W-:Y:S02]  /*3550*/  @!P4 IMAD.MOV.U32 R7, RZ, RZ, R5 ;  /* 0x000000ffff07c224 */ /* 0x000fe400078e0005 */
[----:B------:R-:W-:-:S04]  /*3560*/  @!P6 IMAD.WIDE.U32 R8, R29, 0xc0, R8 ;  /* 0x000000c01d08e825 */ /* 0x000fc800078e0008 */
[----:B------:R-:W-:Y:S02]  /*3570*/  @!P6 IMAD R15, R15, 0xc0, RZ ;  /* 0x000000c00f0fe824 */ /* 0x000fe400078e02ff */
[----:B------:R-:W-:-:S04]  /*3580*/  @!P4 IMAD.WIDE.U32 R6, R10, c[0x0][0x1a0], R6 ;  /* 0x000068000a06ca25 */ /* 0x000fc800078e0006 */
[----:B------:R-:W-:Y:S01]  /*3590*/  @!P3 IMAD.X R11, RZ, RZ, R26, P0 ;  /* 0x000000ffff0bb224 */ /* 0x000fe200000e061a */
[----:B------:R-:W-:Y:S01]  /*35a0*/  @!P6 IADD3 R9, R9, R15, RZ ;  /* 0x0000000f0909e210 */ /* 0x000fe20007ffe0ff */
[----:B------:R-:W-:Y:S01]  /*35b0*/  @!P4 IMAD.IADD R15, R7, 0x1, R16 ;  /* 0x00000001070fc824 */ /* 0x000fe200078e0210 */
[----:B------:R-:W-:Y:S01]  /*35c0*/  @!P4 LEA R10, P0, R6, c[0x0][0x170], 0x1 ;  /* 0x00005c00060aca11 */ /* 0x000fe200078008ff */
[----:B------:R-:W-:-:S03]  /*35d0*/  @!P3 IMAD R7, R11, c[0x0][0x1a0], RZ ;  /* 0x000068000b07ba24 */ /* 0x000fc600078e02ff */
[----:B------:R-:W-:Y:S01]  /*35e0*/  @!P4 LEA.HI.X R11, R6, c[0x0][0x174], R15, 0x1, P0 ;  /* 0x00005d00060bca11 */ /* 0x000fe200000f0c0f */
[----:B------:R-:W-:Y:S01]  /*35f0*/  @!P3 IMAD R16, R14, c[0x0][0x1a4], R7 ;  /* 0x000069000e10ba24 */ /* 0x000fe200078e0207 */
[----:B------:R-:W-:Y:S01]  /*3600*/  @!P1 IADD3 R0, P0, R0, 0x60, RZ ;  /* 0x0000006000009810 */ /* 0x000fe20007f1e0ff */
[----:B------:R-:W-:Y:S02]  /*3610*/  @!P3 IMAD.MOV.U32 R6, RZ, RZ, R4 ;  /* 0x000000ffff06b224 */ /* 0x000fe400078e0004 */
[----:B------:R-:W-:Y:S01]  /*3620*/  @!P3 IMAD.MOV.U32 R7, RZ, RZ, R5 ;  /* 0x000000ffff07b224 */ /* 0x000fe200078e0005 */
[----:B------:R-:W-:Y:S01]  /*3630*/  @!P1 IADD3.X R15, RZ, R26, RZ, P0, !PT ;  /* 0x0000001aff0f9210 */ /* 0x000fe200007fe4ff */
[----:B------:R-:W-:Y:S02]  /*3640*/  @P6 STS [R239+0x3000], RZ ;  /* 0x003000ffef006388 */ /* 0x000fe40000000800 */
[----:B------:R-:W-:Y:S02]  /*3650*/  @!P3 IMAD.WIDE.U32 R6, R14, c[0x0][0x1a0], R6 ;  /* 0x000068000e06ba25 */ /* 0x000fe400078e0006 */
[----:B------:R-:W-:Y:S04]  /*3660*/  @P6 STS [R239+0x3004], RZ ;  /* 0x003004ffef006388 */ /* 0x000fe80000000800 */
[----:B------:R-:W-:Y:S04]  /*3670*/  @P6 STS [R239+0x3008], RZ ;  /* 0x003008ffef006388 */ /* 0x000fe80000000800 */
[----:B------:R-:W-:Y:S04]  /*3680*/  @P6 STS [R239+0x300c], RZ ;  /* 0x00300cffef006388 */ /* 0x000fe80000000800 */
        /* <DEDUP_REMOVED lines=15> */
[----:B------:R-:W-:-:S03]  /*3780*/  @!P1 IMAD.WIDE.U32 R4, R0, c[0x0][0x1a0], R4 ;  /* 0x0000680000049a25 */ /* 0x000fc600078e0004 */
[----:B------:R-:W-:Y:S04]  /*3790*/  @P3 STS.128 [R2+0xe000], RZ ;  /* 0x00e000ff02003388 */ /* 0x000fe80000000c00 */
[----:B------:R-:W-:Y:S01]  /*37a0*/  @!PT LDS RZ, [RZ] ;  /* 0x00000000fffff984 */ /* 0x000fe20000000800 */
[----:B------:R-:W-:Y:S01]  /*37b0*/  @!PT LDS RZ, [RZ] ;  /* 0x00000000fffff984 */ /* 0x000fe20000000800 */
[----:B------:R-:W-:Y:S01]  /*37c0*/  @!PT LDS RZ, [RZ] ;  /* 0x00000000fffff984 */ /* 0x000fe20000000800 */
[----:B------:R3:W-:Y:S01]  /*37d0*/  @!P3 LDGSTS.E.BYPASS.LTC128B.128 [R2+0xe000], [R20.64] ;  /* 0x0e0000001402bfae */ /* 0x0007e2000b901d44 */
[----:B--2---:R-:W-:-:S04]  /*37e0*/  IADD3 R14, R17, 0x8, RZ ;  /* 0x00000008110e7810 */ /* 0x004fc80007ffe0ff */
[----:B------:R-:W-:Y:S01]  /*37f0*/  ISETP.GE.AND P6, PT, R14, UR8, PT ;  /* 0x000000080e007c0c */ /* 0x000fe2000bfc6270 */
[----:B------:R-:W-:Y:S01]  /*3800*/  @!P1 IMAD R14, R15, c[0x0][0x1a0], RZ ;  /* 0x000068000f0e9a24 */ /* 0x000fe200078e02ff */
[----:B------:R-:W-:Y:S01]  /*3810*/  @P1 STS.128 [R2+0xf000], RZ ;  /* 0x00f000ff02001388 */ /* 0x000fe20000000c00 */
[----:B-1----:R-:W-:Y:S02]  /*3820*/  @!P3 LEA R8, P0, R6, c[0x0][0x170], 0x1 ;  /* 0x00005c000608ba11 */ /* 0x002fe400078008ff */
[----:B------:R-:W-:Y:S01]  /*3830*/  @!P1 IMAD R14, R0, c[0x0][0x1a4], R14 ;  /* 0x00006900000e9a24 */ /* 0x000fe200078e020e */
[----:B------:R-:W-:Y:S01]  /*3840*/  @!PT LDS RZ, [RZ] ;  /* 0x00000000fffff984 */ /* 0x000fe20000000800 */
[----:B------:R-:W-:Y:S01]  /*3850*/  @!PT LDS RZ, [RZ] ;  /* 0x00000000fffff984 */ /* 0x000fe20000000800 */
[----:B------:R-:W-:Y:S01]  /*3860*/  @!PT LDS RZ, [RZ] ;  /* 0x00000000fffff984 */ /* 0x000fe20000000800 */
[----:B------:R3:W-:Y:S01]  /*3870*/  @!P1 LDGSTS.E.BYPASS.LTC128B.128 [R2+0xf000], [R18.64] ;  /* 0x0f00000012029fae */ /* 0x0007e2000b901d44 */
[----:B------:R-:W-:-:S03]  /*3880*/  IADD3 R0, R17, 0x48, RZ ;  /* 0x0000004811007810 */ /* 0x000fc60007ffe0ff */
[----:B------:R-:W-:Y:S01]  /*3890*/  @P5 STS.128 [R2+0x10000], RZ ;  /* 0x010000ff02005388 */ /* 0x000fe20000000c00 */
[----:B------:R-:W-:Y:S01]  /*38a0*/  @!P3 LEA.HI.X R9, R6, c[0x0][0x174], R16, 0x1, P0 ;  /* 0x00005d000609ba11 */ /* 0x000fe200000f0c10 */
[----:B------:R-:W-:Y:S02]  /*38b0*/  @!P1 IMAD.IADD R5, R5, 0x1, R14 ;  /* 0x0000000105059824 */ /* 0x000fe400078e020e */
[----:B------:R-:W-:Y:S01]  /*38c0*/  @!PT LDS RZ, [RZ] ;  /* 0x00000000fffff984 */ /* 0x000fe20000000800 */
[----:B------:R-:W-:Y:S01]  /*38d0*/  @!PT LDS RZ, [RZ] ;  /* 0x00000000fffff984 */ /* 0x000fe20000000800 */
[----:B------:R-:W-:Y:S01]  /*38e0*/  @!PT LDS RZ, [RZ] ;  /* 0x00000000fffff984 */ /* 0x000fe20000000800 */
[----:B------:R3:W-:Y:S01]  /*38f0*/  @!P5 LDGSTS.E.BYPASS.LTC128B.128 [R2+0x10000], [R12.64] ;  /* 0x100000000c02dfae */ /* 0x0007e2000b901d44 */
[----:B------:R-:W-:-:S03]  /*3900*/  IADD3 R7, R17, 0x40, RZ ;  /* 0x0000004011077810 */ /* 0x000fc60007ffe0ff */
[----:B------:R-:W-:Y:S01]  /*3910*/  @P4 STS.128 [R2+0x11000], RZ ;  /* 0x011000ff02004388 */ /* 0x000fe20000000c00 */
[----:B------:R-:W-:-:S03]  /*3920*/  @!P1 LEA R6, P0, R4, c[0x0][0x170], 0x1 ;  /* 0x00005c0004069a11 */ /* 0x000fc600078008ff */
[----:B------:R-:W-:Y:S01]  /*3930*/  @!PT LDS RZ, [RZ] ;  /* 0x00000000fffff984 */ /* 0x000fe20000000800 */
[----:B------:R-:W-:Y:S01]  /*3940*/  @!PT LDS RZ, [RZ] ;  /* 0x00000000fffff984 */ /* 0x000fe20000000800 */
[----:B------:R-:W-:Y:S01]  /*3950*/  @!PT LDS RZ, [RZ] ;  /* 0x00000000fffff984 */ /* 0x000fe20000000800 */
[----:B------:R3:W-:Y:S01]  /*3960*/  @!P4 LDGSTS.E.BYPASS.LTC128B.128 [R2+0x11000], [R10.64] ;  /* 0x110000000a02cfae */ /* 0x0007e2000b901d44 */
[----:B------:R-:W-:Y:S02]  /*3970*/  ISETP.GE.AND P4, PT, R0, UR8, PT ;  /* 0x0000000800007c0c */ /* 0x000fe4000bf86270 */
[----:B------:R-:W-:Y:S01]  /*3980*/  ISETP.GE.AND P5, PT, R7, UR8, PT ;  /* 0x0000000807007c0c */ /* 0x000fe2000bfa6270 */
[----:B------:R-:W-:Y:S01]  /*3990*/  @P3 STS.128 [R2+0x12000], RZ ;  /* 0x012000ff02003388 */ /* 0x000fe20000000c00 */
[----:B------:R-:W-:Y:S01]  /*39a0*/  @!P1 LEA.HI.X R7, R4, c[0x0][0x174], R5, 0x1, P0 ;  /* 0x00005d0004079a11 */ /* 0x000fe200000f0c05 */
[C---:B------:R-:W-:Y:S02]  /*39b0*/  IMAD.SHL.U32 R4, R17.reuse, 0x4, RZ ;  /* 0x0000000411047824 */ /* 0x040fe400078e00ff */
[----:B------:R-:W-:Y:S01]  /*39c0*/  @!PT LDS RZ, [RZ] ;  /* 0x00000000fffff984 */ /* 0x000fe20000000800 */
[----:B------:R-:W-:Y:S01]  /*39d0*/  @!PT LDS RZ, [RZ] ;  /* 0x00000000fffff984 */ /* 0x000fe20000000800 */
[----:B------:R-:W-:Y:S01]  /*39e0*/  @!PT LDS RZ, [RZ] ;  /* 0x00000000fffff984 */ /* 0x000fe20000000800 */
[----:B------:R1:W-:Y:S01]  /*39f0*/  @!P3 LDGSTS.E.BYPASS.LTC128B.128 [R2+0x12000], [R8.64] ;  /* 0x120000000802bfae */ /* 0x0003e2000b901d44 */
[----:B------:R-:W-:-:S03]  /*3a00*/  ISETP.GE.AND P3, PT, R17, UR8, PT ;  /* 0x0000000811007c0c */ /* 0x000fc6000bf66270 */
[----:B------:R3:W-:Y:S04]  /*3a10*/  @P1 STS.128 [R2+0x13000], RZ ;  /* 0x013000ff02001388 */ /* 0x0007e80000000c00 */
[----:B------:R-:W-:Y:S01]  /*3a20*/  @!PT LDS RZ, [RZ] ;  /* 0x00000000fffff984 */ /* 0x000fe20000000800 */
[----:B------:R-:W-:Y:S01]  /*3a30*/  @!PT LDS RZ, [RZ] ;  /* 0x00000000fffff984 */ /* 0x000fe20000000800 */
[----:B------:R-:W-:Y:S01]  /*3a40*/  @!PT LDS RZ, [RZ] ;  /* 0x00000000fffff984 */ /* 0x000fe20000000800 */
[----:B------:R3:W-:Y:S01]  /*3a50*/  @!P1 LDGSTS.E.BYPASS.LTC128B.128 [R2+0x13000], [R6.64] ;  /* 0x1300000006029fae */ /* 0x0007e2000b901d44 */
[----:B------:R-:W-:Y:S01]  /*3a60*/  IADD3 R4, P1, R4, UR14, RZ ;  /* 0x0000000e04047c10 */ /* 0x000fe2000ff3e0ff */
[----:B------:R-:W-:Y:S01]  /*3a70*/  IMAD.MOV.U32 R32, RZ, RZ, 0x7f800000 ;  /* 0x7f800000ff207424 */ /* 0x000fe200078e00ff */
[----:B------:R-:W-:Y:S01]  /*3a80*/  MOV R33, 0x7f800000 ;  /* 0x7f80000000217802 */ /* 0x000fe20000000f00 */
[----:B------:R-:W-:Y:S01]  /*3a90*/  IMAD.MOV.U32 R31, RZ, RZ, 0x7f800000 ;  /* 0x7f800000ff1f7424 */ /* 0x000fe200078e00ff */
[----:B------:R-:W0:Y:S01]  /*3aa0*/  LDGDEPBAR ;  /* 0x00000000000079af */ /* 0x000e220000000000 */
[----:B------:R-:W-:Y:S01]  /*3ab0*/  IMAD.MOV.U32 R30, RZ, RZ, 0x7f800000 ;  /* 0x7f800000ff1e7424 */ /* 0x000fe200078e00ff */
[----:B-1----:R-:W-:-:S04]  /*3ac0*/  SHF.R.S32.HI R8, RZ, 0x1f, R17 ;  /* 0x0000001fff087819 */ /* 0x002fc80000011411 */
[----:B------:R-:W-:Y:S02]  /*3ad0*/  SHF.L.U64.HI R5, R17, 0x2, R8 ;  /* 0x0000000211057819 */ /* 0x000fe40000010208 */
[----:B---3--:R-:W-:Y:S02]  /*3ae0*/  SHF.R.S32.HI R2, RZ, 0x1f, R0 ;  /* 0x0000001fff027819 */ /* 0x008fe40000011400 */
[C---:B------:R-:W-:Y:S02]  /*3af0*/  @!P4 LEA R6, P0, R0.reuse, UR14, 0x2 ;  /* 0x0000000e0006cc11 */ /* 0x040fe4000f8010ff */
[----:B------:R-:W-:Y:S02]  /*3b00*/  IADD3.X R5, R5, UR13, RZ, P1, !PT ;  /* 0x0000000d05057c10 */ /* 0x000fe40008ffe4ff */
[----:B------:R-:W-:-:S03]  /*3b10*/  @!P4 LEA.HI.X R7, R0, UR13, R2, 0x2, P0 ;  /* 0x0000000d0007cc11 */ /* 0x000fc600080f1402 */
[----:B------:R1:W2:Y:S04]  /*3b20*/  @!P3 LDG.E R33, [R4.64] ;  /* 0x000000040421b981 */ /* 0x0002a8000c1e1900 */
[----:B------:R1:W3:Y:S04]  /*3b30*/  @!P6 LDG.E R32, [R4.64+0x20] ;  /* 0x000020040420e981 */ /* 0x0002e8000c1e1900 */
[----:B------:R1:W4:Y:S04]  /*3b40*/  @!P5 LDG.E R31, [R4.64+0x100] ;  /* 0x00010004041fd981 */ /* 0x000328000c1e1900 */
[----:B------:R-:W5:Y:S01]  /*3b50*/  @!P4 LDG.E R30, [R6.64] ;  /* 0x00000004061ec981 */ /* 0x000f62000c1e1900 */
[----:B------:R-:W-:-:S04]  /*3b60*/  LEA.HI R0, R28, R27, RZ, 0x4 ;  /* 0x0000001b1c007211 */ /* 0x000fc800078f20ff */
[----:B------:R-:W-:-:S04]  /*3b70*/  LOP3.LUT R0, R0, 0xfffffff0, RZ, 0xc0, !PT ;  /* 0xfffffff000007812 */ /* 0x000fc800078ec0ff */
[----:B------:R-:W-:-:S04]  /*3b80*/  IADD3 R0, -R0, R27, RZ ;  /* 0x0000001b00007210 */ /* 0x000fc80007ffe1ff */
[----:B------:R-:W-:-:S04]  /*3b90*/  SHF.R.S32.HI R2, RZ, 0x1f, R0 ;  /* 0x0000001fff027819 */ /* 0x000fc80000011400 */
[----:B------:R-:W-:-:S04]  /*3ba0*/  LEA.HI R2, R2, R0, RZ, 0x3 ;  /* 0x0000000002027211 */ /* 0x000fc800078f18ff */
[----:B------:R-:W-:-:S05]  /*3bb0*/  LOP3.LUT R2, R2, 0xfffffff8, RZ, 0xc0, !PT ;  /* 0xfffffff802027812 */ /* 0x000fca00078ec0ff */
[----:B------:R-:W-:-:S05]  /*3bc0*/  IMAD.IADD R0, R0, 0x1, -R2 ;  /* 0x0000000100007824 */ /* 0x000fca00078e0a02 */
[C---:B------:R-:W-:Y:S02]  /*3bd0*/  LOP3.LUT P0, RZ, R0.reuse, 0x2, RZ, 0xc0, !PT ;  /* 0x0000000200ff7812 */ /* 0x040fe4000780c0ff */
[----:B------:R-:W-:Y:S02]  /*3be0*/  LOP3.LUT P1, RZ, R0, 0x4, RZ, 0xc0, !PT ;  /* 0x0000000400ff7812 */ /* 0x000fe4000782c0ff */
[----:B------:R-:W-:-:S04]  /*3bf0*/  IADD3 R0, R180, 0x2000, RZ ;  /* 0x00002000b4007810 */ /* 0x000fc80007ffe0ff */
[----:B------:R-:W-:-:S05]  /*3c00*/  SEL R0, R0, R180, !P2 ;  /* 0x000000b400007207 */ /* 0x000fca0005000000 */
[----:B------:R-:W-:Y:S02]  /*3c10*/  IMAD.SHL.U32 R172, R0, 0x2, RZ ;  /* 0x0000000200ac7824 */ /* 0x000fe400078e00ff */
[----:B------:R-:W-:Y:S01]  /*3c20*/  IMAD.MOV.U32 R0, RZ, RZ, c[0x0][0x22c] ;  /* 0x00008b00ff007624 */ /* 0x000fe200078e00ff */
[----:B------:R-:W-:-:S03]  /*3c30*/  IADD3 R2, R181, 0x2000, RZ ;  /* 0x00002000b5027810 */ /* 0x000fc60007ffe0ff */
[----:B------:R-:W-:Y:S01]  /*3c40*/  IMAD R0, R0, c[0x0][0x1c0], RZ ;  /* 0x0000700000007a24 */ /* 0x000fe200078e02ff */
[----:B------:R-:W-:-:S03]  /*3c50*/  SEL R2, R2, R181, !P2 ;  /* 0x000000b502027207 */ /* 0x000fc60005000000 */
[----:B-1----:R-:W-:Y:S01]  /*3c60*/  IMAD.SHL.U32 R5, R0, 0x10, RZ ;  /* 0x0000001000057824 */ /* 0x002fe200078e00ff */
[----:B------:R-:W-:Y:S02]  /*3c70*/  SHF.L.U32 R178, R2, 0x1, RZ ;  /* 0x0000000102b27819 */ /* 0x000fe400000006ff */
[----:B------:R-:W-:Y:S02]  /*3c80*/  SHF.L.U32 R4, R0, 0x3, RZ ;  /* 0x0000000300047819 */ /* 0x000fe400000006ff */
[----:B------:R-:W-:-:S05]  /*3c90*/  IADD3 R2, R5, 0x20, RZ ;  /* 0x0000002005027810 */ /* 0x000fca0007ffe0ff */
[----:B------:R-:W-:-:S04]  /*3ca0*/  IMAD.IADD R0, R4, 0x1, R2 ;  /* 0x0000000104007824 */ /* 0x000fc800078e0202 */
[----:B------:R-:W-:-:S04]  /*3cb0*/  IMAD.IADD R0, R4, 0x1, R0 ;  /* 0x0000000104007824 */ /* 0x000fc800078e0200 */
[----:B------:R-:W-:-:S05]  /*3cc0*/  IMAD.IADD R0, R4, 0x1, R0 ;  /* 0x0000000104007824 */ /* 0x000fca00078e0200 */
[----:B------:R-:W-:Y:S02]  /*3cd0*/  IADD3 R0, R4, R0, RZ ;  /* 0x0000000004007210 */ /* 0x000fe40007ffe0ff */
[C---:B------:R-:W-:Y:S02]  /*3ce0*/  SHF.L.U64.HI R2, R17.reuse, 0x2, R8 ;  /* 0x0000000211027819 */ /* 0x040fe40000010208 */
[----:B------:R-:W-:Y:S01]  /*3cf0*/  SHF.L.U32 R5, R17, 0x2, RZ ;  /* 0x0000000211057819 */ /* 0x000fe200000006ff */
[----:B------:R-:W-:Y:S01]  /*3d00*/  UIADD3 UR8, UR24, UR11, URZ ;  /* 0x0000000b18087290 */ /* 0x000fe2000fffe03f */
[----:B------:R-:W-:Y:S02]  /*3d10*/  IMAD.MOV.U32 R179, RZ, RZ, 0x20 ;  /* 0x00000020ffb37424 */ /* 0x000fe400078e00ff */
[----:B------:R-:W-:Y:S01]  /*3d20*/  IMAD.MOV.U32 R173, RZ, RZ, 0x40 ;  /* 0x00000040ffad7424 */ /* 0x000fe200078e00ff */
        /* <DEDUP_REMOVED lines=34> */
[----:B------:R-:W-:Y:S01]  /*3f50*/  ULDC UR10, c[0x0][0x2e8] ;  /* 0x0000ba00000a7ab9 */ /* 0x000fe20000000800 */
[----:B------:R-:W-:Y:S01]  /*3f60*/  SEL R173, R173, 0xffffffc0, !P1 ;  /* 0xffffffc0adad7807 */ /* 0x000fe20004800000 */
[----:B------:R-:W-:-:S02]  /*3f70*/  UIADD3 UR18, UR8, -UR10, URZ ;  /* 0x8000000a08127290 */ /* 0x000fc4000fffe03f */
[----:B------:R-:W-:Y:S01]  /*3f80*/  ULDC UR12, c[0x0][0x2e4] ;  /* 0x0000b900000c7ab9 */ /* 0x000fe20000000800 */
[----:B--2---:R-:W-:Y:S04]  /*3f90*/  STL [R1+0x20], R33 ;  /* 0x0000202101007387 */ /* 0x004fe80000100800 */
[----:B---3--:R-:W-:Y:S04]  /*3fa0*/  STL [R1+0x24], R32 ;  /* 0x0000242001007387 */ /* 0x008fe80000100800 */
[----:B----4-:R-:W-:Y:S04]  /*3fb0*/  STL [R1+0x18], R31 ;  /* 0x0000181f01007387 */ /* 0x010fe80000100800 */
[----:B-----5:R-:W-:Y:S04]  /*3fc0*/  STL [R1+0x1c], R30 ;  /* 0x00001c1e01007387 */ /* 0x020fe80000100800 */
[----:B------:R1:W-:Y:S02]  /*3fd0*/  STL [R1+0x48], R0 ;  /* 0x0000480001007387 */ /* 0x0003e40000100800 */
[----:B-1----:R-:W-:-:S05]  /*3fe0*/  IMAD.IADD R0, R4, 0x1, R0 ;  /* 0x0000000104007824 */ /* 0x002fca00078e0200 */
[----:B------:R1:W-:Y:S02]  /*3ff0*/  STL [R1+0x44], R0 ;  /* 0x0000440001007387 */ /* 0x0003e40000100800 */
[----:B-1----:R-:W-:-:S05]  /*4000*/  IMAD.IADD R0, R4, 0x1, R0 ;  /* 0x0000000104007824 */ /* 0x002fca00078e0200 */
[----:B------:R1:W-:Y:S02]  /*4010*/  STL [R1+0x40], R0 ;  /* 0x0000400001007387 */ /* 0x0003e40000100800 */
[----:B-1----:R-:W-:-:S05]  /*4020*/  IMAD.IADD R0, R4, 0x1, R0 ;  /* 0x0000000104007824 */ /* 0x002fca00078e0200 */
[----:B------:R-:W-:Y:S04]  /*4030*/  STL [R1+0x3c], R0 ;  /* 0x00003c0001007387 */ /* 0x000fe80000100800 */
[----:B------:R1:W-:Y:S04]  /*4040*/  STL [R1+0x58], R2 ;  /* 0x0000580201007387 */ /* 0x0003e80000100800 */
[----:B------:R-:W-:Y:S01]  /*4050*/  STL [R1+0x54], R5 ;  /* 0x0000540501007387 */ /* 0x000fe20000100800 */
[----:B-1----:R-:W-:-:S05]  /*4060*/  IMAD.IADD R2, R4, 0x1, R0 ;  /* 0x0000000104027824 */ /* 0x002fca00078e0200 */
[----:B------:R1:W-:Y:S02]  /*4070*/  STL [R1+0x38], R2 ;  /* 0x0000380201007387 */ /* 0x0003e40000100800 */
[----:B-1----:R-:W-:-:S05]  /*4080*/  IMAD.IADD R2, R4, 0x1, R2 ;  /* 0x0000000104027824 */ /* 0x002fca00078e0202 */
[----:B------:R1:W-:Y:S02]  /*4090*/  STL [R1+0x34], R2 ;  /* 0x0000340201007387 */ /* 0x0003e40000100800 */
[----:B-1----:R-:W-:-:S05]  /*40a0*/  IMAD.IADD R2, R4, 0x1, R2 ;  /* 0x0000000104027824 */ /* 0x002fca00078e0202 */
[----:B------:R1:W-:Y:S02]  /*40b0*/  STL [R1+0x30], R2 ;  /* 0x0000300201007387 */ /* 0x0003e40000100800 */
[----:B-1----:R-:W-:-:S05]  /*40c0*/  IADD3 R2, R4, R2, RZ ;  /* 0x0000000204027210 */ /* 0x002fca0007ffe0ff */
[----:B------:R1:W-:Y:S02]  /*40d0*/  STL [R1+0x2c], R2 ;  /* 0x00002c0201007387 */ /* 0x0003e40000100800 */
[----:B-1----:R-:W-:-:S04]  /*40e0*/  IMAD.IADD R2, R4, 0x1, R2 ;  /* 0x0000000104027824 */ /* 0x002fc800078e0202 */
[----:B------:R-:W-:Y:S01]  /*40f0*/  IMAD.IADD R0, R4, 0x1, R2 ;  /* 0x0000000104007824 */ /* 0x000fe200078e0202 */
[----:B------:R1:W-:Y:S04]  /*4100*/  STL [R1+0x28], R2 ;  /* 0x0000280201007387 */ /* 0x0003e80000100800 */
[----:B------:R1:W-:Y:S02]  /*4110*/  STL [R1+0x4c], R0 ;  /* 0x00004c0001007387 */ /* 0x0003e40000100800 */
.L_x_2265:
[----:B------:R-:W0:Y:S01]  /*4120*/  LDGDEPBAR ;  /* 0x00000000000079af */ /* 0x000e220000000000 */
[----:B-1----:R-:W-:Y:S01]  /*4130*/  IADD3 R0, R178, R179, RZ ;  /* 0x000000b3b2007210 */ /* 0x002fe20007ffe0ff */
[----:B------:R-:W-:Y:S02]  /*4140*/  USHF.L.U32 UR8, UR7, 0x7, URZ ;  /* 0x0000000707087899 */ /* 0x000fe4000800063f */
[----:B------:R-:W-:Y:S02]  /*4150*/  ULDC UR10, c[0x0][0x2e4] ;  /* 0x0000b900000a7ab9 */ /* 0x000fe40000000800 */
[----:B------:R-:W-:Y:S02]  /*4160*/  UISETP.GE.AND UP0, UPT, UR8, UR18, UPT ;  /* 0x000000120800728c */ /* 0x000fe4000bf06270 */
[----:B------:R-:W2:Y:S04]  /*4170*/  LDL R182, [R1+0x54] ;  /* 0x0000540001b67983 */ /* 0x000ea80000100800 */
[----:B------:R-:W3:Y:S01]  /*4180*/  LDL R2, [R1+0x58] ;  /* 0x0000580001027983 */ /* 0x000ee20000100800 */
        /* <DEDUP_REMOVED lines=54> */
[----:B------:R-:W2:Y:S07]  /*44f0*/  LDSM.16.M88.4 R144, [R0] ;  /* 0x000000000090783b */ /* 0x000eae0000000200 */
[----:B------:R-:W-:Y:S01]  /*4500*/  HMMA.16816.F32.BF16 R64, R136, R158, R64 ;  /* 0x0000009e8840723c */ /* 0x000fe20000041840 */
[----:B------:R-:W3:Y:S07]  /*4510*/  LDSM.16.M88.4 R136, [R0+0x2000] ;  /* 0x002000000088783b */ /* 0x000eee0000000200 */
[-C--:B-1----:R-:W-:Y:S08]  /*4520*/  HMMA.16816.F32.BF16 R4, R132, R140.reuse, R4 ;  /* 0x0000008c8404723c */ /* 0x082ff00000041804 */
[C---:B----4-:R-:W-:Y:S08]  /*4530*/  HMMA.16816.F32.BF16 R8, R148.reuse, R140, R8 ;  /* 0x0000008c9408723c */ /* 0x050ff00000041808 */
[-C--:B------:R-:W-:Y:S08]  /*4540*/  HMMA.16816.F32.BF16 R12, R148, R142.reuse, R12 ;  /* 0x0000008e940c723c */ /* 0x080ff0000004180c */
[C---:B------:R-:W-:Y:S08]  /*4550*/  HMMA.16816.F32.BF16 R16, R132.reuse, R142, R16 ;  /* 0x0000008e8410723c */ /* 0x040ff00000041810 */
        /* <DEDUP_REMOVED lines=13> */
[C---:B---3--:R-:W-:Y:S08]  /*4630*/  HMMA.16816.F32.BF16 R8, R136.reuse, R168, R8 ;  /* 0x000000a88808723c */ /* 0x048ff00000041808 */
        /* <DEDUP_REMOVED lines=14> */
[----:B------:R3:W4:Y:S01]  /*4720*/  MUFU.TANH R161, R8 ;  /* 0x0000000800a17308 */ /* 0x0007220000002400 */
        /* <DEDUP_REMOVED lines=8> */
[----:B---3--:R-:W-:Y:S09]  /*47b0*/  IADD3 R8, P0, R182, UR16, RZ ;  /* 0x00000010b6087c10 */ /* 0x008ff2000ff1e0ff */
[----:B------:R3:W2:Y:S10]  /*47c0*/  MUFU.TANH R154, R7 ;  /* 0x00000007009a7308 */ /* 0x0006b40000002400 */
[----:B------:R-:W2:Y:S01]  /*47d0*/  MUFU.TANH R159, R10 ;  /* 0x0000000a009f7308 */ /* 0x000ea20000002400 */
[----:B-1----:R-:W-:Y:S02]  /*47e0*/  IADD3.X R9, R2, UR15, RZ, P0, !PT ;  /* 0x0000000f02097c10 */ /* 0x002fe400087fe4ff */
[----:B------:R-:W-:Y:S03]  /*47f0*/  PLOP3.LUT P0, PT, PT, PT, UP0, 0x80, 0x0 ;  /* 0x000000000000781c */ /* 0x000fe60003f0f008 */
[----:B------:R1:W5:Y:S04]  /*4800*/  LDG.E R151, [R8.64] ;  /* 0x0000000408977981 */ /* 0x000368000c1e1900 */
[----:B------:R1:W1:Y:S01]  /*4810*/  MUFU.TANH R158, R11 ;  /* 0x0000000b009e7308 */ /* 0x0002620000002400 */
[----:B------:R1:W5:Y:S04]  /*4820*/  LDG.E R150, [R8.64+0x20] ;  /* 0x0000200408967981 */ /* 0x000368000c1e1900 */
[----:B---3--:R-:W3:Y:S05]  /*4830*/  LDSM.16.M88.4 R4, [R176+0xc800] ;  /* 0x00c80000b004783b */ /* 0x008eea0000000200 */
[----:B------:R1:W1:Y:S03]  /*4840*/  MUFU.TANH R169, R12 ;  /* 0x0000000c00a97308 */ /* 0x0002660000002400 */
[----:B------:R1:W5:Y:S04]  /*4850*/  LDG.E R149, [R8.64+0x100] ;  /* 0x0001000408957981 */ /* 0x000368000c1e1900 */
[----:B------:R1:W5:Y:S03]  /*4860*/  LDG.E R148, [R8.64+0x120] ;  /* 0x0001200408947981 */ /* 0x000366000c1e1900 */
[----:B------:R1:W1:Y:S10]  /*4870*/  MUFU.TANH R164, R13 ;  /* 0x0000000d00a47308 */ /* 0x0002740000002400 */
[----:B------:R2:W2:Y:S10]  /*4880*/  MUFU.TANH R163, R14 ;  /* 0x0000000e00a37308 */ /* 0x0004b40000002400 */
[----:B------:R2:W2:Y:S01]  /*4890*/  MUFU.TANH R162, R15 ;  /* 0x0000000f00a27308 */ /* 0x0004a20000002400 */
[----:B-1----:R-:W1:Y:S01]  /*48a0*/  LDSM.16.M88.4 R8, [R176+0xd000] ;  /* 0x00d00000b008783b */ /* 0x002e620000000200 */
[-C--:B---3--:R-:W-:Y:S08]  /*48b0*/  HMMA.16816.F32.BF16 R20, R144, R4.reuse, R20 ;  /* 0x000000049014723c */ /* 0x088ff00000041814 */
[----:B------:R3:W1:Y:S01]  /*48c0*/  MUFU.TANH R166, R16 ;  /* 0x0000001000a67308 */ /* 0x0006620000002400 */
[C---:B------:R-:W-:Y:S09]  /*48d0*/  HMMA.16816.F32.BF16 R24, R136.reuse, R4, R24 ;  /* 0x000000048818723c */ /* 0x040ff20000041818 */
[----:B------:R3:W1:Y:S01]  /*48e0*/  MUFU.TANH R165, R17 ;  /* 0x0000001100a57308 */ /* 0x0006620000002400 */
[-C--:B------:R-:W-:Y:S09]  /*48f0*/  HMMA.16816.F32.BF16 R28, R136, R6.reuse, R28 ;  /* 0x00000006881c723c */ /* 0x080ff2000004181c */
[----:B------:R3:W2:Y:S01]  /*4900*/  MUFU.TANH R168, R18 ;  /* 0x0000001200a87308 */ /* 0x0006a20000002400 */
[C---:B------:R-:W-:Y:S01]  /*4910*/  HMMA.16816.F32.BF16 R32, R144.reuse, R6, R32 ;  /* 0x000000069020723c */ /* 0x040fe20000041820 */
[----:B------:R-:W2:Y:S03]  /*4920*/  LDSM.16.M88.4 R4, [R176+0xd800] ;  /* 0x00d80000b004783b */ /* 0x000ea60000000200 */
[----:B------:R-:W-:Y:S02]  /*4930*/  FMUL.FTZ R20, R20, c[0x0][0x2ec] ;  /* 0x0000bb0014147a20 */ /* 0x000fe40000410000 */
[----:B------:R-:W-:Y:S02]  /*4940*/  FMUL.FTZ R21, R21, c[0x0][0x2ec] ;  /* 0x0000bb0015157a20 */ /* 0x000fe40000410000 */
[----:B------:R-:W-:Y:S01]  /*4950*/  FMUL.FTZ R22, R22, c[0x0][0x2ec] ;  /* 0x0000bb0016167a20 */ /* 0x000fe20000410000 */
[----:B------:R3:W2:Y:S03]  /*4960*/  MUFU.TANH R167, R19 ;  /* 0x0000001300a77308 */ /* 0x0006a60000002400 */
[----:B------:R-:W-:Y:S01]  /*4970*/  FMUL.FTZ R23, R23, c[0x0][0x2ec] ;  /* 0x0000bb0017177a20 */ /* 0x000fe20000410000 */
[-C--:B-1----:R-:W-:Y:S03]  /*4980*/  HMMA.16816.F32.BF16 R36, R144, R8.reuse, R36 ;  /* 0x000000089024723c */ /* 0x082fe60000041824 */
[----:B------:R-:W-:Y:S02]  /*4990*/  FMUL.FTZ R24, R24, c[0x0][0x2ec] ;  /* 0x0000bb0018187a20 */ /* 0x000fe40000410000 */
[----:B------:R-:W-:Y:S01]  /*49a0*/  FMUL.FTZ R25, R25, c[0x0][0x2ec] ;  /* 0x0000bb0019197a20 */ /* 0x000fe20000410000 */
[----:B------:R3:W1:Y:S01]  /*49b0*/  MUFU.TANH R186, R20 ;  /* 0x0000001400ba7308 */ /* 0x0006620000002400 */
[----:B------:R-:W-:Y:S01]  /*49c0*/  FMUL.FTZ R26, R26, c[0x0][0x2ec] ;  /* 0x0000bb001a1a7a20 */ /* 0x000fe20000410000 */
[C---:B------:R-:W-:Y:S04]  /*49d0*/  HMMA.16816.F32.BF16 R40, R136.reuse, R8, R40 ;  /* 0x000000088828723c */ /* 0x040fe80000041828 */
[----:B------:R-:W-:Y:S02]  /*49e0*/  FMUL.FTZ R27, R27, c[0x0][0x2ec] ;  /* 0x0000bb001b1b7a20 */ /* 0x000fe40000410000 */
[----:B------:R-:W-:Y:S02]  /*49f0*/  FMUL.FTZ R28, R28, c[0x0][0x2ec] ;  /* 0x0000bb001c1c7a20 */ /* 0x000fe40000410000 */
[----:B------:R3:W1:Y:S01]  /*4a00*/  MUFU.TANH R182, R21 ;  /* 0x0000001500b67308 */ /* 0x0006620000002400 */
[-C--:B------:R-:W-:Y:S03]  /*4a10*/  HMMA.16816.F32.BF16 R44, R136, R10.reuse, R44 ;  /* 0x0000000a882c723c */ /* 0x080fe6000004182c */
[----:B------:R-:W-:Y:S02]  /*4a20*/  FMUL.FTZ R29, R29, c[0x0][0x2ec] ;  /* 0x0000bb001d1d7a20 */ /* 0x000fe40000410000 */
[----:B------:R-:W-:Y:S02]  /*4a30*/  FMUL.FTZ R30, R30, c[0x0][0x2ec] ;  /* 0x0000bb001e1e7a20 */ /* 0x000fe40000410000 */
[----:B------:R-:W-:Y:S01]  /*4a40*/  FMUL.FTZ R31, R31, c[0x0][0x2ec] ;  /* 0x0000bb001f1f7a20 */ /* 0x000fe20000410000 */
[C---:B------:R-:W-:Y:S01]  /*4a50*/  HMMA.16816.F32.BF16 R48, R144.reuse, R10, R48 ;  /* 0x0000000a9030723c */ /* 0x040fe20000041830 */
[----:B------:R3:W1:Y:S03]  /*4a60*/  MUFU.TANH R171, R22 ;  /* 0x0000001600ab7308 */ /* 0x0006660000002400 */
[----:B------:R-:W-:Y:S02]  /*4a70*/  FMUL.FTZ R32, R32, c[0x0][0x2ec] ;  /* 0x0000bb0020207a20 */ /* 0x000fe40000410000 */
[----:B------:R-:W-:Y:S02]  /*4a80*/  FMUL.FTZ R33, R33, c[0x0][0x2ec] ;  /* 0x0000bb0021217a20 */ /* 0x000fe40000410000 */
[-C--:B--2---:R-:W-:Y:S03]  /*4a90*/  HMMA.16816.F32.BF16 R52, R144, R4.reuse, R52 ;  /* 0x000000049034723c */ /* 0x084fe60000041834 */
[----:B------:R3:W2:Y:S01]  /*4aa0*/  MUFU.TANH R170, R23 ;  /* 0x0000001700aa7308 */ /* 0x0006a20000002400 */
[----:B------:R-:W-:Y:S02]  /*4ab0*/  FMUL.FTZ R34, R34, c[0x0][0x2ec] ;  /* 0x0000bb0022227a20 */ /* 0x000fe40000410000 */
[----:B------:R-:W-:Y:S02]  /*4ac0*/  FMUL.FTZ R35, R35, c[0x0][0x2ec] ;  /* 0x0000bb0023237a20 */ /* 0x000fe40000410000 */
[C---:B------:R-:W-:Y:S04]  /*4ad0*/  HMMA.16816.F32.BF16 R56, R136.reuse, R4, R56 ;  /* 0x000000048838723c */ /* 0x040fe80000041838 */
[----:B------:R-:W-:Y:S01]  /*4ae0*/  FMUL.FTZ R36, R36, c[0x0][0x2ec] ;  /* 0x0000bb0024247a20 */ /* 0x000fe20000410000 */
[----:B------:R3:W1:Y:S01]  /*4af0*/  MUFU.TANH R187, R24 ;  /* 0x0000001800bb7308 */ /* 0x0006620000002400 */
[----:B------:R-:W-:Y:S01]  /*4b00*/  FMUL.FTZ R37, R37, c[0x0][0x2ec] ;  /* 0x0000bb0025257a20 */ /* 0x000fe20000410000 */
[----:B------:R-:W-:Y:S01]  /*4b10*/  MOV R4, R197 ;  /* 0x000000c500047202 */ /* 0x000fe20000000f00 */
[-C--:B------:R-:W-:Y:S04]  /*4b20*/  HMMA.16816.F32.BF16 R60, R136, R6.reuse, R60 ;  /* 0x00000006883c723c */ /* 0x080fe8000004183c */
[----:B------:R-:W-:Y:S01]  /*4b30*/  MOV R5, R195 ;  /* 0x000000c300057202 */ /* 0x000fe20000000f00 */
[----:B------:R-:W-:Y:S02]  /*4b40*/  FMUL.FTZ R38, R38, c[0x0][0x2ec] ;  /* 0x0000bb0026267a20 */ /* 0x000fe40000410000 */
[----:B------:R3:W1:Y:S01]  /*4b50*/  MUFU.TANH R185, R25 ;  /* 0x0000001900b97308 */ /* 0x0006620000002400 */
[----:B------:R-:W-:Y:S01]  /*4b60*/  HMMA.16816.F32.BF16 R64, R144, R6, R64 ;  /* 0x000000069040723c */ /* 0x000fe20000041840 */
[----:B------:R3:W-:Y:S03]  /*4b70*/  STL.64 [R1], R4 ;  /* 0x0000000401007387 */ /* 0x0007e60000100a00 */
        /* <DEDUP_REMOVED lines=73> */
[----:B------:R-:W-:Y:S01]  /*5010*/  USHF.L.U32 UR9, UR19, 0x7, URZ ;  /* 0x0000000713097899 */ /* 0x000fe2000800063f */
        /* <DEDUP_REMOVED lines=54> */
[----:B------:R-:W-:Y:S01]  /*5380*/  UIADD3 UR10, UR9, 0x80, URZ ;  /* 0x00000080090a7890 */ /* 0x000fe2000fffe03f */
[----:B------:R-:W-:Y:S01]  /*5390*/  MOV R15, R158 ;  /* 0x0000009e000f7202 */ /* 0x000fe20000000f00 */
[----:B------:R-:W-:Y:S01]  /*53a0*/  IMAD.MOV.U32 R38, RZ, RZ, R166 ;  /* 0x000000ffff267224 */ /* 0x000fe200078e00a6 */
[----:B------:R-:W-:Y:S01]  /*53b0*/  UIADD3 UR9, UR9, UR11, URZ ;  /* 0x0000000b09097290 */ /* 0x000fe2000fffe03f */
[----:B------:R-:W-:Y:S01]  /*53c0*/  MOV R22, R160 ;  /* 0x000000a000167202 */ /* 0x000fe20000000f00 */
[----:B------:R-:W-:Y:S01]  /*53d0*/  IMAD.MOV.U32 R18, RZ, RZ, R159 ;  /* 0x000000ffff127224 */ /* 0x000fe200078e009f */
[----:B------:R-:W-:Y:S01]  /*53e0*/  MOV R29, R154 ;  /* 0x0000009a001d7202 */ /* 0x000fe20000000f00 */
[----:B------:R-:W-:Y:S01]  /*53f0*/  UIADD3 UR9, UR12, UR9, -UR6 ;  /* 0x000000090c097290 */ /* 0x000fe2000fffe806 */
[----:B------:R-:W-:Y:S01]  /*5400*/  IMAD.U32 R0, RZ, RZ, UR10 ;  /* 0x0000000aff007e24 */ /* 0x000fe2000f8e00ff */
[----:B------:R-:W-:Y:S01]  /*5410*/  UIADD3 UR10, UR8, 0x80, URZ ;  /* 0x00000080080a7890 */ /* 0x000fe2000fffe03f */
[----:B------:R-:W-:Y:S01]  /*5420*/  MOV R33, R156 ;  /* 0x0000009c00217202 */ /* 0x000fe20000000f00 */
[----:B------:R-:W-:Y:S02]  /*5430*/  IMAD.MOV.U32 R21, RZ, RZ, R161 ;  /* 0x000000ffff157224 */ /* 0x000fe400078e00a1 */
[----:B------:R-:W-:Y:S01]  /*5440*/  UISETP.GE.AND UP0, UPT, UR10, UR9, UPT ;  /* 0x000000090a00728c */ /* 0x000fe2000bf06270 */
[----:B------:R-:W-:Y:S01]  /*5450*/  ISETP.LT.AND P0, PT, R0, UR6, PT ;  /* 0x0000000600007c0c */ /* 0x000fe2000bf01270 */
[----:B------:R-:W-:Y:S01]  /*5460*/  IMAD.MOV.U32 R28, RZ, RZ, R155 ;  /* 0x000000ffff1c7224 */ /* 0x000fe200078e009b */
[----:B------:R-:W-:Y:S01]  /*5470*/  UMOV UR10, UR12 ;  /* 0x0000000c000a7c82 */ /* 0x000fe20008000000 */
[----:B------:R-:W-:Y:S02]  /*5480*/  IMAD.MOV.U32 R32, RZ, RZ, R157 ;  /* 0x000000ffff207224 */ /* 0x000fe400078e009d */
[----:B------:R-:W-:Y:S11]  /*5490*/  PLOP3.LUT P2, PT, PT, PT, UP0, 0x80, 0x0 ;  /* 0x000000000000781c */ /* 0x000ff60003f4f008 */
[----:B------:R-:W-:Y:S02]  /*54a0*/  @!UPT UIADD3 URZ, URZ, URZ, URZ ;  /* 0x0000003f3f3ff290 */ /* 0x000fe4000fffe03f */
[----:B------:R-:W-:-:S05]  /*54b0*/  @!P2 BRA P0, `(.L_x_2262) ;  /* 0x00000eb00000a947 */ /* 0x000fca0000000000 */
.L_x_2261:
[----:B--2-4-:R-:W2:Y:S01]  /*54c0*/  LDL R0, [R1+0x50] ;  /* 0x0000500001007983 */ /* 0x014ea20000100800 */
[----:B------:R-:W-:Y:S02]  /*54d0*/  UIADD3 UR9, -UR10, UR6, -UR11 ;  /* 0x000000060a097290 */ /* 0x000fe4000fffe90b */
[----:B------:R-:W-:Y:S01]  /*54e0*/  UIADD3 UR12, UR6, 0x1, -UR11 ;  /* 0x00000001060c7890 */ /* 0x000fe2000fffe80b */
[----:B---3--:R-:W3:Y:S01]  /*54f0*/  LDL R4, [R1+0x68] ;  /* 0x0000680001047983 */ /* 0x008ee20000100800 */
[----:B--2---:R-:W-:Y:S01]  /*5500*/  IADD3 R21, R0, UR8, RZ ;  /* 0x0000000800157c10 */ /* 0x004fe2000fffe0ff */
[----:B------:R-:W-:Y:S01]  /*5510*/  IMAD.U32 R0, RZ, RZ, UR19 ;  /* 0x00000013ff007e24 */ /* 0x000fe2000f8e00ff */
[----:B------:R-:W-:Y:S02]  /*5520*/  UIADD3 UR8, UR12, UR42, URZ ;  /* 0x0000002a0c087290 */ /* 0x000fe4000fffe03f */
[C---:B------:R-:W-:Y:S01]  /*5530*/  IADD3 R2, R21.reuse, UR9, RZ ;  /* 0x0000000915027c10 */ /* 0x040fe2000fffe0ff */
[----:B---3--:R-:W-:Y:S01]  /*5540*/  IMAD R0, R0, 0x80, R4 ;  /* 0x0000008000007824 */ /* 0x008fe200078e0204 */
[C---:B------:R-:W-:Y:S01]  /*5550*/  IADD3 R4, R21.reuse, 0x8, RZ ;  /* 0x0000000815047810 */ /* 0x040fe20007ffe0ff */
[----:B------:R-:W-:Y:S01]  /*5560*/  UMOV UR12, UR10 ;  /* 0x0000000a000c7c82 */ /* 0x000fe20008000000 */
[----:B------:R-:W-:Y:S02]  /*5570*/  IMNMX R2, RZ, R2, !PT ;  /* 0x00000002ff027217 */ /* 0x000fe40007800200 */
[----:B------:R-:W-:Y:S02]  /*5580*/  IADD3 R5, R21, UR8, RZ ;  /* 0x0000000815057c10 */ /* 0x000fe4000fffe0ff */
[C---:B------:R-:W-:Y:S02]  /*5590*/  IADD3 R20, R0.reuse, 0x1, RZ ;  /* 0x0000000100147810 */ /* 0x040fe40007ffe0ff */
[C---:B------:R-:W-:Y:S02]  /*55a0*/  IADD3 R19, R0.reuse, 0x8, RZ ;  /* 0x0000000800137810 */ /* 0x040fe40007ffe0ff */
[C---:B------:R-:W-:Y:S02]  /*55b0*/  IADD3 R18, R0.reuse, 0x9, RZ ;  /* 0x0000000900127810 */ /* 0x040fe40007ffe0ff */
[----:B------:R-:W-:Y:S02]  /*55c0*/  IMNMX R5, R5, UR6, PT ;  /* 0x0000000605057c17 */ /* 0x000fe4000b800200 */
[-C--:B------:R-:W-:Y:S02]  /*55d0*/  ISETP.GE.AND P4, PT, R0, R2.reuse, PT ;  /* 0x000000020000720c */ /* 0x080fe40003f86270 */
[-C--:B------:R-:W-:Y:S02]  /*55e0*/  ISETP.GE.AND P3, PT, R20, R2.reuse, PT ;  /* 0x000000021400720c */ /* 0x080fe40003f66270 */
        /* <DEDUP_REMOVED lines=32> */
[----:B------:R-:W-:Y:S02]  /*57f0*/  IADD3 R22, R4, UR9, RZ ;  /* 0x0000000904167c10 */ /* 0x000fe4000fffe0ff */
[----:B-1----:R-:W-:Y:S02]  /*5800*/  FSEL R40, R186, -INF , !P6 ;  /* 0xff800000ba287808 */ /* 0x002fe40007000000 */
        /* <DEDUP_REMOVED lines=79> */
[----:B------:R-:W-:Y:S02]  /*5d00*/  IADD3 R21, R21, 0x48, RZ ;  /* 0x0000004815157810 */ /* 0x000fe40007ffe0ff */
        /* <DEDUP_REMOVED lines=8> */
[C---:B------:R-:W-:Y:S02]  /*5d90*/  IADD3 R4, R21.reuse, UR9, RZ ;  /* 0x0000000915047c10 */ /* 0x040fe4000fffe0ff */
        /* <DEDUP_REMOVED lines=93> */
.L_x_2262:
        /* <DEDUP_REMOVED lines=89> */
[--C-:B--2---:R-:W-:Y:S02]  /*6900*/  FFMA.FTZ R8, R15, c[0x0][0x23c], -R0.reuse ;  /* 0x00008f000f087a23 */ /* 0x104fe40000010800 */
[--C-:B------:R-:W-:Y:S07]  /*6910*/  FFMA.FTZ R15, R44, c[0x0][0x23c], -R5.reuse ;  /* 0x00008f002c0f7a23 */ /* 0x100fee0000010805 */
        /* <DEDUP_REMOVED lines=15> */
[----:B---3--:R-:W-:Y:S09]  /*6a10*/  F2FP.BF16.PACK_AB R7, R195, R197 ;  /* 0x000000c5c307723e */ /* 0x008ff200000010ff */
[----:B------:R-:W-:Y:S01]  /*6a20*/  MUFU.EX2 R101, R15 ;  /* 0x0000000f00657308 */ /* 0x000fe20000000800 */
[----:B--2---:R-:W-:Y:S09]  /*6a30*/  FFMA.FTZ R8, R16, c[0x0][0x23c], -R0 ;  /* 0x00008f0010087a23 */ /* 0x004ff20000010800 */
        /* <DEDUP_REMOVED lines=97> */
[-C--:B---3--:R-:W-:Y:S02]  /*7050*/  F2FP.BF16.PACK_AB R7, R252, R21.reuse ;  /* 0x00000015fc07723e */ /* 0x088fe400000010ff */
        /* <DEDUP_REMOVED lines=140> */
[----:B------:R-:W-:Y:S02]  /*7920*/  FMUL.FTZ R136, R232, R8 ;  /* 0x00000008e8887220 */ /* 0x000fe40000410000 */
[----:B------:R-:W-:Y:S02]  /*7930*/  FMUL.FTZ R138, R231, R9 ;  /* 0x00000009e78a7220 */ /* 0x000fe40000410000 */
[----:B------:R-:W-:Y:S01]  /*7940*/  FFMA.FTZ R9, -R157, R157, 1 ;  /* 0x3f8000009d097423 */ /* 0x000fe2000001019d */
[----:B------:R-:W-:Y:S01]  /*7950*/  MOV R157, R235 ;  /* 0x000000eb009d7202 */ /* 0x000fe20000000f00 */
[----:B------:R-:W-:Y:S02]  /*7960*/  FFMA.FTZ R8, -R156, R156, 1 ;  /* 0x3f8000009c087423 */ /* 0x000fe4000001019c */
[----:B------:R-:W-:Y:S02]  /*7970*/  FFMA.FTZ R2, -R155, R155, 1 ;  /* 0x3f8000009b027423 */ /* 0x000fe4000001019b */
[C---:B------:R-:W-:Y:S02]  /*7980*/  FADD.FTZ R10, -R148.reuse, R10 ;  /* 0x0000000a940a7221 */ /* 0x040fe40000010100 */
[----:B------:R-:W-:Y:S02]  /*7990*/  FADD.FTZ R11, -R148, R11 ;  /* 0x0000000b940b7221 */ /* 0x000fe40000010100 */
[----:B------:R-:W-:Y:S02]  /*79a0*/  FMUL.FTZ R9, R9, c[0x0][0x2ec] ;  /* 0x0000bb0009097a20 */ /* 0x000fe40000410000 */
[----:B------:R-:W-:Y:S02]  /*79b0*/  FMUL.FTZ R8, R8, c[0x0][0x2ec] ;  /* 0x0000bb0008087a20 */ /* 0x000fe40000410000 */
[----:B------:R-:W-:Y:S02]  /*79c0*/  FMUL.FTZ R2, R2, c[0x0][0x2ec] ;  /* 0x0000bb0002027a20 */ /* 0x000fe40000410000 */
[----:B------:R-:W-:Y:S02]  /*79d0*/  FMUL.FTZ R235, R137, R0 ;  /* 0x0000000089eb7220 */ /* 0x000fe40000410000 */
[----:B------:R-:W-:Y:S02]  /*79e0*/  FFMA.FTZ R0, -R161, R161, 1 ;  /* 0x3f800000a1007423 */ /* 0x000fe400000101a1 */
[----:B------:R-:W-:Y:S01]  /*79f0*/  FMUL.FTZ R10, R197, R10 ;  /* 0x0000000ac50a7220 */ /* 0x000fe20000410000 */
[----:B------:R-:W-:Y:S01]  /*7a00*/  MOV R197, R237 ;  /* 0x000000ed00c57202 */ /* 0x000fe20000000f00 */
        /* <DEDUP_REMOVED lines=10> */
[C---:B------:R-:W-:Y:S02]  /*7ab0*/  FADD.FTZ R14, -R148.reuse, R14 ;  /* 0x0000000e940e7221 */ /* 0x040fe40000010100 */
[----:B------:R-:W-:Y:S01]  /*7ac0*/  FADD.FTZ R15, -R148, R15 ;  /* 0x0000000f940f7221 */ /* 0x000fe20000010100 */
[C---:B------:R-:W-:Y:S01]  /*7ad0*/  HMMA.16816.F32.BF16 R24, R140.reuse, R4, R24 ;  /* 0x000000048c18723c */ /* 0x040fe20000041818 */
[----:B------:R-:W-:Y:S03]  /*7ae0*/  FMUL.FTZ R8, R8, c[0x0][0x2ec] ;  /* 0x0000bb0008087a20 */ /* 0x000fe60000410000 */
[----:B------:R-:W-:Y:S02]  /*7af0*/  FMUL.FTZ R2, R2, c[0x0][0x2ec] ;  /* 0x0000bb0002027a20 */ /* 0x000fe40000410000 */
[----:B------:R-:W-:Y:S02]  /*7b00*/  FMUL.FTZ R0, R0, c[0x0][0x2ec] ;  /* 0x0000bb0000007a20 */ /* 0x000fe40000410000 */
[----:B------:R-:W-:Y:S01]  /*7b10*/  FMUL.FTZ R14, R234, R14 ;  /* 0x0000000eea0e7220 */ /* 0x000fe20000410000 */
[-C--:B------:R-:W-:Y:S03]  /*7b20*/  HMMA.16816.F32.BF16 R28, R140, R6.reuse, R28 ;  /* 0x000000068c1c723c */ /* 0x080fe6000004181c */
[----:B------:R-:W-:Y:S02]  /*7b30*/  FMUL.FTZ R15, R233, R15 ;  /* 0x0000000fe90f7220 */ /* 0x000fe40000410000 */
[----:B------:R-:W-:Y:S02]  /*7b40*/  FMUL.FTZ R234, R136, R9 ;  /* 0x0000000988ea7220 */ /* 0x000fe40000410000 */
[----:B------:R-:W-:Y:S01]  /*7b50*/  FMUL.FTZ R233, R138, R8 ;  /* 0x000000088ae97220 */ /* 0x000fe20000410000 */
[C---:B------:R-:W-:Y:S01]  /*7b60*/  HMMA.16816.F32.BF16 R32, R132.reuse, R6, R32 ;  /* 0x000000068420723c */ /* 0x040fe20000041820 */
[----:B------:R-:W-:Y:S03]  /*7b70*/  FMUL.FTZ R232, R10, R2 ;  /* 0x000000020ae87220 */ /* 0x000fe60000410000 */
[----:B------:R-:W-:Y:S02]  /*7b80*/  FMUL.FTZ R231, R11, R0 ;  /* 0x000000000be77220 */ /* 0x000fe40000410000 */
[----:B------:R-:W-:Y:S01]  /*7b90*/  FFMA.FTZ R0, -R162, R162, 1 ;  /* 0x3f800000a2007423 */ /* 0x000fe200000101a2 */
[----:B------:R-:W1:Y:S01]  /*7ba0*/  LDSM.16.M88.4 R8, [R176+0x11000] ;  /* 0x01100000b008783b */ /* 0x000e620000000200 */
[----:B------:R-:W-:Y:S04]  /*7bb0*/  FADD.FTZ R13, -R149, R13 ;  /* 0x0000000d950d7221 */ /* 0x000fe80000010100 */
[----:B------:R-:W-:Y:S02]  /*7bc0*/  FFMA.FTZ R4, -R164, R164, 1 ;  /* 0x3f800000a4047423 */ /* 0x000fe400000101a4 */
[----:B------:R-:W-:Y:S02]  /*7bd0*/  FFMA.FTZ R2, -R163, R163, 1 ;  /* 0x3f800000a3027423 */ /* 0x000fe400000101a3 */
[----:B------:R-:W-:Y:S02]  /*7be0*/  FMUL.FTZ R0, R0, c[0x0][0x2ec] ;  /* 0x0000bb0000007a20 */ /* 0x000fe40000410000 */
[----:B------:R-:W-:Y:S02]  /*7bf0*/  FADD.FTZ R12, -R149, R12 ;  /* 0x0000000c950c7221 */ /* 0x000fe40000010100 */
[----:B------:R-:W-:Y:S02]  /*7c00*/  FMUL.FTZ R13, R248, R13 ;  /* 0x0000000df80d7220 */ /* 0x000fe40000410000 */
[----:B------:R-:W-:Y:S02]  /*7c10*/  FADD.FTZ R17, -R151, R17 ;  /* 0x0000001197117221 */ /* 0x000fe40000010100 */
[----:B------:R-:W-:Y:S02]  /*7c20*/  FADD.FTZ R18, -R150, R18 ;  /* 0x0000001296127221 */ /* 0x000fe40000010100 */
[----:B------:R-:W-:Y:S02]  /*7c30*/  FFMA.FTZ R5, -R169, R169, 1 ;  /* 0x3f800000a9057423 */ /* 0x000fe400000101a9 */
[----:B------:R-:W-:Y:S02]  /*7c40*/  FMUL.FTZ R4, R4, c[0x0][0x2ec] ;  /* 0x0000bb0004047a20 */ /* 0x000fe40000410000 */
[----:B------:R-:W-:Y:S02]  /*7c50*/  FMUL.FTZ R2, R2, c[0x0][0x2ec] ;  /* 0x0000bb0002027a20 */ /* 0x000fe40000410000 */
[----:B------:R-:W-:Y:S02]  /*7c60*/  FMUL.FTZ R169, R15, R0 ;  /* 0x000000000fa97220 */ /* 0x000fe40000410000 */
[----:B------:R-:W-:Y:S02]  /*7c70*/  FFMA.FTZ R0, -R165, R165, 1 ;  /* 0x3f800000a5007423 */ /* 0x000fe400000101a5 */
[----:B------:R-:W-:Y:S02]  /*7c80*/  FADD.FTZ R24, -R149, R24 ;  /* 0x0000001895187221 */ /* 0x000fe40000010100 */
[----:B------:R-:W-:Y:S02]  /*7c90*/  FMUL.FTZ R12, R249, R12 ;  /* 0x0000000cf90c7220 */ /* 0x000fe40000410000 */
[----:B------:R-:W-:Y:S02]  /*7ca0*/  FADD.FTZ R19, -R150, R19 ;  /* 0x0000001396137221 */ /* 0x000fe40000010100 */
[----:B------:R-:W-:Y:S02]  /*7cb0*/  FMUL.FTZ R17, R195, R17 ;  /* 0x00000011c3117220 */ /* 0x000fe40000410000 */
[----:B------:R-:W-:Y:S02]  /*7cc0*/  FMUL.FTZ R18, R197, R18 ;  /* 0x00000012c5127220 */ /* 0x000fe40000410000 */
[----:B------:R-:W-:Y:S01]  /*7cd0*/  FMUL.FTZ R5, R5, c[0x0][0x2ec] ;  /* 0x0000bb0005057a20 */ /* 0x000fe20000410000 */
[-C--:B-1----:R-:W-:Y:S01]  /*7ce0*/  HMMA.16816.F32.BF16 R36, R132, R8.reuse, R36 ;  /* 0x000000088424723c */ /* 0x082fe20000041824 */
[----:B------:R-:W-:Y:S02]  /*7cf0*/  FMUL.FTZ R197, R13, R4 ;  /* 0x000000040dc57220 */ /* 0x000fe40000410000 */
[----:B------:R-:W-:Y:S02]  /*7d00*/  FMUL.FTZ R195, R14, R2 ;  /* 0x000000020ec37220 */ /* 0x000fe40000410000 */
[----:B------:R-:W-:Y:S02]  /*7d10*/  FFMA.FTZ R2, -R166, R166, 1 ;  /* 0x3f800000a6027423 */ /* 0x000fe400000101a6 */
[----:B------:R-:W-:Y:S01]  /*7d20*/  FMUL.FTZ R4, R0, c[0x0][0x2ec] ;  /* 0x0000bb0000047a20 */ /* 0x000fe20000410000 */
[C---:B------:R-:W-:Y:S01]  /*7d30*/  HMMA.16816.F32.BF16 R40, R140.reuse, R8, R40 ;  /* 0x000000088c28723c */ /* 0x040fe20000041828 */
[----:B------:R-:W-:Y:S03]  /*7d40*/  FFMA.FTZ R0, -R167, R167, 1 ;  /* 0x3f800000a7007423 */ /* 0x000fe600000101a7 */
[----:B------:R-:W-:Y:S02]  /*7d50*/  FADD.FTZ R25, -R149, R25 ;  /* 0x0000001995197221 */ /* 0x000fe40000010100 */
[----:B------:R-:W-:Y:S02]  /*7d60*/  FMUL.FTZ R24, R110, R24 ;  /* 0x000000186e187220 */ /* 0x000fe40000410000 */
[----:B------:R-:W-:Y:S01]  /*7d70*/  FADD.FTZ R16, -R151, R16 ;  /* 0x0000001097107221 */ /* 0x000fe20000010100 */
[----:B------:R1:W5:Y:S01]  /*7d80*/  LDL.LU R110, [R1+0x14c] ;  /* 0x00014c00016e7983 */ /* 0x0003620000300800 */
[-C--:B------:R-:W-:Y:S02]  /*7d90*/  HMMA.16816.F32.BF16 R44, R140, R10.reuse, R44 ;  /* 0x0000000a8c2c723c */ /* 0x080fe4000004182c */
[----:B------:R-:W-:Y:S02]  /*7da0*/  FMUL.FTZ R19, R230, R19 ;  /* 0x00000013e6137220 */ /* 0x000fe40000410000 */
[----:B------:R-:W-:Y:S02]  /*7db0*/  FMUL.FTZ R230, R12, R5 ;  /* 0x000000050ce67220 */ /* 0x000fe40000410000 */
[----:B------:R-:W-:Y:S02]  /*7dc0*/  FMUL.FTZ R5, R2, c[0x0][0x2ec] ;  /* 0x0000bb0002057a20 */ /* 0x000fe40000410000 */
[----:B------:R-:W-:Y:S01]  /*7dd0*/  FFMA.FTZ R2, -R168, R168, 1 ;  /* 0x3f800000a8027423 */ /* 0x000fe200000101a8 */
[C---:B------:R-:W-:Y:S03]  /*7de0*/  HMMA.16816.F32.BF16 R48, R132.reuse, R10, R48 ;  /* 0x0000000a8430723c */ /* 0x040fe60000041830 */
[----:B------:R-:W-:Y:S02]  /*7df0*/  FMUL.FTZ R0, R0, c[0x0][0x2ec] ;  /* 0x0000bb0000007a20 */ /* 0x000fe40000410000 */
[----:B------:R-:W-:Y:S02]  /*7e00*/  FADD.FTZ R26, -R148, R26 ;  /* 0x0000001a941a7221 */ /* 0x000fe40000010100 */
[----:B------:R-:W-:Y:S02]  /*7e10*/  FMUL.FTZ R25, R109, R25 ;  /* 0x000000196d197220 */ /* 0x000fe40000410000 */
[----:B------:R-:W-:Y:S01]  /*7e20*/  FMUL.FTZ R16, R157, R16 ;  /* 0x000000109d107220 */ /* 0x000fe20000410000 */
[----:B------:R1:W5:Y:S02]  /*7e30*/  LDL.LU R109, [R1+0x148] ;  /* 0x00014800016d7983 */ /* 0x0003640000300800 */
[----:B------:R-:W-:Y:S02]  /*7e40*/  FADD.FTZ R23, -R150, R23 ;  /* 0x0000001796177221 */ /* 0x000fe40000010100 */
[----:B------:R-:W-:Y:S02]  /*7e50*/  FMUL.FTZ R2, R2, c[0x0][0x2ec] ;  /* 0x0000bb0002027a20 */ /* 0x000fe40000410000 */
[----:B------:R-:W-:Y:S02]  /*7e60*/  FMUL.FTZ R164, R19, R0 ;  /* 0x0000000013a47220 */ /* 0x000fe40000410000 */
[----:B------:R-:W-:Y:S02]  /*7e70*/  FFMA.FTZ R0, -R170, R170, 1 ;  /* 0x3f800000aa007423 */ /* 0x000fe400000101aa */
[----:B------:R-:W-:Y:S02]  /*7e80*/  FADD.FTZ R27, -R148, R27 ;  /* 0x0000001b941b7221 */ /* 0x000fe40000010100 */
[----:B------:R-:W-:Y:S02]  /*7e90*/  FMUL.FTZ R26, R108, R26 ;  /* 0x0000001a6c1a7220 */ /* 0x000fe40000410000 */
[----:B------:R-:W-:Y:S01]  /*7ea0*/  FADD.FTZ R20, -R151, R20 ;  /* 0x0000001497147221 */ /* 0x000fe20000010100 */
[----:B------:R1:W5:Y:S01]  /*7eb0*/  LDL.LU R108, [R1+0x144] ;  /* 0x00014400016c7983 */ /* 0x0003620000300800 */
[----:B------:R-:W-:Y:S02]  /*7ec0*/  FADD.FTZ R22, -R150, R22 ;  /* 0x0000001696167221 */ /* 0x000fe40000010100 */
[----:B------:R-:W-:Y:S02]  /*7ed0*/  FMUL.FTZ R23, R250, R23 ;  /* 0x00000017fa177220 */ /* 0x000fe40000410000 */
        /* <DEDUP_REMOVED lines=19> */
[----:B------:R-:W-:Y:S01]  /*8010*/  FMUL.FTZ R21, R252, R21 ;  /* 0x00000015fc157220 */ /* 0x000fe20000410000 */
[----:B------:R1:W5:Y:S01]  /*8020*/  LDL.LU R106, [R1+0x13c] ;  /* 0x00013c00016a7983 */ /* 0x0003620000300800 */
[----:B------:R-:W-:Y:S02]  /*8030*/  FMUL.FTZ R4, R4, c[0x0][0x2ec] ;  /* 0x0000bb0004047a20 */ /* 0x000fe40000410000 */
        /* <DEDUP_REMOVED lines=47> */
[----:B------:R-:W2:Y:S01]  /*8330*/  LDSM.16.M88.4 R4, [R176+0x11800] ;  /* 0x01180000b004783b */ /* 0x000ea20000000200 */
        /* <DEDUP_REMOVED lines=30> */
[-C--:B--2---:R-:W-:Y:S01]  /*8520*/  HMMA.16816.F32.BF16 R52, R132, R4.reuse, R52 ;  /* 0x000000048434723c */ /* 0x084fe20000041834 */
[----:B------:R-:W-:Y:S01]  /*8530*/  FMUL.FTZ R13, R90, R44 ;  /* 0x0000002c5a0d7220 */ /* 0x000fe20000410000 */
[----:B------:R1:W5:Y:S01]  /*8540*/  LDL.LU R91, [R1+0x100] ;  /* 0x00010000015b7983 */ /* 0x0003620000300800 */
[----:B------:R-:W-:Y:S02]  /*8550*/  FFMA.FTZ R0, -R193, R193, 1 ;  /* 0x3f800000c1007423 */ /* 0x000fe400000101c1 */
[----:B------:R-:W-:Y:S01]  /*8560*/  FADD.FTZ R46, -R148, R46 ;  /* 0x0000002e942e7221 */ /* 0x000fe20000010100 */
[----:B------:R1:W5:Y:S01]  /*8570*/  LDL.LU R90, [R1+0xfc] ;  /* 0x0000fc00015a7983 */ /* 0x0003620000300800 */
[----:B------:R-:W-:Y:S01]  /*8580*/  FMUL.FTZ R12, R89, R45 ;  /* 0x0000002d590c7220 */ /* 0x000fe20000410000 */
[C---:B------:R-:W-:Y:S01]  /*8590*/  HMMA.16816.F32.BF16 R56, R140.reuse, R4, R56 ;  /* 0x000000048c38723c */ /* 0x040fe20000041838 */
[----:B------:R-:W-:Y:S01]  /*85a0*/  FMUL.FTZ R0, R0, c[0x0][0x2ec] ;  /* 0x0000bb0000007a20 */ /* 0x000fe20000410000 */
[----:B------:R1:W5:Y:S02]  /*85b0*/  LDL.LU R89, [R1+0xf8] ;  /* 0x0000f80001597983 */ /* 0x0003640000300800 */
[----:B------:R-:W-:Y:S02]  /*85c0*/  FADD.FTZ R47, -R148, R47 ;  /* 0x0000002f942f7221 */ /* 0x000fe40000010100 */
[----:B------:R-:W-:Y:S02]  /*85d0*/  FMUL.FTZ R11, R88, R46 ;  /* 0x0000002e580b7220 */ /* 0x000fe40000410000 */
[----:B------:R-:W-:Y:S01]  /*85e0*/  FFMA.FTZ R2, -R194, R194, 1 ;  /* 0x3f800000c2027423 */ /* 0x000fe200000101c2 */
[----:B------:R1:W5:Y:S01]  /*85f0*/  LDL.LU R88, [R1+0xf4] ;  /* 0x0000f40001587983 */ /* 0x0003620000300800 */
[-C--:B------:R-:W-:Y:S02]  /*8600*/  HMMA.16816.F32.BF16 R60, R140, R6.reuse, R60 ;  /* 0x000000068c3c723c */ /* 0x080fe4000004183c */
[----:B------:R-:W-:Y:S02]  /*8610*/  FMUL.FTZ R15, R35, R0 ;  /* 0x00000000230f7220 */ /* 0x000fe40000410000 */
[----:B------:R-:W-:Y:S02]  /*8620*/  FFMA.FTZ R0, -R198, R198, 1 ;  /* 0x3f800000c6007423 */ /* 0x000fe400000101c6 */
[----:B------:R-:W-:Y:S02]  /*8630*/  FMUL.FTZ R10, R87, R47 ;  /* 0x0000002f570a7220 */ /* 0x000fe40000410000 */
[----:B------:R-:W-:Y:S01]  /*8640*/  FADD.FTZ R48, -R151, R48 ;  /* 0x0000003097307221 */ /* 0x000fe20000010100 */
[----:B------:R1:W5:Y:S01]  /*8650*/  LDL.LU R87, [R1+0xf0] ;  /* 0x0000f00001577983 */ /* 0x0003620000300800 */
[----:B------:R-:W-:Y:S02]  /*8660*/  HMMA.16816.F32.BF16 R64, R132, R6, R64 ;  /* 0x000000068440723c */ /* 0x000fe40000041840 */
[----:B------:R-:W-:Y:S02]  /*8670*/  FMUL.FTZ R2, R2, c[0x0][0x2ec] ;  /* 0x0000bb0002027a20 */ /* 0x000fe40000410000 */
[----:B------:R-:W-:Y:S02]  /*8680*/  FFMA.FTZ R9, -R201, R201, 1 ;  /* 0x3f800000c9097423 */ /* 0x000fe400000101c9 */
[----:B------:R-:W-:Y:S02]  /*8690*/  FMUL.FTZ R0, R0, c[0x0][0x2ec] ;  /* 0x0000bb0000007a20 */ /* 0x000fe40000410000 */
[----:B------:R-:W-:Y:S04]  /*86a0*/  FADD.FTZ R49, -R151, R49 ;  /* 0x0000003197317221 */ /* 0x000fe80000010100 */
        /* <DEDUP_REMOVED lines=11> */
[----:B------:R-:W-:Y:S02]  /*8760*/  FMUL.FTZ R2, R2, c[0x0][0x2ec] ;  /* 0x0000bb0002027a20 */ /* 0x000fe40000410000 */
[----:B------:R-:W-:Y:S02]  /*8770*/  FMUL.FTZ R154, R36, R9 ;  /* 0x00000009249a7220 */ /* 0x000fe40000410000 */
[----:B------:R-:W-:Y:S02]  /*8780*/  FMUL.FTZ R9, R0, c[0x0][0x2ec] ;  /* 0x0000bb0000097a20 */ /* 0x000fe40000410000 */
[----:B------:R-:W-:Y:S02]  /*8790*/  FFMA.FTZ R0, -R202, R202, 1 ;  /* 0x3f800000ca007423 */ /* 0x000fe400000101ca */
[----:B------:R-:W-:Y:S02]  /*87a0*/  FADD.FTZ R51, -R150, R51 ;  /* 0x0000003396337221 */ /* 0x000fe40000010100 */
[----:B------:R-:W-:Y:S02]  /*87b0*/  FMUL.FTZ R45, R84, R50 ;  /* 0x00000032542d7220 */ /* 0x000fe40000410000 */
[----:B------:R-:W-:Y:S01]  /*87c0*/  FMUL.FTZ R8, R8, c[0x0][0x2ec] ;  /* 0x0000bb0008087a20 */ /* 0x000fe20000410000 */
[----:B------:R1:W5:Y:S01]  /*87d0*/  LDL.LU R84, [R1+0xe4] ;  /* 0x0000e40001547983 */ /* 0x0003620000300800 */
[----:B------:R-:W-:Y:S02]  /*87e0*/  FMUL.FTZ R152, R38, R2 ;  /* 0x0000000226987220 */ /* 0x000fe40000410000 */
[----:B------:R-:W-:Y:S02]  /*87f0*/  FFMA.FTZ R2, -R203, R203, 1 ;  /* 0x3f800000cb027423 */ /* 0x000fe400000101cb */
[----:B------:R-:W-:Y:S02]  /*8800*/  FMUL.FTZ R0, R0, c[0x0][0x2ec] ;  /* 0x0000bb0000007a20 */ /* 0x000fe40000410000 */
[----:B------:R-:W-:Y:S02]  /*8810*/  FMUL.FTZ R44, R83, R51 ;  /* 0x00000033532c7220 */ /* 0x000fe40000410000 */
[----:B------:R-:W-:Y:S01]  /*8820*/  FADD.FTZ R52, -R151, R52 ;  /* 0x0000003497347221 */ /* 0x000fe20000010100 */
[----:B------:R1:W5:Y:S01]  /*8830*/  LDL.LU R83, [R1+0xe0] ;  /* 0x0000e00001537983 */ /* 0x0003620000300800 */
[----:B------:R-:W-:Y:S02]  /*8840*/  FMUL.FTZ R153, R37, R8 ;  /* 0x0000000825997220 */ /* 0x000fe40000410000 */
        /* <DEDUP_REMOVED lines=16> */
[----:B------:R-:W-:Y:S02]  /*8950*/  FMUL.FTZ R40, R79, R55 ;  /* 0x000000374f287220 */ /* 0x000fe40000410000 */
[C---:B------:R-:W-:Y:S01]  /*8960*/  FADD.FTZ R56, -R149.reuse, R56 ;  /* 0x0000003895387221 */ /* 0x040fe20000010100 */
[----:B------:R1:W5:Y:S01]  /*8970*/  LDL.LU R79, [R1+0xd0] ;  /* 0x0000d000014f7983 */ /* 0x0003620000300800 */
        /* <DEDUP_REMOVED lines=108> */
[----:B-1----:R-:W2:Y:S01]  /*9040*/  LDL.LU R9, [R1+0xc] ;  /* 0x00000c0001097983 */ /* 0x002ea20000300800 */
        /* <DEDUP_REMOVED lines=9> */
[----:B---3--:R-:W-:Y:S02]  /*90e0*/  IMAD.MOV.U32 R4, RZ, RZ, R8 ;  /* 0x000000ffff047224 */ /* 0x008fe400078e0008 */
[----:B--2---:R-:W-:Y:S03]  /*90f0*/  IMAD.MOV.U32 R5, RZ, RZ, R9 ;  /* 0x000000ffff057224 */ /* 0x004fe600078e0009 */
[C---:B------:R-:W-:Y:S02]  /*9100*/  LEA R8, P2, R2.reuse, R4, 0x1 ;  /* 0x0000000402087211 */ /* 0x040fe400078408ff */
[----:B------:R-:W-:Y:S02]  /*9110*/  MOV R4, 0x6 ;  /* 0x0000000600047802 */ /* 0x000fe40000000f00 */
[----:B------:R-:W-:Y:S01]  /*9120*/  LEA.HI.X.SX32 R9, R2, R5, 0x1, P2 ;  /* 0x0000000502097211 */ /* 0x000fe200010f0eff */
[----:B------:R1:W-:Y:S01]  /*9130*/  STL [R1+0x14], R8 ;  /* 0x0000140801007387 */ /* 0x0003e20000100800 */
[----:B------:R-:W-:Y:S02]  /*9140*/  SHF.L.U64.HI R2, R6, R4, c[0x0][0x194] ;  /* 0x0000650006027619 */ /* 0x000fe40000010204 */
[-C--:B------:R-:W-:Y:S01]  /*9150*/  IADD3 R6, P2, R8, R10.reuse, RZ ;  /* 0x0000000a08067210 */ /* 0x080fe20007f5e0ff */
[----:B------:R-:W-:Y:S01]  /*9160*/  @!PT LDS RZ, [RZ] ;  /* 0x00000000fffff984 */ /* 0x000fe20000000800 */
[----:B------:R-:W-:Y:S01]  /*9170*/  @!PT LDS RZ, [RZ] ;  /* 0x00000000fffff984 */ /* 0x000fe20000000800 */
[----:B------:R-:W-:Y:S01]  /*9180*/  @!PT LDS RZ, [RZ] ;  /* 0x00000000fffff984 */ /* 0x000fe20000000800 */
[----:B------:R1:W-:Y:S03]  /*9190*/  LDGSTS.E.BYPASS.LTC128B.128 [R239], [R8.64] ;  /* 0x0000000008ef7fae */ /* 0x0003e6000b901d44 */
[-C--:B------:R-:W-:Y:S01]  /*91a0*/  IADD3 R4, P3, R6, R10.reuse, RZ ;  /* 0x0000000a06047210 */ /* 0x080fe20007f7e0ff */
[----:B------:R1:W-:Y:S01]  /*91b0*/  STL [R1+0xc], R9 ;  /* 0x00000c0901007387 */ /* 0x0003e20000100800 */
[--C-:B------:R-:W-:Y:S02]  /*91c0*/  IMAD.X R7, R9, 0x1, R2.reuse, P2 ;  /* 0x0000000109077824 */ /* 0x100fe400010e0602 */
[----:B------:R-:W-:Y:S03]  /*91d0*/  IADD3 R10, P2, R4, R10, RZ ;  /* 0x0000000a040a7210 */ /* 0x000fe60007f5e0ff */
[----:B------:R1:W-:Y:S01]  /*91e0*/  LDGSTS.E.BYPASS.LTC128B.128 [R239+0x1000], [R6.64] ;  /* 0x0100000006ef7fae */ /* 0x0003e2000b901d44 */
[----:B------:R-:W-:Y:S05]  /*91f0*/  IADD3.X R5, R7, R2, RZ, P3, !PT ;  /* 0x0000000207057210 */ /* 0x000fea0001ffe4ff */
[----:B------:R1:W-:Y:S01]  /*9200*/  LDGSTS.E.BYPASS.LTC128B.128 [R239+0x2000], [R4.64] ;  /* 0x0200000004ef7fae */ /* 0x0003e2000b901d44 */
[----:B------:R-:W-:Y:S05]  /*9210*/  IMAD.X R11, R5, 0x1, R2, P2 ;  /* 0x00000001050b7824 */ /* 0x000fea00010e0602 */
[----:B------:R1:W-:Y:S04]  /*9220*/  LDGSTS.E.BYPASS.LTC128B.128 [R239+0x3000], [R10.64] ;  /* 0x030000000aef7fae */ /* 0x0003e8000b901d44 */
[----:B------:R-:W0:Y:S02]  /*9230*/  LDGDEPBAR ;  /* 0x00000000000079af */ /* 0x000e240000000000 */
.L_x_2263:
        /* <DEDUP_REMOVED lines=194> */
.L_x_2264:
        /* <DEDUP_REMOVED lines=12> */
[----:B------:R-:W5:Y:S04]  /*9f20*/  LDL R157, [R1+0x60] ;  /* 0x00006000019d7983 */ /* 0x000f680000100800 */
[----:B------:R-:W-:Y:S04]  /*9f30*/  LDSM.16.M88.4 R40, [R147+0x14000] ;  /* 0x014000009328783b */ /* 0x000fe80000000200 */
[----:B------:R-:W5:Y:S04]  /*9f40*/  LDL R156, [R1+0x64] ;  /* 0x00006400019c7983 */ /* 0x000f680000100800 */
[----:B------:R-:W1:Y:S04]  /*9f50*/  LDSM.16.MT88.4 R44, [R0+0xc800] ;  /* 0x00c80000002c783b */ /* 0x000e680000004200 */
[----:B------:R-:W5:Y:S04]  /*9f60*/  LDL.LU.64 R154, [R1] ;  /* 0x00000000019a7983 */ /* 0x000f680000300a00 */
        /* <DEDUP_REMOVED lines=10> */
[----:B------:R3:W2:Y:S02]  /*a010*/  LDL R153, [R1+0x20] ;  /* 0x0000200001997983 */ /* 0x0006a40000100800 */
[C---:B------:R-:W-:Y:S02]  /*a020*/  HMMA.16816.F32.BF16 R16, R32.reuse, R18, RZ ;  /* 0x000000122010723c */ /* 0x040fe400000418ff */
[----:B------:R-:W1:Y:S04]  /*a030*/  LDSM.16.M88.4 R64, [R146+0x16000] ;  /* 0x016000009240783b */ /* 0x000e680000000200 */
[----:B------:R-:W1:Y:S02]  /*a040*/  LDSM.16.MT88.4 R132, [R2+0xd000] ;  /* 0x00d000000284783b */ /* 0x000e640000004200 */
[-C--:B----4-:R-:W-:Y:S02]  /*a050*/  HMMA.16816.F32.BF16 R20, R32, R36.reuse, RZ ;  /* 0x000000242014723c */ /* 0x090fe400000418ff */
[----:B------:R-:W-:Y:S04]  /*a060*/  LDSM.16.M88.4 R136, [R144+0x16000] ;  /* 0x016000009088783b */ /* 0x000fe80000000200 */
[----:B------:R-:W-:Y:S02]  /*a070*/  LDSM.16.MT88.4 R140, [R2+0xd800] ;  /* 0x00d80000028c783b */ /* 0x000fe40000004200 */
        /* <DEDUP_REMOVED lines=45> */
[-C--:B------:R-:W-:Y:S04]  /*a350*/  HMMA.16816.F32.BF16 R20, R40, R60.reuse, R20 ;  /* 0x0000003c2814723c */ /* 0x080fe80000041814 */
[C---:B-----5:R-:W-:Y:S04]  /*a360*/  LEA R197, P2, R149.reuse, R154, 0x2 ;  /* 0x0000009a95c57211 */ /* 0x060fe800078410ff */
[C---:B------:R-:W-:Y:S04]  /*a370*/  HMMA.16816.F32.BF16 R24, R52.reuse, R60, R24 ;  /* 0x0000003c3418723c */ /* 0x040fe80000041818 */
[----:B------:R-:W-:Y:S01]  /*a380*/  LEA.HI.X.SX32 R195, R149, R155, 0x2, P2 ;  /* 0x0000009b95c37211 */ /* 0x000fe200010f16ff */
[----:B------:R-:W-:Y:S03]  /*a390*/  IMAD.MOV.U32 R149, RZ, RZ, c[0x0][0x22c] ;  /* 0x00008b00ff957624 */ /* 0x000fe600078e00ff */
[-C--:B------:R-:W-:Y:S01]  /*a3a0*/  HMMA.16816.F32.BF16 R28, R52, R62.reuse, R28 ;  /* 0x0000003e341c723c */ /* 0x080fe2000004181c */
[----:B------:R5:W-:Y:S03]  /*a3b0*/  LDSM.16.MT88.4 R52, [R0+0xf800] ;  /* 0x00f800000034783b */ /* 0x000be60000004200 */
[----:B------:R-:W-:Y:S04]  /*a3c0*/  IMAD R149, R149, c[0x0][0x1c0], RZ ;  /* 0x0000700095957a24 */ /* 0x000fe800078e02ff */
[----:B------:R-:W-:Y:S01]  /*a3d0*/  HMMA.16816.F32.BF16 R32, R40, R62, R32 ;  /* 0x0000003e2820723c */ /* 0x000fe20000041820 */
[----:B------:R-:W1:Y:S03]  /*a3e0*/  LDSM.16.M88.4 R40, [R144+0x18000] ;  /* 0x018000009028783b */ /* 0x000e660000000200 */
[----:B------:R-:W-:Y:S01]  /*a3f0*/  IMAD.SHL.U32 R149, R149, 0x8, RZ ;  /* 0x0000000895957824 */ /* 0x000fe200078e00ff */
[----:B------:R2:W-:Y:S03]  /*a400*/  LDSM.16.MT88.4 R60, [R2+0xf800] ;  /* 0x00f80000023c783b */ /* 0x0005e60000004200 */
[-C--:B----4-:R-:W-:Y:S08]  /*a410*/  HMMA.16816.F32.BF16 R4, R44, R56.reuse, R4 ;  /* 0x000000382c04723c */ /* 0x090ff00000041804 */
[C---:B------:R-:W-:Y:S01]  /*a420*/  HMMA.16816.F32.BF16 R8, R64.reuse, R56, R8 ;  /* 0x000000384008723c */ /* 0x040fe20000041808 */
[----:B-----5:R-:W-:Y:S04]  /*a430*/  IMAD.MOV.U32 R0, RZ, RZ, c[0x0][0x22c] ;  /* 0x00008b00ff007624 */ /* 0x020fe800078e00ff */
[----:B------:R-:W-:Y:S03]  /*a440*/  IMAD R0, R0, c[0x0][0x1c0], RZ ;  /* 0x0000700000007a24 */ /* 0x000fe600078e02ff */
[-C--:B------:R-:W-:Y:S04]  /*a450*/  HMMA.16816.F32.BF16 R12, R64, R58.reuse, R12 ;  /* 0x0000003a400c723c */ /* 0x080fe8000004180c */
[----:B------:R-:W-:Y:S02]  /*a460*/  IMAD R0, R0, 0x30, RZ ;  /* 0x0000003000007824 */ /* 0x000fe400078e02ff */
[----:B--2---:R-:W-:Y:S02]  /*a470*/  IMAD.MOV.U32 R2, RZ, RZ, c[0x0][0x22c] ;  /* 0x00008b00ff027624 */ /* 0x004fe400078e00ff */
        /* <DEDUP_REMOVED lines=9> */
[-C--:B-1----:R-:W-:Y:S05]  /*a510*/  HMMA.16816.F32.BF16 R4, R36, R48.reuse, R4 ;  /* 0x000000302404723c */ /* 0x082fea0000041804 */
        /* <DEDUP_REMOVED lines=11> */
[----:B------:R-:W-:Y:S04]  /*a5d0*/  @UP3 UIADD3 UR14, UP1, UR14, -0x200, URZ ;  /* 0xfffffe000e0e3890 */ /* 0x000fe8000ff3e03f */
[----:B------:R-:W-:Y:S01]  /*a5e0*/  @P0 IADD3.X R39, R156, UR13, RZ, P3, !PT ;  /* 0x0000000d9c270c10 */ /* 0x000fe20009ffe4ff */
[----:B------:R-:W-:Y:S01]  /*a5f0*/  IMAD.MOV.U32 R36, RZ, RZ, R197 ;  /* 0x000000ffff247224 */ /* 0x000fe200078e00c5 */
[----:B------:R-:W-:Y:S01]  /*a600*/  @UP3 UIADD3.X UR13, UR13, -0x1, URZ, UP1, !UPT ;  /* 0xffffffff0d0d3890 */ /* 0x000fe20008ffe43f */
[C---:B--2---:R-:W-:Y:S02]  /*a610*/  HMMA.16816.F32.BF16 R8, R56.reuse, R52, R8 ;  /* 0x000000343808723c */ /* 0x044fe40000041808 */
[----:B------:R-:W2:Y:S02]  /*a620*/  @P0 LDG.E R150, [R38.64+0x20] ;  /* 0x0000200426960981 */ /* 0x000ea4000c1e1900 */
[CC--:B------:R-:W-:Y:S01]  /*a630*/  LEA R50, P2, R149.reuse, R36.reuse, 0x2 ;  /* 0x0000002495327211 */ /* 0x0c0fe200078410ff */
[----:B------:R-:W-:Y:S01]  /*a640*/  IMAD.MOV.U32 R37, RZ, RZ, R195 ;  /* 0x000000ffff257224 */ /* 0x000fe200078e00c3 */
[----:B------:R-:W4:Y:S02]  /*a650*/  @P0 LDG.E R151, [R38.64+0x120] ;  /* 0x0001200426970981 */ /* 0x000f24000c1e1900 */
[-C--:B------:R-:W-:Y:S02]  /*a660*/  HMMA.16816.F32.BF16 R12, R56, R54.reuse, R12 ;  /* 0x00000036380c723c */ /* 0x080fe4000004180c */
[----:B------:R-:W5:Y:S02]  /*a670*/  @P0 LDG.E R152, [R38.64+0x100] ;  /* 0x0001000426980981 */ /* 0x000f64000c1e1900 */
[-C--:B------:R-:W-:Y:S02]  /*a680*/  LEA.HI.X.SX32 R51, R149, R37.reuse, 0x2, P2 ;  /* 0x0000002595337211 */ /* 0x080fe400010f16ff */
[----:B------:R-:W3:Y:S02]  /*a690*/  @P0 LDG.E R153, [R38.64] ;  /* 0x0000000426990981 */ /* 0x000ee4000c1e1900 */
        /* <DEDUP_REMOVED lines=11> */
[----:B----4-:R2:W-:Y:S04]  /*a750*/  @P0 STL [R1+0x1c], R151 ;  /* 0x00001c9701000387 */ /* 0x0105e80000100800 */
[----:B-----5:R4:W-:Y:S04]  /*a760*/  @P0 STL [R1+0x18], R152 ;  /* 0x0000189801000387 */ /* 0x0209e80000100800 */
[----:B---3--:R3:W-:Y:S04]  /*a770*/  @P0 STL [R1+0x20], R153 ;  /* 0x0000209901000387 */ /* 0x0087e80000100800 */
        /* <DEDUP_REMOVED lines=9> */
[----:B----4-:R-:W-:Y:S01]  /*a810*/  IMAD.MOV.U32 R152, RZ, RZ, c[0x0][0x22c] ;  /* 0x00008b00ff987624 */ /* 0x010fe200078e00ff */
[----:B------:R-:W4:Y:S01]  /*a820*/  LDL R54, [R1+0x34] ;  /* 0x0000340001367983 */ /* 0x000f220000100800 */
[----:B---3--:R-:W-:Y:S01]  /*a830*/  IMAD.MOV.U32 R153, RZ, RZ, c[0x0][0x22c] ;  /* 0x00008b00ff997624 */ /* 0x008fe200078e00ff */
[-C--:B------:R-:W-:Y:S01]  /*a840*/  LEA R44, P0, R150, R36.reuse, 0x2 ;  /* 0x00000024962c7211 */ /* 0x080fe200078010ff */
[----:B------:R-:W-:Y:S01]  /*a850*/  IMAD R152, R152, c[0x0][0x1c0], RZ ;  /* 0x0000700098987a24 */ /* 0x000fe200078e02ff */
[----:B------:R-:W4:Y:S01]  /*a860*/  LDL R53, [R1+0x30] ;  /* 0x0000300001357983 */ /* 0x000f220000100800 */
[----:B------:R-:W-:Y:S01]  /*a870*/  IMAD R153, R153, c[0x0][0x1c0], RZ ;  /* 0x0000700099997a24 */ /* 0x000fe200078e02ff */
[-C--:B------:R-:W-:Y:S01]  /*a880*/  LEA.HI.X.SX32 R45, R150, R37.reuse, 0x2, P0 ;  /* 0x00000025962d7211 */ /* 0x080fe200000f16ff */
[----:B------:R-:W-:Y:S01]  /*a890*/  IMAD.SHL.U32 R152, R152, 0x20, RZ ;  /* 0x0000002098987824 */ /* 0x000fe200078e00ff */
[----:B------:R-:W4:Y:S01]  /*a8a0*/  LDL R52, [R1+0x2c] ;  /* 0x00002c0001347983 */ /* 0x000f220000100800 */
        /* <DEDUP_REMOVED lines=63> */
[----:B------:R-:W3:Y:S01]  /*aca0*/  LDL R0, [R1+0x4c] ;  /* 0x00004c0001007983 */ /* 0x000ee20000100800 */
[-C--:B-1----:R-:W-:Y:S03]  /*acb0*/  LEA.HI.X.SX32 R17, R2, R37.reuse, 0x2, P2 ;  /* 0x0000002502117211 */ /* 0x082fe600010f16ff */
[----:B------:R-:W3:Y:S01]  /*acc0*/  LDL R2, [R1+0x28] ;  /* 0x0000280001027983 */ /* 0x000ee20000100800 */
        /* <DEDUP_REMOVED lines=34> */
[CC--:B----4-:R-:W-:Y:S02]  /*aef0*/  LEA R12, P5, R54.reuse, R36.reuse, 0x2 ;  /* 0x00000024360c7211 */ /* 0x0d0fe400078a10ff */
        /* <DEDUP_REMOVED lines=15> */
[CC--:B---3--:R-:W-:Y:S04]  /*aff0*/  LEA R4, P0, R0.reuse, R36.reuse, 0x2 ;  /* 0x0000002400047211 */ /* 0x0c8fe800078010ff */
        /* <DEDUP_REMOVED lines=237> */
.L_x_2266:
        /* <DEDUP_REMOVED lines=18> */
.L_x_2267:
        /* <DEDUP_REMOVED lines=47> */
.L_x_2269:
[----:B--234-:R-:W-:Y:S05]  /*c2e0*/  BSYNC B0 ;  /* 0x0000000000007941 */ /* 0x01cfea0003800000 */
.L_x_2268:
        /* <DEDUP_REMOVED lines=15> */
.L_x_2271:
[----:B------:R-:W-:Y:S05]  /*c3e0*/  BSYNC B0 ;  /* 0x0000000000007941 */ /* 0x000fea0003800000 */
.L_x_2270:
        /* <DEDUP_REMOVED lines=15> */
.L_x_2273:
[----:B------:R-:W-:Y:S05]  /*c4e0*/  BSYNC B0 ;  /* 0x0000000000007941 */ /* 0x000fea0003800000 */
.L_x_2272:
        /* <DEDUP_REMOVED lines=14> */
.L_x_2275:
[----:B------:R-:W-:Y:S05]  /*c5d0*/  BSYNC B0 ;  /* 0x0000000000007941 */ /* 0x000fea0003800000 */
.L_x_2274:
        /* <DEDUP_REMOVED lines=24> */
.L_x_2277:
[----:B------:R-:W-:Y:S05]  /*c760*/  BSYNC B0 ;  /* 0x0000000000007941 */ /* 0x000fea0003800000 */
.L_x_2276:
        /* <DEDUP_REMOVED lines=13> */
.L_x_2279:
[----:B------:R-:W-:Y:S05]  /*c840*/  BSYNC B0 ;  /* 0x0000000000007941 */ /* 0x000fea0003800000 */
.L_x_2278:
        /* <DEDUP_REMOVED lines=13> */
.L_x_2281:
[----:B------:R-:W-:Y:S05]  /*c920*/  BSYNC B0 ;  /* 0x0000000000007941 */ /* 0x000fea0003800000 */
.L_x_2280:
        /* <DEDUP_REMOVED lines=11> */
.L_x_2260:
[----:B------:R-:W-:Y:S05]  /*c9e0*/  BSYNC B1 ;  /* 0x0000000000017941 */ /* 0x000fea0003800000 */
.L_x_2238:
        /* <DEDUP_REMOVED lines=11> */
.L_x_2282:
[----:B------:R-:W-:Y:S05]  /*caa0*/  EXIT ;  /* 0x000000000000794d */ /* 0x000fea0003800000 */
.L_x_2284:
        /* <DEDUP_REMOVED lines=13> */
.L_x_2494:


//--------------------- .text._ZN5flash44flash_bwd_dq_dk_dv_loop_seqk_parallel_kernelI23Flash_bwd_kernel_traitsILi64ELi128ELi128ELi8ELi4ELi4ELi4ELb0ELb0EN7cutlass10bfloat16_tE19Flash_kernel_traitsILi64ELi128ELi128ELi8ES3_EELb1ELb0ELb1ELb1ELb0ELb0ELb0EEEvNS_16Flash_bwd_paramsE --------------------------
	.section	.text._ZN5flash44flash_bwd_dq_dk_dv_loop_seqk_parallel_kernelI23Flash_bwd_kernel_traitsILi64ELi128ELi128ELi8ELi4ELi4ELi4ELb0ELb0EN7cutlass10bfloat16_tE19Flash_kernel_traitsILi64ELi128ELi128ELi8ES3_EELb1ELb0ELb1ELb1ELb0ELb0ELb0EEEvNS_16Flash_bwd_paramsE,"ax",@progbits
	.sectioninfo	@"SHI_REGISTERS=255"
	.align	128
        .global         _ZN5flash44flash_bwd_dq_dk_dv_loop_seqk_parallel_kernelI23Flash_bwd_kernel_traitsILi64ELi128ELi128ELi8ELi4ELi4ELi4ELb0ELb0EN7cutlass10bfloat16_tE19Flash_kernel_traitsILi64ELi128ELi128ELi8ES3_EELb1ELb0ELb1ELb1ELb0ELb0ELb0EEEvNS_16Flash_bwd_paramsE
        .type           _ZN5flash44flash_bwd_dq_dk_dv_loop_seqk_parallel_kernelI23Flash_bwd_kernel_traitsILi64ELi128ELi128ELi8ELi4ELi4ELi4ELb0ELb0EN7cutlass10bfloat16_tE19Flash_kernel_traitsILi64ELi128ELi128ELi8ES3_EELb1ELb0ELb1ELb1ELb0ELb0ELb0EEEvNS_16Flash_bwd_paramsE,@function
        .size           _ZN5flash44flash_bwd_dq_dk_dv_loop_seqk_parallel_kernelI23Flash_bwd_kernel_traitsILi64ELi128ELi128ELi8ELi4ELi4ELi4ELb0ELb0EN7cutlass10bfloat16_tE19Flash_kernel_traitsILi64ELi128ELi128ELi8ES3_EELb1ELb0ELb1ELb1ELb0ELb0ELb0EEEvNS_16Flash_bwd_paramsE,(.L_x_2495 - _ZN5flash44flash_bwd_dq_dk_dv_loop_seqk_parallel_kernelI23Flash_bwd_kernel_traitsILi64ELi128ELi128ELi8ELi4ELi4ELi4ELb0ELb0EN7cutlass10bfloat16_tE19Flash_kernel_traitsILi64ELi128ELi128ELi8ES3_EELb1ELb0ELb1ELb1ELb0ELb0ELb0EEEvNS_16Flash_bwd_paramsE)
        .other          _ZN5flash44flash_bwd_dq_dk_dv_loop_seqk_parallel_kernelI23Flash_bwd_kernel_traitsILi64ELi128ELi128ELi8ELi4ELi4ELi4ELb0ELb0EN7cutlass10bfloat16_tE19Flash_kernel_traitsILi64ELi128ELi128ELi8ES3_EELb1ELb0ELb1ELb1ELb0ELb0ELb0EEEvNS_16Flash_bwd_paramsE,@"STO_CUDA_ENTRY STV_DEFAULT"
_ZN5flash44flash_bwd_dq_dk_dv_loop_seqk_parallel_kernelI23Flash_bwd_kernel_traitsILi64ELi128ELi128ELi8ELi4ELi4ELi4ELb0ELb0EN7cutlass10bfloat16_tE19Flash_kernel_traitsILi64ELi128ELi128ELi8ES3_EELb1ELb0ELb1ELb1ELb0ELb0ELb0EEEvNS_16Flash_bwd_paramsE:
.text._ZN5flash44flash_bwd_dq_dk_dv_loop_seqk_parallel_kernelI23Flash_bwd_kernel_traitsILi64ELi128ELi128ELi8ELi4ELi4ELi4ELb0ELb0EN7cutlass10bfloat16_tE19Flash_kernel_traitsILi64ELi128ELi128ELi8ES3_EELb1ELb0ELb1ELb1ELb0ELb0ELb0EEEvNS_16Flash_bwd_paramsE:
        /* <DEDUP_REMOVED lines=25> */
[----:B------:R-:W-:Y:S02]  /*0190*/  UISETP.NE.AND UP6, UPT, UR9, URZ, UPT ;  /* 0x0000003f0900728c */ /* 0x000fe4000bfc5270 */
[----:B------:R-:W-:Y:S01]  /*01a0*/  ULDC.U8 UR8, c[0x0][0x328] ;  /* 0x0000ca0000087ab9 */ /* 0x000fe20000000000 */
[----:B-1----:R-:W-:Y:S01]  /*01b0*/  SHF.R.S32.HI R5, RZ, 0x1f, R10 ;  /* 0x0000001fff057819 */ /* 0x002fe2000001140a */
[----:B--2---:R-:W-:-:S02]  /*01c0*/  ULOP3.LUT UR4, UR40, UR11, URZ, 0x3c, !UPT ;  /* 0x0000000b28047292 */ /* 0x004fc4000f8e3c3f */
[----:B------:R-:W-:Y:S01]  /*01d0*/  USHF.R.S32.HI UR9, URZ, 0x1f, UR40 ;  /* 0x0000001f3f097899 */ /* 0x000fe20008011428 */
[CC--:B------:R-:W-:Y:S01]  /*01e0*/  LEA.HI R0, R5.reuse, R10.reuse, RZ, 0x4 ;  /* 0x0000000a05007211 */ /* 0x0c0fe200078f20ff */
[----:B------:R-:W-:Y:S01]  /*01f0*/  UISETP.NE.AND UP5, UPT, UR8, URZ, UPT ;  /* 0x0000003f0800728c */ /* 0x000fe2000bfa5270 */
[CC--:B------:R-:W-:Y:S01]  /*0200*/  LEA.HI R250, R5.reuse, R10.reuse, RZ, 0x7 ;  /* 0x0000000a05fa7211 */ /* 0x0c0fe200078f38ff */
[----:B------:R-:W-:Y:S01]  /*0210*/  ULDC UR51, c[0x0][0x22c] ;  /* 0x00008b0000337ab9 */ /* 0x000fe20000000800 */
[CC--:B------:R-:W-:Y:S01]  /*0220*/  LEA.HI R2, R5.reuse, R10.reuse, RZ, 0x5 ;  /* 0x0000000a05027211 */ /* 0x0c0fe200078f28ff */
[----:B---3--:R-:W-:Y:S01]  /*0230*/  UIMAD UR5, UR39, UR7, UR40 ;  /* 0x00000007270572a4 */ /* 0x008fe2000f8e0228 */
[CC--:B------:R-:W-:Y:S01]  /*0240*/  LEA.HI R9, R5.reuse, R10.reuse, RZ, 0x3 ;  /* 0x0000000a05097211 */ /* 0x0c0fe200078f18ff */
[----:B------:R-:W-:Y:S01]  /*0250*/  UIMAD UR7, UR13, 0xc0, URZ ;  /* 0x000000c00d0778a4 */ /* 0x000fe2000f8e023f */
[CC--:B------:R-:W-:Y:S01]  /*0260*/  LEA.HI R13, R5.reuse, R10.reuse, RZ, 0x6 ;  /* 0x0000000a050d7211 */ /* 0x0c0fe200078f30ff */
[----:B------:R-:W-:Y:S01]  /*0270*/  ULDC UR42, c[0x0][0x1c0] ;  /* 0x00007000002a7ab9 */ /* 0x000fe20000000800 */
[----:B------:R-:W-:Y:S01]  /*0280*/  LEA.HI R5, R5, R10, RZ, 0x2 ;  /* 0x0000000a05057211 */ /* 0x000fe200078f10ff */
[----:B------:R-:W-:Y:S01]  /*0290*/  ULDC UR10, c[0x0][0x1c0] ;  /* 0x00007000000a7ab9 */ /* 0x000fe20000000800 */
[----:B------:R-:W-:Y:S01]  /*02a0*/  LOP3.LUT R3, R0, 0xfffffff0, RZ, 0xc0, !PT ;  /* 0xfffffff000037812 */ /* 0x000fe200078ec0ff */
[----:B------:R-:W-:Y:S01]  /*02b0*/  ULDC UR14, c[0x0][0x1c0] ;  /* 0x00007000000e7ab9 */ /* 0x000fe20000000800 */
[----:B------:R-:W-:Y:S01]  /*02c0*/  LOP3.LUT R4, R5, 0x7ffffffc, RZ, 0xc0, !PT ;  /* 0x7ffffffc05047812 */ /* 0x000fe200078ec0ff */
[----:B------:R-:W-:Y:S01]  /*02d0*/  ULDC UR16, c[0x0][0x224] ;  /* 0x0000890000107ab9 */ /* 0x000fe20000000800 */
[----:B------:R-:W-:Y:S01]  /*02e0*/  LOP3.LUT R6, R2, 0xffffffe0, RZ, 0xc0, !PT ;  /* 0xffffffe002067812 */ /* 0x000fe200078ec0ff */
[C---:B------:R-:W-:Y:S01]  /*02f0*/  IMAD.IADD R8, R10.reuse, 0x1, -R3 ;  /* 0x000000010a087824 */ /* 0x040fe200078e0a03 */
[----:B------:R-:W-:Y:S01]  /*0300*/  SHF.R.S32.HI R3, RZ, 0x4, R0 ;  /* 0x00000004ff037819 */ /* 0x000fe20000011400 */
[C---:B------:R-:W-:Y:S01]  /*0310*/  IMAD.IADD R14, R10.reuse, 0x1, -R4 ;  /* 0x000000010a0e7824 */ /* 0x040fe200078e0a04 */
[----:B------:R-:W-:Y:S01]  /*0320*/  SHF.R.S32.HI R4, RZ, 0x5, R2 ;  /* 0x00000005ff047819 */ /* 0x000fe20000011402 */
[----:B------:R-:W-:Y:S01]  /*0330*/  IMAD.IADD R6, R10, 0x1, -R6 ;  /* 0x000000010a067824 */ /* 0x000fe200078e0a06 */
[----:B------:R-:W-:Y:S01]  /*0340*/  LEA.HI R0, R0, R3, RZ, 0x1 ;  /* 0x0000000300007211 */ /* 0x000fe200078f08ff */
[----:B------:R-:W-:Y:S01]  /*0350*/  UIMAD.WIDE UR42, UR51, UR42, URZ ;  /* 0x0000002a332a72a5 */ /* 0x000fe2000f8e023f */
[----:B------:R-:W-:Y:S01]  /*0360*/  SHF.R.S32.HI R2, RZ, 0x1f, R2 ;  /* 0x0000001fff027819 */ /* 0x000fe20000011402 */
[----:B------:R-:W-:Y:S01]  /*0370*/  UIMAD UR52, UR40, UR51, URZ ;  /* 0x00000033283472a4 */ /* 0x000fe2000f8e023f */
[----:B------:R-:W-:Y:S01]  /*0380*/  LOP3.LUT R7, R9, 0xfffffff8, RZ, 0xc0, !PT ;  /* 0xfffffff809077812 */ /* 0x000fe200078ec0ff */
[----:B------:R-:W-:Y:S01]  /*0390*/  UIMAD UR51, UR51, UR10, URZ ;  /* 0x0000000a333372a4 */ /* 0x000fe2000f8e023f */
        /* <DEDUP_REMOVED lines=9> */
[----:B------:R-:W-:Y:S01]  /*0430*/  ULDC UR15, c[0x0][0x1c0] ;  /* 0x00007000000f7ab9 */ /* 0x000fe20000000800 */
[----:B------:R-:W-:Y:S01]  /*0440*/  SHF.R.S32.HI R0, RZ, 0x1f, R5 ;  /* 0x0000001fff007819 */ /* 0x000fe20000011405 */
[----:B------:R-:W-:Y:S01]  /*0450*/  IMAD.IADD R15, R4, 0x1, -R2 ;  /* 0x00000001040f7824 */ /* 0x000fe200078e0a02 */
[----:B------:R-:W-:Y:S01]  /*0460*/  SHF.R.S32.HI R2, RZ, 0x1f, R6 ;  /* 0x0000001fff027819 */ /* 0x000fe20000011406 */
[----:B------:R-:W-:Y:S01]  /*0470*/  UIMAD.WIDE.U32 UR48, UR39, UR16, URZ ;  /* 0x00000010273072a5 */ /* 0x000fe2000f8e003f */
[----:B------:R-:W-:Y:S01]  /*0480*/  LEA.HI R0, R0, R3, RZ, 0x3 ;  /* 0x0000000300007211 */ /* 0x000fe200078f18ff */
[----:B------:R-:W-:Y:S01]  /*0490*/  USHF.L.U32 UR50, UR51, 0x7, URZ ;  /* 0x0000000733327899 */ /* 0x000fe2000800063f */
        /* <DEDUP_REMOVED lines=22> */
[C---:B------:R-:W-:Y:S01]  /*0600*/  LOP3.LUT P3, RZ, R7.reuse, 0x4, RZ, 0xc0, !PT ;  /* 0x0000000407ff7812 */ /* 0x040fe2000786c0ff */
[----:B------:R-:W-:Y:S01]  /*0610*/  IMAD.IADD R12, R8, 0x1, -R0 ;  /* 0x00000001080c7824 */ /* 0x000fe200078e0a00 */
[----:B------:R-:W-:Y:S01]  /*0620*/  LOP3.LUT R4, R6, 0x1, RZ, 0xc0, !PT ;  /* 0x0000000106047812 */ /* 0x000fe200078ec0ff */
[----:B------:R-:W-:Y:S01]  /*0630*/  IMAD.SHL.U32 R0, R7, 0x40, RZ ;  /* 0x0000004007007824 */ /* 0x000fe200078e00ff */
[----:B------:R-:W-:Y:S01]  /*0640*/  LOP3.LUT R2, R3, 0xfffffe00, R2, 0xf8, !PT ;  /* 0xfffffe0003027812 */ /* 0x000fe200078ef802 */
[----:B------:R-:W-:Y:S01]  /*0650*/  IMAD.SHL.U32 R3, R10, 0x200, RZ ;  /* 0x000002000a037824 */ /* 0x000fe200078e00ff */
[----:B------:R-:W-:Y:S01]  /*0660*/  ISETP.NE.U32.AND P0, PT, R4, 0x1, PT ;  /* 0x000000010400780c */ /* 0x000fe20003f05070 */
[----:B------:R-:W-:Y:S01]  /*0670*/  IMAD.U32 R7, RZ, RZ, UR4 ;  /* 0x00000004ff077e24 */ /* 0x000fe2000f8e00ff */
[----:B------:R-:W-:Y:S01]  /*0680*/  LOP3.LUT R0, R0, 0x1c0, RZ, 0xc0, !PT ;  /* 0x000001c000007812 */ /* 0x000fe200078ec0ff */
[----:B------:R1:W-:Y:S01]  /*0690*/  STL [R1+0x4], R2 ;  /* 0x0000040201007387 */ /* 0x0003e20000100800 */
[----:B------:R-:W-:Y:S01]  /*06a0*/  UIMAD UR4, UR12, 0xc0, URZ ;  /* 0x000000c00c0478a4 */ /* 0x000fe2000f8e023f */
[----:B------:R-:W-:Y:S01]  /*06b0*/  R2P PR, R6, 0x6 ;  /* 0x0000000606007804 */ /* 0x000fe20000000000 */
[----:B------:R-:W-:Y:S01]  /*06c0*/  IMAD.SHL.U32 R8, R10, 0x10, RZ ;  /* 0x000000100a087824 */ /* 0x000fe200078e00ff */
[----:B------:R-:W-:Y:S01]  /*06d0*/  LOP3.LUT R159, R0, 0x8, R9, 0xf8, !PT ;  /* 0x00000008009f7812 */ /* 0x000fe200078ef809 */
[----:B------:R-:W-:Y:S01]  /*06e0*/  STL [R1+0x44], R7 ;  /* 0x0000440701007387 */ /* 0x000fe20000100800 */
[C---:B------:R-:W-:Y:S01]  /*06f0*/  SEL R161, R233.reuse, 0xffffffe0, !P4 ;  /* 0xffffffe0e9a17807 */ /* 0x040fe20006000000 */
[----:B------:R-:W-:Y:S01]  /*0700*/  UIMAD UR59, UR5, UR59, URZ ;  /* 0x0000003b053b72a4 */ /* 0x000fe2000f8e023f */
[----:B------:R-:W-:Y:S01]  /*0710*/  SEL R233, R233, 0xffffffe0, !P1 ;  /* 0xffffffe0e9e97807 */ /* 0x000fe20004800000 */
[----:B------:R-:W-:Y:S01]  /*0720*/  UIMAD UR56, UR43, UR48, URZ ;  /* 0x000000302b3872a4 */ /* 0x000fe2000f8e023f */
[----:B------:R-:W-:Y:S01]  /*0730*/  SEL R231, R231, 0x10, !P0 ;  /* 0x00000010e7e77807 */ /* 0x000fe20004000000 */
[----:B------:R-:W-:-:S02]  /*0740*/  USHF.R.S32.HI UR57, URZ, 0x1f, UR52 ;  /* 0x0000001f3f397899 */ /* 0x000fc40008011434 */
[----:B------:R-:W-:Y:S02]  /*0750*/  UIMAD.WIDE.U32 UR46, UR42, UR48, URZ ;  /* 0x000000302a2e72a5 */ /* 0x000fe4000f8e003f */
        /* <DEDUP_REMOVED lines=22> */
[----:B------:R-:W-:Y:S02]  /*08c0*/  IMAD.IADD R162, R159, 0x1, R161 ;  /* 0x000000019fa27824 */ /* 0x000fe400078e02a1 */
        /* <DEDUP_REMOVED lines=28> */
[----:B------:R-:W-:Y:S01]  /*0a90*/  LOP3.LUT R5, R2, 0x8, R5, 0xf8, !PT ;  /* 0x0000000802057812 */ /* 0x000fe200078ef805 */
[----:B------:R-:W-:Y:S01]  /*0aa0*/  ULDC.64 UR8, c[0x0][0x118] ;  /* 0x0000460000087ab9 */ /* 0x000fe20000000a00 */
[----:B------:R-:W-:-:S02]  /*0ab0*/  SHF.R.U32.HI R4, RZ, 0x3, R2 ;  /* 0x00000003ff047819 */ /* 0x000fc40000011602 */
        /* <DEDUP_REMOVED lines=48> */
.L_x_2363:
        /* <DEDUP_REMOVED lines=54> */
.L_x_2285:
        /* <DEDUP_REMOVED lines=30> */
[----:B------:R-:W-:Y:S02]  /*1300*/  ULDC UR10, c[0x0][0x2e4] ;  /* 0x0000b900000a7ab9 */ /* 0x000fe40000000800 */
[----:B------:R-:W-:Y:S02]  /*1310*/  @UP3 UIADD3 UR30, UR13, UR4, URZ ;  /* 0x000000040d1e3290 */ /* 0x000fe4000fffe03f */
[----:B------:R-:W-:-:S02]  /*1320*/  UIADD3 UR4, UR11, 0x7f, URZ ;  /* 0x0000007f0b047890 */ /* 0x000fc4000fffe03f */
[----:B-1----:R-:W-:Y:S02]  /*1330*/  UISETP.NE.AND UP0, UPT, UR38, -0x1, UPT ;  /* 0xffffffff2600788c */ /* 0x002fe4000bf05270 */
[----:B------:R-:W-:Y:S02]  /*1340*/  USHF.R.S32.HI UR7, URZ, 0x1f, UR4 ;  /* 0x0000001f3f077899 */ /* 0x000fe40008011404 */
[----:B------:R-:W-:Y:S02]  /*1350*/  USEL UR32, UR14, UR12, !UP3 ;  /* 0x0000000c0e207287 */ /* 0x000fe4000d800000 */
[----:B------:R-:W-:Y:S01]  /*1360*/  ULEA.HI UR16, UR7, UR4, URZ, 0x7 ;  /* 0x0000000407107291 */ /* 0x000fe2000f8f383f */
[----:B------:R-:W-:Y:S01]  /*1370*/  PLOP3.LUT P0, PT, PT, PT, UP0, 0x80, 0x0 ;  /* 0x000000000000781c */ /* 0x000fe20003f0f008 */
[----:B------:R-:W-:Y:S02]  /*1380*/  UIADD3 UR4, UR11, 0x80, UR20 ;  /* 0x000000800b047890 */ /* 0x000fe4000fffe014 */
[----:B------:R-:W-:-:S02]  /*1390*/  ULDC.64 UR14, c[0x0][0x198] ;  /* 0x00006600000e7ab9 */ /* 0x000fc40000000a00 */
[----:B------:R-:W-:-:S04]  /*13a0*/  UIADD3 UR4, UR4, UR10, -UR5 ;  /* 0x0000000a04047290 */ /* 0x000fc8000fffe805 */
[----:B------:R-:W-:-:S04]  /*13b0*/  UIADD3 UR4, UR4, 0x7f, URZ ;  /* 0x0000007f04047890 */ /* 0x000fc8000fffe03f */
[----:B------:R-:W-:-:S04]  /*13c0*/  USHF.R.S32.HI UR7, URZ, 0x1f, UR4 ;  /* 0x0000001f3f077899 */ /* 0x000fc80008011404 */
[----:B------:R-:W-:Y:S02]  /*13d0*/  ULEA.HI UR10, UR7, UR4, URZ, 0x7 ;  /* 0x00000004070a7291 */ /* 0x000fe4000f8f383f */
[----:B------:R-:W-:Y:S02]  /*13e0*/  @UP0 UIADD3 UR4, UR35, UR38, URZ ;  /* 0x0000002623040290 */ /* 0x000fe4000fffe03f */
[----:B------:R-:W-:Y:S02]  /*13f0*/  USHF.R.S32.HI UR7, URZ, 0x7, UR16 ;  /* 0x000000073f077899 */ /* 0x000fe40008011410 */
[----:B------:R-:W-:-:S04]  /*1400*/  @UP0 UIMAD.WIDE.U32 UR12, UR4, UR14, URZ ;  /* 0x0000000e040c02a5 */ /* 0x000fc8000f8e003f */
[----:B------:R-:W-:Y:S02]  /*1410*/  @UP0 UIMAD UR27, UR4, UR15, UR13 ;  /* 0x0000000f041b02a4 */ /* 0x000fe4000f8e020d */
        /* <DEDUP_REMOVED lines=19> */
.L_x_2287:
        /* <DEDUP_REMOVED lines=18> */
.L_x_2288:
        /* <DEDUP_REMOVED lines=41> */
[----:B------:R-:W-:Y:S02]  /*1900*/  UIMAD UR4, UR43, UR12, URZ ;  /* 0x0000000c2b0472a4 */ /* 0x000fe4000f8e023f */
[----:B------:R-:W-:Y:S02]  /*1910*/  UIMAD.WIDE.U32 UR12, UR42, UR12, URZ ;  /* 0x0000000c2a0c72a5 */ /* 0x000fe4000f8e003f */
[----:B------:R-:W-:Y:S02]  /*1920*/  UIMAD UR7, UR42, UR7, UR4 ;  /* 0x000000072a0772a4 */ /* 0x000fe4000f8e0204 */
[----:B------:R-:W-:Y:S02]  /*1930*/  @UP5 USEL UR4, UR61, UR18, !UP3 ;  /* 0x000000123d045287 */ /* 0x000fe4000d800000 */
        /* <DEDUP_REMOVED lines=28> */
.L_x_2289:
[----:B------:R-:W-:Y:S02]  /*1b00*/  UMOV UR10, UR59 ;  /* 0x0000003b000a7c82 */ /* 0x000fe40008000000 */
.L_x_2290:
        /* <DEDUP_REMOVED lines=13> */
[----:B------:R-:W-:Y:S02]  /*1be0*/  UMOV UR22, 0x4 ;  /* 0x0000000400167882 */ /* 0x000fe40000000000 */
[----:B------:R-:W-:-:S03]  /*1bf0*/  UIMAD UR16, UR40, UR13, UR4 ;  /* 0x0000000d281072a4 */ /* 0x000fc6000f8e0204 */
[----:B------:R-:W-:Y:S02]  /*1c00*/  ULDC.64 UR12, c[0x0][0x378] ;  /* 0x0000de00000c7ab9 */ /* 0x000fe40000000a00 */
[----:B------:R-:W-:Y:S01]  /*1c10*/  UIMAD UR4, UR9, UR12, URZ ;  /* 0x0000000c090472a4 */ /* 0x000fe2000f8e023f */
[----:B-1----:R-:W-:Y:S02]  /*1c20*/  SHF.R.S32.HI R20, RZ, 0x1f, R19 ;  /* 0x0000001fff147819 */ /* 0x002fe40000011413 */
[----:B------:R-:W-:Y:S02]  /*1c30*/  ULDC.64 UR8, c[0x0][0x3c8] ;  /* 0x0000f20000087ab9 */ /* 0x000fe40000000a00 */
[----:B------:R-:W-:Y:S01]  /*1c40*/  UIMAD UR14, UR40, UR13, UR4 ;  /* 0x0000000d280e72a4 */ /* 0x000fe2000f8e0204 */
[----:B------:R-:W-:Y:S02]  /*1c50*/  LEA.HI R0, R20, R19, RZ, 0x3 ;  /* 0x0000001314007211 */ /* 0x000fe400078f18ff */
[----:B------:R-:W-:-:S02]  /*1c60*/  ULDC.64 UR12, c[0x0][0x370] ;  /* 0x0000dc00000c7ab9 */ /* 0x000fc40000000a00 */
[----:B------:R-:W-:Y:S01]  /*1c70*/  SHF.R.S32.HI R0, RZ, 0x3, R0 ;  /* 0x00000003ff007819 */ /* 0x000fe20000011400 */
[----:B------:R-:W-:Y:S02]  /*1c80*/  UIMAD UR4, UR29, UR12, URZ ;  /* 0x0000000c1d0472a4 */ /* 0x000fe4000f8e023f */
[----:B------:R-:W-:Y:S01]  /*1c90*/  UIADD3 UR12, UR17, UR10, URZ ;  /* 0x0000000a110c7290 */ /* 0x000fe2000fffe03f */
[----:B------:R-:W-:Y:S01]  /*1ca0*/  SHF.R.S32.HI R18, RZ, 0x1f, R0 ;  /* 0x0000001fff127819 */ /* 0x000fe20000011400 */
[----:B------:R-:W-:Y:S01]  /*1cb0*/  UIMAD UR7, UR17, UR13, UR4 ;  /* 0x0000000d110772a4 */ /* 0x000fe2000f8e0204 */
[----:B------:R-:W-:Y:S01]  /*1cc0*/  IADD3 R2, P1, R0, UR17, RZ ;  /* 0x0000001100027c10 */ /* 0x000fe2000ff3e0ff */
[----:B------:R-:W-:Y:S02]  /*1cd0*/  UIADD3 UR4, -UR5, UR11, UR20 ;  /* 0x0000000b05047290 */ /* 0x000fe4000fffe114 */
[----:B------:R-:W-:Y:S01]  /*1ce0*/  UIMAD.WIDE UR12, UR12, UR22, UR8 ;  /* 0x000000160c0c72a5 */ /* 0x000fe2000f8e0208 */
[----:B------:R-:W-:Y:S01]  /*1cf0*/  IADD3.X R7, R18, UR29, RZ, P1, !PT ;  /* 0x0000001d12077c10 */ /* 0x000fe20008ffe4ff */
[----:B------:R-:W-:Y:S01]  /*1d00*/  IMAD.WIDE.U32 R4, R2, c[0x0][0x190], R238 ;  /* 0x0000640002047a25 */ /* 0x000fe200078e00ee */
[----:B------:R1:W2:Y:S01]  /*1d10*/  R2UR UR8, R8 ;  /* 0x00000000080873c2 */ /* 0x0002a200000e0000 */
[----:B------:R-:W-:-:S02]  /*1d20*/  UIADD3 UR10, UR17, UR15, URZ ;  /* 0x0000000f110a7290 */ /* 0x000fc4000fffe03f */
[----:B------:R-:W-:Y:S01]  /*1d30*/  IMAD R7, R7, c[0x0][0x190], RZ ;  /* 0x0000640007077a24 */ /* 0x000fe200078e02ff */
[----:B------:R-:W-:Y:S01]  /*1d40*/  IADD3 R6, P1, R4, UR32, RZ ;  /* 0x0000002004067c10 */ /* 0x000fe2000ff3e0ff */
[----:B------:R-:W-:Y:S02]  /*1d50*/  ULDC UR32, c[0x0][0x2e8] ;  /* 0x0000ba0000207ab9 */ /* 0x000fe40000000800 */
[----:B------:R-:W-:Y:S01]  /*1d60*/  IMAD R2, R2, c[0x0][0x194], R7 ;  /* 0x0000650002027a24 */ /* 0x000fe200078e0207 */
[----:B------:R-:W-:Y:S01]  /*1d70*/  UIADD3 UR4, UR4, -UR32, URZ ;  /* 0x8000002004047290 */ /* 0x000fe2000fffe03f */
[----:B------:R3:W4:Y:S01]  /*1d80*/  R2UR UR9, R10 ;  /* 0x000000000a0973c2 */ /* 0x00072200000e0000 */
[----:B------:R-:W-:Y:S02]  /*1d90*/  UMOV UR29, UR13 ;  /* 0x0000000d001d7c82 */ /* 0x000fe40008000000 */
[----:B------:R-:W-:Y:S01]  /*1da0*/  IADD3.X R7, R5, UR30, R2, P1, !PT ;  /* 0x0000001e05077c10 */ /* 0x000fe20008ffe402 */
[----:B------:R-:W-:Y:S01]  /*1db0*/  USHF.R.S32.HI UR32, URZ, 0x1f, UR4 ;  /* 0x0000001f3f207899 */ /* 0x000fe20008011404 */
[----:B------:R-:W-:Y:S01]  /*1dc0*/  IADD3 R4, P1, R238, UR25, RZ ;  /* 0x00000019ee047c10 */ /* 0x000fe2000ff3e0ff */
[----:B------:R-:W-:-:S02]  /*1dd0*/  UMOV UR30, UR12 ;  /* 0x0000000c001e7c82 */ /* 0x000fc40008000000 */
[----:B------:R-:W-:Y:S01]  /*1de0*/  ULEA.HI UR32, UR32, UR4, URZ, 0x7 ;  /* 0x0000000420207291 */ /* 0x000fe2000f8f383f */
[----:B------:R-:W-:Y:S01]  /*1df0*/  IADD3.X R5, R239, UR28, RZ, P1, !PT ;  /* 0x0000001cef057c10 */ /* 0x000fe20008ffe4ff */
[----:B------:R-:W-:Y:S02]  /*1e00*/  ULDC.64 UR12, c[0x0][0x200] ;  /* 0x00008000000c7ab9 */ /* 0x000fe40000000a00 */
[----:B------:R-:W-:Y:S01]  /*1e10*/  USHF.R.S32.HI UR32, URZ, 0x7, UR32 ;  /* 0x000000073f207899 */ /* 0x000fe20008011420 */
[----:B-1----:R-:W-:Y:S01]  /*1e20*/  LEA.HI R8, R20, R19, RZ, 0x5 ;  /* 0x0000001314087211 */ /* 0x002fe200078f28ff */
[----:B------:R-:W-:Y:S02]  /*1e30*/  IMAD.WIDE.U32 R4, R9, c[0x0][0x370], R4 ;  /* 0x0000dc0009047a25 */ /* 0x000fe400078e0004 */
[----:B------:R-:W-:Y:S01]  /*1e40*/  UISETP.LT.AND UP1, UPT, URZ, UR32, UPT ;  /* 0x000000203f00728c */ /* 0x000fe2000bf21270 */
[----:B------:R-:W-:Y:S01]  /*1e50*/  LOP3.LUT R2, R8, 0xffffffe0, RZ, 0xc0, !PT ;  /* 0xffffffe008027812 */ /* 0x000fe200078ec0ff */
[----:B------:R-:W-:Y:S01]  /*1e60*/  UIMAD.WIDE UR12, UR10, UR22, UR12 ;  /* 0x000000160a0c72a5 */ /* 0x000fe2000f8e020c */
[----:B------:R-:W-:Y:S01]  /*1e70*/  SHF.R.S32.HI R8, RZ, 0x5, R8 ;  /* 0x00000005ff087819 */ /* 0x000fe20000011408 */
[----:B------:R-:W-:Y:S01]  /*1e80*/  USEL UR32, URZ, UR32, !UP1 ;  /* 0x000000203f207287 */ /* 0x000fe2000c800000 */
[----:B------:R-:W-:Y:S01]  /*1e90*/  IADD3 R5, R5, UR7, RZ ;  /* 0x0000000705057c10 */ /* 0x000fe2000fffe0ff */
[----:B------:R-:W-:Y:S01]  /*1ea0*/  IMAD.IADD R14, R19, 0x1, -R2 ;  /* 0x00000001130e7824 */ /* 0x000fe200078e0a02 */
[----:B------:R-:W-:-:S02]  /*1eb0*/  UIADD3 UR7, UR31, -0x1, URZ ;  /* 0xffffffff1f077890 */ /* 0x000fc4000fffe03f */
[----:B------:R-:W-:Y:S01]  /*1ec0*/  UISETP.GT.AND UP1, UPT, UR31, UR32, UPT ;  /* 0x000000201f00728c */ /* 0x000fe2000bf24270 */
[----:B------:R-:W-:-:S05]  /*1ed0*/  IMAD R2, R8, UR51, R14 ;  /* 0x0000003308027c24 */ /* 0x000fca000f8e020e */
        /* <DEDUP_REMOVED lines=37> */
.L_x_2292:
        /* <DEDUP_REMOVED lines=11> */
[----:B------:R-:W-:-:S04]  /*21e0*/  UIMAD.WIDE.U32 UR10, UR35, UR10, URZ ;  /* 0x0000000a230a72a5 */ /* 0x000fc8000f8e003f */
[----:B------:R-:W-:Y:S02]  /*21f0*/  UIADD3 UR11, UR11, UR4, URZ ;  /* 0x000000040b0b7290 */ /* 0x000fe4000fffe03f */
[----:B------:R-:W-:Y:S02]  /*2200*/  UIMAD UR4, UR33, UR12, URZ ;  /* 0x0000000c210472a4 */ /* 0x000fe4000f8e023f */
[----:B------:R-:W-:Y:S02]  /*2210*/  UIMAD.WIDE.U32 UR10, UR39, UR12, UR10 ;  /* 0x0000000c270a72a5 */ /* 0x000fe4000f8e000a */
[----:B------:R-:W-:-:S04]  /*2220*/  UIMAD UR4, UR39, UR13, UR4 ;  /* 0x0000000d270472a4 */ /* 0x000fc8000f8e0204 */
[----:B------:R-:W-:Y:S02]  /*2230*/  UIADD3 UR13, UR11, UR4, URZ ;  /* 0x000000040b0d7290 */ /* 0x000fe4000fffe03f */
[----:B------:R-:W-:Y:S02]  /*2240*/  UMOV UR7, UR10 ;  /* 0x0000000a00077c82 */ /* 0x000fe40008000000 */
.L_x_2293:
        /* <DEDUP_REMOVED lines=29> */
.L_x_2295:
[----:B------:R-:W-:Y:S05]  /*2420*/  BSYNC B0 ;  /* 0x0000000000007941 */ /* 0x000fea0003800000 */
.L_x_2294:
        /* <DEDUP_REMOVED lines=15> */
.L_x_2297:
[----:B------:R-:W-:Y:S05]  /*2520*/  BSYNC B0 ;  /* 0x0000000000007941 */ /* 0x000fea0003800000 */
.L_x_2296:
        /* <DEDUP_REMOVED lines=15> */
.L_x_2299:
[----:B------:R-:W-:Y:S05]  /*2620*/  BSYNC B0 ;  /* 0x0000000000007941 */ /* 0x000fea0003800000 */
.L_x_2298:
        /* <DEDUP_REMOVED lines=14> */
.L_x_2301:
[----:B------:R-:W-:Y:S05]  /*2710*/  BSYNC B0 ;  /* 0x0000000000007941 */ /* 0x000fea0003800000 */
.L_x_2300:
        /* <DEDUP_REMOVED lines=25> */
.L_x_2303:
[----:B------:R-:W-:Y:S05]  /*28b0*/  BSYNC B0 ;  /* 0x0000000000007941 */ /* 0x000fea0003800000 */
.L_x_2302:
        /* <DEDUP_REMOVED lines=13> */
.L_x_2305:
[----:B------:R-:W-:Y:S05]  /*2990*/  BSYNC B0 ;  /* 0x0000000000007941 */ /* 0x000fea0003800000 */
.L_x_2304:
        /* <DEDUP_REMOVED lines=13> */
.L_x_2307:
[----:B------:R-:W-:Y:S05]  /*2a70*/  BSYNC B0 ;  /* 0x0000000000007941 */ /* 0x000fea0003800000 */
.L_x_2306:
        /* <DEDUP_REMOVED lines=12> */
.L_x_2291:
[----:B------:R-:W2:Y:S01]  /*2b40*/  LDL R7, [R1+0x4] ;  /* 0x0000040001077983 */ /* 0x000ea20000100800 */
        /* <DEDUP_REMOVED lines=21> */
.L_x_2310:
[----:B------:R-:W-:Y:S05]  /*2ca0*/  BSYNC B0 ;  /* 0x0000000000007941 */ /* 0x000fea0003800000 */
.L_x_2309:
        /* <DEDUP_REMOVED lines=16> */
.L_x_2312:
[----:B------:R-:W-:Y:S05]  /*2db0*/  BSYNC B0 ;  /* 0x0000000000007941 */ /* 0x000fea0003800000 */
.L_x_2311:
        /* <DEDUP_REMOVED lines=16> */
.L_x_2314:
[----:B------:R-:W-:Y:S05]  /*2ec0*/  BSYNC B0 ;  /* 0x0000000000007941 */ /* 0x000fea0003800000 */
.L_x_2313:
        /* <DEDUP_REMOVED lines=19> */
.L_x_2316:
[----:B------:R-:W-:Y:S05]  /*3000*/  BSYNC B0 ;  /* 0x0000000000007941 */ /* 0x000fea0003800000 */
.L_x_2315:
        /* <DEDUP_REMOVED lines=22> */
.L_x_2318:
[----:B------:R-:W-:Y:S05]  /*3170*/  BSYNC B0 ;  /* 0x0000000000007941 */ /* 0x000fea0003800000 */
.L_x_2317:
        /* <DEDUP_REMOVED lines=20> */
.L_x_2320:
[----:B------:R-:W-:Y:S05]  /*32c0*/  BSYNC B0 ;  /* 0x0000000000007941 */ /* 0x000fea0003800000 */
.L_x_2319:
        /* <DEDUP_REMOVED lines=20> */
.L_x_2322:
[----:B------:R-:W-:Y:S05]  /*3410*/  BSYNC B0 ;  /* 0x0000000000007941 */ /* 0x000fea0003800000 */
.L_x_2321:
        /* <DEDUP_REMOVED lines=23> */
.L_x_2324:
[----:B------:R-:W-:Y:S05]  /*3590*/  BSYNC B0 ;  /* 0x0000000000007941 */ /* 0x000fea0003800000 */
.L_x_2323:
        /* <DEDUP_REMOVED lines=51> */
.L_x_2326:
[----:B-1----:R-:W-:Y:S05]  /*38d0*/  BSYNC B0 ;  /* 0x0000000000007941 */ /* 0x002fea0003800000 */
.L_x_2325:
        /* <DEDUP_REMOVED lines=21> */
.L_x_2328:
[----:B------:R-:W-:Y:S05]  /*3a30*/  BSYNC B0 ;  /* 0x0000000000007941 */ /* 0x000fea0003800000 */
.L_x_2327:
        /* <DEDUP_REMOVED lines=21> */
.L_x_2330:
[----:B------:R-:W-:Y:S05]  /*3b90*/  BSYNC B0 ;  /* 0x0000000000007941 */ /* 0x000fea0003800000 */
.L_x_2329:
        /* <DEDUP_REMOVED lines=21> */
.L_x_2332:
[----:B------:R-:W-:Y:S05]  /*3cf0*/  BSYNC B0 ;  /* 0x0000000000007941 */ /* 0x000fea0003800000 */
.L_x_2331:
        /* <DEDUP_REMOVED lines=29> */
.L_x_2334:
[----:B------:R-:W-:Y:S05]  /*3ed0*/  BSYNC B0 ;  /* 0x0000000000007941 */ /* 0x000fea0003800000 */
.L_x_2333:
        /* <DEDUP_REMOVED lines=20> */
.L_x_2336:
[----:B------:R-:W-:Y:S05]  /*4020*/  BSYNC B0 ;  /* 0x0000000000007941 */ /* 0x000fea0003800000 */
.L_x_2335:
        /* <DEDUP_REMOVED lines=20> */
.L_x_2338:
[----:B------:R-:W-:Y:S05]  /*4170*/  BSYNC B0 ;  /* 0x0000000000007941 */ /* 0x000fea0003800000 */
.L_x_2337:
        /* <DEDUP_REMOVED lines=19> */
.L_x_2340:
[----:B------:R-:W-:Y:S05]  /*42b0*/  BSYNC B0 ;  /* 0x0000000000007941 */ /* 0x000fea0003800000 */
.L_x_2339:
[----:B------:R-:W-:Y:S01]  /*42c0*/  ULDC.64 UR16, c[0x0][0x318] ;  /* 0x0000c60000107ab9 */ /* 0x000fe20000000a00 */
[----:B------:R-:W1:Y:S01]  /*42d0*/  S2R R0, SR_TID.X ;  /* 0x0000000000007919 */ /* 0x000e620000002100 */
[----:B------:R-:W-:Y:S02]  /*42e0*/  UISETP.NE.U32.AND UP1, UPT, URZ, UR16, UPT ;  /* 0x000000103f00728c */ /* 0x000fe4000bf25070 */
[----:B------:R-:W-:Y:S02]  /*42f0*/  USHF.R.S32.HI UR10, URZ, 0x1f, UR40 ;  /* 0x0000001f3f0a7899 */ /* 0x000fe40008011428 */
[----:B------:R-:W-:Y:S01]  /*4300*/  ULDC.64 UR18, c[0x0][0x320] ;  /* 0x0000c80000127ab9 */ /* 0x000fe20000000a00 */
[----:B--2---:R-:W-:Y:S01]  /*4310*/  IMAD.MOV.U32 R8, RZ, RZ, c[0x0][0x308] ;  /* 0x0000c200ff087624 */ /* 0x004fe200078e00ff */
[----:B------:R-:W-:Y:S01]  /*4320*/  UISETP.NE.AND.EX UP1, UPT, URZ, UR17, UPT, UP1 ;  /* 0x000000113f00728c */ /* 0x000fe2000bf25310 */
[----:B------:R-:W-:Y:S01]  /*4330*/  IMAD.MOV.U32 R9, RZ, RZ, c[0x0][0x30c] ;  /* 0x0000c300ff097624 */ /* 0x000fe200078e00ff */
[----:B------:R-:W0:Y:S04]  /*4340*/  LDGDEPBAR ;  /* 0x00000000000079af */ /* 0x000e280000000000 */
[----:B------:R-:W-:-:S05]  /*4350*/  PLOP3.LUT P0, PT, PT, PT, UP1, 0x80, 0x0 ;  /* 0x000000000000781c */ /* 0x000fca0003f0f018 */
[----:B------:R-:W-:Y:S02]  /*4360*/  @UP1 UIMAD UR4, UR33, UR18, URZ ;  /* 0x00000012210412a4 */ /* 0x000fe4000f8e023f */
[----:B------:R-:W-:Y:S02]  /*4370*/  @UP1 UMOV UR14, UR40 ;  /* 0x00000028000e1c82 */ /* 0x000fe40008000000 */
[----:B------:R-:W-:Y:S02]  /*4380*/  @UP1 UMOV UR15, UR10 ;  /* 0x0000000a000f1c82 */ /* 0x000fe40008000000 */
[----:B------:R-:W-:Y:S01]  /*4390*/  @UP1 UIMAD.WIDE.U32 UR14, UR39, UR18, UR14 ;  /* 0x00000012270e12a5 */ /* 0x000fe2000f8e000e */
[----:B-1----:R-:W-:Y:S01]  /*43a0*/  IMAD.SHL.U32 R0, R0, 0x2, RZ ;  /* 0x0000000200007824 */ /* 0x002fe200078e00ff */
[----:B------:R-:W-:Y:S02]  /*43b0*/  @UP1 UIMAD UR19, UR39, UR19, UR4 ;  /* 0x00000013271312a4 */ /* 0x000fe4000f8e0204 */
[----:B------:R-:W-:-:S02]  /*43c0*/  @UP1 ULEA UR16, UP0, UR14, UR16, 0x2 ;  /* 0x000000100e101291 */ /* 0x000fc4000f80103f */
[----:B------:R-:W-:Y:S01]  /*43d0*/  @UP1 UIADD3 UR19, UR15, UR19, URZ ;  /* 0x000000130f131290 */ /* 0x000fe2000fffe03f */
[----:B------:R-:W-:-:S03]  /*43e0*/  LOP3.LUT R0, R0, 0x6, RZ, 0xc0, !PT ;  /* 0x0000000600007812 */ /* 0x000fc600078ec0ff */
[----:B------:R-:W-:Y:S01]  /*43f0*/  @UP1 ULEA.HI.X UR17, UR14, UR17, UR19, 0x2, UP0 ;  /* 0x000000110e111291 */ /* 0x000fe200080f1413 */
[----:B------:R-:W-:Y:S02]  /*4400*/  IMAD.U32 R4, RZ, RZ, UR16 ;  /* 0x00000010ff047e24 */ /* 0x000fe4000f8e00ff */
[----:B------:R-:W-:-:S03]  /*4410*/  IMAD R0, R250, 0x40, R0 ;  /* 0x00000040fa007824 */ /* 0x000fc600078e0200 */
[----:B------:R-:W-:Y:S02]  /*4420*/  IMAD.U32 R5, RZ, RZ, UR17 ;  /* 0x00000011ff057e24 */ /* 0x000fe4000f8e00ff */
[----:B------:R-:W-:-:S03]  /*4430*/  IADD3 R7, R243, -UR20, -R0 ;  /* 0x80000014f3077c10 */ /* 0x000fc6000fffe800 */
[----:B------:R-:W2:Y:S01]  /*4440*/  @P0 LDG.E R4, [R4.64] ;  /* 0x0000002404040981 */ /* 0x000ea2000c1e1900 */
[----:B------:R-:W2:Y:S01]  /*4450*/  @P0 MUFU.RCP R0, c[0x0][0x238] ;  /* 0x00008e0000000b08 */ /* 0x000ea20000001000 */
[----:B------:R-:W-:Y:S02]  /*4460*/  IMAD.U32 R6, RZ, RZ, UR5 ;  /* 0x00000005ff067e24 */ /* 0x000fe4000f8e00ff */
[----:B------:R-:W-:Y:S02]  /*4470*/  IMAD.MOV.U32 R165, RZ, RZ, 0x20 ;  /* 0x00000020ffa57424 */ /* 0x000fe400078e00ff */
[----:B------:R-:W-:Y:S02]  /*4480*/  IMAD.MOV.U32 R157, RZ, RZ, 0x40 ;  /* 0x00000040ff9d7424 */ /* 0x000fe400078e00ff */
[----:B------:R-:W-:Y:S01]  /*4490*/  IMAD.MOV.U32 R252, RZ, RZ, 0x40 ;  /* 0x00000040fffc7424 */ /* 0x000fe200078e00ff */
        /* <DEDUP_REMOVED lines=33> */
[----:B------:R-:W-:Y:S01]  /*46b0*/  UMOV UR4, URZ ;  /* 0x0000003f00047c82 */ /* 0x000fe20008000000 */
[----:B--2---:R-:W-:-:S04]  /*46c0*/  @P0 FMUL.FTZ R4, R4, R0 ;  /* 0x0000000004040220 */ /* 0x004fc80000410000 */
[----:B------:R1:W2:Y:S02]  /*46d0*/  @P0 R2UR UR10, R4 ;  /* 0x00000000040a03c2 */ /* 0x0002a400000e0000 */
[----:B-1-3--:R1:W3:Y:S01]  /*46e0*/  LDG.E.64 R4, [R8.64+0x8] ;  /* 0x0000082408047981 */ /* 0x00a2e2000c1e1b00 */
[----:B------:R-:W-:Y:S01]  /*46f0*/  LEA.HI R0, R20, R19, RZ, 0x4 ;  /* 0x0000001314007211 */ /* 0x000fe200078f20ff */
[----:B--2---:R-:W-:Y:S02]  /*4700*/  @UP1 UMOV UR4, UR10 ;  /* 0x0000000a00041c82 */ /* 0x004fe40008000000 */
[----:B-1----:R-:W2:Y:S01]  /*4710*/  LDG.E.64 R8, [R8.64] ;  /* 0x0000002408087981 */ /* 0x002ea2000c1e1b00 */
[----:B------:R-:W-:-:S05]  /*4720*/  LOP3.LUT R0, R0, 0xfffffff0, RZ, 0xc0, !PT ;  /* 0xfffffff000007812 */ /* 0x000fca00078ec0ff */
[----:B------:R-:W-:Y:S01]  /*4730*/  IMAD.IADD R0, R19, 0x1, -R0 ;  /* 0x0000000113007824 */ /* 0x000fe200078e0a00 */
[----:B------:R-:W-:-:S04]  /*4740*/  IADD3 R6, R6, -UR11, R7 ;  /* 0x8000000b06067c10 */ /* 0x000fc8000fffe007 */
[----:B----4-:R-:W-:-:S04]  /*4750*/  SHF.R.S32.HI R2, RZ, 0x1f, R0 ;  /* 0x0000001fff027819 */ /* 0x010fc80000011400 */
[----:B------:R-:W-:Y:S01]  /*4760*/  LEA.HI R2, R2, R0, RZ, 0x3 ;  /* 0x0000000002027211 */ /* 0x000fe200078f18ff */
[----:B------:R1:W-:Y:S03]  /*4770*/  STL [R1], R6 ;  /* 0x0000000601007387 */ /* 0x0003e60000100800 */
[----:B------:R-:W-:-:S05]  /*4780*/  LOP3.LUT R2, R2, 0xfffffff8, RZ, 0xc0, !PT ;  /* 0xfffffff802027812 */ /* 0x000fca00078ec0ff */
[----:B------:R-:W-:Y:S01]  /*4790*/  IMAD.IADD R0, R0, 0x1, -R2 ;  /* 0x0000000100007824 */ /* 0x000fe200078e0a02 */
[----:B------:R-:W-:-:S04]  /*47a0*/  SHF.R.S32.HI R2, RZ, 0x1f, R14 ;  /* 0x0000001fff027819 */ /* 0x000fc8000001140e */
[C---:B------:R-:W-:Y:S02]  /*47b0*/  LOP3.LUT P0, RZ, R0.reuse, 0x2, RZ, 0xc0, !PT ;  /* 0x0000000200ff7812 */ /* 0x040fe4000780c0ff */
[----:B------:R-:W-:Y:S02]  /*47c0*/  LOP3.LUT P4, RZ, R0, 0x4, RZ, 0xc0, !PT ;  /* 0x0000000400ff7812 */ /* 0x000fe4000788c0ff */
[----:B------:R-:W-:Y:S02]  /*47d0*/  IADD3 R0, R166, 0x2000, RZ ;  /* 0x00002000a6007810 */ /* 0x000fe40007ffe0ff */
[----:B------:R-:W-:Y:S02]  /*47e0*/  SEL R165, R165, 0xffffffe0, !P0 ;  /* 0xffffffe0a5a57807 */ /* 0x000fe40004000000 */
[----:B------:R-:W-:Y:S02]  /*47f0*/  SEL R0, R0, R166, !P1 ;  /* 0x000000a600007207 */ /* 0x000fe40004800000 */
[----:B------:R-:W-:Y:S01]  /*4800*/  SEL R157, R157, 0xffffffc0, !P4 ;  /* 0xffffffc09d9d7807 */ /* 0x000fe20006000000 */
[----:B------:R-:W-:Y:S01]  /*4810*/  IMAD.IADD R164, R158, 0x1, R165 ;  /* 0x000000019ea47824 */ /* 0x000fe200078e02a5 */
[----:B------:R-:W-:Y:S01]  /*4820*/  SEL R252, R252, 0xffffffc0, !P4 ;  /* 0xffffffc0fcfc7807 */ /* 0x000fe20006000000 */
[----:B------:R-:W-:Y:S01]  /*4830*/  IMAD.SHL.U32 R156, R0, 0x2, RZ ;  /* 0x00000002009c7824 */ /* 0x000fe200078e00ff */
[----:B------:R-:W-:Y:S01]  /*4840*/  ULDC UR27, c[0x0][0x2e4] ;  /* 0x0000b900001b7ab9 */ /* 0x000fe20000000800 */
[----:B---3--:R-:W-:-:S04]  /*4850*/  IADD3 R251, P3, P2, R4, UR45, R14 ;  /* 0x0000002d04fb7c10 */ /* 0x008fc8000fa7e00e */
[----:B------:R-:W-:Y:S02]  /*4860*/  IADD3.X R4, R5, UR53, R2, P3, P2 ;  /* 0x0000003505047c10 */ /* 0x000fe40009fe4402 */
[----:B------:R-:W-:Y:S01]  /*4870*/  IADD3 R2, R167, 0x2000, RZ ;  /* 0x00002000a7027810 */ /* 0x000fe20007ffe0ff */
[----:B--2---:R-:W2:Y:S08]  /*4880*/  R2UR UR17, R8 ;  /* 0x00000000081173c2 */ /* 0x004eb000000e0000 */
[----:B------:R-:W3:Y:S01]  /*4890*/  R2UR UR31, R9 ;  /* 0x00000000091f73c2 */ /* 0x000ee200000e0000 */
[----:B------:R-:W-:-:S05]  /*48a0*/  SEL R2, R2, R167, !P1 ;  /* 0x000000a702027207 */ /* 0x000fca0004800000 */
[----:B------:R-:W-:Y:S01]  /*48b0*/  IMAD.SHL.U32 R163, R2, 0x2, RZ ;  /* 0x0000000202a37824 */ /* 0x000fe200078e00ff */
[----:B--2---:R-:W-:Y:S01]  /*48c0*/  LOP3.LUT R249, R4, UR17, RZ, 0x3c, !PT ;  /* 0x0000001104f97c12 */ /* 0x004fe2000f8e3cff */
[----:B------:R-:W-:Y:S02]  /*48d0*/  UIADD3 UR26, UR17, -0x61c88647, URZ ;  /* 0x9e3779b9111a7890 */ /* 0x000fe4000fffe03f */
[----:B------:R-:W-:Y:S02]  /*48e0*/  UIADD3 UR25, UR17, 0x3c6ef372, URZ ;  /* 0x3c6ef37211197890 */ /* 0x000fe4000fffe03f */
[----:B------:R-:W-:Y:S02]  /*48f0*/  UIADD3 UR23, UR17, -0x255992d5, URZ ;  /* 0xdaa66d2b11177890 */ /* 0x000fe4000fffe03f */
[----:B------:R-:W-:Y:S02]  /*4900*/  UIADD3 UR21, UR17, 0x78dde6e4, URZ ;  /* 0x78dde6e411157890 */ /* 0x000fe4000fffe03f */
[----:B------:R-:W-:-:S02]  /*4910*/  UIADD3 UR19, UR17, 0x1715609d, URZ ;  /* 0x1715609d11137890 */ /* 0x000fc4000fffe03f */
[----:B------:R-:W-:Y:S02]  /*4920*/  UIADD3 UR17, UR17, -0x4ab325aa, URZ ;  /* 0xb54cda5611117890 */ /* 0x000fe4000fffe03f */
[----:B---3--:R-:W-:Y:S02]  /*4930*/  UIADD3 UR33, UR31, -0x4498517b, URZ ;  /* 0xbb67ae851f217890 */ /* 0x008fe4000fffe03f */
[----:B------:R-:W-:Y:S02]  /*4940*/  UIADD3 UR24, UR31, 0x76cf5d0a, URZ ;  /* 0x76cf5d0a1f187890 */ /* 0x000fe4000fffe03f */
[----:B------:R-:W-:Y:S02]  /*4950*/  UIADD3 UR22, UR31, 0x32370b8f, URZ ;  /* 0x32370b8f1f167890 */ /* 0x000fe4000fffe03f */
[----:B------:R-:W-:Y:S02]  /*4960*/  UIADD3 UR20, UR31, -0x126145ec, URZ ;  /* 0xed9eba141f147890 */ /* 0x000fe4000fffe03f */
[----:B------:R-:W-:-:S02]  /*4970*/  UIADD3 UR18, UR31, -0x56f99767, URZ ;  /* 0xa90668991f127890 */ /* 0x000fc4000fffe03f */
[----:B-1----:R-:W-:Y:S02]  /*4980*/  UIADD3 UR16, UR31, 0x646e171e, URZ ;  /* 0x646e171e1f107890 */ /* 0x002fe4000fffe03f */
.L_x_2345:
[----:B------:R-:W2:Y:S01]  /*4990*/  LDL R2, [R1] ;  /* 0x0000000001027983 */ /* 0x000ea20000100800 */
[----:B------:R-:W-:Y:S01]  /*49a0*/  IMAD.IADD R0, R163, 0x1, R165 ;  /* 0x00000001a3007824 */ /* 0x000fe200078e02a5 */
[----:B------:R-:W-:Y:S02]  /*49b0*/  USHF.L.U32 UR14, UR34, 0x7, URZ ;  /* 0x00000007220e7899 */ /* 0x000fe4000800063f */
[----:B------:R-:W0:Y:S02]  /*49c0*/  LDGDEPBAR ;  /* 0x00000000000079af */ /* 0x000e240000000000 */
[----:B------:R-:W-:Y:S04]  /*49d0*/  UIADD3 UR28, UR14, UR11, URZ ;  /* 0x0000000b0e1c7290 */ /* 0x000fe8000fffe03f */
[----:B------:R-:W-:Y:S04]  /*49e0*/  UIADD3 UR10, -UR5, 0x80, UR28 ;  /* 0x00000080050a7890 */ /* 0x000fe8000fffe11c */
[----:B------:R-:W-:Y:S02]  /*49f0*/  UIADD3 UR15, UR10, -UR44, URZ ;  /* 0x8000002c0a0f7290 */ /* 0x000fe4000fffe03f */
[----:B------:R-:W-:Y:S04]  /*4a00*/  USHF.L.U32 UR10, UR7, 0x7, URZ ;  /* 0x00000007070a7899 */ /* 0x000fe8000800063f */
[----:B------:R-:W-:Y:S03]  /*4a10*/  UISETP.GE.AND UP0, UPT, UR10, UR15, UPT ;  /* 0x0000000f0a00728c */ /* 0x000fe6000bf06270 */
[----:B------:R-:W-:Y:S01]  /*4a20*/  ULDC UR15, c[0x0][0x2e4] ;  /* 0x0000b900000f7ab9 */ /* 0x000fe20000000800 */
[----:B--2---:R-:W-:Y:S01]  /*4a30*/  IADD3 R2, R2, UR10, RZ ;  /* 0x0000000a02027c10 */ /* 0x004fe2000fffe0ff */
[----:B------:R-:W-:Y:S04]  /*4a40*/  DEPBAR.LE SB0, 0x0 ;  /* 0x000080000000791a */ /* 0x000fe80000000000 */
[----:B------:R-:W-:Y:S01]  /*4a50*/  BAR.SYNC.DEFER_BLOCKING 0x0 ;  /* 0x0000000000007b1d */ /* 0x000fe20000010000 */
[C---:B------:R-:W-:Y:S02]  /*4a60*/  IADD3 R168, R2.reuse, 0x8, RZ ;  /* 0x0000000802a87810 */ /* 0x040fe40007ffe0ff */
[----:B------:R-:W-:Y:S02]  /*4a70*/  IADD3 R170, R2, 0x7, RZ ;  /* 0x0000000702aa7810 */ /* 0x000fe40007ffe0ff */
[----:B------:R-:W-:Y:S02]  /*4a80*/  ISETP.GE.AND P1, PT, R168, RZ, PT ;  /* 0x000000ffa800720c */ /* 0x000fe40003f26270 */
[C---:B------:R-:W-:Y:S02]  /*4a90*/  IADD3 R169, R2.reuse, 0x47, RZ ;  /* 0x0000004702a97810 */ /* 0x040fe40007ffe0ff */
[C---:B------:R-:W-:Y:S02]  /*4aa0*/  IADD3 R175, R2.reuse, 0x40, RZ ;  /* 0x0000004002af7810 */ /* 0x040fe40007ffe0ff */
[C---:B------:R-:W-:Y:S02]  /*4ab0*/  IADD3 R176, R2.reuse, 0x2f, RZ ;  /* 0x0000002f02b07810 */ /* 0x040fe40007ffe0ff */
[----:B------:R-:W-:Y:S04]  /*4ac0*/  IADD3 R174, R2, 0x48, RZ ;  /* 0x0000004802ae7810 */ /* 0x000fe80007ffe0ff */
[----:B------:R-:W-:Y:S02]  /*4ad0*/  ISETP.GE.AND P2, PT, R174, RZ, PT ;  /* 0x000000ffae00720c */ /* 0x000fe40003f46270 */
[C---:B------:R-:W-:Y:S02]  /*4ae0*/  @!P1 IADD3 R168, -R2.reuse, -0x8, RZ ;  /* 0xfffffff802a89810 */ /* 0x040fe40007ffe1ff */
[----:B------:R-:W-:Y:S01]  /*4af0*/  ISETP.GE.AND P1, PT, R169, RZ, PT ;  /* 0x000000ffa900720c */ /* 0x000fe20003f26270 */
[----:B------:R-:W-:Y:S01]  /*4b00*/  LDSM.16.M88.4 R64, [R163] ;  /* 0x00000000a340783b */ /* 0x000fe20000000200 */
[----:B------:R-:W-:Y:S07]  /*4b10*/  I2F R195, R168 ;  /* 0x000000a800c37306 */ /* 0x000fee0000201400 */
[C---:B------:R-:W-:Y:S01]  /*4b20*/  @!P2 IADD3 R174, -R2.reuse, -0x48, RZ ;  /* 0xffffffb802aea810 */ /* 0x040fe20007ffe1ff */
[----:B------:R-:W1:Y:S03]  /*4b30*/  LDSM.16.M88.4 R16, [R159+0xc000] ;  /* 0x00c000009f10783b */ /* 0x000e660000000200 */
[C---:B------:R-:W-:Y:S01]  /*4b40*/  @!P1 IADD3 R169, -R2.reuse, -0x47, RZ ;  /* 0xffffffb902a99810 */ /* 0x040fe20007ffe1ff */
[----:B------:R2:W-:Y:S04]  /*4b50*/  I2F R196, R174 ;  /* 0x000000ae00c47306 */ /* 0x0005e80000201400 */
[----:B------:R-:W3:Y:S06]  /*4b60*/  LDSM.16.M88.4 R60, [R163+0x2000] ;  /* 0x00200000a33c783b */ /* 0x000eec0000000200 */
[----:B------:R-:W-:Y:S02]  /*4b70*/  I2F R197, R169 ;  /* 0x000000a900c57306 */ /* 0x000fe40000201400 */
[----:B------:R-:W4:Y:S08]  /*4b80*/  LDSM.16.M88.4 R32, [R159+0xc800] ;  /* 0x00c800009f20783b */ /* 0x000f300000000200 */
[----:B------:R-:W4:Y:S01]  /*4b90*/  LDSM.16.M88.4 R48, [R159+0xd000] ;  /* 0x00d000009f30783b */ /* 0x000f220000000200 */
[C---:B--2---:R-:W-:Y:S07]  /*4ba0*/  IADD3 R174, R2.reuse, 0x28, RZ ;  /* 0x0000002802ae7810 */ /* 0x044fee0007ffe0ff */
[----:B------:R-:W2:Y:S01]  /*4bb0*/  LDSM.16.M88.4 R132, [R159+0xd800] ;  /* 0x00d800009f84783b */ /* 0x000ea20000000200 */
[-C--:B-1----:R-:W-:Y:S07]  /*4bc0*/  HMMA.16816.F32.BF16 R4, R64, R16.reuse, RZ ;  /* 0x000000104004723c */ /* 0x082fee00000418ff */
[----:B------:R-:W-:Y:S01]  /*4bd0*/  LDSM.16.M88.4 R136, [R0] ;  /* 0x000000000088783b */ /* 0x000fe20000000200 */
[C---:B---3--:R-:W-:Y:S07]  /*4be0*/  HMMA.16816.F32.BF16 R8, R60.reuse, R16, RZ ;  /* 0x000000103c08723c */ /* 0x048fee00000418ff */
[----:B------:R-:W1:Y:S01]  /*4bf0*/  LDSM.16.M88.4 R140, [R162+0xc000] ;  /* 0x00c00000a28c783b */ /* 0x000e620000000200 */
[-C--:B------:R-:W-:Y:S07]  /*4c00*/  HMMA.16816.F32.BF16 R12, R60, R18.reuse, RZ ;  /* 0x000000123c0c723c */ /* 0x080fee00000418ff */
[----:B------:R-:W3:Y:S01]  /*4c10*/  LDSM.16.M88.4 R144, [R0+0x2000] ;  /* 0x002000000090783b */ /* 0x000ee20000000200 */
[C---:B------:R-:W-:Y:S07]  /*4c20*/  HMMA.16816.F32.BF16 R16, R64.reuse, R18, RZ ;  /* 0x000000124010723c */ /* 0x040fee00000418ff */
[----:B------:R-:W1:Y:S01]  /*4c30*/  LDSM.16.M88.4 R148, [R162+0xc800] ;  /* 0x00c80000a294783b */ /* 0x000e620000000200 */
[-C--:B----4-:R-:W-:Y:S07]  /*4c40*/  HMMA.16816.F32.BF16 R20, R64, R32.reuse, RZ ;  /* 0x000000204014723c */ /* 0x090fee00000418ff */
[----:B------:R-:W4:Y:S01]  /*4c50*/  LDSM.16.M88.4 R152, [R162+0xd000] ;  /* 0x00d00000a298783b */ /* 0x000f220000000200 */
        /* <DEDUP_REMOVED lines=11> */
[----:B------:R-:W2:Y:S07]  /*4d10*/  LDSM.16.M88.4 R132, [R162+0xd800] ;  /* 0x00d80000a284783b */ /* 0x000eae0000000200 */
[-C--:B-1----:R-:W-:Y:S08]  /*4d20*/  HMMA.16816.F32.BF16 R4, R136, R140.reuse, R4 ;  /* 0x0000008c8804723c */ /* 0x082ff00000041804 */
[C---:B---3--:R-:W-:Y:S07]  /*4d30*/  HMMA.16816.F32.BF16 R8, R144.reuse, R140, R8 ;  /* 0x0000008c9008723c */ /* 0x048fee0000041808 */
[----:B------:R-:W-:Y:S01]  /*4d40*/  IABS R140, R2 ;  /* 0x00000002008c7213 */ /* 0x000fe20000000000 */
[-C--:B------:R-:W-:Y:S03]  /*4d50*/  HMMA.16816.F32.BF16 R12, R144, R142.reuse, R12 ;  /* 0x0000008e900c723c */ /* 0x080fe6000004180c */
[----:B------:R1:W-:Y:S05]  /*4d60*/  I2F R198, R140 ;  /* 0x0000008c00c67306 */ /* 0x0003ea0000201400 */
[C---:B------:R-:W-:Y:S08]  /*4d70*/  HMMA.16816.F32.BF16 R16, R136.reuse, R142, R16 ;  /* 0x0000008e8810723c */ /* 0x040ff00000041810 */
[-C--:B------:R-:W-:Y:S08]  /*4d80*/  HMMA.16816.F32.BF16 R20, R136, R148.reuse, R20 ;  /* 0x000000948814723c */ /* 0x080ff00000041814 */
[C---:B------:R-:W-:Y:S08]  /*4d90*/  HMMA.16816.F32.BF16 R24, R144.reuse, R148, R24 ;  /* 0x000000949018723c */ /* 0x040ff00000041818 */
[-C--:B------:R-:W-:Y:S08]  /*4da0*/  HMMA.16816.F32.BF16 R28, R144, R150.reuse, R28 ;  /* 0x00000096901c723c */ /* 0x080ff0000004181c */
[C---:B------:R-:W-:Y:S01]  /*4db0*/  HMMA.16816.F32.BF16 R32, R136.reuse, R150, R32 ;  /* 0x000000968820723c */ /* 0x040fe20000041820 */
[----:B------:R-:W-:Y:S07]  /*4dc0*/  LDSM.16.M88.4 R148, [R160+0xc000] ;  /* 0x00c00000a094783b */ /* 0x000fee0000000200 */
[-C--:B----4-:R-:W-:Y:S08]  /*4dd0*/  HMMA.16816.F32.BF16 R36, R136, R152.reuse, R36 ;  /* 0x000000988824723c */ /* 0x090ff00000041824 */
[C---:B------:R-:W-:Y:S07]  /*4de0*/  HMMA.16816.F32.BF16 R40, R144.reuse, R152, R40 ;  /* 0x000000989028723c */ /* 0x040fee0000041828 */
[C---:B------:R-:W-:Y:S01]  /*4df0*/  IADD3 R153, R2.reuse, -0x1, RZ ;  /* 0xffffffff02997810 */ /* 0x040fe20007ffe0ff */
[-C--:B------:R-:W-:Y:S03]  /*4e00*/  HMMA.16816.F32.BF16 R44, R144, R154.reuse, R44 ;  /* 0x0000009a902c723c */ /* 0x080fe6000004182c */
[----:B------:R-:W-:Y:S01]  /*4e10*/  ISETP.GE.AND P0, PT, R153, RZ, PT ;  /* 0x000000ff9900720c */ /* 0x000fe20003f06270 */
[--C-:B------:R-:W-:Y:S04]  /*4e20*/  IMAD.IADD R152, R163, 0x1, R157.reuse ;  /* 0x00000001a3987824 */ /* 0x100fe800078e029d */
[C---:B------:R-:W-:Y:S01]  /*4e30*/  HMMA.16816.F32.BF16 R48, R136.reuse, R154, R48 ;  /* 0x0000009a8830723c */ /* 0x040fe20000041830 */
[----:B-1----:R-:W1:Y:S07]  /*4e40*/  LDSM.16.M88.4 R140, [R152] ;  /* 0x00000000988c783b */ /* 0x002e6e0000000200 */
[----:B------:R-:W-:Y:S01]  /*4e50*/  @!P0 IADD3 R153, -R2, 0x1, RZ ;  /* 0x0000000102998810 */ /* 0x000fe20007ffe1ff */
[-C--:B--2---:R-:W-:Y:S03]  /*4e60*/  HMMA.16816.F32.BF16 R52, R136, R132.reuse, R52 ;  /* 0x000000848834723c */ /* 0x084fe60000041834 */
[----:B------:R2:W3:Y:S01]  /*4e70*/  I2F R193, R153 ;  /* 0x0000009900c17306 */ /* 0x0004e20000201400 */
[----:B------:R-:W-:Y:S04]  /*4e80*/  ISETP.GE.AND P0, PT, R170, RZ, PT ;  /* 0x000000ffaa00720c */ /* 0x000fe80003f06270 */
[C---:B------:R-:W-:Y:S07]  /*4e90*/  HMMA.16816.F32.BF16 R56, R144.reuse, R132, R56 ;  /* 0x000000849038723c */ /* 0x040fee0000041838 */
[----:B------:R-:W-:Y:S01]  /*4ea0*/  IMAD.U32 R132, RZ, RZ, UR30 ;  /* 0x0000001eff847e24 */ /* 0x000fe2000f8e00ff */
[-C--:B------:R-:W-:Y:S01]  /*4eb0*/  HMMA.16816.F32.BF16 R60, R144, R134.reuse, R60 ;  /* 0x00000086903c723c */ /* 0x080fe2000004183c */
[----:B------:R-:W-:Y:S01]  /*4ec0*/  IMAD.U32 R133, RZ, RZ, UR29 ;  /* 0x0000001dff857e24 */ /* 0x000fe2000f8e00ff */
[----:B------:R-:W-:Y:S02]  /*4ed0*/  LDSM.16.M88.4 R144, [R160+0xc800] ;  /* 0x00c80000a090783b */ /* 0x000fe40000000200 */
[C---:B------:R-:W-:Y:S02]  /*4ee0*/  @!P0 IADD3 R170, -R2.reuse, -0x7, RZ ;  /* 0xfffffff902aa8810 */ /* 0x040fe40007ffe1ff */
[C---:B------:R-:W-:Y:S02]  /*4ef0*/  LEA R132, P0, R243.reuse, R132, 0x2 ;  /* 0x00000084f3847211 */ /* 0x040fe400078010ff */
[----:B------:R4:W3:Y:S01]  /*4f00*/  I2F R194, R170 ;  /* 0x000000aa00c27306 */ /* 0x0008e20000201400 */
[----:B------:R-:W-:Y:S01]  /*4f10*/  HMMA.16816.F32.BF16 R64, R136, R134, R64 ;  /* 0x000000868840723c */ /* 0x000fe20000041840 */
[----:B--2---:R-:W2:Y:S03]  /*4f20*/  LDSM.16.M88.4 R152, [R152+0x2000] ;  /* 0x002000009898783b */ /* 0x004ea60000000200 */
[----:B------:R-:W-:Y:S02]  /*4f30*/  LEA.HI.X.SX32 R133, R243, R133, 0x2, P0 ;  /* 0x00000085f3857211 */ /* 0x000fe400000f16ff */
[----:B------:R-:W-:Y:S02]  /*4f40*/  ISETP.GE.AND P0, PT, R175, RZ, PT ;  /* 0x000000ffaf00720c */ /* 0x000fe40003f06270 */
[-C--:B-1----:R-:W-:Y:S01]  /*4f50*/  HMMA.16816.F32.BF16 R4, R140, R148.reuse, R4 ;  /* 0x000000948c04723c */ /* 0x082fe20000041804 */
[----:B-----5:R1:W5:Y:S04]  /*4f60*/  LDG.E R171, [R132.64] ;  /* 0x0000002484ab7981 */ /* 0x020368000c1e1900 */
[C---:B------:R-:W-:Y:S01]  /*4f70*/  IADD3 R136, R2.reuse, 0x38, RZ ;  /* 0x0000003802887810 */ /* 0x040fe20007ffe0ff */
[----:B------:R1:W5:Y:S01]  /*4f80*/  LDG.E R169, [R132.64+0x100] ;  /* 0x0001002484a97981 */ /* 0x000362000c1e1900 */
[C---:B------:R-:W-:Y:S03]  /*4f90*/  IADD3 R137, R2.reuse, 0x37, RZ ;  /* 0x0000003702897810 */ /* 0x040fe60007ffe0ff */
[----:B------:R1:W5:Y:S02]  /*4fa0*/  LDG.E R168, [R132.64+0x120] ;  /* 0x0001202484a87981 */ /* 0x000364000c1e1900 */
[----:B------:R-:W-:Y:S02]  /*4fb0*/  @!P0 IADD3 R175, -R2, -0x40, RZ ;  /* 0xffffffc002af8810 */ /* 0x000fe40007ffe1ff */
[----:B------:R-:W-:Y:S01]  /*4fc0*/  ISETP.GE.AND P0, PT, R136, RZ, PT ;  /* 0x000000ff8800720c */ /* 0x000fe20003f06270 */
[----:B----4-:R1:W5:Y:S01]  /*4fd0*/  LDG.E R170, [R132.64+0x20] ;  /* 0x0000202484aa7981 */ /* 0x010362000c1e1900 */
[----:B------:R4:W1:Y:S11]  /*4fe0*/  I2F R191, R175 ;  /* 0x000000af00bf7306 */ /* 0x0008760000201400 */
[C---:B------:R-:W-:Y:S04]  /*4ff0*/  @!P0 IADD3 R136, -R2.reuse, -0x38, RZ ;  /* 0xffffffc802888810 */ /* 0x040fe80007ffe1ff */
[----:B------:R-:W-:Y:S01]  /*5000*/  I2F R192, R136 ;  /* 0x0000008800c07306 */ /* 0x000fe20000201400 */
[C---:B--2---:R-:W-:Y:S04]  /*5010*/  HMMA.16816.F32.BF16 R8, R152.reuse, R148, R8 ;  /* 0x000000949808723c */ /* 0x044fe80000041808 */
[----:B-1----:R-:W-:Y:S04]  /*5020*/  IADD3 R132, R2, 0x3f, RZ ;  /* 0x0000003f02847810 */ /* 0x002fe80007ffe0ff */
[-C--:B------:R-:W-:Y:S03]  /*5030*/  HMMA.16816.F32.BF16 R12, R152, R150.reuse, R12 ;  /* 0x00000096980c723c */ /* 0x080fe6000004180c */
[----:B------:R-:W-:Y:S02]  /*5040*/  ISETP.GE.AND P1, PT, R132, RZ, PT ;  /* 0x000000ff8400720c */ /* 0x000fe40003f26270 */
[C---:B------:R-:W-:Y:S02]  /*5050*/  IADD3 R148, R2.reuse, -0x8, RZ ;  /* 0xfffffff802947810 */ /* 0x040fe40007ffe0ff */
[----:B----4-:R-:W-:Y:S01]  /*5060*/  IADD3 R175, R2, 0x30, RZ ;  /* 0x0000003002af7810 */ /* 0x010fe20007ffe0ff */
[C---:B------:R-:W-:Y:S04]  /*5070*/  HMMA.16816.F32.BF16 R16, R140.reuse, R150, R16 ;  /* 0x000000968c10723c */ /* 0x040fe80000041810 */
[----:B------:R-:W-:Y:S04]  /*5080*/  ISETP.GE.AND P0, PT, R148, RZ, PT ;  /* 0x000000ff9400720c */ /* 0x000fe80003f06270 */
[C---:B------:R-:W-:Y:S01]  /*5090*/  @!P1 IADD3 R132, -R2.reuse, -0x3f, RZ ;  /* 0xffffffc102849810 */ /* 0x040fe20007ffe1ff */
[-C--:B------:R-:W-:Y:S03]  /*50a0*/  HMMA.16816.F32.BF16 R20, R140, R144.reuse, R20 ;  /* 0x000000908c14723c */ /* 0x080fe60000041814 */
[----:B------:R1:W2:Y:S01]  /*50b0*/  I2F R189, R132 ;  /* 0x0000008400bd7306 */ /* 0x0002a20000201400 */
[----:B------:R-:W-:Y:S04]  /*50c0*/  ISETP.GE.AND P1, PT, R137, RZ, PT ;  /* 0x000000ff8900720c */ /* 0x000fe80003f26270 */
[C---:B------:R-:W-:Y:S04]  /*50d0*/  HMMA.16816.F32.BF16 R24, R152.reuse, R144, R24 ;  /* 0x000000909818723c */ /* 0x040fe80000041818 */
[C---:B------:R-:W-:Y:S03]  /*50e0*/  @!P0 IADD3 R148, -R2.reuse, 0x8, RZ ;  /* 0x0000000802948810 */ /* 0x040fe60007ffe1ff */
[C---:B------:R-:W-:Y:S01]  /*50f0*/  IADD3 R145, R2.reuse, -0x9, RZ ;  /* 0xfffffff702917810 */ /* 0x040fe20007ffe0ff */
[----:B------:R4:W-:Y:S01]  /*5100*/  I2F R187, R148 ;  /* 0x0000009400bb7306 */ /* 0x0009e20000201400 */
[C---:B------:R-:W-:Y:S01]  /*5110*/  @!P1 IADD3 R137, -R2.reuse, -0x37, RZ ;  /* 0xffffffc902899810 */ /* 0x040fe20007ffe1ff */
[-C--:B------:R-:W-:Y:S03]  /*5120*/  HMMA.16816.F32.BF16 R28, R152, R146.reuse, R28 ;  /* 0x00000092981c723c */ /* 0x080fe6000004181c */
[----:B------:R-:W-:Y:S02]  /*5130*/  ISETP.GE.AND P1, PT, R145, RZ, PT ;  /* 0x000000ff9100720c */ /* 0x000fe40003f26270 */
[----:B------:R-:W-:Y:S03]  /*5140*/  IADD3 R144, R2, -0x10, RZ ;  /* 0xfffffff002907810 */ /* 0x000fe60007ffe0ff */
[----:B------:R2:W2:Y:S01]  /*5150*/  I2F R190, R137 ;  /* 0x0000008900be7306 */ /* 0x0004a20000201400 */
[----:B-1----:R-:W1:Y:S01]  /*5160*/  LDSM.16.M88.4 R132, [R160+0xd000] ;  /* 0x00d00000a084783b */ /* 0x002e620000000200 */
[C---:B------:R-:W-:Y:S04]  /*5170*/  HMMA.16816.F32.BF16 R32, R140.reuse, R146, R32 ;  /* 0x000000928c20723c */ /* 0x040fe80000041820 */
[----:B------:R-:W-:Y:S02]  /*5180*/  ISETP.GE.AND P0, PT, R144, RZ, PT ;  /* 0x000000ff9000720c */ /* 0x000fe40003f06270 */
[C---:B------:R-:W-:Y:S02]  /*5190*/  @!P1 IADD3 R145, -R2.reuse, 0x9, RZ ;  /* 0x0000000902919810 */ /* 0x040fe40007ffe1ff */
[----:B------:R-:W-:Y:S02]  /*51a0*/  IADD3 R146, R2, -0x11, RZ ;  /* 0xffffffef02927810 */ /* 0x000fe40007ffe0ff */
[----:B------:R-:W1:Y:S02]  /*51b0*/  I2F R185, R145 ;  /* 0x0000009100b97306 */ /* 0x000e640000201400 */
[----:B------:R-:W-:Y:S01]  /*51c0*/  ISETP.GE.AND P1, PT, R146, RZ, PT ;  /* 0x000000ff9200720c */ /* 0x000fe20003f26270 */
[----:B----4-:R-:W-:Y:S04]  /*51d0*/  LDSM.16.M88.4 R148, [R161+0xc000] ;  /* 0x00c00000a194783b */ /* 0x010fe80000000200 */
[C---:B------:R-:W-:Y:S02]  /*51e0*/  @!P0 IADD3 R144, -R2.reuse, 0x10, RZ ;  /* 0x0000001002908810 */ /* 0x040fe40007ffe1ff */
[----:B------:R-:W-:Y:S02]  /*51f0*/  ISETP.GE.AND P0, PT, R175, RZ, PT ;  /* 0x000000ffaf00720c */ /* 0x000fe40003f06270 */
[----:B------:R-:W4:Y:S01]  /*5200*/  I2F R188, R144 ;  /* 0x0000009000bc7306 */ /* 0x000f220000201400 */
[----:B--2---:R-:W2:Y:S03]  /*5210*/  LDSM.16.M88.4 R136, [R160+0xd800] ;  /* 0x00d80000a088783b */ /* 0x004ea60000000200 */
[----:B------:R-:W-:Y:S02]  /*5220*/  @!P1 IADD3 R146, -R2, 0x11, RZ ;  /* 0x0000001102929810 */ /* 0x000fe40007ffe1ff */
[----:B------:R-:W-:Y:S04]  /*5230*/  ISETP.GE.AND P1, PT, R176, RZ, PT ;  /* 0x000000ffb000720c */ /* 0x000fe80003f26270 */
[----:B------:R3:W2:Y:S01]  /*5240*/  I2F R186, R146 ;  /* 0x0000009200ba7306 */ /* 0x0006a20000201400 */
[----:B------:R-:W-:Y:S02]  /*5250*/  @!P0 IADD3 R175, -R2, -0x30, RZ ;  /* 0xffffffd002af8810 */ /* 0x000fe40007ffe1ff */
[----:B------:R-:W-:Y:S01]  /*5260*/  ISETP.GE.AND P0, PT, R174, RZ, PT ;  /* 0x000000ffae00720c */ /* 0x000fe20003f06270 */
[-C--:B-1----:R-:W-:Y:S06]  /*5270*/  HMMA.16816.F32.BF16 R36, R140, R132.reuse, R36 ;  /* 0x000000848c24723c */ /* 0x082fec0000041824 */
[----:B------:R1:W1:Y:S01]  /*5280*/  I2F R183, R175 ;  /* 0x000000af00b77306 */ /* 0x0002620000201400 */
[C---:B------:R-:W-:Y:S01]  /*5290*/  @!P1 IADD3 R176, -R2.reuse, -0x2f, RZ ;  /* 0xffffffd102b09810 */ /* 0x040fe20007ffe1ff */
[C---:B------:R-:W-:Y:S08]  /*52a0*/  HMMA.16816.F32.BF16 R40, R152.reuse, R132, R40 ;  /* 0x000000849828723c */ /* 0x040ff00000041828 */
[----:B------:R-:W4:Y:S01]  /*52b0*/  I2F R182, R176 ;  /* 0x000000b000b67306 */ /* 0x000f220000201400 */
[----:B------:R-:W-:Y:S03]  /*52c0*/  @!P0 IADD3 R174, -R2, -0x28, RZ ;  /* 0xffffffd802ae8810 */ /* 0x000fe60007ffe1ff */
[----:B------:R-:W-:Y:S01]  /*52d0*/  IMAD.IADD R132, R0, 0x1, R157 ;  /* 0x0000000100847824 */ /* 0x000fe200078e029d */
[-C--:B------:R-:W-:Y:S04]  /*52e0*/  HMMA.16816.F32.BF16 R44, R152, R134.reuse, R44 ;  /* 0x00000086982c723c */ /* 0x080fe8000004182c */
[----:B---3--:R-:W3:Y:S01]  /*52f0*/  LDSM.16.M88.4 R144, [R132] ;  /* 0x000000008490783b */ /* 0x008ee20000000200 */
[----:B------:R-:W-:Y:S01]  /*5300*/  IADD3 R0, R2, 0x27, RZ ;  /* 0x0000002702007810 */ /* 0x000fe20007ffe0ff */
[----:B------:R-:W3:Y:S02]  /*5310*/  I2F R184, R174 ;  /* 0x000000ae00b87306 */ /* 0x000ee40000201400 */
[C---:B------:R-:W-:Y:S04]  /*5320*/  HMMA.16816.F32.BF16 R48, R140.reuse, R134, R48 ;  /* 0x000000868c30723c */ /* 0x040fe80000041830 */
[----:B------:R-:W4:Y:S01]  /*5330*/  LDSM.16.M88.4 R132, [R132+0x2000] ;  /* 0x002000008484783b */ /* 0x000f220000000200 */
[----:B------:R-:W-:Y:S02]  /*5340*/  ISETP.GE.AND P1, PT, R0, RZ, PT ;  /* 0x000000ff0000720c */ /* 0x000fe40003f26270 */
[C---:B-1----:R-:W-:Y:S01]  /*5350*/  IADD3 R175, R2.reuse, -0x18, RZ ;  /* 0xffffffe802af7810 */ /* 0x042fe20007ffe0ff */
[-C--:B--2---:R-:W-:Y:S03]  /*5360*/  HMMA.16816.F32.BF16 R52, R140, R136.reuse, R52 ;  /* 0x000000888c34723c */ /* 0x084fe60000041834 */
[----:B------:R-:W-:Y:S05]  /*5370*/  ISETP.GE.AND P0, PT, R175, RZ, PT ;  /* 0x000000ffaf00720c */ /* 0x000fea0003f06270 */
[C---:B------:R-:W-:Y:S04]  /*5380*/  HMMA.16816.F32.BF16 R56, R152.reuse, R136, R56 ;  /* 0x000000889838723c */ /* 0x040fe80000041838 */
[C---:B------:R-:W-:Y:S04]  /*5390*/  @!P1 IADD3 R0, -R2.reuse, -0x27, RZ ;  /* 0xffffffd902009810 */ /* 0x040fe80007ffe1ff */
[----:B------:R1:W2:Y:S01]  /*53a0*/  I2F R181, R0 ;  /* 0x0000000000b57306 */ /* 0x0002a20000201400 */
[-C--:B------:R-:W-:Y:S03]  /*53b0*/  HMMA.16816.F32.BF16 R60, R152, R138.reuse, R60 ;  /* 0x0000008a983c723c */ /* 0x080fe6000004183c */
[C---:B------:R-:W-:Y:S04]  /*53c0*/  @!P0 IADD3 R175, -R2.reuse, 0x18, RZ ;  /* 0x0000001802af8810 */ /* 0x040fe80007ffe1ff */
[----:B------:R-:W-:Y:S01]  /*53d0*/  IADD3 R152, R2, -0x19, RZ ;  /* 0xffffffe702987810 */ /* 0x000fe20007ffe0ff */
[----:B------:R-:W-:Y:S01]  /*53e0*/  HMMA.16816.F32.BF16 R64, R140, R138, R64 ;  /* 0x0000008a8c40723c */ /* 0x000fe20000041840 */
[----:B------:R-:W1:Y:S01]  /*53f0*/  I2F R179, R175 ;  /* 0x000000af00b37306 */ /* 0x000e620000201400 */
[----:B------:R-:W2:Y:S02]  /*5400*/  LDSM.16.M88.4 R136, [R161+0xc800] ;  /* 0x00c80000a188783b */ /* 0x000ea40000000200 */
[----:B------:R-:W-:Y:S02]  /*5410*/  ISETP.GE.AND P1, PT, R152, RZ, PT ;  /* 0x000000ff9800720c */ /* 0x000fe40003f26270 */
[C---:B------:R-:W-:Y:S02]  /*5420*/  IADD3 R153, R2.reuse, -0x39, RZ ;  /* 0xffffffc702997810 */ /* 0x040fe40007ffe0ff */
[-C--:B---3--:R-:W-:Y:S05]  /*5430*/  HMMA.16816.F32.BF16 R4, R144, R148.reuse, R4 ;  /* 0x000000949004723c */ /* 0x088fea0000041804 */
[C---:B------:R-:W-:Y:S02]  /*5440*/  IADD3 R141, R2.reuse, -0x20, RZ ;  /* 0xffffffe0028d7810 */ /* 0x040fe40007ffe0ff */
[C---:B------:R-:W-:Y:S01]  /*5450*/  IADD3 R140, R2.reuse, -0x21, RZ ;  /* 0xffffffdf028c7810 */ /* 0x040fe20007ffe0ff */
[C---:B----4-:R-:W-:Y:S04]  /*5460*/  HMMA.16816.F32.BF16 R8, R132.reuse, R148, R8 ;  /* 0x000000948408723c */ /* 0x050fe80000041808 */
[----:B------:R-:W-:Y:S02]  /*5470*/  ISETP.GE.AND P0, PT, R141, RZ, PT ;  /* 0x000000ff8d00720c */ /* 0x000fe40003f06270 */
[----:B------:R-:W-:Y:S02]  /*5480*/  @!P1 IADD3 R152, -R2, 0x19, RZ ;  /* 0x0000001902989810 */ /* 0x000fe40007ffe1ff */
[-C--:B------:R-:W-:Y:S02]  /*5490*/  HMMA.16816.F32.BF16 R12, R132, R150.reuse, R12 ;  /* 0x00000096840c723c */ /* 0x080fe4000004180c */
[----:B------:R-:W3:Y:S01]  /*54a0*/  I2F R177, R152 ;  /* 0x0000009800b17306 */ /* 0x000ee20000201400 */
[----:B------:R-:W-:Y:S02]  /*54b0*/  ISETP.GE.AND P1, PT, R140, RZ, PT ;  /* 0x000000ff8c00720c */ /* 0x000fe40003f26270 */
[C---:B-1----:R-:W-:Y:S02]  /*54c0*/  IADD3 R0, R2.reuse, 0x20, RZ ;  /* 0x0000002002007810 */ /* 0x042fe40007ffe0ff */
[C---:B------:R-:W-:Y:S01]  /*54d0*/  IADD3 R149, R2.reuse, 0x1f, RZ ;  /* 0x0000001f02957810 */ /* 0x040fe20007ffe0ff */
[C---:B------:R-:W-:Y:S04]  /*54e0*/  HMMA.16816.F32.BF16 R16, R144.reuse, R150, R16 ;  /* 0x000000969010723c */ /* 0x040fe80000041810 */
[----:B------:R-:W-:Y:S01]  /*54f0*/  @!P0 IADD3 R141, -R2, 0x20, RZ ;  /* 0x00000020028d8810 */ /* 0x000fe20007ffe1ff */
[----:B------:R-:W-:Y:S01]  /*5500*/  FFMA.FTZ R5, R193, -UR4, R5 ;  /* 0x80000004c1057c23 */ /* 0x000fe20008010005 */
[----:B------:R-:W-:Y:S01]  /*5510*/  ISETP.GE.AND P0, PT, R0, RZ, PT ;  /* 0x000000ff0000720c */ /* 0x000fe20003f06270 */
[----:B------:R-:W-:Y:S01]  /*5520*/  FFMA.FTZ R6, R195, -UR4, R6 ;  /* 0x80000004c3067c23 */ /* 0x000fe20008010006 */
[----:B------:R-:W1:Y:S01]  /*5530*/  I2F R180, R141 ;  /* 0x0000008d00b47306 */ /* 0x000e620000201400 */
[C---:B------:R-:W-:Y:S01]  /*5540*/  @!P1 IADD3 R140, -R2.reuse, 0x21, RZ ;  /* 0x00000021028c9810 */ /* 0x040fe20007ffe1ff */
[-C--:B--2---:R-:W-:Y:S03]  /*5550*/  HMMA.16816.F32.BF16 R20, R144, R136.reuse, R20 ;  /* 0x000000889014723c */ /* 0x084fe60000041814 */
[----:B------:R-:W-:Y:S01]  /*5560*/  IADD3 R148, R2, 0x18, RZ ;  /* 0x0000001802947810 */ /* 0x000fe20007ffe0ff */
[----:B------:R-:W-:Y:S01]  /*5570*/  FFMA.FTZ R7, R194, -UR4, R7 ;  /* 0x80000004c2077c23 */ /* 0x000fe20008010007 */
[----:B------:R-:W-:Y:S01]  /*5580*/  ISETP.GE.AND P1, PT, R149, RZ, PT ;  /* 0x000000ff9500720c */ /* 0x000fe20003f26270 */
[----:B------:R-:W-:Y:S01]  /*5590*/  FFMA.FTZ R4, R198, -UR4, R4 ;  /* 0x80000004c6047c23 */ /* 0x000fe20008010004 */
[C---:B------:R-:W-:Y:S01]  /*55a0*/  IADD3 R150, R2.reuse, 0x10, RZ ;  /* 0x0000001002967810 */ /* 0x040fe20007ffe0ff */
[----:B------:R2:W4:Y:S01]  /*55b0*/  I2F R178, R140 ;  /* 0x0000008c00b27306 */ /* 0x0005220000201400 */
[----:B------:R-:W-:Y:S01]  /*55c0*/  @!P0 IADD3 R0, -R2, -0x20, RZ ;  /* 0xffffffe002008810 */ /* 0x000fe20007ffe1ff */
[C---:B------:R-:W-:Y:S04]  /*55d0*/  HMMA.16816.F32.BF16 R24, R132.reuse, R136, R24 ;  /* 0x000000888418723c */ /* 0x040fe80000041818 */
[----:B------:R-:W-:Y:S01]  /*55e0*/  ISETP.GE.AND P0, PT, R148, RZ, PT ;  /* 0x000000ff9400720c */ /* 0x000fe20003f06270 */
[----:B------:R-:W-:Y:S01]  /*55f0*/  FFMA.FTZ R11, R197, -UR4, R11 ;  /* 0x80000004c50b7c23 */ /* 0x000fe2000801000b */
[----:B------:R-:W-:Y:S01]  /*5600*/  IADD3 R151, R2, 0xf, RZ ;  /* 0x0000000f02977810 */ /* 0x000fe20007ffe0ff */
[----:B------:R-:W-:Y:S01]  /*5610*/  FFMA.FTZ R10, R196, -UR4, R10 ;  /* 0x80000004c40a7c23 */ /* 0x000fe2000801000a */
[----:B------:R1:W1:Y:S01]  /*5620*/  I2F R175, R0 ;  /* 0x0000000000af7306 */ /* 0x0002620000201400 */
[----:B------:R-:W-:Y:S01]  /*5630*/  FFMA.FTZ R8, R191, -UR4, R8 ;  /* 0x80000004bf087c23 */ /* 0x000fe20008010008 */
[-C--:B------:R-:W-:Y:S03]  /*5640*/  HMMA.16816.F32.BF16 R28, R132, R138.reuse, R28 ;  /* 0x0000008a841c723c */ /* 0x080fe6000004181c */
[----:B------:R-:W-:Y:S01]  /*5650*/  FFMA.FTZ R9, R189, -UR4, R9 ;  /* 0x80000004bd097c23 */ /* 0x000fe20008010009 */
[C---:B------:R-:W-:Y:S01]  /*5660*/  IADD3 R137, R2.reuse, 0x17, RZ ;  /* 0x0000001702897810 */ /* 0x040fe20007ffe0ff */
[----:B------:R-:W-:Y:S01]  /*5670*/  FFMA.FTZ R14, R191, -UR4, R14 ;  /* 0x80000004bf0e7c23 */ /* 0x000fe2000801000e */
[C---:B------:R-:W-:Y:S01]  /*5680*/  IADD3 R136, R2.reuse, -0x28, RZ ;  /* 0xffffffd802887810 */ /* 0x040fe20007ffe0ff */
[----:B------:R-:W-:Y:S01]  /*5690*/  FFMA.FTZ R15, R189, -UR4, R15 ;  /* 0x80000004bd0f7c23 */ /* 0x000fe2000801000f */
[----:B------:R-:W-:Y:S01]  /*56a0*/  @!P1 IADD3 R149, -R2, -0x1f, RZ ;  /* 0xffffffe102959810 */ /* 0x000fe20007ffe1ff */
[C---:B------:R-:W-:Y:S03]  /*56b0*/  HMMA.16816.F32.BF16 R32, R144.reuse, R138, R32 ;  /* 0x0000008a9020723c */ /* 0x040fe60000041820 */
[----:B------:R3:W3:Y:S01]  /*56c0*/  I2F R174, R149 ;  /* 0x0000009500ae7306 */ /* 0x0006e20000201400 */
[----:B------:R-:W-:Y:S01]  /*56d0*/  FFMA.FTZ R12, R192, -UR4, R12 ;  /* 0x80000004c00c7c23 */ /* 0x000fe2000801000c */
[----:B------:R-:W-:Y:S01]  /*56e0*/  ISETP.GE.AND P1, PT, R137, RZ, PT ;  /* 0x000000ff8900720c */ /* 0x000fe20003f26270 */
[----:B------:R-:W-:Y:S01]  /*56f0*/  FFMA.FTZ R13, R190, -UR4, R13 ;  /* 0x80000004be0d7c23 */ /* 0x000fe2000801000d */
[----:B------:R-:W-:Y:S01]  /*5700*/  @!P0 IADD3 R148, -R2, -0x18, RZ ;  /* 0xffffffe802948810 */ /* 0x000fe20007ffe1ff */
[----:B------:R-:W-:Y:S01]  /*5710*/  FFMA.FTZ R19, R193, -UR4, R19 ;  /* 0x80000004c1137c23 */ /* 0x000fe20008010013 */
[----:B------:R-:W-:Y:S01]  /*5720*/  ISETP.GE.AND P0, PT, R136, RZ, PT ;  /* 0x000000ff8800720c */ /* 0x000fe20003f06270 */
[----:B--2---:R-:W2:Y:S01]  /*5730*/  LDSM.16.M88.4 R140, [R161+0xd000] ;  /* 0x00d00000a18c783b */ /* 0x004ea20000000200 */
[----:B------:R-:W-:Y:S01]  /*5740*/  ISETP.GE.AND P2, PT, R153, RZ, PT ;  /* 0x000000ff9900720c */ /* 0x000fe20003f46270 */
[----:B------:R-:W-:Y:S01]  /*5750*/  FFMA.FTZ R18, R198, -UR4, R18 ;  /* 0x80000004c6127c23 */ /* 0x000fe20008010012 */
[----:B------:R4:W2:Y:S01]  /*5760*/  I2F R176, R148 ;  /* 0x0000009400b07306 */ /* 0x0008a20000201400 */
[----:B------:R-:W-:Y:S01]  /*5770*/  FFMA.FTZ R16, R187, -UR4, R16 ;  /* 0x80000004bb107c23 */ /* 0x000fe20008010010 */
[C---:B-1----:R-:W-:Y:S01]  /*5780*/  IADD3 R0, R2.reuse, -0x29, RZ ;  /* 0xffffffd702007810 */ /* 0x042fe20007ffe0ff */
[----:B------:R-:W-:Y:S01]  /*5790*/  FFMA.FTZ R17, R185, -UR4, R17 ;  /* 0x80000004b9117c23 */ /* 0x000fe20008010011 */
[C---:B------:R-:W-:Y:S01]  /*57a0*/  IADD3 R152, R2.reuse, -0x38, RZ ;  /* 0xffffffc802987810 */ /* 0x040fe20007ffe0ff */
[----:B------:R-:W-:Y:S01]  /*57b0*/  FFMA.FTZ R22, R187, -UR4, R22 ;  /* 0x80000004bb167c23 */ /* 0x000fe20008010016 */
[----:B------:R-:W-:Y:S01]  /*57c0*/  @!P1 IADD3 R137, -R2, -0x17, RZ ;  /* 0xffffffe902899810 */ /* 0x000fe20007ffe1ff */
[----:B------:R-:W-:Y:S01]  /*57d0*/  FFMA.FTZ R23, R185, -UR4, R23 ;  /* 0x80000004b9177c23 */ /* 0x000fe20008010017 */
[----:B------:R-:W-:Y:S01]  /*57e0*/  ISETP.GE.AND P6, PT, R0, RZ, PT ;  /* 0x000000ff0000720c */ /* 0x000fe20003fc6270 */
[----:B------:R-:W-:Y:S01]  /*57f0*/  FFMA.FTZ R20, R188, -UR4, R20 ;  /* 0x80000004bc147c23 */ /* 0x000fe20008010014 */
[----:B------:R-:W1:Y:S01]  /*5800*/  I2F R155, R137 ;  /* 0x00000089009b7306 */ /* 0x000e620000201400 */
[----:B------:R-:W-:Y:S01]  /*5810*/  FFMA.FTZ R21, R186, -UR4, R21 ;  /* 0x80000004ba157c23 */ /* 0x000fe20008010015 */
[----:B------:R-:W-:Y:S01]  /*5820*/  @!P0 IADD3 R136, -R2, 0x28, RZ ;  /* 0x0000002802888810 */ /* 0x000fe20007ffe1ff */
[----:B------:R-:W-:Y:S01]  /*5830*/  FFMA.FTZ R26, R192, -UR4, R26 ;  /* 0x80000004c01a7c23 */ /* 0x000fe2000801001a */
[----:B---3--:R-:W-:Y:S01]  /*5840*/  IADD3 R149, R2, -0x31, RZ ;  /* 0xffffffcf02957810 */ /* 0x008fe20007ffe0ff */
[----:B------:R-:W-:Y:S01]  /*5850*/  FFMA.FTZ R27, R190, -UR4, R27 ;  /* 0x80000004be1b7c23 */ /* 0x000fe2000801001b */
[----:B------:R-:W-:Y:S01]  /*5860*/  ISETP.GE.AND P1, PT, R150, RZ, PT ;  /* 0x000000ff9600720c */ /* 0x000fe20003f26270 */
[----:B------:R-:W-:Y:S01]  /*5870*/  FFMA.FTZ R24, R183, -UR4, R24 ;  /* 0x80000004b7187c23 */ /* 0x000fe20008010018 */
[----:B------:R-:W-:Y:S01]  /*5880*/  ISETP.GE.AND P4, PT, R149, RZ, PT ;  /* 0x000000ff9500720c */ /* 0x000fe20003f86270 */
[C---:B------:R-:W-:Y:S01]  /*5890*/  FFMA.FTZ R25, R182.reuse, -UR4, R25 ;  /* 0x80000004b6197c23 */ /* 0x040fe20008010019 */
[----:B------:R3:W1:Y:S01]  /*58a0*/  I2F R154, R136 ;  /* 0x00000088009a7306 */ /* 0x0006620000201400 */
[----:B------:R-:W-:Y:S01]  /*58b0*/  FFMA.FTZ R30, R183, -UR4, R30 ;  /* 0x80000004b71e7c23 */ /* 0x000fe2000801001e */
[----:B------:R-:W-:Y:S01]  /*58c0*/  ISETP.GE.AND P0, PT, R151, RZ, PT ;  /* 0x000000ff9700720c */ /* 0x000fe20003f06270 */
[----:B------:R-:W-:Y:S01]  /*58d0*/  FFMA.FTZ R31, R182, -UR4, R31 ;  /* 0x80000004b61f7c23 */ /* 0x000fe2000801001f */
[----:B----4-:R-:W-:Y:S01]  /*58e0*/  IADD3 R148, R2, -0x30, RZ ;  /* 0xffffffd002947810 */ /* 0x010fe20007ffe0ff */
[----:B------:R-:W-:Y:S01]  /*58f0*/  FFMA.FTZ R28, R184, -UR4, R28 ;  /* 0x80000004b81c7c23 */ /* 0x000fe2000801001c */
[----:B------:R-:W-:Y:S01]  /*5900*/  ISETP.GE.AND P3, PT, R152, RZ, PT ;  /* 0x000000ff9800720c */ /* 0x000fe20003f66270 */
[----:B------:R-:W-:Y:S01]  /*5910*/  FFMA.FTZ R29, R181, -UR4, R29 ;  /* 0x80000004b51d7c23 */ /* 0x000fe2000801001d */
[----:B------:R-:W-:Y:S01]  /*5920*/  ISETP.GE.AND P5, PT, R148, RZ, PT ;  /* 0x000000ff9400720c */ /* 0x000fe20003fa6270 */
[----:B------:R-:W-:Y:S01]  /*5930*/  FFMA.FTZ R34, R188, -UR4, R34 ;  /* 0x80000004bc227c23 */ /* 0x000fe20008010022 */
[----:B------:R-:W-:Y:S01]  /*5940*/  @!P6 IADD3 R0, -R2, 0x29, RZ ;  /* 0x000000290200e810 */ /* 0x000fe20007ffe1ff */
[----:B------:R-:W-:Y:S01]  /*5950*/  FFMA.FTZ R35, R186, -UR4, R35 ;  /* 0x80000004ba237c23 */ /* 0x000fe20008010023 */
[C---:B------:R-:W-:Y:S01]  /*5960*/  @!P4 IADD3 R149, -R2.reuse, 0x31, RZ ;  /* 0x000000310295c810 */ /* 0x040fe20007ffe1ff */
[----:B------:R-:W-:Y:S01]  /*5970*/  FFMA.FTZ R32, R179, -UR4, R32 ;  /* 0x80000004b3207c23 */ /* 0x000fe20008010020 */
[C---:B------:R-:W-:Y:S01]  /*5980*/  @!P1 IADD3 R150, -R2.reuse, -0x10, RZ ;  /* 0xfffffff002969810 */ /* 0x040fe20007ffe1ff */
[----:B------:R-:W-:Y:S01]  /*5990*/  FFMA.FTZ R33, R177, -UR4, R33 ;  /* 0x80000004b1217c23 */ /* 0x000fe20008010021 */
[----:B------:R-:W4:Y:S01]  /*59a0*/  I2F R0, R0 ;  /* 0x0000000000007306 */ /* 0x000f220000201400 */
[-C--:B--2---:R-:W-:Y:S03]  /*59b0*/  HMMA.16816.F32.BF16 R36, R144, R140.reuse, R36 ;  /* 0x0000008c9024723c */ /* 0x084fe60000041824 */
[C---:B------:R-:W-:Y:S02]  /*59c0*/  @!P0 IADD3 R151, -R2.reuse, -0xf, RZ ;  /* 0xfffffff102978810 */ /* 0x040fe40007ffe1ff */
[C---:B------:R-:W-:Y:S01]  /*59d0*/  @!P5 IADD3 R148, -R2.reuse, 0x30, RZ ;  /* 0x000000300294d810 */ /* 0x040fe20007ffe1ff */
[----:B---3--:R-:W2:Y:S02]  /*59e0*/  LDSM.16.M88.4 R136, [R161+0xd800] ;  /* 0x00d80000a188783b */ /* 0x008ea40000000200 */
[C---:B------:R-:W-:Y:S01]  /*59f0*/  HMMA.16816.F32.BF16 R40, R132.reuse, R140, R40 ;  /* 0x0000008c8428723c */ /* 0x040fe20000041828 */
[----:B------:R-:W-:Y:S01]  /*5a00*/  I2F R149, R149 ;  /* 0x0000009500957306 */ /* 0x000fe20000201400 */
[----:B------:R-:W-:Y:S02]  /*5a10*/  PLOP3.LUT P0, PT, PT, PT, UP0, 0x80, 0x0 ;  /* 0x000000000000781c */ /* 0x000fe40003f0f008 */
[C---:B------:R-:W-:Y:S02]  /*5a20*/  @!P3 IADD3 R152, -R2.reuse, 0x38, RZ ;  /* 0x000000380298b810 */ /* 0x040fe40007ffe1ff */
[----:B------:R-:W-:Y:S02]  /*5a30*/  @!P2 IADD3 R153, -R2, 0x39, RZ ;  /* 0x000000390299a810 */ /* 0x000fe40007ffe1ff */
[-C--:B------:R-:W-:Y:S03]  /*5a40*/  HMMA.16816.F32.BF16 R44, R132, R142.reuse, R44 ;  /* 0x0000008e842c723c */ /* 0x080fe6000004182c */
[----:B------:R-:W3:Y:S05]  /*5a50*/  I2F R148, R148 ;  /* 0x0000009400947306 */ /* 0x000eea0000201400 */
[----:B------:R-:W-:Y:S01]  /*5a60*/  FFMA.FTZ R38, R179, -UR4, R38 ;  /* 0x80000004b3267c23 */ /* 0x000fe20008010026 */
[C---:B------:R-:W-:Y:S04]  /*5a70*/  HMMA.16816.F32.BF16 R48, R144.reuse, R142, R48 ;  /* 0x0000008e9030723c */ /* 0x040fe80000041830 */
[----:B------:R-:W-:Y:S01]  /*5a80*/  FFMA.FTZ R39, R177, -UR4, R39 ;  /* 0x80000004b1277c23 */ /* 0x000fe20008010027 */
[----:B------:R-:W3:Y:S01]  /*5a90*/  I2F R150, R150 ;  /* 0x0000009600967306 */ /* 0x000ee20000201400 */
[----:B------:R-:W-:Y:S02]  /*5aa0*/  FFMA.FTZ R36, R180, -UR4, R36 ;  /* 0x80000004b4247c23 */ /* 0x000fe40008010024 */
[----:B------:R-:W-:Y:S04]  /*5ab0*/  FFMA.FTZ R37, R178, -UR4, R37 ;  /* 0x80000004b2257c23 */ /* 0x000fe80008010025 */
[----:B------:R-:W-:Y:S02]  /*5ac0*/  FFMA.FTZ R42, R184, -UR4, R42 ;  /* 0x80000004b82a7c23 */ /* 0x000fe4000801002a */
[----:B------:R-:W-:Y:S01]  /*5ad0*/  FFMA.FTZ R43, R181, -UR4, R43 ;  /* 0x80000004b52b7c23 */ /* 0x000fe2000801002b */
[----:B------:R-:W3:Y:S01]  /*5ae0*/  I2F R151, R151 ;  /* 0x0000009700977306 */ /* 0x000ee20000201400 */
[C---:B------:R-:W-:Y:S02]  /*5af0*/  FFMA.FTZ R40, R175.reuse, -UR4, R40 ;  /* 0x80000004af287c23 */ /* 0x040fe40008010028 */
[C---:B------:R-:W-:Y:S02]  /*5b00*/  FFMA.FTZ R41, R174.reuse, -UR4, R41 ;  /* 0x80000004ae297c23 */ /* 0x040fe40008010029 */
[----:B------:R-:W-:Y:S02]  /*5b10*/  FFMA.FTZ R46, R175, -UR4, R46 ;  /* 0x80000004af2e7c23 */ /* 0x000fe4000801002e */
[----:B------:R-:W-:Y:S01]  /*5b20*/  FFMA.FTZ R47, R174, -UR4, R47 ;  /* 0x80000004ae2f7c23 */ /* 0x000fe2000801002f */
[-C--:B--2---:R-:W-:Y:S02]  /*5b30*/  HMMA.16816.F32.BF16 R52, R144, R136.reuse, R52 ;  /* 0x000000889034723c */ /* 0x084fe40000041834 */
[----:B------:R-:W2:Y:S01]  /*5b40*/  I2F R152, R152 ;  /* 0x0000009800987306 */ /* 0x000ea20000201400 */
[----:B------:R-:W-:Y:S02]  /*5b50*/  FFMA.FTZ R44, R176, -UR4, R44 ;  /* 0x80000004b02c7c23 */ /* 0x000fe4000801002c */
[----:B-1----:R-:W-:Y:S02]  /*5b60*/  FFMA.FTZ R45, R155, -UR4, R45 ;  /* 0x800000049b2d7c23 */ /* 0x002fe4000801002d */
[----:B------:R-:W-:Y:S01]  /*5b70*/  FFMA.FTZ R50, R180, -UR4, R50 ;  /* 0x80000004b4327c23 */ /* 0x000fe20008010032 */
[C---:B------:R-:W-:Y:S04]  /*5b80*/  HMMA.16816.F32.BF16 R56, R132.reuse, R136, R56 ;  /* 0x000000888438723c */ /* 0x040fe80000041838 */
[----:B------:R-:W-:Y:S01]  /*5b90*/  FFMA.FTZ R51, R178, -UR4, R51 ;  /* 0x80000004b2337c23 */ /* 0x000fe20008010033 */
[----:B------:R-:W1:Y:S01]  /*5ba0*/  I2F R153, R153 ;  /* 0x0000009900997306 */ /* 0x000e620000201400 */
[----:B------:R-:W-:Y:S02]  /*5bb0*/  FFMA.FTZ R48, R154, -UR4, R48 ;  /* 0x800000049a307c23 */ /* 0x000fe40008010030 */
[----:B----4-:R-:W-:Y:S01]  /*5bc0*/  FFMA.FTZ R49, R0, -UR4, R49 ;  /* 0x8000000400317c23 */ /* 0x010fe20008010031 */
[-C--:B------:R-:W-:Y:S07]  /*5bd0*/  HMMA.16816.F32.BF16 R60, R132, R138.reuse, R60 ;  /* 0x0000008a843c723c */ /* 0x080fee000004183c */
[----:B------:R-:W-:Y:S01]  /*5be0*/  FFMA.FTZ R54, R154, -UR4, R54 ;  /* 0x800000049a367c23 */ /* 0x000fe20008010036 */
[----:B------:R-:W-:Y:S04]  /*5bf0*/  HMMA.16816.F32.BF16 R64, R144, R138, R64 ;  /* 0x0000008a9040723c */ /* 0x000fe80000041840 */
[----:B------:R-:W-:Y:S02]  /*5c00*/  FFMA.FTZ R55, R0, -UR4, R55 ;  /* 0x8000000400377c23 */ /* 0x000fe40008010037 */
[----:B---3--:R-:W-:Y:S02]  /*5c10*/  FFMA.FTZ R52, R148, -UR4, R52 ;  /* 0x8000000494347c23 */ /* 0x008fe40008010034 */
[----:B------:R-:W-:Y:S04]  /*5c20*/  FFMA.FTZ R53, R149, -UR4, R53 ;  /* 0x8000000495357c23 */ /* 0x000fe80008010035 */
[----:B------:R-:W-:Y:S02]  /*5c30*/  FFMA.FTZ R58, R176, -UR4, R58 ;  /* 0x80000004b03a7c23 */ /* 0x000fe4000801003a */
        /* <DEDUP_REMOVED lines=9> */
[----:B--2---:R-:W-:Y:S02]  /*5cd0*/  FFMA.FTZ R64, R152, -UR4, R64 ;  /* 0x8000000498407c23 */ /* 0x004fe40008010040 */
[----:B-1----:R-:W-:Y:S01]  /*5ce0*/  FFMA.FTZ R65, R153, -UR4, R65 ;  /* 0x8000000499417c23 */ /* 0x002fe20008010041 */
[----:B------:R-:W-:-:S05]  /*5cf0*/  @!P0 BRA `(.L_x_2341) ;  /* 0x000000a000008947 */ /* 0x000fca0003800000 */
[----:B------:R-:W-:Y:S02]  /*5d00*/  UIADD3 UR28, UR27, UR28, -UR5 ;  /* 0x0000001c1b1c7290 */ /* 0x000fe4000fffe805 */
[----:B------:R-:W-:Y:S04]  /*5d10*/  UIADD3 UR15, UR10, 0x80, URZ ;  /* 0x000000800a0f7890 */ /* 0x000fe8000fffe03f */
[----:B------:R-:W-:Y:S02]  /*5d20*/  UISETP.GE.AND UP0, UPT, UR15, UR28, UPT ;  /* 0x0000001c0f00728c */ /* 0x000fe4000bf06270 */
[----:B------:R-:W-:Y:S04]  /*5d30*/  UIADD3 UR15, UR14, 0x80, URZ ;  /* 0x000000800e0f7890 */ /* 0x000fe8000fffe03f */
[----:B------:R-:W-:Y:S02]  /*5d40*/  PLOP3.LUT P1, PT, PT, PT, UP0, 0x80, 0x0 ;  /* 0x000000000000781c */ /* 0x000fe40003f2f008 */
[----:B------:R-:W-:Y:S01]  /*5d50*/  IMAD.U32 R0, RZ, RZ, UR15 ;  /* 0x0000000fff007e24 */ /* 0x000fe2000f8e00ff */
[----:B------:R-:W-:Y:S04]  /*5d60*/  UMOV UR15, UR27 ;  /* 0x0000001b000f7c82 */ /* 0x000fe80008000000 */
[----:B------:R-:W-:Y:S11]  /*5d70*/  ISETP.LT.AND P0, PT, R0, UR5, PT ;  /* 0x0000000500007c0c */ /* 0x000ff6000bf01270 */
[----:B------:R-:W-:Y:S02]  /*5d80*/  @!UPT UIADD3 URZ, URZ, URZ, URZ ;  /* 0x0000003f3f3ff290 */ /* 0x000fe4000fffe03f */
[----:B------:R-:W-:-:S05]  /*5d90*/  @!P1 BRA P0, `(.L_x_2342) ;  /* 0x00000ec000009947 */ /* 0x000fca0000000000 */
.L_x_2341:
[----:B------:R-:W-:Y:S01]  /*5da0*/  IADD3 R0, R243, UR10, RZ ;  /* 0x0000000af3007c10 */ /* 0x000fe2000fffe0ff */
[----:B------:R-:W1:Y:S01]  /*5db0*/  S2R R140, SR_TID.X ;  /* 0x00000000008c7919 */ /* 0x000e620000002100 */
[----:B------:R-:W-:Y:S02]  /*5dc0*/  UIADD3 UR10, -UR15, UR5, -UR11 ;  /* 0x000000050f0a7290 */ /* 0x000fe4000fffe90b */
[C---:B------:R-:W-:Y:S01]  /*5dd0*/  IADD3 R133, R0.reuse, 0x8, RZ ;  /* 0x0000000800857810 */ /* 0x040fe20007ffe0ff */
[----:B------:R-:W-:Y:S01]  /*5de0*/  UMOV UR27, UR15 ;  /* 0x0000000f001b7c82 */ /* 0x000fe20008000000 */
[C---:B------:R-:W-:Y:S02]  /*5df0*/  IADD3 R132, R0.reuse, 0x40, RZ ;  /* 0x0000004000847810 */ /* 0x040fe40007ffe0ff */
[C---:B------:R-:W-:Y:S02]  /*5e00*/  IADD3 R2, R0.reuse, 0x48, RZ ;  /* 0x0000004800027810 */ /* 0x040fe40007ffe0ff */
[----:B------:R-:W-:Y:S02]  /*5e10*/  IADD3 R138, R0, UR10, RZ ;  /* 0x0000000a008a7c10 */ /* 0x000fe4000fffe0ff */
[C---:B------:R-:W-:Y:S02]  /*5e20*/  IADD3 R136, R133.reuse, UR10, RZ ;  /* 0x0000000a85887c10 */ /* 0x040fe4000fffe0ff */
[----:B------:R-:W-:Y:S02]  /*5e30*/  IADD3 R134, R132, UR10, RZ ;  /* 0x0000000a84867c10 */ /* 0x000fe4000fffe0ff */
[----:B------:R-:W-:Y:S01]  /*5e40*/  IADD3 R135, R2, UR10, RZ ;  /* 0x0000000a02877c10 */ /* 0x000fe2000fffe0ff */
[----:B------:R-:W-:Y:S01]  /*5e50*/  UIADD3 UR10, UR5, 0x1, -UR11 ;  /* 0x00000001050a7890 */ /* 0x000fe2000fffe80b */
[----:B------:R-:W-:Y:S02]  /*5e60*/  IMNMX R138, RZ, R138, !PT ;  /* 0x0000008aff8a7217 */ /* 0x000fe40007800200 */
[----:B------:R-:W-:Y:S01]  /*5e70*/  IMNMX R136, RZ, R136, !PT ;  /* 0x00000088ff887217 */ /* 0x000fe20007800200 */
[----:B------:R-:W-:Y:S01]  /*5e80*/  UIADD3 UR10, UR10, UR41, URZ ;  /* 0x000000290a0a7290 */ /* 0x000fe2000fffe03f */
[----:B------:R-:W-:Y:S05]  /*5e90*/  IMNMX R134, RZ, R134, !PT ;  /* 0x00000086ff867217 */ /* 0x000fea0007800200 */
[----:B------:R-:W-:Y:S01]  /*5ea0*/  IADD3 R137, R0, UR10, RZ ;  /* 0x0000000a00897c10 */ /* 0x000fe2000fffe0ff */
[----:B-1----:R-:W-:Y:S01]  /*5eb0*/  IMAD.SHL.U32 R0, R140, 0x2, RZ ;  /* 0x000000028c007824 */ /* 0x002fe200078e00ff */
[----:B------:R-:W-:Y:S02]  /*5ec0*/  IADD3 R139, R133, UR10, RZ ;  /* 0x0000000a858b7c10 */ /* 0x000fe4000fffe0ff */
[----:B------:R-:W-:Y:S02]  /*5ed0*/  IMNMX R137, R137, UR5, PT ;  /* 0x0000000589897c17 */ /* 0x000fe4000b800200 */
[----:B------:R-:W-:Y:S02]  /*5ee0*/  LOP3.LUT R0, R0, 0x6, RZ, 0xc0, !PT ;  /* 0x0000000600007812 */ /* 0x000fe400078ec0ff */
[----:B------:R-:W-:Y:S02]  /*5ef0*/  IADD3 R133, R132, UR10, RZ ;  /* 0x0000000a84857c10 */ /* 0x000fe4000fffe0ff */
[----:B------:R-:W-:Y:S01]  /*5f00*/  IADD3 R2, R2, UR10, RZ ;  /* 0x0000000a02027c10 */ /* 0x000fe2000fffe0ff */
[----:B------:R-:W-:Y:S01]  /*5f10*/  IMAD R0, R250, 0x40, R0 ;  /* 0x00000040fa007824 */ /* 0x000fe200078e0200 */
[----:B------:R-:W-:Y:S02]  /*5f20*/  IMNMX R132, RZ, R135, !PT ;  /* 0x00000087ff847217 */ /* 0x000fe40007800200 */
[----:B------:R-:W-:Y:S02]  /*5f30*/  IMNMX R135, R139, UR5, PT ;  /* 0x000000058b877c17 */ /* 0x000fe4000b800200 */
[----:B------:R-:W-:Y:S02]  /*5f40*/  IADD3 R0, R0, UR14, RZ ;  /* 0x0000000e00007c10 */ /* 0x000fe4000fffe0ff */
[----:B------:R-:W-:Y:S02]  /*5f50*/  IMNMX R133, R133, UR5, PT ;  /* 0x0000000585857c17 */ /* 0x000fe4000b800200 */
[C---:B------:R-:W-:Y:S02]  /*5f60*/  ISETP.GE.AND P0, PT, R0.reuse, R138, PT ;  /* 0x0000008a0000720c */ /* 0x040fe40003f06270 */
[C---:B------:R-:W-:Y:S02]  /*5f70*/  IADD3 R152, R0.reuse, 0x1, RZ ;  /* 0x0000000100987810 */ /* 0x040fe40007ffe0ff */
[C---:B------:R-:W-:Y:S02]  /*5f80*/  IADD3 R151, R0.reuse, 0x8, RZ ;  /* 0x0000000800977810 */ /* 0x040fe40007ffe0ff */
[C---:B------:R-:W-:Y:S02]  /*5f90*/  IADD3 R150, R0.reuse, 0x9, RZ ;  /* 0x0000000900967810 */ /* 0x040fe40007ffe0ff */
[C---:B------:R-:W-:Y:S02]  /*5fa0*/  IADD3 R149, R0.reuse, 0x10, RZ ;  /* 0x0000001000957810 */ /* 0x040fe40007ffe0ff */
[----:B------:R-:W-:Y:S02]  /*5fb0*/  ISETP.GE.OR P0, PT, R0, R137, !P0 ;  /* 0x000000890000720c */ /* 0x000fe40004706670 */
[----:B------:R-:W-:Y:S02]  /*5fc0*/  IMNMX R2, R2, UR5, PT ;  /* 0x0000000502027c17 */ /* 0x000fe4000b800200 */
        /* <DEDUP_REMOVED lines=201> */
.L_x_2342:
        /* <DEDUP_REMOVED lines=21> */
[----:B------:R-:W-:Y:S02]  /*6db0*/  IMAD.U32 R5, RZ, RZ, UR7 ;  /* 0x00000007ff057e24 */ /* 0x000fe4000f8e00ff */
[--C-:B------:R-:W-:Y:S02]  /*6dc0*/  FFMA.FTZ R32, R32, c[0x0][0x23c], -R132.reuse ;  /* 0x00008f0020207a23 */ /* 0x100fe40000010884 */
[--C-:B------:R-:W-:Y:S01]  /*6dd0*/  FFMA.FTZ R36, R36, c[0x0][0x23c], -R132.reuse ;  /* 0x00008f0024247a23 */ /* 0x100fe20000010884 */
[----:B------:R-:W-:Y:S01]  /*6de0*/  MUFU.EX2 R224, R64 ;  /* 0x0000004000e07308 */ /* 0x000fe20000000800 */
[--C-:B------:R-:W-:Y:S02]  /*6df0*/  FFMA.FTZ R176, R37, c[0x0][0x23c], -R132.reuse ;  /* 0x00008f0025b07a23 */ /* 0x100fe40000010884 */
[----:B------:R-:W-:Y:S01]  /*6e00*/  FFMA.FTZ R52, R52, c[0x0][0x23c], -R132 ;  /* 0x00008f0034347a23 */ /* 0x000fe20000010884 */
[----:B-1----:R-:W-:Y:S01]  /*6e10*/  FSEL R16, R0, RZ, P0 ;  /* 0x000000ff00107208 */ /* 0x002fe20000000000 */
[----:B------:R-:W-:Y:S01]  /*6e20*/  FMUL.FTZ R0, R245, 1.4426950216293334961 ;  /* 0x3fb8aa3bf5007820 */ /* 0x000fe20000410000 */
[----:B------:R-:W-:Y:S01]  /*6e30*/  FSETP.NEU.FTZ.AND P0, PT, R244, -INF , PT ;  /* 0xff800000f400780b */ /* 0x000fe20003f1d000 */
[----:B------:R-:W-:Y:S02]  /*6e40*/  IMAD.MOV.U32 R248, RZ, RZ, c[0x0][0x22c] ;  /* 0x00008b00fff87624 */ /* 0x000fe400078e00ff */
[--C-:B------:R-:W-:Y:S01]  /*6e50*/  FFMA.FTZ R51, R51, c[0x0][0x23c], -R16.reuse ;  /* 0x00008f0033337a23 */ /* 0x100fe20000010810 */
[----:B------:R-:W-:Y:S01]  /*6e60*/  FSEL R2, R2, RZ, P0 ;  /* 0x000000ff02027208 */ /* 0x000fe20000000000 */
[----:B------:R1:W-:Y:S01]  /*6e70*/  MUFU.EX2 R199, R4 ;  /* 0x0000000400c77308 */ /* 0x0003e20000000800 */
[----:B------:R-:W-:Y:S01]  /*6e80*/  FSETP.NEU.FTZ.AND P0, PT, R245, -INF , PT ;  /* 0xff800000f500780b */ /* 0x000fe20003f1d000 */
[----:B------:R-:W-:Y:S02]  /*6e90*/  FFMA.FTZ R19, R19, c[0x0][0x23c], -R16 ;  /* 0x00008f0013137a23 */ /* 0x000fe40000010810 */
[----:B------:R-:W-:Y:S01]  /*6ea0*/  FFMA.FTZ R12, R12, c[0x0][0x23c], -R2 ;  /* 0x00008f000c0c7a23 */ /* 0x000fe20000010802 */
[----:B------:R-:W-:Y:S01]  /*6eb0*/  FSEL R0, R0, RZ, P0 ;  /* 0x000000ff00007208 */ /* 0x000fe20000000000 */
[--C-:B------:R-:W-:Y:S02]  /*6ec0*/  FFMA.FTZ R7, R7, c[0x0][0x23c], -R16.reuse ;  /* 0x00008f0007077a23 */ /* 0x100fe40000010810 */
[----:B------:R-:W-:Y:S02]  /*6ed0*/  FFMA.FTZ R23, R23, c[0x0][0x23c], -R16 ;  /* 0x00008f0017177a23 */ /* 0x000fe40000010810 */
[----:B------:R3:W-:Y:S01]  /*6ee0*/  MUFU.EX2 R201, R12 ;  /* 0x0000000c00c97308 */ /* 0x0007e20000000800 */
[----:B------:R-:W-:Y:S02]  /*6ef0*/  FFMA.FTZ R15, R15, c[0x0][0x23c], -R0 ;  /* 0x00008f000f0f7a23 */ /* 0x000fe40000010800 */
[----:B------:R-:W-:Y:S02]  /*6f00*/  FFMA.FTZ R18, R18, c[0x0][0x23c], -R16 ;  /* 0x00008f0012127a23 */ /* 0x000fe40000010810 */
[----:B------:R-:W-:Y:S02]  /*6f10*/  FFMA.FTZ R150, R25, c[0x0][0x23c], -R2 ;  /* 0x00008f0019967a23 */ /* 0x000fe40000010802 */
[----:B------:R-:W-:Y:S02]  /*6f20*/  FFMA.FTZ R25, R14, c[0x0][0x23c], -R0 ;  /* 0x00008f000e197a23 */ /* 0x000fe40000010800 */
[----:B------:R-:W-:Y:S01]  /*6f30*/  FFMA.FTZ R28, R28, c[0x0][0x23c], -R2 ;  /* 0x00008f001c1c7a23 */ /* 0x000fe20000010802 */
[----:B------:R4:W2:Y:S01]  /*6f40*/  MUFU.EX2 R209, R19 ;  /* 0x0000001300d17308 */ /* 0x0008a20000000800 */
[----:B------:R-:W-:Y:S02]  /*6f50*/  FFMA.FTZ R30, R30, c[0x0][0x23c], -R0 ;  /* 0x00008f001e1e7a23 */ /* 0x000fe40000010800 */
[--C-:B------:R-:W-:Y:S02]  /*6f60*/  FFMA.FTZ R34, R34, c[0x0][0x23c], -R16.reuse ;  /* 0x00008f0022227a23 */ /* 0x100fe40000010810 */
[----:B-1----:R-:W-:Y:S02]  /*6f70*/  IMAD.U32 R4, RZ, RZ, UR34 ;  /* 0x00000022ff047e24 */ /* 0x002fe4000f8e00ff */
[----:B------:R-:W-:Y:S02]  /*6f80*/  FFMA.FTZ R35, R35, c[0x0][0x23c], -R16 ;  /* 0x00008f0023237a23 */ /* 0x000fe40000010810 */
[----:B------:R-:W-:Y:S01]  /*6f90*/  IMAD R4, R4, 0x2, R250 ;  /* 0x0000000204047824 */ /* 0x000fe200078e02fa */
[----:B------:R1:W-:Y:S01]  /*6fa0*/  MUFU.EX2 R205, R20 ;  /* 0x0000001400cd7308 */ /* 0x0003e20000000800 */
[----:B------:R-:W-:Y:S02]  /*6fb0*/  FFMA.FTZ R31, R31, c[0x0][0x23c], -R0 ;  /* 0x00008f001f1f7a23 */ /* 0x000fe40000010800 */
[----:B------:R-:W-:Y:S02]  /*6fc0*/  IMAD.SHL.U32 R4, R4, 0x2, RZ ;  /* 0x0000000204047824 */ /* 0x000fe400078e00ff */
[----:B---3--:R-:W-:Y:S02]  /*6fd0*/  FFMA.FTZ R12, R6, c[0x0][0x23c], -R16 ;  /* 0x00008f00060c7a23 */ /* 0x008fe40000010810 */
[----:B------:R-:W-:Y:S02]  /*6fe0*/  FFMA.FTZ R24, R24, c[0x0][0x23c], -R2 ;  /* 0x00008f0018187a23 */ /* 0x000fe40000010802 */
[----:B------:R-:W-:Y:S01]  /*6ff0*/  FFMA.FTZ R27, R27, c[0x0][0x23c], -R0 ;  /* 0x00008f001b1b7a23 */ /* 0x000fe20000010800 */
[----:B------:R3:W-:Y:S01]  /*7000*/  MUFU.EX2 R200, R7 ;  /* 0x0000000700c87308 */ /* 0x0007e20000000800 */
[--C-:B------:R-:W-:Y:S02]  /*7010*/  FFMA.FTZ R50, R50, c[0x0][0x23c], -R16.reuse ;  /* 0x00008f0032327a23 */ /* 0x100fe40000010810 */
[----:B------:R-:W-:Y:S02]  /*7020*/  FFMA.FTZ R67, R67, c[0x0][0x23c], -R16 ;  /* 0x00008f0043437a23 */ /* 0x000fe40000010810 */
[----:B----4-:R-:W-:Y:S02]  /*7030*/  FFMA.FTZ R19, R17, c[0x0][0x23c], -R132 ;  /* 0x00008f0011137a23 */ /* 0x010fe40000010884 */
[----:B------:R-:W-:Y:S02]  /*7040*/  FFMA.FTZ R60, R60, c[0x0][0x23c], -R2 ;  /* 0x00008f003c3c7a23 */ /* 0x000fe40000010802 */
[----:B------:R-:W-:Y:S01]  /*7050*/  FFMA.FTZ R63, R63, c[0x0][0x23c], -R0 ;  /* 0x00008f003f3f7a23 */ /* 0x000fe20000010800 */
[----:B------:R-:W-:Y:S01]  /*7060*/  MUFU.EX2 R202, R15 ;  /* 0x0000000f00ca7308 */ /* 0x000fe20000000800 */
[--C-:B------:R-:W-:Y:S02]  /*7070*/  FFMA.FTZ R17, R8, c[0x0][0x23c], -R2.reuse ;  /* 0x00008f0008117a23 */ /* 0x100fe40000010802 */
[----:B------:R-:W-:Y:S02]  /*7080*/  FFMA.FTZ R148, R13, c[0x0][0x23c], -R2 ;  /* 0x00008f000d947a23 */ /* 0x000fe40000010802 */
[----:B-1----:R-:W-:Y:S04]  /*7090*/  IMAD.WIDE.U32 R20, R251, -0x2daee0ad, RZ ;  /* 0xd2511f53fb147825 */ /* 0x002fe800078e00ff */
[----:B------:R-:W-:Y:S01]  /*70a0*/  FFMA.FTZ R147, R10, c[0x0][0x23c], -R0 ;  /* 0x00008f000a937a23 */ /* 0x000fe20000010800 */
[----:B------:R-:W-:Y:S01]  /*70b0*/  LOP3.LUT R8, R21, UR31, R4, 0x96, !PT ;  /* 0x0000001f15087c12 */ /* 0x000fe2000f8e9604 */
[----:B------:R1:W-:Y:S01]  /*70c0*/  MUFU.EX2 R204, R23 ;  /* 0x0000001700cc7308 */ /* 0x0003e20000000800 */
[----:B------:R-:W-:Y:S01]  /*70d0*/  LOP3.LUT R6, R20, UR33, RZ, 0x3c, !PT ;  /* 0x0000002114067c12 */ /* 0x000fe2000f8e3cff */
[--C-:B------:R-:W-:Y:S01]  /*70e0*/  FFMA.FTZ R145, R9, c[0x0][0x23c], -R2.reuse ;  /* 0x00008f0009917a23 */ /* 0x100fe20000010802 */
[----:B---3--:R-:W-:Y:S01]  /*70f0*/  IADD3 R7, R4, 0x1, RZ ;  /* 0x0000000104077810 */ /* 0x008fe20007ffe0ff */
[----:B------:R-:W-:Y:S02]  /*7100*/  FFMA.FTZ R184, R29, c[0x0][0x23c], -R2 ;  /* 0x00008f001db87a23 */ /* 0x000fe40000010802 */
[--C-:B------:R-:W-:Y:S01]  /*7110*/  FFMA.FTZ R38, R38, c[0x0][0x23c], -R16.reuse ;  /* 0x00008f0026267a23 */ /* 0x100fe20000010810 */
[----:B------:R-:W-:Y:S01]  /*7120*/  LOP3.LUT R7, R21, UR31, R7, 0x96, !PT ;  /* 0x0000001f15077c12 */ /* 0x000fe2000f8e9607 */
[----:B------:R-:W-:Y:S02]  /*7130*/  FFMA.FTZ R39, R39, c[0x0][0x23c], -R16 ;  /* 0x00008f0027277a23 */ /* 0x000fe40000010810 */
[----:B------:R-:W-:Y:S01]  /*7140*/  MUFU.EX2 R203, R18 ;  /* 0x0000001200cb7308 */ /* 0x000fe20000000800 */
[----:B------:R-:W-:Y:S02]  /*7150*/  FFMA.FTZ R44, R44, c[0x0][0x23c], -R2 ;  /* 0x00008f002c2c7a23 */ /* 0x000fe40000010802 */
[----:B------:R-:W-:Y:S02]  /*7160*/  FFMA.FTZ R47, R47, c[0x0][0x23c], -R0 ;  /* 0x00008f002f2f7a23 */ /* 0x000fe40000010800 */
[----:B------:R-:W-:Y:S02]  /*7170*/  FFMA.FTZ R40, R40, c[0x0][0x23c], -R2 ;  /* 0x00008f0028287a23 */ /* 0x000fe40000010802 */
[--C-:B------:R-:W-:Y:S02]  /*7180*/  FFMA.FTZ R43, R43, c[0x0][0x23c], -R0.reuse ;  /* 0x00008f002b2b7a23 */ /* 0x100fe40000010800 */
[----:B------:R-:W-:Y:S01]  /*7190*/  FFMA.FTZ R46, R46, c[0x0][0x23c], -R0 ;  /* 0x00008f002e2e7a23 */ /* 0x000fe20000010800 */
[----:B------:R-:W-:Y:S01]  /*71a0*/  MUFU.EX2 R185, R12 ;  /* 0x0000000c00b97308 */ /* 0x000fe20000000800 */
[----:B------:R-:W-:Y:S02]  /*71b0*/  FFMA.FTZ R55, R55, c[0x0][0x23c], -R16 ;  /* 0x00008f0037377a23 */ /* 0x000fe40000010810 */
[----:B------:R-:W-:Y:S02]  /*71c0*/  FFMA.FTZ R45, R45, c[0x0][0x23c], -R2 ;  /* 0x00008f002d2d7a23 */ /* 0x000fe40000010802 */
[--C-:B-1----:R-:W-:Y:S02]  /*71d0*/  FFMA.FTZ R23, R11, c[0x0][0x23c], -R0.reuse ;  /* 0x00008f000b177a23 */ /* 0x102fe40000010800 */
[----:B------:R-:W-:Y:S03]  /*71e0*/  IMAD.WIDE.U32 R10, R8, -0x326172a9, RZ ;  /* 0xcd9e8d57080a7825 */ /* 0x000fe600078e00ff */
[----:B------:R-:W-:Y:S01]  /*71f0*/  MUFU.EX2 R198, R19 ;  /* 0x0000001300c67308 */ /* 0x000fe20000000800 */
[----:B------:R-:W-:Y:S04]  /*7200*/  IMAD.WIDE.U32 R8, R7, -0x326172a9, RZ ;  /* 0xcd9e8d5707087825 */ /* 0x000fe800078e00ff */
[----:B------:R-:W-:Y:S02]  /*7210*/  FFMA.FTZ R42, R42, c[0x0][0x23c], -R0 ;  /* 0x00008f002a2a7a23 */ /* 0x000fe40000010800 */
[----:B------:R-:W-:Y:S02]  /*7220*/  FFMA.FTZ R54, R54, c[0x0][0x23c], -R16 ;  /* 0x00008f0036367a23 */ /* 0x000fe40000010810 */
[--C-:B------:R-:W-:Y:S01]  /*7230*/  FFMA.FTZ R41, R41, c[0x0][0x23c], -R2.reuse ;  /* 0x00008f0029297a23 */ /* 0x100fe20000010802 */
[----:B------:R-:W-:Y:S01]  /*7240*/  MUFU.EX2 R215, R28 ;  /* 0x0000001c00d77308 */ /* 0x000fe20000000800 */
[--C-:B------:R-:W-:Y:S02]  /*7250*/  FFMA.FTZ R56, R56, c[0x0][0x23c], -R2.reuse ;  /* 0x00008f0038387a23 */ /* 0x100fe40000010802 */
[--C-:B------:R-:W-:Y:S02]  /*7260*/  FFMA.FTZ R57, R57, c[0x0][0x23c], -R2.reuse ;  /* 0x00008f0039397a23 */ /* 0x100fe40000010802 */
[----:B------:R-:W-:Y:S02]  /*7270*/  FFMA.FTZ R2, R61, c[0x0][0x23c], -R2 ;  /* 0x00008f003d027a23 */ /* 0x000fe40000010802 */
[--C-:B------:R-:W-:Y:S02]  /*7280*/  FFMA.FTZ R59, R59, c[0x0][0x23c], -R0.reuse ;  /* 0x00008f003b3b7a23 */ /* 0x100fe40000010800 */
[----:B------:R-:W-:Y:S01]  /*7290*/  FFMA.FTZ R58, R58, c[0x0][0x23c], -R0 ;  /* 0x00008f003a3a7a23 */ /* 0x000fe20000010800 */
[----:B------:R-:W-:Y:S01]  /*72a0*/  MUFU.EX2 R210, R30 ;  /* 0x0000001e00d27308 */ /* 0x000fe20000000800 */
[----:B------:R-:W-:Y:S09]  /*72b0*/  IMAD R248, R248, c[0x0][0x1c0], RZ ;  /* 0x00007000f8f87a24 */ /* 0x000ff200078e02ff */
        /* <DEDUP_REMOVED lines=66> */
[C---:B------:R-:W-:Y:S02]  /*76e0*/  LOP3.LUT R7, R6.reuse, R19, RZ, 0x3c, !PT ;  /* 0x0000001306077212 */ /* 0x040fe400078e3cff */
        /* <DEDUP_REMOVED lines=30> */
[----:B-1----:R-:W-:Y:S01]  /*78d0*/  IMAD.WIDE.U32 R24, R24, -0x326172a9, RZ ;  /* 0xcd9e8d5718187825 */ /* 0x002fe200078e00ff */
        /* <DEDUP_REMOVED lines=40> */
[----:B----4-:R-:W-:Y:S01]  /*7b60*/  LOP3.LUT R34, R8, 0xffff, RZ, 0xc0, !PT ;  /* 0x0000ffff08227812 */ /* 0x010fe200078ec0ff */
[----:B------:R-:W-:Y:S01]  /*7b70*/  IMAD.WIDE.U32 R12, R13, -0x326172a9, RZ ;  /* 0xcd9e8d570d0c7825 */ /* 0x000fe200078e00ff */
[----:B------:R-:W-:Y:S02]  /*7b80*/  LOP3.LUT R14, R10, 0xff, RZ, 0xc0, !PT ;  /* 0x000000ff0a0e7812 */ /* 0x000fe400078ec0ff */
[----:B------:R-:W-:Y:S02]  /*7b90*/  SHF.R.U32.HI R8, RZ, 0x18, R4 ;  /* 0x00000018ff087819 */ /* 0x000fe40000011604 */
[----:B------:R-:W-:Y:S02]  /*7ba0*/  LOP3.LUT R23, R13, UR19, R20, 0x96, !PT ;  /* 0x000000130d177c12 */ /* 0x000fe4000f8e9614 */
[----:B------:R-:W-:Y:S02]  /*7bb0*/  LOP3.LUT R20, R9, UR17, R22, 0x96, !PT ;  /* 0x0000001109147c12 */ /* 0x000fe4000f8e9616 */
[C---:B------:R-:W-:Y:S02]  /*7bc0*/  LOP3.LUT R9, R4.reuse, 0xff, RZ, 0xc0, !PT ;  /* 0x000000ff04097812 */ /* 0x040fe400078ec0ff */
[----:B------:R-:W-:Y:S02]  /*7bd0*/  SHF.R.U32.HI R32, RZ, 0x10, R4 ;  /* 0x00000010ff207819 */ /* 0x000fe40000011604 */
[----:B------:R-:W-:Y:S02]  /*7be0*/  LOP3.LUT R36, R4, 0xffff, RZ, 0xc0, !PT ;  /* 0x0000ffff04247812 */ /* 0x000fe400078ec0ff */
        /* <DEDUP_REMOVED lines=411> */
[----:B------:R-:W-:Y:S01]  /*95a0*/  LEA R172, P0, R8, R172, 0x2 ;  /* 0x000000ac08ac7211 */ /* 0x000fe200078010ff */
        /* <DEDUP_REMOVED lines=341> */
.L_x_2343:
        /* <DEDUP_REMOVED lines=212> */
.L_x_2344:
        /* <DEDUP_REMOVED lines=520> */
.L_x_2346:
        /* <DEDUP_REMOVED lines=19> */
.L_x_2347:
        /* <DEDUP_REMOVED lines=45> */
.L_x_2349:
[----:B------:R-:W-:Y:S05]  /*dcc0*/  BSYNC B0 ;  /* 0x0000000000007941 */ /* 0x000fea0003800000 */
.L_x_2348:
        /* <DEDUP_REMOVED lines=15> */
.L_x_2351:
[----:B------:R-:W-:Y:S05]  /*ddc0*/  BSYNC B0 ;  /* 0x0000000000007941 */ /* 0x000fea0003800000 */
.L_x_2350:
        /* <DEDUP_REMOVED lines=15> */
.L_x_2353:
[----:B------:R-:W-:Y:S05]  /*dec0*/  BSYNC B0 ;  /* 0x0000000000007941 */ /* 0x000fea0003800000 */
.L_x_2352:
        /* <DEDUP_REMOVED lines=14> */
.L_x_2355:
[----:B------:R-:W-:Y:S05]  /*dfb0*/  BSYNC B0 ;  /* 0x0000000000007941 */ /* 0x000fea0003800000 */
.L_x_2354:
        /* <DEDUP_REMOVED lines=25> */
.L_x_2357:
[----:B------:R-:W-:Y:S05]  /*e150*/  BSYNC B0 ;  /* 0x0000000000007941 */ /* 0x000fea0003800000 */
.L_x_2356:
        /* <DEDUP_REMOVED lines=13> */
.L_x_2359:
[----:B------:R-:W-:Y:S05]  /*e230*/  BSYNC B0 ;  /* 0x0000000000007941 */ /* 0x000fea0003800000 */
.L_x_2358:
        /* <DEDUP_REMOVED lines=13> */
.L_x_2361:
[----:B------:R-:W-:Y:S05]  /*e310*/  BSYNC B0 ;  /* 0x0000000000007941 */ /* 0x000fea0003800000 */
.L_x_2360:
        /* <DEDUP_REMOVED lines=11> */
.L_x_2308:
[----:B------:R-:W-:Y:S05]  /*e3d0*/  BSYNC B1 ;  /* 0x0000000000017941 */ /* 0x000fea0003800000 */
.L_x_2286:
        /* <DEDUP_REMOVED lines=11> */
.L_x_2362:
[----:B------:R-:W-:Y:S05]  /*e490*/  EXIT ;  /* 0x000000000000794d */ /* 0x000fea0003800000 */
.L_x_2364:
        /* <DEDUP_REMOVED lines=14> */
.L_x_2495:


//--------------------- .text._ZN5flash44flash_bwd_dq_dk_dv_loop_seqk_parallel_kernelI23Flash_bwd_kernel_traitsILi64ELi128ELi128ELi8ELi4ELi4ELi4ELb0ELb0EN7cutlass10bfloat16_tE19Flash_kernel_traitsILi64ELi128ELi128ELi8ES3_EELb0ELb0ELb1ELb1ELb0ELb0ELb1EEEvNS_16Flash_bwd_paramsE --------------------------
	.section	.text._ZN5flash44flash_bwd_dq_dk_dv_loop_seqk_parallel_kernelI23Flash_bwd_kernel_traitsILi64ELi128ELi128ELi8ELi4ELi4ELi4ELb0ELb0EN7cutlass10bfloat16_tE19Flash_kernel_traitsILi64ELi128ELi128ELi8ES3_EELb0ELb0ELb1ELb1ELb0ELb0ELb1EEEvNS_16Flash_bwd_paramsE,"ax",@progbits
	.sectioninfo	@"SHI_REGISTERS=255"
	.align	128
        .global         _ZN5flash44flash_bwd_dq_dk_dv_loop_seqk_parallel_kernelI23Flash_bwd_kernel_traitsILi64ELi128ELi128ELi8ELi4ELi4ELi4ELb0ELb0EN7cutlass10bfloat16_tE19Flash_kernel_traitsILi64ELi128ELi128ELi8ES3_EELb0ELb0ELb1ELb1ELb0ELb0ELb1EEEvNS_16Flash_bwd_paramsE
        .type           _ZN5flash44flash_bwd_dq_dk_dv_loop_seqk_parallel_kernelI23Flash_bwd_kernel_traitsILi64ELi128ELi128ELi8ELi4ELi4ELi4ELb0ELb0EN7cutlass10bfloat16_tE19Flash_kernel_traitsILi64ELi128ELi128ELi8ES3_EELb0ELb0ELb1ELb1ELb0ELb0ELb1EEEvNS_16Flash_bwd_paramsE,@function
        .size           _ZN5flash44flash_bwd_dq_dk_dv_loop_seqk_parallel_kernelI23Flash_bwd_kernel_traitsILi64ELi128ELi128ELi8ELi4ELi4ELi4ELb0ELb0EN7cutlass10bfloat16_tE19Flash_kernel_traitsILi64ELi128ELi128ELi8ES3_EELb0ELb0ELb1ELb1ELb0ELb0ELb1EEEvNS_16Flash_bwd_paramsE,(.L_x_2496 - _ZN5flash44flash_bwd_dq_dk_dv_loop_seqk_parallel_kernelI23Flash_bwd_kernel_traitsILi64ELi128ELi128ELi8ELi4ELi4ELi4ELb0ELb0EN7cutlass10bfloat16_tE19Flash_kernel_traitsILi64ELi128ELi128ELi8ES3_EELb0ELb0ELb1ELb1ELb0ELb0ELb1EEEvNS_16Flash_bwd_paramsE)
        .other          _ZN5flash44flash_bwd_dq_dk_dv_loop_seqk_parallel_kernelI23Flash_bwd_kernel_traitsILi64ELi128ELi128ELi8ELi4ELi4ELi4ELb0ELb0EN7cutlass10bfloat16_tE19Flash_kernel_traitsILi64ELi128ELi128ELi8ES3_EELb0ELb0ELb1ELb1ELb0ELb0ELb1EEEvNS_16Flash_bwd_paramsE,@"STO_CUDA_ENTRY STV_DEFAULT"
_ZN5flash44flash_bwd_dq_dk_dv_loop_seqk_parallel_kernelI23Flash_bwd_kernel_traitsILi64ELi128ELi128ELi8ELi4ELi4ELi4ELb0ELb0EN7cutlass10bfloat16_tE19Flash_kernel_traitsILi64ELi128ELi128ELi8ES3_EELb0ELb0ELb1ELb1ELb0ELb0ELb1EEEvNS_16Flash_bwd_paramsE:
.text._ZN5flash44flash_bwd_dq_dk_dv_loop_seqk_parallel_kernelI23Flash_bwd_kernel_traitsILi64ELi128ELi128ELi8ELi4ELi4ELi4ELb0ELb0EN7cutlass10bfloat16_tE19Flash_kernel_traitsILi64ELi128ELi128ELi8ES3_EELb0ELb0ELb1ELb1ELb0ELb0ELb1EEEvNS_16Flash_bwd_paramsE:
        /* <DEDUP_REMOVED lines=32> */
[-C--:B------:R-:W-:Y:S01]  /*0200*/  LEA.HI R9, R6, R11.reuse, RZ, 0x3 ;  /* 0x0000000b06097211 */ /* 0x080fe200078f18ff */
[----:B------:R-:W-:Y:S01]  /*0210*/  ULDC UR52, c[0x0][0x22c] ;  /* 0x00008b0000347ab9 */ /* 0x000fe20000000800 */
[----:B------:R-:W-:Y:S01]  /*0220*/  LOP3.LUT R2, R0, 0xffffffe0, RZ, 0xc0, !PT ;  /* 0xffffffe000027812 */ /* 0x000fe200078ec0ff */
[----:B------:R-:W-:Y:S01]  /*0230*/  ULDC UR40, c[0x0][0x1c0] ;  /* 0x0000700000287ab9 */ /* 0x000fe20000000800 */
[--C-:B------:R-:W-:Y:S01]  /*0240*/  SHF.R.S32.HI R4, RZ, 0x5, R0.reuse ;  /* 0x00000005ff047819 */ /* 0x100fe20000011400 */
[----:B------:R-:W-:Y:S01]  /*0250*/  ULDC UR13, c[0x0][0x1c0] ;  /* 0x00007000000d7ab9 */ /* 0x000fe20000000800 */
[----:B------:R-:W-:Y:S01]  /*0260*/  SHF.R.S32.HI R0, RZ, 0x1f, R0 ;  /* 0x0000001fff007819 */ /* 0x000fe20000011400 */
[----:B------:R-:W-:Y:S01]  /*0270*/  IMAD.IADD R5, R11, 0x1, -R2 ;  /* 0x000000010b057824 */ /* 0x000fe200078e0a02 */
[CC--:B------:R-:W-:Y:S01]  /*0280*/  LEA.HI R3, R6.reuse, R11.reuse, RZ, 0x4 ;  /* 0x0000000b06037211 */ /* 0x0c0fe200078f20ff */
[----:B------:R-:W-:Y:S01]  /*0290*/  UIMAD.WIDE UR40, UR52, UR40, URZ ;  /* 0x00000028342872a5 */ /* 0x000fe2000f8e023f */
[CC--:B------:R-:W-:Y:S01]  /*02a0*/  LEA.HI R14, R6.reuse, R11.reuse, RZ, 0x7 ;  /* 0x0000000b060e7211 */ /* 0x0c0fe200078f38ff */
[----:B------:R-:W-:Y:S01]  /*02b0*/  UIMAD UR53, UR39, UR52, URZ ;  /* 0x00000034273572a4 */ /* 0x000fe2000f8e023f */
[CC--:B------:R-:W-:Y:S01]  /*02c0*/  LEA.HI R13, R6.reuse, R11.reuse, RZ, 0x6 ;  /* 0x0000000b060d7211 */ /* 0x0c0fe200078f30ff */
[----:B------:R-:W-:Y:S01]  /*02d0*/  UIMAD UR52, UR52, UR13, URZ ;  /* 0x0000000d343472a4 */ /* 0x000fe2000f8e023f */
[----:B------:R-:W-:Y:S01]  /*02e0*/  LEA.HI R6, R6, R11, RZ, 0x2 ;  /* 0x0000000b06067211 */ /* 0x000fe200078f10ff */
[----:B------:R-:W-:Y:S01]  /*02f0*/  ULDC UR16, c[0x0][0x1c0] ;  /* 0x0000700000107ab9 */ /* 0x000fe20000000800 */
[----:B------:R-:W-:Y:S01]  /*0300*/  LEA.HI R0, R0, R4, RZ, 0x2 ;  /* 0x0000000400007211 */ /* 0x000fe200078f10ff */
[----:B------:R-:W-:Y:S01]  /*0310*/  ULDC UR12, c[0x0][0x1c0] ;  /* 0x00007000000c7ab9 */ /* 0x000fe20000000800 */
[----:B------:R-:W-:Y:S01]  /*0320*/  LOP3.LUT R7, R9, 0xfffffff8, RZ, 0xc0, !PT ;  /* 0xfffffff809077812 */ /* 0x000fe200078ec0ff */
[----:B---3--:R-:W-:Y:S01]  /*0330*/  UIMAD.WIDE.U32 UR50, UR36, UR17, URZ ;  /* 0x00000011243272a5 */ /* 0x008fe2000f8e003f */
[----:B------:R-:W-:Y:S01]  /*0340*/  LOP3.LUT R8, R3, 0xfffffff0, RZ, 0xc0, !PT ;  /* 0xfffffff003087812 */ /* 0x000fe200078ec0ff */
[----:B------:R-:W-:Y:S01]  /*0350*/  USHF.L.U32 UR47, UR52, 0x7, URZ ;  /* 0x00000007342f7899 */ /* 0x000fe2000800063f */
[----:B------:R-:W-:Y:S01]  /*0360*/  LOP3.LUT R10, R6, 0x7ffffffc, RZ, 0xc0, !PT ;  /* 0x7ffffffc060a7812 */ /* 0x000fe200078ec0ff */
[C---:B------:R-:W-:Y:S01]  /*0370*/  IMAD.IADD R7, R11.reuse, 0x1, -R7 ;  /* 0x000000010b077824 */ /* 0x040fe200078e0a07 */
[----:B------:R-:W-:Y:S01]  /*0380*/  LOP3.LUT R0, R0, 0xfffffffc, RZ, 0xc0, !PT ;  /* 0xfffffffc00007812 */ /* 0x000fe200078ec0ff */
[C---:B------:R-:W-:Y:S01]  /*0390*/  IMAD.IADD R8, R11.reuse, 0x1, -R8 ;  /* 0x000000010b087824 */ /* 0x040fe200078e0a08 */
[----:B------:R-:W-:Y:S01]  /*03a0*/  SHF.R.S32.HI R2, RZ, 0x4, R3 ;  /* 0x00000004ff027819 */ /* 0x000fe20000011403 */
[----:B------:R-:W-:Y:S01]  /*03b0*/  IMAD.IADD R15, R11, 0x1, -R10 ;  /* 0x000000010b0f7824 */ /* 0x000fe200078e0a0a */
[----:B------:R-:W-:Y:S01]  /*03c0*/  LOP3.LUT P4, RZ, R7, 0x2, RZ, 0xc0, !PT ;  /* 0x0000000207ff7812 */ /* 0x000fe2000788c0ff */
[----:B------:R-:W-:Y:S01]  /*03d0*/  IMAD.IADD R11, R4, 0x1, -R0 ;  /* 0x00000001040b7824 */ /* 0x000fe200078e0a00 */
[----:B------:R-:W-:Y:S01]  /*03e0*/  LEA.HI R0, R3, R2, RZ, 0x1 ;  /* 0x0000000203007211 */ /* 0x000fe200078f08ff */
[----:B------:R-:W-:Y:S01]  /*03f0*/  IMAD.SHL.U32 R16, R7, 0x8, RZ ;  /* 0x0000000807107824 */ /* 0x000fe200078e00ff */
[----:B------:R-:W-:Y:S01]  /*0400*/  SHF.R.S32.HI R3, RZ, 0x1f, R5 ;  /* 0x0000001fff037819 */ /* 0x000fe20000011405 */
[----:B------:R-:W-:Y:S01]  /*0410*/  ULDC UR55, c[0x0][0x214] ;  /* 0x0000850000377ab9 */ /* 0x000fe20000000800 */
[----:B------:R-:W-:Y:S01]  /*0420*/  LOP3.LUT R0, R0, 0xfffffffe, RZ, 0xc0, !PT ;  /* 0xfffffffe00007812 */ /* 0x000fe200078ec0ff */
[----:B------:R-:W-:Y:S01]  /*0430*/  ULDC.U8 UR11, c[0x0][0x3d0] ;  /* 0x0000f400000b7ab9 */ /* 0x000fe20000000000 */
[----:B------:R-:W-:Y:S01]  /*0440*/  SHF.R.S32.HI R4, RZ, 0x2, R6 ;  /* 0x00000002ff047819 */ /* 0x000fe20000011406 */
[----:B------:R1:W-:Y:S01]  /*0450*/  STL [R1+0x40], R16 ;  /* 0x0000401001007387 */ /* 0x0003e20000100800 */
[----:B------:R-:W-:Y:S01]  /*0460*/  LEA.HI R5, R3, R5, RZ, 0x2 ;  /* 0x0000000503057211 */ /* 0x000fe200078f10ff */
[----:B------:R-:W-:Y:S01]  /*0470*/  IMAD.IADD R12, R2, 0x1, -R0 ;  /* 0x00000001020c7824 */ /* 0x000fe200078e0a00 */
[----:B------:R-:W-:Y:S01]  /*0480*/  SHF.R.S32.HI R2, RZ, 0x3, R9 ;  /* 0x00000003ff027819 */ /* 0x000fe20000011409 */
[----:B------:R-:W-:Y:S01]  /*0490*/  ULDC UR56, c[0x0][0x224] ;  /* 0x0000890000387ab9 */ /* 0x000fe20000000800 */
[----:B------:R-:W-:Y:S01]  /*04a0*/  SHF.R.S32.HI R0, RZ, 0x1f, R6 ;  /* 0x0000001fff007819 */ /* 0x000fe20000011406 */
[----:B------:R-:W-:Y:S01]  /*04b0*/  @UP5 UIMAD UR60, UR36, UR55, URZ ;  /* 0x00000037243c52a4 */ /* 0x000fe2000f8e023f */
[----:B------:R-:W-:Y:S01]  /*04c0*/  LOP3.LUT P3, RZ, R7, 0x4, RZ, 0xc0, !PT ;  /* 0x0000000407ff7812 */ /* 0x000fe2000786c0ff */
[----:B------:R-:W-:Y:S01]  /*04d0*/  IMAD.SHL.U32 R2, R2, 0x40, RZ ;  /* 0x0000004002027824 */ /* 0x000fe200078e00ff */
[----:B------:R-:W-:Y:S01]  /*04e0*/  LEA.HI R3, R0, R4, RZ, 0x3 ;  /* 0x0000000400037211 */ /* 0x000fe200078f18ff */
[----:B------:R-:W-:Y:S01]  /*04f0*/  ULDC UR46, c[0x0][0x2e8] ;  /* 0x0000ba00002e7ab9 */ /* 0x000fe20000000800 */
[----:B------:R-:W-:Y:S01]  /*0500*/  SHF.R.S32.HI R6, RZ, 0x7, R14 ;  /* 0x00000007ff067819 */ /* 0x000fe2000001140e */
[----:B------:R-:W-:Y:S01]  /*0510*/  ULDC UR45, c[0x0][0x2e8] ;  /* 0x0000ba00002d7ab9 */ /* 0x000fe20000000800 */
[----:B------:R-:W-:Y:S01]  /*0520*/  LOP3.LUT R0, R2, 0x1c0, RZ, 0xc0, !PT ;  /* 0x000001c002007812 */ /* 0x000fe200078ec0ff */
[----:B------:R-:W-:Y:S01]  /*0530*/  ULDC.64 UR6, c[0x0][0x118] ;  /* 0x0000460000067ab9 */ /* 0x000fe20000000a00 */
[----:B------:R-:W-:Y:S01]  /*0540*/  LOP3.LUT R2, R3, 0xfffffff8, RZ, 0xc0, !PT ;  /* 0xfffffff803027812 */ /* 0x000fe200078ec0ff */
[----:B------:R-:W-:Y:S01]  /*0550*/  UISETP.NE.AND UP6, UPT, UR11, URZ, UPT ;  /* 0x0000003f0b00728c */ /* 0x000fe2000bfc5270 */
[----:B------:R-:W-:Y:S01]  /*0560*/  SHF.R.U32.HI R3, RZ, 0x3, R0 ;  /* 0x00000003ff037819 */ /* 0x000fe20000011600 */
[----:B------:R-:W-:Y:S01]  /*0570*/  UIMAD.WIDE.U32 UR48, UR40, UR50, URZ ;  /* 0x00000032283072a5 */ /* 0x000fe2000f8e003f */
[----:B------:R-:W-:Y:S01]  /*0580*/  LOP3.LUT R0, R0, 0x38, R16, 0xf8, !PT ;  /* 0x0000003800007812 */ /* 0x000fe200078ef810 */
[----:B------:R-:W-:Y:S01]  /*0590*/  IMAD.IADD R4, R4, 0x1, -R2 ;  /* 0x0000000104047824 */ /* 0x000fe200078e0a02 */
[----:B------:R-:W-:Y:S01]  /*05a0*/  SEL R160, R229, 0xffffffe0, !P4 ;  /* 0xffffffe0e5a07807 */ /* 0x000fe20006000000 */
[----:B------:R-:W-:Y:S01]  /*05b0*/  IMAD.SHL.U32 R2, R13, 0x8, RZ ;  /* 0x000000080d027824 */ /* 0x000fe200078e00ff */
[----:B------:R-:W-:Y:S01]  /*05c0*/  LOP3.LUT R0, R0, R3, RZ, 0x3c, !PT ;  /* 0x0000000300007212 */ /* 0x000fe200078e3cff */
[----:B------:R-:W-:Y:S01]  /*05d0*/  UIMAD UR57, UR41, UR50, URZ ;  /* 0x00000032293972a4 */ /* 0x000fe2000f8e023f */
[----:B------:R-:W-:Y:S01]  /*05e0*/  SHF.R.S32.HI R3, RZ, 0x1f, R8 ;  /* 0x0000001fff037819 */ /* 0x000fe20000011408 */
[----:B------:R-:W-:Y:S01]  /*05f0*/  USHF.R.S32.HI UR59, URZ, 0x1f, UR53 ;  /* 0x0000001f3f3b7899 */ /* 0x000fe20008011435 */
[----:B------:R-:W-:Y:S01]  /*0600*/  LOP3.LUT R0, R0, 0xfffffe00, R2, 0xf8, !PT ;  /* 0xfffffe0000007812 */ /* 0x000fe200078ef802 */
[----:B------:R-:W-:Y:S01]  /*0610*/  USHF.R.S32.HI UR54, URZ, 0x1f, UR47 ;  /* 0x0000001f3f367899 */ /* 0x000fe2000801142f */
[----:B------:R-:W-:Y:S01]  /*0620*/  LEA.HI R10, R3, R8, RZ, 0x3 ;  /* 0x00000008030a7211 */ /* 0x000fe200078f18ff */
[----:B------:R-:W-:Y:S01]  /*0630*/  IMAD.U32 R3, RZ, RZ, UR5 ;  /* 0x00000005ff037e24 */ /* 0x000fe2000f8e00ff */
[----:B------:R-:W-:Y:S01]  /*0640*/  USHF.R.S32.HI UR5, URZ, 0x1f, UR17 ;  /* 0x0000001f3f057899 */ /* 0x000fe20008011411 */
[----:B------:R2:W-:Y:S01]  /*0650*/  STL [R1+0xa4], R0 ;  /* 0x0000a40001007387 */ /* 0x0005e20000100800 */
[----:B------:R-:W-:Y:S01]  /*0660*/  LOP3.LUT R2, R10, 0xfffffff8, RZ, 0xc0, !PT ;  /* 0xfffffff80a027812 */ /* 0x000fe200078ec0ff */
[----:B------:R-:W-:-:S02]  /*0670*/  UMOV UR44, 0xffffc000 ;  /* 0xffffc000002c7882 */ /* 0x000fc40000000000 */
[----:B------:R-:W-:Y:S02]  /*0680*/  UIMAD UR58, UR5, UR36, URZ ;  /* 0x00000024053a72a4 */ /* 0x000fe4000f8e023f */
[----:B-1----:R-:W-:Y:S01]  /*0690*/  IMAD.IADD R16, R8, 0x1, -R2 ;  /* 0x0000000108107824 */ /* 0x002fe200078e0a02 */
[----:B------:R-:W-:Y:S01]  /*06a0*/  @!UP5 UIMAD UR5, UR36, UR16, UR39 ;  /* 0x000000102405d2a4 */ /* 0x000fe2000f8e0227 */
[----:B------:R-:W-:-:S03]  /*06b0*/  IMAD.SHL.U32 R2, R11, 0x10, RZ ;  /* 0x000000100b027824 */ /* 0x000fc600078e00ff */
[----:B------:R-:W-:Y:S01]  /*06c0*/  STL [R1+0xac], R16 ;  /* 0x0000ac1001007387 */ /* 0x000fe20000100800 */
[----:B------:R-:W-:Y:S01]  /*06d0*/  @!UP5 UIMAD UR55, UR5, UR55, URZ ;  /* 0x000000370537d2a4 */ /* 0x000fe2000f8e023f */
[----:B------:R-:W-:Y:S01]  /*06e0*/  LEA.HI.SX32 R13, R5, R2, 0x1e ;  /* 0x00000002050d7211 */ /* 0x000fe200078ff2ff */
[----:B------:R-:W-:Y:S01]  /*06f0*/  IMAD.SHL.U32 R5, R12, 0x200, RZ ;  /* 0x000002000c057824 */ /* 0x000fe200078e00ff */
[----:B------:R1:W-:Y:S04]  /*0700*/  STL [R1+0xec], R3 ;  /* 0x0000ec0301007387 */ /* 0x0003e80000100800 */
[----:B------:R-:W-:Y:S01]  /*0710*/  STL [R1+0x6c], R13 ;  /* 0x00006c0d01007387 */ /* 0x000fe20000100800 */
[----:B--2---:R-:W-:Y:S02]  /*0720*/  IMAD.SHL.U32 R0, R7, 0x40, RZ ;  /* 0x0000004007007824 */ /* 0x004fe400078e00ff */
[----:B------:R-:W-:Y:S01]  /*0730*/  IMAD.U32 R7, RZ, RZ, UR4 ;  /* 0x00000004ff077e24 */ /* 0x000fe2000f8e00ff */
[----:B------:R-:W-:-:S02]  /*0740*/  USHF.L.U32 UR4, UR36, 0x7, URZ ;  /* 0x0000000724047899 */ /* 0x000fc4000800063f */
[----:B------:R-:W-:-:S04]  /*0750*/  LOP3.LUT R0, R0, 0x1c0, RZ, 0xc0, !PT ;  /* 0x000001c000007812 */ /* 0x000fc800078ec0ff */
[----:B------:R-:W-:Y:S01]  /*0760*/  LOP3.LUT R7, R0, 0x30, R2, 0xf8, !PT ;  /* 0x0000003000077812 */ /* 0x000fe200078ef802 */
[----:B------:R-:W-:Y:S01]  /*0770*/  IMAD R2, R6, 0x1000, R5 ;  /* 0x0000100006027824 */ /* 0x000fe200078e0205 */
[----:B------:R-:W-:Y:S02]  /*0780*/  LOP3.LUT R158, R0, 0x8, R9, 0xf8, !PT ;  /* 0x00000008009e7812 */ /* 0x000fe400078ef809 */
[----:B------:R-:W-:Y:S02]  /*0790*/  SHF.R.U32.HI R0, RZ, 0x3, R0 ;  /* 0x00000003ff007819 */ /* 0x000fe40000011600 */
[----:B-1----:R-:W-:Y:S02]  /*07a0*/  LOP3.LUT R3, R4, 0x1, RZ, 0xc0, !PT ;  /* 0x0000000104037812 */ /* 0x002fe400078ec0ff */
[----:B------:R-:W-:Y:S02]  /*07b0*/  LOP3.LUT R158, R158, R0, RZ, 0x3c, !PT ;  /* 0x000000009e9e7212 */ /* 0x000fe400078e3cff */
[----:B------:R-:W-:-:S02]  /*07c0*/  ISETP.NE.U32.AND P0, PT, R3, 0x1, PT ;  /* 0x000000010300780c */ /* 0x000fc40003f05070 */
[----:B------:R-:W-:Y:S01]  /*07d0*/  LOP3.LUT R3, R7, 0x8, R9, 0xf8, !PT ;  /* 0x0000000807037812 */ /* 0x000fe200078ef809 */
[----:B------:R-:W-:Y:S01]  /*07e0*/  IMAD.IADD R158, R2, 0x1, R158 ;  /* 0x00000001029e7824 */ /* 0x000fe200078e029e */
[C---:B------:R-:W-:Y:S01]  /*07f0*/  R2P PR, R4.reuse, 0x6 ;  /* 0x0000000604007804 */ /* 0x040fe20000000000 */
[----:B------:R-:W-:Y:S01]  /*0800*/  IMAD.U32 R2, RZ, RZ, UR4 ;  /* 0x00000004ff027e24 */ /* 0x000fe2000f8e00ff */
[----:B------:R-:W-:Y:S01]  /*0810*/  LOP3.LUT R5, R5, R3, R0, 0xf6, !PT ;  /* 0x0000000305057212 */ /* 0x000fe200078ef600 */
[----:B------:R-:W-:Y:S01]  /*0820*/  IMAD.SHL.U32 R0, R4, 0x40, RZ ;  /* 0x0000004004007824 */ /* 0x000fe200078e00ff */
[----:B------:R-:W-:Y:S01]  /*0830*/  SEL R227, R227, 0x10, !P0 ;  /* 0x00000010e3e37807 */ /* 0x000fe20004000000 */
[----:B------:R-:W-:Y:S01]  /*0840*/  IMAD.SHL.U32 R2, R6, 0x8, RZ ;  /* 0x0000000806027824 */ /* 0x000fe200078e00ff */
[----:B------:R-:W-:Y:S01]  /*0850*/  SEL R229, R229, 0xffffffe0, !P1 ;  /* 0xffffffe0e5e57807 */ /* 0x000fe20004800000 */
[----:B------:R-:W-:Y:S01]  /*0860*/  IMAD.SHL.U32 R4, R15, 0x2, RZ ;  /* 0x000000020f047824 */ /* 0x000fe200078e00ff */
[----:B------:R-:W-:Y:S01]  /*0870*/  LOP3.LUT R0, R0, 0x1c0, RZ, 0xc0, !PT ;  /* 0x000001c000007812 */ /* 0x000fe200078ec0ff */
[----:B------:R-:W-:Y:S01]  /*0880*/  IMAD.SHL.U32 R7, R12, 0x10, RZ ;  /* 0x000000100c077824 */ /* 0x000fe200078e00ff */
[----:B------:R-:W-:Y:S01]  /*0890*/  LOP3.LUT R2, R2, 0x8, RZ, 0xc0, !PT ;  /* 0x0000000802027812 */ /* 0x000fe200078ec0ff */
[----:B------:R-:W-:Y:S01]  /*08a0*/  IMAD R8, R6, 0x2000, R4 ;  /* 0x0000200006087824 */ /* 0x000fe200078e0204 */
[----:B------:R-:W-:Y:S01]  /*08b0*/  SHF.R.U32.HI R3, RZ, 0x3, R0 ;  /* 0x00000003ff037819 */ /* 0x000fe20000011600 */
[----:B------:R-:W-:Y:S01]  /*08c0*/  IMAD.SHL.U32 R158, R158, 0x2, RZ ;  /* 0x000000029e9e7824 */ /* 0x000fe200078e00ff */
[----:B------:R-:W-:Y:S01]  /*08d0*/  LOP3.LUT R9, R2, 0x10, R7, 0xf8, !PT ;  /* 0x0000001002097812 */ /* 0x000fe200078ef807 */
[----:B------:R-:W-:Y:S01]  /*08e0*/  IMAD.SHL.U32 R7, R12, 0x8, RZ ;  /* 0x000000080c077824 */ /* 0x000fe200078e00ff */
[-C--:B------:R-:W-:Y:S01]  /*08f0*/  LOP3.LUT R6, R3, R0.reuse, R2, 0x1e, !PT ;  /* 0x0000000003067212 */ /* 0x080fe200078e1e02 */
[----:B------:R-:W-:Y:S01]  /*0900*/  IMAD R2, R11, 0x400, R8 ;  /* 0x000004000b027824 */ /* 0x000fe200078e0208 */
[----:B------:R-:W-:Y:S01]  /*0910*/  LOP3.LUT R3, R3, R0, RZ, 0xfc, !PT ;  /* 0x0000000003037212 */ /* 0x000fe200078efcff */
[----:B------:R-:W-:Y:S01]  /*0920*/  IMAD R0, R11, 0x400, R4 ;  /* 0x000004000b007824 */ /* 0x000fe200078e0204 */
[----:B------:R-:W-:Y:S01]  /*0930*/  UIMAD UR4, UR36, UR12, UR39 ;  /* 0x0000000c240472a4 */ /* 0x000fe2000f8e0227 */
[----:B------:R-:W-:-:S02]  /*0940*/  IMAD.IADD R161, R158, 0x1, R160 ;  /* 0x000000019ea17824 */ /* 0x000fc400078e02a0 */
[----:B------:R-:W-:Y:S01]  /*0950*/  IMAD.IADD R225, R3, 0x1, R2 ;  /* 0x0000000103e17824 */ /* 0x000fe200078e0202 */
[----:B------:R-:W-:Y:S01]  /*0960*/  UIMAD UR56, UR4, UR56, URZ ;  /* 0x00000038043872a4 */ /* 0x000fe2000f8e023f */
[----:B------:R-:W-:Y:S01]  /*0970*/  IMAD.U32 R2, RZ, RZ, UR8 ;  /* 0x00000008ff027e24 */ /* 0x000fe2000f8e00ff */
[----:B------:R-:W-:Y:S01]  /*0980*/  USHF.R.S32.HI UR8, URZ, 0x1f, UR36 ;  /* 0x0000001f3f087899 */ /* 0x000fe20008011424 */
[----:B------:R-:W-:Y:S02]  /*0990*/  IMAD.U32 R3, RZ, RZ, UR9 ;  /* 0x00000009ff037e24 */ /* 0x000fe4000f8e00ff */
[----:B------:R-:W-:Y:S01]  /*09a0*/  IMAD.IADD R8, R0, 0x1, R6 ;  /* 0x0000000100087824 */ /* 0x000fe200078e0206 */
[----:B------:R1:W-:Y:S01]  /*09b0*/  STL [R1+0xe8], R2 ;  /* 0x0000e80201007387 */ /* 0x0003e20000100800 */
[----:B------:R-:W-:Y:S02]  /*09c0*/  IMAD.SHL.U32 R0, R10, 0x40, RZ ;  /* 0x000000400a007824 */ /* 0x000fe400078e00ff */
[----:B------:R-:W-:Y:S01]  /*09d0*/  IMAD.U32 R4, RZ, RZ, UR8 ;  /* 0x00000008ff047e24 */ /* 0x000fe2000f8e00ff */
[----:B------:R2:W-:Y:S01]  /*09e0*/  STL [R1+0xe4], R3 ;  /* 0x0000e40301007387 */ /* 0x0005e20000100800 */
[----:B------:R-:W-:Y:S01]  /*09f0*/  LEA R8, R8, 0xc000, 0x1 ;  /* 0x0000c00008087811 */ /* 0x000fe200078e08ff */
[----:B------:R-:W-:Y:S01]  /*0a00*/  USHF.R.S32.HI UR8, URZ, 0x1f, UR39 ;  /* 0x0000001f3f087899 */ /* 0x000fe20008011427 */
[----:B------:R-:W-:Y:S01]  /*0a10*/  LOP3.LUT R0, R0, 0xfffffe00, RZ, 0xc0, !PT ;  /* 0xfffffe0000007812 */ /* 0x000fe200078ec0ff */
[----:B------:R-:W-:Y:S01]  /*0a20*/  IMAD.SHL.U32 R225, R225, 0x2, RZ ;  /* 0x00000002e1e17824 */ /* 0x000fe200078e00ff */
[----:B------:R-:W-:-:S02]  /*0a30*/  IADD3 R14, R8, 0x420, RZ ;  /* 0x00000420080e7810 */ /* 0x000fc40007ffe0ff */
[C---:B------:R-:W-:Y:S01]  /*0a40*/  @P1 IADD3 R14, R8.reuse, 0x3e0, RZ ;  /* 0x000003e0080e1810 */ /* 0x040fe20007ffe0ff */
[----:B------:R-:W-:Y:S01]  /*0a50*/  IMAD.U32 R10, RZ, RZ, UR8 ;  /* 0x00000008ff0a7e24 */ /* 0x000fe2000f8e00ff */
[C---:B------:R-:W-:Y:S01]  /*0a60*/  IADD3 R10, R8.reuse, 0x2020, RZ ;  /* 0x00002020080a7810 */ /* 0x040fe20007ffe0ff */
[C---:B------:R-:W-:Y:S01]  /*0a70*/  IMAD.IADD R228, R225.reuse, 0x1, R227 ;  /* 0x00000001e1e47824 */ /* 0x040fe200078e02e3 */
[----:B------:R-:W-:Y:S01]  /*0a80*/  @P1 IADD3 R10, R8, 0x1fe0, RZ ;  /* 0x00001fe0080a1810 */ /* 0x000fe20007ffe0ff */
[--C-:B------:R-:W-:Y:S02]  /*0a90*/  IMAD.IADD R232, R225, 0x1, R229.reuse ;  /* 0x00000001e1e87824 */ /* 0x100fe400078e02e5 */
[----:B------:R-:W-:Y:S02]  /*0aa0*/  IMAD.IADD R231, R228, 0x1, R229 ;  /* 0x00000001e4e77824 */ /* 0x000fe400078e02e5 */
[----:B-1----:R-:W-:Y:S01]  /*0ab0*/  IMAD.SHL.U32 R2, R16, 0x40, RZ ;  /* 0x0000004010027824 */ /* 0x002fe200078e00ff */
[----:B--2---:R-:W-:-:S04]  /*0ac0*/  IADD3 R3, R13, -0x80, RZ ;  /* 0xffffff800d037810 */ /* 0x004fc80007ffe0ff */
[----:B------:R-:W-:Y:S02]  /*0ad0*/  LOP3.LUT R2, R2, 0x1c0, RZ, 0xc0, !PT ;  /* 0x000001c002027812 */ /* 0x000fe400078ec0ff */
[----:B------:R-:W-:Y:S02]  /*0ae0*/  SHF.R.S32.HI R4, RZ, 0x1f, R3 ;  /* 0x0000001fff047819 */ /* 0x000fe40000011403 */
[--C-:B------:R-:W-:Y:S02]  /*0af0*/  SHF.R.U32.HI R6, RZ, 0x3, R2.reuse ;  /* 0x00000003ff067819 */ /* 0x100fe40000011602 */
[----:B------:R-:W-:Y:S02]  /*0b00*/  LOP3.LUT R7, R2, 0x8, R7, 0xf8, !PT ;  /* 0x0000000802077812 */ /* 0x000fe400078ef807 */
[----:B------:R-:W-:Y:S02]  /*0b10*/  LOP3.LUT R2, R6, R9, R2, 0x1e, !PT ;  /* 0x0000000906027212 */ /* 0x000fe400078e1e02 */
[----:B------:R-:W-:Y:S01]  /*0b20*/  SHF.L.U64.HI R3, R3, 0x2, R4 ;  /* 0x0000000203037819 */ /* 0x000fe20000010204 */
[----:B------:R-:W-:Y:S01]  /*0b30*/  IMAD R4, R11, 0x400, R0 ;  /* 0x000004000b047824 */ /* 0x000fe200078e0200 */
[----:B------:R-:W-:Y:S01]  /*0b40*/  LOP3.LUT R165, R2, R0, RZ, 0xfc, !PT ;  /* 0x0000000002a57212 */ /* 0x000fe200078efcff */
[----:B------:R-:W-:Y:S01]  /*0b50*/  IMAD.MOV.U32 R2, RZ, RZ, 0x40 ;  /* 0x00000040ff027424 */ /* 0x000fe200078e00ff */
[C---:B------:R-:W-:Y:S01]  /*0b60*/  IADD3 R13, R8.reuse, 0x2420, RZ ;  /* 0x00002420080d7810 */ /* 0x040fe20007ffe0ff */
[----:B------:R1:W-:Y:S01]  /*0b70*/  STL [R1+0xa8], R3 ;  /* 0x0000a80301007387 */ /* 0x0003e20000100800 */
[----:B------:R-:W-:Y:S01]  /*0b80*/  IMAD.MOV.U32 R0, RZ, RZ, 0x440 ;  /* 0x00000440ff007424 */ /* 0x000fe200078e00ff */
[----:B------:R-:W-:-:S02]  /*0b90*/  @P1 IADD3 R13, R8, 0x23e0, RZ ;  /* 0x000023e0080d1810 */ /* 0x000fc40007ffe0ff */
[C---:B------:R-:W-:Y:S01]  /*0ba0*/  SEL R159, R2.reuse, 0xffffffc0, !P3 ;  /* 0xffffffc0029f7807 */ /* 0x040fe20005800000 */
[----:B------:R-:W-:Y:S01]  /*0bb0*/  STL [R1+0xb0], R8 ;  /* 0x0000b00801007387 */ /* 0x000fe20000100800 */
[----:B------:R-:W-:Y:S02]  /*0bc0*/  SEL R2, R2, 0xffffffc0, !P2 ;  /* 0xffffffc002027807 */ /* 0x000fe40005000000 */
[----:B------:R-:W-:Y:S01]  /*0bd0*/  SEL R0, R0, 0x3c0, !P2 ;  /* 0x000003c000007807 */ /* 0x000fe20005000000 */
[----:B------:R-:W-:Y:S02]  /*0be0*/  IMAD.IADD R159, R158, 0x1, R159 ;  /* 0x000000019e9f7824 */ /* 0x000fe400078e029f */
[C---:B------:R-:W-:Y:S02]  /*0bf0*/  IMAD.IADD R12, R2.reuse, 0x1, R8 ;  /* 0x00000001020c7824 */ /* 0x040fe400078e0208 */
[----:B------:R-:W-:Y:S02]  /*0c00*/  IMAD.IADD R226, R225, 0x1, R2 ;  /* 0x00000001e1e27824 */ /* 0x000fe400078e0202 */
[----:B------:R-:W-:Y:S01]  /*0c10*/  IMAD.IADD R2, R2, 0x1, R10 ;  /* 0x0000000102027824 */ /* 0x000fe200078e020a */
[----:B------:R-:W-:Y:S01]  /*0c20*/  STL [R1+0xc4], R12 ;  /* 0x0000c40c01007387 */ /* 0x000fe20000100800 */
[----:B------:R-:W-:-:S02]  /*0c30*/  IMAD.IADD R227, R227, 0x1, R226 ;  /* 0x00000001e3e37824 */ /* 0x000fc400078e02e2 */
[----:B------:R-:W-:Y:S02]  /*0c40*/  IMAD.IADD R230, R229, 0x1, R226 ;  /* 0x00000001e5e67824 */ /* 0x000fe400078e02e2 */
[----:B------:R-:W-:Y:S01]  /*0c50*/  IMAD.IADD R160, R160, 0x1, R159 ;  /* 0x00000001a0a07824 */ /* 0x000fe200078e029f */
[----:B-1----:R-:W-:Y:S02]  /*0c60*/  LOP3.LUT R3, R7, R6, RZ, 0x3c, !PT ;  /* 0x0000000607037212 */ /* 0x002fe400078e3cff */
[C---:B------:R-:W-:Y:S02]  /*0c70*/  IADD3 R6, R8.reuse, 0x2040, RZ ;  /* 0x0000204008067810 */ /* 0x040fe40007ffe0ff */
[----:B------:R-:W-:Y:S01]  /*0c80*/  @P2 IADD3 R6, R8, 0x1fc0, RZ ;  /* 0x00001fc008062810 */ /* 0x000fe20007ffe0ff */
[----:B------:R-:W-:Y:S02]  /*0c90*/  IMAD.IADD R164, R4, 0x1, R3 ;  /* 0x0000000104a47824 */ /* 0x000fe400078e0203 */
[----:B------:R-:W-:-:S02]  /*0ca0*/  IMAD.SHL.U32 R3, R5, 0x2, RZ ;  /* 0x0000000205037824 */ /* 0x000fc400078e00ff */
[----:B------:R-:W-:Y:S02]  /*0cb0*/  IMAD.IADD R5, R229, 0x1, R8 ;  /* 0x00000001e5057824 */ /* 0x000fe400078e0208 */
[----:B------:R-:W-:Y:S02]  /*0cc0*/  IMAD.IADD R4, R8, 0x1, R0 ;  /* 0x0000000108047824 */ /* 0x000fe400078e0200 */
[----:B------:R-:W-:Y:S01]  /*0cd0*/  IMAD.IADD R0, R0, 0x1, R10 ;  /* 0x0000000100007824 */ /* 0x000fe200078e020a */
[----:B------:R1:W-:Y:S04]  /*0ce0*/  STL [R1+0xe0], R5 ;  /* 0x0000e00501007387 */ /* 0x0003e80000100800 */
[----:B------:R2:W-:Y:S04]  /*0cf0*/  STL [R1+0xc0], R4 ;  /* 0x0000c00401007387 */ /* 0x0005e80000100800 */
[----:B------:R-:W-:Y:S04]  /*0d00*/  STL [R1+0xcc], R14 ;  /* 0x0000cc0e01007387 */ /* 0x000fe80000100800 */
[----:B------:R-:W-:Y:S04]  /*0d10*/  STL [R1+0xb4], R10 ;  /* 0x0000b40a01007387 */ /* 0x000fe80000100800 */
[----:B------:R-:W-:Y:S04]  /*0d20*/  STL [R1+0xc8], R13 ;  /* 0x0000c80d01007387 */ /* 0x000fe80000100800 */
[----:B------:R-:W-:Y:S01]  /*0d30*/  STL [R1+0xbc], R6 ;  /* 0x0000bc0601007387 */ /* 0x000fe20000100800 */
[----:B-1----:R-:W-:-:S02]  /*0d40*/  IADD3 R5, R8, 0x2440, RZ ;  /* 0x0000244008057810 */ /* 0x002fc40007ffe0ff */
        /* <DEDUP_REMOVED lines=9> */
.L_x_2443:
        /* <DEDUP_REMOVED lines=12> */
[----:B-123--:R-:W-:Y:S01]  /*0ea0*/  IMAD.U32 R4, RZ, RZ, UR13 ;  /* 0x0000000dff047e24 */ /* 0x00efe2000f8e00ff */
        /* <DEDUP_REMOVED lines=41> */
.L_x_2365:
        /* <DEDUP_REMOVED lines=67> */
.L_x_2367:
        /* <DEDUP_REMOVED lines=18> */
.L_x_2368:
        /* <DEDUP_REMOVED lines=73> */
.L_x_2369:
[----:B------:R-:W-:Y:S02]  /*1b20*/  UMOV UR13, UR56 ;  /* 0x00000038000d7c82 */ /* 0x000fe40008000000 */
.L_x_2370:
        /* <DEDUP_REMOVED lines=108> */
.L_x_2372:
        /* <DEDUP_REMOVED lines=18> */
.L_x_2373:
        /* <DEDUP_REMOVED lines=29> */
.L_x_2375:
[----:B------:R-:W-:Y:S05]  /*24e0*/  BSYNC B0 ;  /* 0x0000000000007941 */ /* 0x000fea0003800000 */
.L_x_2374:
        /* <DEDUP_REMOVED lines=15> */
.L_x_2377:
[----:B------:R-:W-:Y:S05]  /*25e0*/  BSYNC B0 ;  /* 0x0000000000007941 */ /* 0x000fea0003800000 */
.L_x_2376:
        /* <DEDUP_REMOVED lines=15> */
.L_x_2379:
[----:B------:R-:W-:Y:S05]  /*26e0*/  BSYNC B0 ;  /* 0x0000000000007941 */ /* 0x000fea0003800000 */
.L_x_2378:
        /* <DEDUP_REMOVED lines=14> */
.L_x_2381:
[----:B------:R-:W-:Y:S05]  /*27d0*/  BSYNC B0 ;  /* 0x0000000000007941 */ /* 0x000fea0003800000 */
.L_x_2380:
[----:B------:R-:W-:Y:S01]  /*27e0*/  ULDC.64 UR4, c[0x0][0x3a8] ;  /* 0x0000ea0000047ab9 */ /* 0x000fe20000000a00 */
[----:B-1----:R-:W-:Y:S01]  /*27f0*/  IMAD.U32 R4, RZ, RZ, UR22 ;  /* 0x00000016ff047e24 */ /* 0x002fe2000f8e00ff */
        /* <DEDUP_REMOVED lines=24> */
.L_x_2383:
[----:B------:R-:W-:Y:S05]  /*2980*/  BSYNC B0 ;  /* 0x0000000000007941 */ /* 0x000fea0003800000 */
.L_x_2382:
        /* <DEDUP_REMOVED lines=13> */
.L_x_2385:
[----:B------:R-:W-:Y:S05]  /*2a60*/  BSYNC B0 ;  /* 0x0000000000007941 */ /* 0x000fea0003800000 */
.L_x_2384:
        /* <DEDUP_REMOVED lines=13> */
.L_x_2387:
[----:B------:R-:W-:Y:S05]  /*2b40*/  BSYNC B0 ;  /* 0x0000000000007941 */ /* 0x000fea0003800000 */
.L_x_2386:
        /* <DEDUP_REMOVED lines=12> */
.L_x_2371:
        /* <DEDUP_REMOVED lines=22> */
.L_x_2390:
[----:B------:R-:W-:Y:S05]  /*2d70*/  BSYNC B0 ;  /* 0x0000000000007941 */ /* 0x000fea0003800000 */
.L_x_2389:
        /* <DEDUP_REMOVED lines=16> */
.L_x_2392:
[----:B------:R-:W-:Y:S05]  /*2e80*/  BSYNC B0 ;  /* 0x0000000000007941 */ /* 0x000fea0003800000 */
.L_x_2391:
        /* <DEDUP_REMOVED lines=16> */
.L_x_2394:
[----:B------:R-:W-:Y:S05]  /*2f90*/  BSYNC B0 ;  /* 0x0000000000007941 */ /* 0x000fea0003800000 */
.L_x_2393:
        /* <DEDUP_REMOVED lines=19> */
.L_x_2396:
[----:B------:R-:W-:Y:S05]  /*30d0*/  BSYNC B0 ;  /* 0x0000000000007941 */ /* 0x000fea0003800000 */
.L_x_2395:
        /* <DEDUP_REMOVED lines=22> */
.L_x_2398:
[----:B------:R-:W-:Y:S05]  /*3240*/  BSYNC B0 ;  /* 0x0000000000007941 */ /* 0x000fea0003800000 */
.L_x_2397:
        /* <DEDUP_REMOVED lines=20> */
.L_x_2400:
[----:B------:R-:W-:Y:S05]  /*3390*/  BSYNC B0 ;  /* 0x0000000000007941 */ /* 0x000fea0003800000 */
.L_x_2399:
        /* <DEDUP_REMOVED lines=20> */
.L_x_2402:
[----:B------:R-:W-:Y:S05]  /*34e0*/  BSYNC B0 ;  /* 0x0000000000007941 */ /* 0x000fea0003800000 */
.L_x_2401:
        /* <DEDUP_REMOVED lines=23> */
.L_x_2404:
[----:B------:R-:W-:Y:S05]  /*3660*/  BSYNC B0 ;  /* 0x0000000000007941 */ /* 0x000fea0003800000 */
.L_x_2403:
[----:B--2---:R-:W2:Y:S01]  /*3670*/  LDL R20, [R1+0x6c] ;  /* 0x00006c0001147983 */ /* 0x004ea20000100800 */
[----:B------:R-:W-:Y:S01]  /*3680*/  ULDC.64 UR12, c[0x0][0x198] ;  /* 0x00006600000c7ab9 */ /* 0x000fe20000000a00 */
[----:B-1----:R-:W-:Y:S01]  /*3690*/  IMAD.U32 R4, RZ, RZ, UR22 ;  /* 0x00000016ff047e24 */ /* 0x002fe2000f8e00ff */
[----:B------:R-:W-:Y:S01]  /*36a0*/  UIMAD UR9, UR19, UR12, URZ ;  /* 0x0000000c130972a4 */ /* 0x000fe2000f8e023f */
[----:B------:R-:W-:Y:S02]  /*36b0*/  IMAD.MOV.U32 R21, RZ, RZ, 0x7f800000 ;  /* 0x7f800000ff157424 */ /* 0x000fe400078e00ff */
[----:B------:R-:W-:Y:S01]  /*36c0*/  IMAD.WIDE.U32 R4, R4, c[0x0][0x198], R22 ;  /* 0x0000660004047a25 */ /* 0x000fe200078e0016 */
        /* <DEDUP_REMOVED lines=9> */
[----:B------:R-:W-:Y:S02]  /*3760*/  IADD3 R5, R20, 0x8, RZ ;  /* 0x0000000814057810 */ /* 0x000fe40007ffe0ff */
        /* <DEDUP_REMOVED lines=44> */
.L_x_2406:
[----:B------:R-:W-:Y:S05]  /*3a30*/  BSYNC B0 ;  /* 0x0000000000007941 */ /* 0x000fea0003800000 */
.L_x_2405:
        /* <DEDUP_REMOVED lines=21> */
.L_x_2408:
[----:B------:R-:W-:Y:S05]  /*3b90*/  BSYNC B0 ;  /* 0x0000000000007941 */ /* 0x000fea0003800000 */
.L_x_2407:
        /* <DEDUP_REMOVED lines=21> */
.L_x_2410:
[----:B------:R-:W-:Y:S05]  /*3cf0*/  BSYNC B0 ;  /* 0x0000000000007941 */ /* 0x000fea0003800000 */
.L_x_2409:
        /* <DEDUP_REMOVED lines=21> */
.L_x_2412:
[----:B------:R-:W-:Y:S05]  /*3e50*/  BSYNC B0 ;  /* 0x0000000000007941 */ /* 0x000fea0003800000 */
.L_x_2411:
[----:B------:R-:W-:Y:S01]  /*3e60*/  ULDC.64 UR12, c[0x0][0x1a0] ;  /* 0x00006800000c7ab9 */ /* 0x000fe20000000a00 */
[----:B-1----:R-:W-:Y:S01]  /*3e70*/  MOV R4, UR22 ;  /* 0x0000001600047c02 */ /* 0x002fe20008000f00 */
[----:B------:R-:W-:Y:S01]  /*3e80*/  UIMAD UR4, UR19, UR12, URZ ;  /* 0x0000000c130472a4 */ /* 0x000fe2000f8e023f */
[----:B------:R1:W-:Y:S01]  /*3e90*/  @P5 STS.128 [R2+0x10000], RZ ;  /* 0x010000ff02005388 */ /* 0x0003e20000000c00 */
[----:B------:R-:W-:Y:S02]  /*3ea0*/  BSSY B0, `(.L_x_2413) ;  /* 0x000001a000007945 */ /* 0x000fe40003800000 */
[----:B------:R-:W-:Y:S01]  /*3eb0*/  UIMAD UR4, UR22, UR13, UR4 ;  /* 0x0000000d160472a4 */ /* 0x000fe2000f8e0204 */
[----:B------:R-:W-:-:S05]  /*3ec0*/  IMAD.WIDE.U32 R4, R4, c[0x0][0x1a0], R22 ;  /* 0x0000680004047a25 */ /* 0x000fca00078e0016 */
[----:B------:R-:W-:Y:S02]  /*3ed0*/  IADD3 R4, P1, R4, UR21, RZ ;  /* 0x0000001504047c10 */ /* 0x000fe4000ff3e0ff */
[----:B------:R-:W-:-:S04]  /*3ee0*/  MOV R6, UR4 ;  /* 0x0000000400067c02 */ /* 0x000fc80008000f00 */
[----:B------:R-:W-:Y:S01]  /*3ef0*/  IADD3.X R5, R5, UR24, R6, P1, !PT ;  /* 0x0000001805057c10 */ /* 0x000fe20008ffe406 */
[----:B------:R-:W-:-:S04]  /*3f00*/  IMAD R6, R13, c[0x0][0x1b8], RZ ;  /* 0x00006e000d067a24 */ /* 0x000fc800078e02ff */
        /* <DEDUP_REMOVED lines=19> */
.L_x_2414:
[----:B-1----:R-:W-:Y:S05]  /*4040*/  BSYNC B0 ;  /* 0x0000000000007941 */ /* 0x002fea0003800000 */
.L_x_2413:
        /* <DEDUP_REMOVED lines=20> */
.L_x_2416:
[----:B------:R-:W-:Y:S05]  /*4190*/  BSYNC B0 ;  /* 0x0000000000007941 */ /* 0x000fea0003800000 */
.L_x_2415:
        /* <DEDUP_REMOVED lines=20> */
.L_x_2418:
[----:B------:R-:W-:Y:S05]  /*42e0*/  BSYNC B0 ;  /* 0x0000000000007941 */ /* 0x000fea0003800000 */
.L_x_2417:
        /* <DEDUP_REMOVED lines=19> */
.L_x_2420:
[----:B------:R-:W-:Y:S05]  /*4420*/  BSYNC B0 ;  /* 0x0000000000007941 */ /* 0x000fea0003800000 */
.L_x_2419:
[----:B------:R-:W-:Y:S02]  /*4430*/  ULDC.64 UR20, c[0x0][0x318] ;  /* 0x0000c60000147ab9 */ /* 0x000fe40000000a00 */
[----:B------:R-:W-:Y:S02]  /*4440*/  USHF.R.S32.HI UR9, URZ, 0x1f, UR39 ;  /* 0x0000001f3f097899 */ /* 0x000fe40008011427 */
[----:B------:R-:W-:Y:S01]  /*4450*/  ULDC.64 UR24, c[0x0][0x320] ;  /* 0x0000c80000187ab9 */ /* 0x000fe20000000a00 */
[----:B-1234-:R-:W-:Y:S01]  /*4460*/  IMAD.U32 R2, RZ, RZ, UR37 ;  /* 0x00000025ff027e24 */ /* 0x01efe2000f8e00ff */
        /* <DEDUP_REMOVED lines=12> */
[----:B------:R-:W-:-:S05]  /*4530*/  IMAD.U32 R4, RZ, RZ, UR20 ;  /* 0x00000014ff047e24 */ /* 0x000fca000f8e00ff */
[----:B------:R-:W-:-:S05]  /*4540*/  IMAD.U32 R5, RZ, RZ, UR21 ;  /* 0x00000015ff057e24 */ /* 0x000fca000f8e00ff */
[----:B------:R-:W2:Y:S01]  /*4550*/  @P1 LDG.E R4, [R4.64] ;  /* 0x0000001a04041981 */ /* 0x000ea2000c1e1900 */
[----:B------:R-:W2:Y:S01]  /*4560*/  @P1 MUFU.RCP R0, c[0x0][0x238] ;  /* 0x00008e0000001b08 */ /* 0x000ea20000001000 */
[----:B------:R-:W-:Y:S01]  /*4570*/  SHF.L.U64.HI R6, R20, 0x2, R14 ;  /* 0x0000000214067819 */ /* 0x000fe2000001020e */
[----:B------:R-:W-:Y:S01]  /*4580*/  CS2R R126, SRZ ;  /* 0x00000000007e7805 */ /* 0x000fe2000001ff00 */
[----:B------:R-:W-:Y:S01]  /*4590*/  STL [R1+0x48], R173 ;  /* 0x000048ad01007387 */ /* 0x000fe20000100800 */
        /* <DEDUP_REMOVED lines=33> */
[----:B------:R-:W-:Y:S01]  /*47b0*/  IMAD.SHL.U32 R163, R164, 0x2, RZ ;  /* 0x00000002a4a37824 */ /* 0x000fe200078e00ff */
[----:B------:R-:W-:-:S02]  /*47c0*/  UMOV UR4, URZ ;  /* 0x0000003f00047c82 */ /* 0x000fc40008000000 */
[----:B------:R-:W-:Y:S02]  /*47d0*/  UIADD3 UR19, UR22, 0x80, URZ ;  /* 0x0000008016137890 */ /* 0x000fe4000fffe03f */
[----:B------:R-:W-:Y:S01]  /*47e0*/  ULDC UR13, c[0x0][0x2e4] ;  /* 0x0000b900000d7ab9 */ /* 0x000fe20000000800 */
[----:B--2---:R-:W-:Y:S01]  /*47f0*/  @P1 FMUL.FTZ R4, R4, R0 ;  /* 0x0000000004041220 */ /* 0x004fe20000410000 */
[----:B------:R-:W-:-:S03]  /*4800*/  LEA.HI R0, R19, R18, RZ, 0x7 ;  /* 0x0000001213007211 */ /* 0x000fc600078f38ff */
[----:B------:R1:W2:Y:S01]  /*4810*/  @P1 R2UR UR9, R4 ;  /* 0x00000000040913c2 */ /* 0x0002a200000e0000 */
[----:B------:R-:W-:Y:S02]  /*4820*/  SHF.R.S32.HI R0, RZ, 0x7, R0 ;  /* 0x00000007ff007819 */ /* 0x000fe40000011400 */
[----:B-1----:R-:W-:Y:S01]  /*4830*/  SHF.L.U32 R4, R18, 0x1, RZ ;  /* 0x0000000112047819 */ /* 0x002fe200000006ff */
[----:B--2---:R-:W-:-:S03]  /*4840*/  @UP1 UMOV UR4, UR9 ;  /* 0x0000000900041c82 */ /* 0x004fc60008000000 */
[----:B------:R-:W-:-:S05]  /*4850*/  LOP3.LUT R4, R4, 0x6, RZ, 0xc0, !PT ;  /* 0x0000000604047812 */ /* 0x000fca00078ec0ff */
[----:B------:R-:W-:-:S05]  /*4860*/  IMAD R0, R0, 0x40, R4 ;  /* 0x0000004000007824 */ /* 0x000fca00078e0204 */
[----:B------:R-:W-:Y:S02]  /*4870*/  LEA R172, R2, R0, 0x7 ;  /* 0x0000000002ac7211 */ /* 0x000fe400078e38ff */
[----:B------:R-:W-:Y:S02]  /*4880*/  IADD3 R2, R164, 0x2000, RZ ;  /* 0x00002000a4027810 */ /* 0x000fe40007ffe0ff */
[----:B------:R-:W-:Y:S02]  /*4890*/  IADD3 R0, R165, 0x2000, RZ ;  /* 0x00002000a5007810 */ /* 0x000fe40007ffe0ff */
[----:B------:R-:W-:Y:S02]  /*48a0*/  SEL R2, R2, R164, !P0 ;  /* 0x000000a402027207 */ /* 0x000fe40004000000 */
[----:B------:R-:W-:-:S03]  /*48b0*/  SEL R0, R0, R165, !P0 ;  /* 0x000000a500007207 */ /* 0x000fc60004000000 */
[----:B------:R-:W-:Y:S01]  /*48c0*/  IMAD.SHL.U32 R162, R2, 0x2, RZ ;  /* 0x0000000202a27824 */ /* 0x000fe200078e00ff */
[----:B------:R-:W-:Y:S01]  /*48d0*/  MOV R2, c[0x0][0x22c] ;  /* 0x00008b0000027a02 */ /* 0x000fe20000000f00 */
[----:B------:R-:W-:-:S04]  /*48e0*/  IMAD.SHL.U32 R156, R0, 0x2, RZ ;  /* 0x00000002009c7824 */ /* 0x000fc800078e00ff */
[----:B------:R-:W-:-:S04]  /*48f0*/  IMAD R2, R2, c[0x0][0x1c0], RZ ;  /* 0x0000700002027a24 */ /* 0x000fc800078e02ff */
[C---:B------:R-:W-:Y:S02]  /*4900*/  IMAD.SHL.U32 R5, R2.reuse, 0x10, RZ ;  /* 0x0000001002057824 */ /* 0x040fe400078e00ff */
[----:B------:R-:W-:-:S03]  /*4910*/  IMAD.SHL.U32 R4, R2, 0x8, RZ ;  /* 0x0000000802047824 */ /* 0x000fc600078e00ff */
[----:B------:R-:W-:Y:S02]  /*4920*/  IADD3 R0, R5, 0x20, RZ ;  /* 0x0000002005007810 */ /* 0x000fe40007ffe0ff */
[----:B------:R-:W-:Y:S02]  /*4930*/  SHF.L.U32 R5, R20, 0x2, RZ ;  /* 0x0000000214057819 */ /* 0x000fe400000006ff */
[----:B------:R-:W-:-:S05]  /*4940*/  IADD3 R0, R4, R0, RZ ;  /* 0x0000000004007210 */ /* 0x000fca0007ffe0ff */
[----:B------:R-:W-:-:S04]  /*4950*/  IMAD.IADD R0, R4, 0x1, R0 ;  /* 0x0000000104007824 */ /* 0x000fc800078e0200 */
[----:B------:R-:W-:-:S05]  /*4960*/  IMAD.IADD R0, R4, 0x1, R0 ;  /* 0x0000000104007824 */ /* 0x000fca00078e0200 */
[----:B------:R-:W-:-:S05]  /*4970*/  IADD3 R0, R4, R0, RZ ;  /* 0x0000000004007210 */ /* 0x000fca0007ffe0ff */
[----:B------:R1:W-:Y:S02]  /*4980*/  STL [R1+0x90], R0 ;  /* 0x0000900001007387 */ /* 0x0003e40000100800 */
[----:B-1----:R-:W-:-:S04]  /*4990*/  IMAD.IADD R0, R4, 0x1, R0 ;  /* 0x0000000104007824 */ /* 0x002fc800078e0200 */
[----:B------:R-:W-:Y:S01]  /*49a0*/  IMAD.IADD R2, R4, 0x1, R0 ;  /* 0x0000000104027824 */ /* 0x000fe200078e0200 */
[----:B------:R1:W-:Y:S04]  /*49b0*/  STL [R1+0x8c], R0 ;  /* 0x00008c0001007387 */ /* 0x0003e80000100800 */
[----:B------:R-:W-:Y:S04]  /*49c0*/  STL [R1+0x9c], R6 ;  /* 0x00009c0601007387 */ /* 0x000fe80000100800 */
[----:B------:R2:W-:Y:S04]  /*49d0*/  STL [R1+0x88], R2 ;  /* 0x0000880201007387 */ /* 0x0005e80000100800 */
[----:B------:R3:W-:Y:S01]  /*49e0*/  STL [R1+0xa0], R5 ;  /* 0x0000a00501007387 */ /* 0x0007e20000100800 */
[----:B-1----:R-:W-:Y:S01]  /*49f0*/  IADD3 R0, R20, -0x80, RZ ;  /* 0xffffff8014007810 */ /* 0x002fe20007ffe0ff */
[----:B--2---:R-:W-:-:S05]  /*4a00*/  IMAD.IADD R2, R4, 0x1, R2 ;  /* 0x0000000104027824 */ /* 0x004fca00078e0202 */
        /* <DEDUP_REMOVED lines=15> */
.L_x_2425:
[----:B------:R-:W2:Y:S01]  /*4b00*/  LDL R52, [R1+0x6c] ;  /* 0x00006c0001347983 */ /* 0x000ea20000100800 */
[----:B------:R-:W-:Y:S03]  /*4b10*/  UIADD3 UR11, UR22, UR10, URZ ;  /* 0x0000000a160b7290 */ /* 0x000fe6000fffe03f */
[----:B-1----:R-:W3:Y:S01]  /*4b20*/  LDL R0, [R1+0xac] ;  /* 0x0000ac0001007983 */ /* 0x002ee20000100800 */
[----:B------:R-:W-:Y:S03]  /*4b30*/  UIADD3 UR9, -UR5, 0x80, UR11 ;  /* 0x0000008005097890 */ /* 0x000fe6000fffe10b */
[----:B------:R-:W0:Y:S01]  /*4b40*/  LDGDEPBAR ;  /* 0x00000000000079af */ /* 0x000e220000000000 */
[----:B------:R-:W-:Y:S02]  /*4b50*/  UIADD3 UR12, UR9, -UR46, URZ ;  /* 0x8000002e090c7290 */ /* 0x000fe4000fffe03f */
[----:B------:R-:W-:Y:S04]  /*4b60*/  USHF.L.U32 UR9, UR8, 0x7, URZ ;  /* 0x0000000708097899 */ /* 0x000fe8000800063f */
[----:B------:R-:W-:Y:S01]  /*4b70*/  UISETP.GE.AND UP0, UPT, UR9, UR12, UPT ;  /* 0x0000000c0900728c */ /* 0x000fe2000bf06270 */
[----:B------:R-:W4:Y:S01]  /*4b80*/  LDL R234, [R1+0xa0] ;  /* 0x0000a00001ea7983 */ /* 0x000f220000100800 */
[----:B------:R-:W-:Y:S01]  /*4b90*/  MOV R168, UR9 ;  /* 0x0000000900a87c02 */ /* 0x000fe20008000f00 */
[----:B------:R-:W-:Y:S02]  /*4ba0*/  ULDC UR12, c[0x0][0x2e4] ;  /* 0x0000b900000c7ab9 */ /* 0x000fe40000000800 */
        /* <DEDUP_REMOVED lines=8> */
[----:B------:R-:W2:Y:S08]  /*4c30*/  LDSM.16.M88.4 R132, [R158+0xd800] ;  /* 0x00d800009e84783b */ /* 0x000eb00000000200 */
[----:B------:R-:W-:Y:S01]  /*4c40*/  LDSM.16.M88.4 R140, [R161+0xc000] ;  /* 0x00c00000a18c783b */ /* 0x000fe20000000200 */
        /* <DEDUP_REMOVED lines=11> */
[C---:B------:R-:W-:Y:S04]  /*4d00*/  HMMA.16816.F32.BF16 R48, R64.reuse, R50, RZ ;  /* 0x000000324030723c */ /* 0x040fe800000418ff */
[----:B--2---:R-:W-:Y:S04]  /*4d10*/  IADD3 R56, R52, -UR10, -R172 ;  /* 0x8000000a34387c10 */ /* 0x004fe8000fffe8ac */
[-C--:B------:R-:W-:Y:S01]  /*4d20*/  HMMA.16816.F32.BF16 R52, R64, R132.reuse, RZ ;  /* 0x000000844034723c */ /* 0x080fe200000418ff */
[----:B------:R-:W-:Y:S02]  /*4d30*/  IADD3 R168, R168, UR5, R56 ;  /* 0x00000005a8a87c10 */ /* 0x000fe4000fffe038 */
[----:B---3--:R-:W-:Y:S02]  /*4d40*/  R2P PR, R0, 0x6 ;  /* 0x0000000600007804 */ /* 0x008fe40000000000 */
[----:B------:R-:W-:Y:S03]  /*4d50*/  IADD3 R151, R168, 0x40, RZ ;  /* 0x00000040a8977810 */ /* 0x000fe60007ffe0ff */
[C---:B------:R-:W-:Y:S04]  /*4d60*/  HMMA.16816.F32.BF16 R56, R60.reuse, R132, RZ ;  /* 0x000000843c38723c */ /* 0x040fe800000418ff */
[----:B------:R-:W-:Y:S02]  /*4d70*/  SEL R2, R167, 0xffffffe0, !P1 ;  /* 0xffffffe0a7027807 */ /* 0x000fe40004800000 */
[----:B------:R-:W-:Y:S02]  /*4d80*/  SEL R157, R166, 0xffffffc0, !P2 ;  /* 0xffffffc0a69d7807 */ /* 0x000fe40005000000 */
[C---:B------:R-:W-:Y:S01]  /*4d90*/  IADD3 R0, R162.reuse, R2, RZ ;  /* 0x00000002a2007210 */ /* 0x040fe20007ffe0ff */
[-C--:B------:R-:W-:Y:S03]  /*4da0*/  HMMA.16816.F32.BF16 R60, R60, R134.reuse, RZ ;  /* 0x000000863c3c723c */ /* 0x080fe600000418ff */
[----:B------:R-:W-:Y:S01]  /*4db0*/  IABS R132, R168 ;  /* 0x000000a800847213 */ /* 0x000fe20000000000 */
[----:B------:R-:W1:Y:S01]  /*4dc0*/  LDSM.16.M88.4 R136, [R0] ;  /* 0x000000000088783b */ /* 0x000e620000000200 */
[-C--:B------:R-:W-:Y:S02]  /*4dd0*/  IADD3 R152, R162, R157.reuse, RZ ;  /* 0x0000009da2987210 */ /* 0x080fe40007ffe0ff */
[----:B------:R2:W-:Y:S01]  /*4de0*/  I2F R197, R132 ;  /* 0x0000008400c57306 */ /* 0x0005e20000201400 */
[----:B------:R-:W-:Y:S04]  /*4df0*/  HMMA.16816.F32.BF16 R64, R64, R134, RZ ;  /* 0x000000864040723c */ /* 0x000fe800000418ff */
[----:B------:R-:W3:Y:S01]  /*4e00*/  LDSM.16.M88.4 R144, [R0+0x2000] ;  /* 0x002000000090783b */ /* 0x000ee20000000200 */
[C---:B------:R-:W-:Y:S02]  /*4e10*/  IADD3 R171, R168.reuse, 0x2f, RZ ;  /* 0x0000002fa8ab7810 */ /* 0x040fe40007ffe0ff */
[C---:B------:R-:W-:Y:S02]  /*4e20*/  IADD3 R150, R168.reuse, 0x8, RZ ;  /* 0x00000008a8967810 */ /* 0x040fe40007ffe0ff */
[----:B------:R-:W-:Y:S02]  /*4e30*/  IADD3 R170, R168, -0x11, RZ ;  /* 0xffffffefa8aa7810 */ /* 0x000fe40007ffe0ff */
[----:B------:R-:W-:Y:S02]  /*4e40*/  ISETP.GE.AND P1, PT, R150, RZ, PT ;  /* 0x000000ff9600720c */ /* 0x000fe40003f26270 */
[C---:B------:R-:W-:Y:S02]  /*4e50*/  IADD3 R169, R168.reuse, 0x30, RZ ;  /* 0x00000030a8a97810 */ /* 0x040fe40007ffe0ff */
[C---:B------:R-:W-:Y:S02]  /*4e60*/  IADD3 R148, R168.reuse, -0x1, RZ ;  /* 0xffffffffa8947810 */ /* 0x040fe40007ffe0ff */
[----:B------:R-:W-:Y:S02]  /*4e70*/  IADD3 R149, R168, 0x7, RZ ;  /* 0x00000007a8957810 */ /* 0x000fe40007ffe0ff */
[----:B------:R-:W-:Y:S01]  /*4e80*/  ISETP.GE.AND P0, PT, R148, RZ, PT ;  /* 0x000000ff9400720c */ /* 0x000fe20003f06270 */
[----:B--2---:R-:W2:Y:S04]  /*4e90*/  LDSM.16.M88.4 R132, [R161+0xc800] ;  /* 0x00c80000a184783b */ /* 0x004ea80000000200 */
[C---:B------:R-:W-:Y:S04]  /*4ea0*/  @!P1 IADD3 R150, -R168.reuse, -0x8, RZ ;  /* 0xfffffff8a8969810 */ /* 0x040fe80007ffe1ff */
[----:B------:R4:W-:Y:S04]  /*4eb0*/  I2F R199, R150 ;  /* 0x0000009600c77306 */ /* 0x0009e80000201400 */
[C---:B------:R-:W-:Y:S02]  /*4ec0*/  @!P0 IADD3 R148, -R168.reuse, 0x1, RZ ;  /* 0x00000001a8948810 */ /* 0x040fe40007ffe1ff */
[----:B------:R-:W-:Y:S01]  /*4ed0*/  ISETP.GE.AND P0, PT, R149, RZ, PT ;  /* 0x000000ff9500720c */ /* 0x000fe20003f06270 */
[-C--:B-1----:R-:W-:Y:S03]  /*4ee0*/  HMMA.16816.F32.BF16 R4, R136, R140.reuse, R4 ;  /* 0x0000008c8804723c */ /* 0x082fe60000041804 */
[----:B------:R1:W-:Y:S05]  /*4ef0*/  I2F R196, R148 ;  /* 0x0000009400c47306 */ /* 0x0003ea0000201400 */
[C---:B---3--:R-:W-:Y:S04]  /*4f00*/  HMMA.16816.F32.BF16 R8, R144.reuse, R140, R8 ;  /* 0x0000008c9008723c */ /* 0x048fe80000041808 */
[C---:B------:R-:W-:Y:S04]  /*4f10*/  @!P0 IADD3 R149, -R168.reuse, -0x7, RZ ;  /* 0xfffffff9a8958810 */ /* 0x040fe80007ffe1ff */
[----:B------:R3:W-:Y:S01]  /*4f20*/  I2F R198, R149 ;  /* 0x0000009500c67306 */ /* 0x0007e20000201400 */
[-C--:B------:R-:W-:Y:S03]  /*4f30*/  HMMA.16816.F32.BF16 R12, R144, R142.reuse, R12 ;  /* 0x0000008e900c723c */ /* 0x080fe6000004180c */
[----:B----4-:R-:W-:Y:S04]  /*4f40*/  IADD3 R150, R168, 0x47, RZ ;  /* 0x00000047a8967810 */ /* 0x010fe80007ffe0ff */
[----:B------:R-:W-:Y:S01]  /*4f50*/  ISETP.GE.AND P0, PT, R150, RZ, PT ;  /* 0x000000ff9600720c */ /* 0x000fe20003f06270 */
[C---:B------:R-:W-:Y:S01]  /*4f60*/  HMMA.16816.F32.BF16 R16, R136.reuse, R142, R16 ;  /* 0x0000008e8810723c */ /* 0x040fe20000041810 */
[----:B------:R-:W4:Y:S03]  /*4f70*/  LDSM.16.M88.4 R140, [R161+0xd000] ;  /* 0x00d00000a18c783b */ /* 0x000f260000000200 */
[----:B-1----:R-:W-:Y:S04]  /*4f80*/  IADD3 R148, R168, 0x48, RZ ;  /* 0x00000048a8947810 */ /* 0x002fe80007ffe0ff */
[-C--:B--2---:R-:W-:Y:S03]  /*4f90*/  HMMA.16816.F32.BF16 R20, R136, R132.reuse, R20 ;  /* 0x000000848814723c */ /* 0x084fe60000041814 */
[----:B------:R-:W-:Y:S02]  /*4fa0*/  ISETP.GE.AND P1, PT, R148, RZ, PT ;  /* 0x000000ff9400720c */ /* 0x000fe40003f26270 */
[C---:B------:R-:W-:Y:S02]  /*4fb0*/  @!P0 IADD3 R150, -R168.reuse, -0x47, RZ ;  /* 0xffffffb9a8968810 */ /* 0x040fe40007ffe1ff */
[C---:B---3--:R-:W-:Y:S01]  /*4fc0*/  IADD3 R149, R168.reuse, 0x3f, RZ ;  /* 0x0000003fa8957810 */ /* 0x048fe20007ffe0ff */
[C---:B------:R-:W-:Y:S01]  /*4fd0*/  HMMA.16816.F32.BF16 R24, R144.reuse, R132, R24 ;  /* 0x000000849018723c */ /* 0x040fe20000041818 */
[----:B------:R1:W-:Y:S03]  /*4fe0*/  I2F R223, R150 ;  /* 0x0000009600df7306 */ /* 0x0003e60000201400 */
[----:B------:R-:W-:Y:S04]  /*4ff0*/  ISETP.GE.AND P0, PT, R149, RZ, PT ;  /* 0x000000ff9500720c */ /* 0x000fe80003f06270 */
[-C--:B------:R-:W-:Y:S04]  /*5000*/  HMMA.16816.F32.BF16 R28, R144, R134.reuse, R28 ;  /* 0x00000086901c723c */ /* 0x080fe8000004181c */
[C---:B------:R-:W-:Y:S02]  /*5010*/  @!P1 IADD3 R148, -R168.reuse, -0x48, RZ ;  /* 0xffffffb8a8949810 */ /* 0x040fe40007ffe1ff */
[----:B------:R-:W-:Y:S02]  /*5020*/  ISETP.GE.AND P1, PT, R151, RZ, PT ;  /* 0x000000ff9700720c */ /* 0x000fe40003f26270 */
[----:B------:R2:W-:Y:S01]  /*5030*/  I2F R224, R148 ;  /* 0x0000009400e07306 */ /* 0x0005e20000201400 */
[C---:B------:R-:W-:Y:S01]  /*5040*/  HMMA.16816.F32.BF16 R32, R136.reuse, R134, R32 ;  /* 0x000000868820723c */ /* 0x040fe20000041820 */
[----:B------:R-:W3:Y:S03]  /*5050*/  LDSM.16.M88.4 R132, [R161+0xd800] ;  /* 0x00d80000a184783b */ /* 0x000ee60000000200 */
[C---:B------:R-:W-:Y:S04]  /*5060*/  @!P0 IADD3 R149, -R168.reuse, -0x3f, RZ ;  /* 0xffffffc1a8958810 */ /* 0x040fe80007ffe1ff */
[-C--:B----4-:R-:W-:Y:S01]  /*5070*/  HMMA.16816.F32.BF16 R36, R136, R140.reuse, R36 ;  /* 0x0000008c8824723c */ /* 0x090fe20000041824 */
[----:B------:R4:W-:Y:S03]  /*5080*/  I2F R189, R149 ;  /* 0x0000009500bd7306 */ /* 0x0009e60000201400 */
[C---:B------:R-:W-:Y:S02]  /*5090*/  @!P1 IADD3 R151, -R168.reuse, -0x40, RZ ;  /* 0xffffffc0a8979810 */ /* 0x040fe40007ffe1ff */
[----:B-1----:R-:W-:Y:S02]  /*50a0*/  IADD3 R150, R168, 0x37, RZ ;  /* 0x00000037a8967810 */ /* 0x002fe40007ffe0ff */
[C---:B------:R-:W-:Y:S03]  /*50b0*/  HMMA.16816.F32.BF16 R40, R144.reuse, R140, R40 ;  /* 0x0000008c9028723c */ /* 0x040fe60000041828 */
[----:B------:R-:W-:Y:S01]  /*50c0*/  I2F R191, R151 ;  /* 0x0000009700bf7306 */ /* 0x000fe20000201400 */
[----:B------:R-:W-:Y:S02]  /*50d0*/  ISETP.GE.AND P0, PT, R150, RZ, PT ;  /* 0x000000ff9600720c */ /* 0x000fe40003f06270 */
[----:B--2---:R-:W-:Y:S02]  /*50e0*/  IADD3 R148, R168, 0x38, RZ ;  /* 0x00000038a8947810 */ /* 0x004fe40007ffe0ff */
[-C--:B------:R-:W-:Y:S03]  /*50f0*/  HMMA.16816.F32.BF16 R44, R144, R142.reuse, R44 ;  /* 0x0000008e902c723c */ /* 0x080fe6000004182c */
[----:B------:R-:W-:Y:S05]  /*5100*/  ISETP.GE.AND P1, PT, R148, RZ, PT ;  /* 0x000000ff9400720c */ /* 0x000fea0003f26270 */
[C---:B------:R-:W-:Y:S01]  /*5110*/  HMMA.16816.F32.BF16 R48, R136.reuse, R142, R48 ;  /* 0x0000008e8830723c */ /* 0x040fe20000041830 */
[----:B------:R-:W-:Y:S03]  /*5120*/  LDSM.16.M88.4 R140, [R152] ;  /* 0x00000000988c783b */ /* 0x000fe60000000200 */
[C---:B----4-:R-:W-:Y:S02]  /*5130*/  IADD3 R149, R168.reuse, -0x8, RZ ;  /* 0xfffffff8a8957810 */ /* 0x050fe40007ffe0ff */
[C---:B------:R-:W-:Y:S02]  /*5140*/  @!P0 IADD3 R150, -R168.reuse, -0x37, RZ ;  /* 0xffffffc9a8968810 */ /* 0x040fe40007ffe1ff */
[C---:B------:R-:W-:Y:S01]  /*5150*/  @!P1 IADD3 R148, -R168.reuse, -0x38, RZ ;  /* 0xffffffc8a8949810 */ /* 0x040fe20007ffe1ff */
[----:B------:R-:W-:Y:S01]  /*5160*/  LDSM.16.M88.4 R152, [R152+0x2000] ;  /* 0x002000009898783b */ /* 0x000fe20000000200 */
[----:B------:R1:W-:Y:S01]  /*5170*/  I2F R194, R150 ;  /* 0x0000009600c27306 */ /* 0x0003e20000201400 */
[-C--:B---3--:R-:W-:Y:S03]  /*5180*/  HMMA.16816.F32.BF16 R52, R136, R132.reuse, R52 ;  /* 0x000000848834723c */ /* 0x088fe60000041834 */
[----:B------:R-:W-:Y:S05]  /*5190*/  ISETP.GE.AND P1, PT, R149, RZ, PT ;  /* 0x000000ff9500720c */ /* 0x000fea0003f26270 */
[C---:B------:R-:W-:Y:S01]  /*51a0*/  HMMA.16816.F32.BF16 R56, R144.reuse, R132, R56 ;  /* 0x000000849038723c */ /* 0x040fe20000041838 */
[----:B------:R2:W-:Y:S07]  /*51b0*/  I2F R195, R148 ;  /* 0x0000009400c37306 */ /* 0x0005ee0000201400 */
[C---:B------:R-:W-:Y:S01]  /*51c0*/  @!P1 IADD3 R149, -R168.reuse, 0x8, RZ ;  /* 0x00000008a8959810 */ /* 0x040fe20007ffe1ff */
[-C--:B------:R-:W-:Y:S03]  /*51d0*/  HMMA.16816.F32.BF16 R60, R144, R134.reuse, R60 ;  /* 0x00000086903c723c */ /* 0x080fe6000004183c */
[----:B------:R-:W-:Y:S01]  /*51e0*/  I2F R190, R149 ;  /* 0x0000009500be7306 */ /* 0x000fe20000201400 */
[----:B-1----:R-:W-:Y:S04]  /*51f0*/  IADD3 R150, R168, -0x10, RZ ;  /* 0xfffffff0a8967810 */ /* 0x002fe80007ffe0ff */
[----:B------:R-:W-:Y:S01]  /*5200*/  HMMA.16816.F32.BF16 R64, R136, R134, R64 ;  /* 0x000000868840723c */ /* 0x000fe20000041840 */
[----:B------:R-:W-:Y:S03]  /*5210*/  LDSM.16.M88.4 R132, [R159+0xc800] ;  /* 0x00c800009f84783b */ /* 0x000fe60000000200 */
[----:B------:R-:W-:Y:S02]  /*5220*/  ISETP.GE.AND P1, PT, R150, RZ, PT ;  /* 0x000000ff9600720c */ /* 0x000fe40003f26270 */
[C---:B------:R-:W-:Y:S02]  /*5230*/  IADD3 R146, R168.reuse, -0x20, RZ ;  /* 0xffffffe0a8927810 */ /* 0x040fe40007ffe0ff */
[----:B--2---:R-:W-:Y:S04]  /*5240*/  IADD3 R148, R168, -0x9, RZ ;  /* 0xfffffff7a8947810 */ /* 0x004fe80007ffe0ff */
[----:B------:R-:W-:Y:S02]  /*5250*/  ISETP.GE.AND P0, PT, R148, RZ, PT ;  /* 0x000000ff9400720c */ /* 0x000fe40003f06270 */
[C---:B------:R-:W-:Y:S02]  /*5260*/  IADD3 R136, R168.reuse, -0x18, RZ ;  /* 0xffffffe8a8887810 */ /* 0x040fe40007ffe0ff */
[C---:B------:R-:W-:Y:S02]  /*5270*/  IADD3 R144, R168.reuse, -0x19, RZ ;  /* 0xffffffe7a8907810 */ /* 0x040fe40007ffe0ff */
[C---:B------:R-:W-:Y:S02]  /*5280*/  @!P1 IADD3 R150, -R168.reuse, 0x10, RZ ;  /* 0x00000010a8969810 */ /* 0x040fe40007ffe1ff */
[----:B------:R-:W-:Y:S02]  /*5290*/  ISETP.GE.AND P1, PT, R169, RZ, PT ;  /* 0x000000ffa900720c */ /* 0x000fe40003f26270 */
[----:B------:R-:W-:Y:S01]  /*52a0*/  I2F R193, R150 ;  /* 0x0000009600c17306 */ /* 0x000fe20000201400 */
[C---:B------:R-:W-:Y:S02]  /*52b0*/  IADD3 R145, R168.reuse, 0x27, RZ ;  /* 0x00000027a8917810 */ /* 0x040fe40007ffe0ff */
[----:B------:R-:W-:Y:S02]  /*52c0*/  @!P0 IADD3 R148, -R168, 0x9, RZ ;  /* 0x00000009a8948810 */ /* 0x000fe40007ffe1ff */
[----:B------:R-:W-:Y:S05]  /*52d0*/  ISETP.GE.AND P0, PT, R170, RZ, PT ;  /* 0x000000ffaa00720c */ /* 0x000fea0003f06270 */
[----:B------:R1:W-:Y:S01]  /*52e0*/  I2F R188, R148 ;  /* 0x0000009400bc7306 */ /* 0x0003e20000201400 */
[C---:B------:R-:W-:Y:S07]  /*52f0*/  @!P1 IADD3 R169, -R168.reuse, -0x30, RZ ;  /* 0xffffffd0a8a99810 */ /* 0x040fee0007ffe1ff */
[C---:B------:R-:W-:Y:S02]  /*5300*/  @!P0 IADD3 R170, -R168.reuse, 0x11, RZ ;  /* 0x00000011a8aa8810 */ /* 0x040fe40007ffe1ff */
[----:B------:R2:W-:Y:S01]  /*5310*/  I2F R185, R169 ;  /* 0x000000a900b97306 */ /* 0x0005e20000201400 */
[----:B------:R-:W-:Y:S09]  /*5320*/  ISETP.GE.AND P0, PT, R171, RZ, PT ;  /* 0x000000ffab00720c */ /* 0x000ff20003f06270 */
[----:B------:R3:W-:Y:S01]  /*5330*/  I2F R192, R170 ;  /* 0x000000aa00c07306 */ /* 0x0007e20000201400 */
[----:B-1----:R-:W1:Y:S03]  /*5340*/  LDSM.16.M88.4 R148, [R159+0xc000] ;  /* 0x00c000009f94783b */ /* 0x002e660000000200 */
[C---:B------:R-:W-:Y:S02]  /*5350*/  @!P0 IADD3 R171, -R168.reuse, -0x2f, RZ ;  /* 0xffffffd1a8ab8810 */ /* 0x040fe40007ffe1ff */
[----:B------:R-:W-:Y:S04]  /*5360*/  ISETP.GE.AND P0, PT, R145, RZ, PT ;  /* 0x000000ff9100720c */ /* 0x000fe80003f06270 */
[----:B------:R-:W-:Y:S01]  /*5370*/  I2F R182, R171 ;  /* 0x000000ab00b67306 */ /* 0x000fe20000201400 */
[C---:B--2---:R-:W-:Y:S08]  /*5380*/  IADD3 R169, R168.reuse, 0x10, RZ ;  /* 0x00000010a8a97810 */ /* 0x044ff00007ffe0ff */
[----:B------:R-:W-:Y:S02]  /*5390*/  @!P0 IADD3 R145, -R168, -0x27, RZ ;  /* 0xffffffd9a8918810 */ /* 0x000fe40007ffe1ff */
[----:B------:R-:W-:Y:S02]  /*53a0*/  ISETP.GE.AND P0, PT, R144, RZ, PT ;  /* 0x000000ff9000720c */ /* 0x000fe40003f06270 */
[----:B------:R2:W-:Y:S01]  /*53b0*/  I2F R186, R145 ;  /* 0x0000009100ba7306 */ /* 0x0005e20000201400 */
[----:B---3--:R-:W-:Y:S04]  /*53c0*/  IADD3 R170, R168, 0x28, RZ ;  /* 0x00000028a8aa7810 */ /* 0x008fe80007ffe0ff */
[----:B------:R-:W-:Y:S06]  /*53d0*/  ISETP.GE.AND P1, PT, R170, RZ, PT ;  /* 0x000000ffaa00720c */ /* 0x000fec0003f26270 */
[C---:B------:R-:W-:Y:S04]  /*53e0*/  @!P0 IADD3 R144, -R168.reuse, 0x19, RZ ;  /* 0x00000019a8908810 */ /* 0x040fe80007ffe1ff */
[----:B------:R3:W-:Y:S03]  /*53f0*/  I2F R178, R144 ;  /* 0x0000009000b27306 */ /* 0x0007e60000201400 */
[----:B------:R-:W-:Y:S01]  /*5400*/  @!P1 IADD3 R170, -R168, -0x28, RZ ;  /* 0xffffffd8a8aa9810 */ /* 0x000fe20007ffe1ff */
[-C--:B-1----:R-:W-:Y:S06]  /*5410*/  HMMA.16816.F32.BF16 R4, R140, R148.reuse, R4 ;  /* 0x000000948c04723c */ /* 0x082fec0000041804 */
[----:B------:R-:W-:Y:S01]  /*5420*/  I2F R187, R170 ;  /* 0x000000aa00bb7306 */ /* 0x000fe20000201400 */
[----:B------:R-:W-:Y:S01]  /*5430*/  ISETP.GE.AND P1, PT, R136, RZ, PT ;  /* 0x000000ff8800720c */ /* 0x000fe20003f26270 */
[C---:B------:R-:W-:Y:S04]  /*5440*/  HMMA.16816.F32.BF16 R8, R152.reuse, R148, R8 ;  /* 0x000000949808723c */ /* 0x040fe80000041808 */
[----:B--2---:R-:W-:Y:S03]  /*5450*/  IADD3 R145, R168, -0x21, RZ ;  /* 0xffffffdfa8917810 */ /* 0x004fe60007ffe0ff */
[----:B------:R-:W-:Y:S01]  /*5460*/  IADD3 R148, R0, R157, RZ ;  /* 0x0000009d00947210 */ /* 0x000fe20007ffe0ff */
[-C--:B------:R-:W-:Y:S03]  /*5470*/  HMMA.16816.F32.BF16 R12, R152, R150.reuse, R12 ;  /* 0x00000096980c723c */ /* 0x080fe6000004180c */
[----:B------:R-:W-:Y:S02]  /*5480*/  ISETP.GE.AND P0, PT, R145, RZ, PT ;  /* 0x000000ff9100720c */ /* 0x000fe40003f06270 */
[C---:B------:R-:W-:Y:S02]  /*5490*/  @!P1 IADD3 R136, -R168.reuse, 0x18, RZ ;  /* 0x00000018a8889810 */ /* 0x040fe40007ffe1ff */
[----:B------:R-:W-:Y:S01]  /*54a0*/  IADD3 R149, R168, -0x29, RZ ;  /* 0xffffffd7a8957810 */ /* 0x000fe20007ffe0ff */
[C---:B------:R-:W-:Y:S01]  /*54b0*/  HMMA.16816.F32.BF16 R16, R140.reuse, R150, R16 ;  /* 0x000000968c10723c */ /* 0x040fe20000041810 */
[----:B------:R1:W-:Y:S03]  /*54c0*/  I2F R180, R136 ;  /* 0x0000008800b47306 */ /* 0x0003e60000201400 */
[----:B------:R-:W-:Y:S02]  /*54d0*/  ISETP.GE.AND P1, PT, R146, RZ, PT ;  /* 0x000000ff9200720c */ /* 0x000fe40003f26270 */
[C---:B---3--:R-:W-:Y:S02]  /*54e0*/  IADD3 R144, R168.reuse, 0x20, RZ ;  /* 0x00000020a8907810 */ /* 0x048fe40007ffe0ff */
[-C--:B------:R-:W-:Y:S04]  /*54f0*/  HMMA.16816.F32.BF16 R20, R140, R132.reuse, R20 ;  /* 0x000000848c14723c */ /* 0x080fe80000041814 */
[C---:B------:R-:W-:Y:S02]  /*5500*/  IADD3 R150, R168.reuse, -0x28, RZ ;  /* 0xffffffd8a8967810 */ /* 0x040fe40007ffe0ff */
[C---:B------:R-:W-:Y:S02]  /*5510*/  @!P0 IADD3 R145, -R168.reuse, 0x21, RZ ;  /* 0x00000021a8918810 */ /* 0x040fe40007ffe1ff */
[C---:B------:R-:W-:Y:S02]  /*5520*/  HMMA.16816.F32.BF16 R24, R152.reuse, R132, R24 ;  /* 0x000000849818723c */ /* 0x040fe40000041818 */
[----:B------:R2:W-:Y:S02]  /*5530*/  I2F R183, R145 ;  /* 0x0000009100b77306 */ /* 0x0005e40000201400 */
[----:B------:R-:W-:Y:S02]  /*5540*/  @!P1 IADD3 R146, -R168, 0x20, RZ ;  /* 0x00000020a8929810 */ /* 0x000fe40007ffe1ff */
[----:B------:R-:W-:Y:S02]  /*5550*/  ISETP.GE.AND P1, PT, R144, RZ, PT ;  /* 0x000000ff9000720c */ /* 0x000fe40003f26270 */
[-C--:B------:R-:W-:Y:S01]  /*5560*/  HMMA.16816.F32.BF16 R28, R152, R134.reuse, R28 ;  /* 0x00000086981c723c */ /* 0x080fe2000004181c */
[----:B-1----:R-:W1:Y:S03]  /*5570*/  LDSM.16.M88.4 R136, [R159+0xd000] ;  /* 0x00d000009f88783b */ /* 0x002e660000000200 */
[----:B------:R3:W-:Y:S01]  /*5580*/  I2F R184, R146 ;  /* 0x0000009200b87306 */ /* 0x0007e20000201400 */
[C---:B------:R-:W-:Y:S02]  /*5590*/  IADD3 R0, R168.reuse, -0x31, RZ ;  /* 0xffffffcfa8007810 */ /* 0x040fe40007ffe0ff */
[C---:B------:R-:W-:Y:S01]  /*55a0*/  IADD3 R170, R168.reuse, -0x30, RZ ;  /* 0xffffffd0a8aa7810 */ /* 0x040fe20007ffe0ff */
[C---:B------:R-:W-:Y:S01]  /*55b0*/  HMMA.16816.F32.BF16 R32, R140.reuse, R134, R32 ;  /* 0x000000868c20723c */ /* 0x040fe20000041820 */
[----:B------:R-:W4:Y:S03]  /*55c0*/  LDSM.16.M88.4 R132, [R159+0xd800] ;  /* 0x00d800009f84783b */ /* 0x000f260000000200 */
[C---:B------:R-:W-:Y:S04]  /*55d0*/  @!P1 IADD3 R144, -R168.reuse, -0x20, RZ ;  /* 0xffffffe0a8909810 */ /* 0x040fe80007ffe1ff */
[----:B------:R1:W-:Y:S01]  /*55e0*/  I2F R176, R144 ;  /* 0x0000009000b07306 */ /* 0x0003e20000201400 */
[C---:B--2---:R-:W-:Y:S04]  /*55f0*/  IADD3 R145, R168.reuse, 0x18, RZ ;  /* 0x00000018a8917810 */ /* 0x044fe80007ffe0ff */
[----:B------:R-:W-:Y:S02]  /*5600*/  ISETP.GE.AND P1, PT, R145, RZ, PT ;  /* 0x000000ff9100720c */ /* 0x000fe40003f26270 */
[----:B---3--:R-:W-:Y:S04]  /*5610*/  IADD3 R146, R168, 0x1f, RZ ;  /* 0x0000001fa8927810 */ /* 0x008fe80007ffe0ff */
[----:B------:R-:W-:Y:S07]  /*5620*/  ISETP.GE.AND P0, PT, R146, RZ, PT ;  /* 0x000000ff9200720c */ /* 0x000fee0003f06270 */
[----:B------:R-:W-:Y:S02]  /*5630*/  @!P1 IADD3 R145, -R168, -0x18, RZ ;  /* 0xffffffe8a8919810 */ /* 0x000fe40007ffe1ff */
[----:B------:R-:W-:Y:S02]  /*5640*/  ISETP.GE.AND P1, PT, R150, RZ, PT ;  /* 0x000000ff9600720c */ /* 0x000fe40003f26270 */
[----:B------:R-:W-:Y:S01]  /*5650*/  I2F R181, R145 ;  /* 0x0000009100b57306 */ /* 0x000fe20000201400 */
[-C--:B-1----:R-:W-:Y:S03]  /*5660*/  HMMA.16816.F32.BF16 R36, R140, R136.reuse, R36 ;  /* 0x000000888c24723c */ /* 0x082fe60000041824 */
[C---:B------:R-:W-:Y:S02]  /*5670*/  @!P0 IADD3 R146, -R168.reuse, -0x1f, RZ ;  /* 0xffffffe1a8928810 */ /* 0x040fe40007ffe1ff */
[C---:B------:R-:W-:Y:S03]  /*5680*/  IADD3 R144, R168.reuse, 0x17, RZ ;  /* 0x00000017a8907810 */ /* 0x040fe60007ffe0ff */
[C---:B------:R-:W-:Y:S01]  /*5690*/  HMMA.16816.F32.BF16 R40, R152.reuse, R136, R40 ;  /* 0x000000889828723c */ /* 0x040fe20000041828 */
[----:B------:R-:W-:Y:S03]  /*56a0*/  I2F R175, R146 ;  /* 0x0000009200af7306 */ /* 0x000fe60000201400 */
[----:B------:R-:W-:Y:S02]  /*56b0*/  @!P1 IADD3 R150, -R168, 0x28, RZ ;  /* 0x00000028a8969810 */ /* 0x000fe40007ffe1ff */
[----:B------:R-:W-:Y:S02]  /*56c0*/  ISETP.GE.AND P0, PT, R144, RZ, PT ;  /* 0x000000ff9000720c */ /* 0x000fe40003f06270 */
[-C--:B------:R-:W-:Y:S03]  /*56d0*/  HMMA.16816.F32.BF16 R44, R152, R138.reuse, R44 ;  /* 0x0000008a982c723c */ /* 0x080fe6000004182c */
[----:B------:R-:W-:Y:S01]  /*56e0*/  I2F R174, R150 ;  /* 0x0000009600ae7306 */ /* 0x000fe20000201400 */
[----:B------:R-:W-:Y:S04]  /*56f0*/  ISETP.GE.AND P1, PT, R170, RZ, PT ;  /* 0x000000ffaa00720c */ /* 0x000fe80003f26270 */
[C---:B------:R-:W-:Y:S01]  /*5700*/  HMMA.16816.F32.BF16 R48, R140.reuse, R138, R48 ;  /* 0x0000008a8c30723c */ /* 0x040fe20000041830 */
[----:B------:R-:W-:Y:S03]  /*5710*/  LDSM.16.M88.4 R136, [R148] ;  /* 0x000000009488783b */ /* 0x000fe60000000200 */
[C---:B------:R-:W-:Y:S02]  /*5720*/  @!P0 IADD3 R144, -R168.reuse, -0x17, RZ ;  /* 0xffffffe9a8908810 */ /* 0x040fe40007ffe1ff */
[----:B------:R-:W-:Y:S02]  /*5730*/  ISETP.GE.AND P0, PT, R149, RZ, PT ;  /* 0x000000ff9500720c */ /* 0x000fe40003f06270 */
[----:B------:R1:W-:Y:S01]  /*5740*/  I2F R179, R144 ;  /* 0x0000009000b37306 */ /* 0x0003e20000201400 */
[-C--:B----4-:R-:W-:Y:S03]  /*5750*/  HMMA.16816.F32.BF16 R52, R140, R132.reuse, R52 ;  /* 0x000000848c34723c */ /* 0x090fe60000041834 */
[C---:B------:R-:W-:Y:S02]  /*5760*/  @!P1 IADD3 R170, -R168.reuse, 0x30, RZ ;  /* 0x00000030a8aa9810 */ /* 0x040fe40007ffe1ff */
[----:B------:R-:W-:Y:S03]  /*5770*/  ISETP.GE.AND P1, PT, R169, RZ, PT ;  /* 0x000000ffa900720c */ /* 0x000fe60003f26270 */
[C---:B------:R-:W-:Y:S01]  /*5780*/  HMMA.16816.F32.BF16 R56, R152.reuse, R132, R56 ;  /* 0x000000849838723c */ /* 0x040fe20000041838 */
[----:B------:R-:W-:Y:S03]  /*5790*/  I2F R177, R170 ;  /* 0x000000aa00b17306 */ /* 0x000fe60000201400 */
[----:B------:R-:W-:Y:S02]  /*57a0*/  @!P0 IADD3 R149, -R168, 0x29, RZ ;  /* 0x00000029a8958810 */ /* 0x000fe40007ffe1ff */
[----:B------:R-:W-:Y:S02]  /*57b0*/  ISETP.GE.AND P0, PT, R0, RZ, PT ;  /* 0x000000ff0000720c */ /* 0x000fe40003f06270 */
[-C--:B------:R-:W-:Y:S03]  /*57c0*/  HMMA.16816.F32.BF16 R60, R152, R134.reuse, R60 ;  /* 0x00000086983c723c */ /* 0x080fe6000004183c */
[----:B------:R2:W-:Y:S01]  /*57d0*/  I2F R171, R149 ;  /* 0x0000009500ab7306 */ /* 0x0005e20000201400 */
[C---:B------:R-:W-:Y:S02]  /*57e0*/  IADD3 R133, R168.reuse, 0xf, RZ ;  /* 0x0000000fa8857810 */ /* 0x040fe40007ffe0ff */
[C---:B------:R-:W-:Y:S01]  /*57f0*/  @!P1 IADD3 R169, -R168.reuse, -0x10, RZ ;  /* 0xfffffff0a8a99810 */ /* 0x040fe20007ffe1ff */
[----:B-1----:R-:W1:Y:S01]  /*5800*/  LDSM.16.M88.4 R144, [R160+0xc000] ;  /* 0x00c00000a090783b */ /* 0x002e620000000200 */
[----:B------:R-:W-:Y:S04]  /*5810*/  HMMA.16816.F32.BF16 R64, R140, R134, R64 ;  /* 0x000000868c40723c */ /* 0x000fe80000041840 */
[C---:B------:R-:W-:Y:S01]  /*5820*/  @!P0 IADD3 R0, -R168.reuse, 0x31, RZ ;  /* 0x00000031a8008810 */ /* 0x040fe20007ffe1ff */
[----:B------:R-:W-:Y:S01]  /*5830*/  I2F R134, R169 ;  /* 0x000000a900867306 */ /* 0x000fe20000201400 */
[----:B------:R-:W-:Y:S02]  /*5840*/  ISETP.GE.AND P0, PT, R133, RZ, PT ;  /* 0x000000ff8500720c */ /* 0x000fe40003f06270 */
[----:B------:R-:W-:Y:S04]  /*5850*/  IADD3 R132, R168, -0x38, RZ ;  /* 0xffffffc8a8847810 */ /* 0x000fe80007ffe0ff */
[----:B------:R-:W-:Y:S03]  /*5860*/  ISETP.GE.AND P2, PT, R132, RZ, PT ;  /* 0x000000ff8400720c */ /* 0x000fe60003f46270 */
[----:B------:R3:W-:Y:S01]  /*5870*/  I2F R170, R0 ;  /* 0x0000000000aa7306 */ /* 0x0007e20000201400 */
[----:B--2---:R-:W2:Y:S03]  /*5880*/  LDSM.16.M88.4 R148, [R148+0x2000] ;  /* 0x002000009494783b */ /* 0x004ea60000000200 */
[C---:B------:R-:W-:Y:S06]  /*5890*/  @!P0 IADD3 R133, -R168.reuse, -0xf, RZ ;  /* 0xfffffff1a8858810 */ /* 0x040fec0007ffe1ff */
[C---:B------:R-:W-:Y:S01]  /*58a0*/  @!P2 IADD3 R132, -R168.reuse, 0x38, RZ ;  /* 0x00000038a884a810 */ /* 0x040fe20007ffe1ff */
[----:B------:R-:W-:Y:S10]  /*58b0*/  I2F R133, R133 ;  /* 0x0000008500857306 */ /* 0x000ff40000201400 */
[----:B------:R-:W-:Y:S01]  /*58c0*/  I2F R211, R132 ;  /* 0x0000008400d37306 */ /* 0x000fe20000201400 */
[-C--:B-1----:R-:W-:Y:S05]  /*58d0*/  HMMA.16816.F32.BF16 R4, R136, R144.reuse, R4 ;  /* 0x000000908804723c */ /* 0x082fea0000041804 */
[----:B---3--:R-:W-:Y:S04]  /*58e0*/  IADD3 R0, R168, -0x39, RZ ;  /* 0xffffffc7a8007810 */ /* 0x008fe80007ffe0ff */
[----:B------:R-:W-:Y:S01]  /*58f0*/  ISETP.GE.AND P1, PT, R0, RZ, PT ;  /* 0x000000ff0000720c */ /* 0x000fe20003f26270 */
[C---:B--2---:R-:W-:Y:S11]  /*5900*/  HMMA.16816.F32.BF16 R8, R148.reuse, R144, R8 ;  /* 0x000000909408723c */ /* 0x044ff60000041808 */
[----:B------:R-:W-:Y:S03]  /*5910*/  @!UPT UIADD3 URZ, URZ, URZ, URZ ;  /* 0x0000003f3f3ff290 */ /* 0x000fe6000fffe03f */
[----:B------:R-:W-:Y:S01]  /*5920*/  FMUL.FTZ R5, R5, c[0x0][0x2ec] ;  /* 0x0000bb0005057a20 */ /* 0x000fe20000410000 */
[----:B------:R-:W-:Y:S01]  /*5930*/  @!P1 IADD3 R0, -R168, 0x39, RZ ;  /* 0x00000039a8009810 */ /* 0x000fe20007ffe1ff */
[----:B------:R-:W-:Y:S02]  /*5940*/  FMUL.FTZ R6, R6, c[0x0][0x2ec] ;  /* 0x0000bb0006067a20 */ /* 0x000fe40000410000 */
[----:B------:R-:W-:Y:S01]  /*5950*/  MUFU.TANH R218, R5 ;  /* 0x0000000500da7308 */ /* 0x000fe20000002400 */
[----:B------:R-:W-:Y:S01]  /*5960*/  FMUL.FTZ R7, R7, c[0x0][0x2ec] ;  /* 0x0000bb0007077a20 */ /* 0x000fe20000410000 */
[-C--:B------:R-:W-:Y:S03]  /*5970*/  HMMA.16816.F32.BF16 R12, R148, R146.reuse, R12 ;  /* 0x00000092940c723c */ /* 0x080fe6000004180c */
[----:B------:R-:W-:Y:S05]  /*5980*/  FMUL.FTZ R4, R4, c[0x0][0x2ec] ;  /* 0x0000bb0004047a20 */ /* 0x000fea0000410000 */
[----:B------:R-:W-:Y:S01]  /*5990*/  MUFU.TANH R217, R6 ;  /* 0x0000000600d97308 */ /* 0x000fe20000002400 */
[C---:B------:R-:W-:Y:S04]  /*59a0*/  HMMA.16816.F32.BF16 R16, R136.reuse, R146, R16 ;  /* 0x000000928810723c */ /* 0x040fe80000041810 */
[----:B------:R-:W-:Y:S02]  /*59b0*/  FMUL.FTZ R10, R10, c[0x0][0x2ec] ;  /* 0x0000bb000a0a7a20 */ /* 0x000fe40000410000 */
[----:B------:R-:W-:Y:S03]  /*59c0*/  FMUL.FTZ R11, R11, c[0x0][0x2ec] ;  /* 0x0000bb000b0b7a20 */ /* 0x000fe60000410000 */
[----:B------:R-:W-:Y:S03]  /*59d0*/  MUFU.TANH R216, R7 ;  /* 0x0000000700d87308 */ /* 0x000fe60000002400 */
        /* <DEDUP_REMOVED lines=10> */
[----:B------:R-:W-:Y:S10]  /*5a80*/  MUFU.TANH R219, R10 ;  /* 0x0000000a00db7308 */ /* 0x000ff40000002400 */
[----:B------:R-:W2:Y:S01]  /*5a90*/  MUFU.TANH R213, R11 ;  /* 0x0000000b00d57308 */ /* 0x000ea20000002400 */
[----:B-1----:R-:W1:Y:S09]  /*5aa0*/  LDSM.16.M88.4 R4, [R160+0xc800] ;  /* 0x00c80000a004783b */ /* 0x002e720000000200 */
[----:B------:R-:W-:Y:S10]  /*5ab0*/  MUFU.TANH R214, R8 ;  /* 0x0000000800d67308 */ /* 0x000ff40000002400 */
[----:B------:R3:W-:Y:S10]  /*5ac0*/  MUFU.TANH R215, R9 ;  /* 0x0000000900d77308 */ /* 0x0007f40000002400 */
[----:B------:R4:W-:Y:S10]  /*5ad0*/  MUFU.TANH R209, R12 ;  /* 0x0000000c00d17308 */ /* 0x0009f40000002400 */
[----:B------:R2:W-:Y:S01]  /*5ae0*/  MUFU.TANH R208, R13 ;  /* 0x0000000d00d07308 */ /* 0x0005e20000002400 */
[----:B---3--:R-:W3:Y:S01]  /*5af0*/  LDSM.16.M88.4 R8, [R160+0xd000] ;  /* 0x00d00000a008783b */ /* 0x008ee20000000200 */
[-C--:B-1----:R-:W-:Y:S08]  /*5b00*/  HMMA.16816.F32.BF16 R20, R136, R4.reuse, R20 ;  /* 0x000000048814723c */ /* 0x082ff00000041814 */
[----:B------:R-:W-:Y:S01]  /*5b10*/  MUFU.TANH R207, R14 ;  /* 0x0000000e00cf7308 */ /* 0x000fe20000002400 */
[C---:B------:R-:W-:Y:S04]  /*5b20*/  HMMA.16816.F32.BF16 R24, R148.reuse, R4, R24 ;  /* 0x000000049418723c */ /* 0x040fe80000041818 */
[----:B----4-:R-:W-:Y:S05]  /*5b30*/  IADD3 R12, P0, R234, UR17, RZ ;  /* 0x00000011ea0c7c10 */ /* 0x010fea000ff1e0ff */
[----:B------:R-:W-:Y:S01]  /*5b40*/  I2F R212, R0 ;  /* 0x0000000000d47306 */ /* 0x000fe20000201400 */
[-C--:B------:R-:W-:Y:S03]  /*5b50*/  HMMA.16816.F32.BF16 R28, R148, R6.reuse, R28 ;  /* 0x00000006941c723c */ /* 0x080fe6000004181c */
[----:B--2---:R-:W-:Y:S02]  /*5b60*/  IADD3.X R13, R233, UR16, RZ, P0, !PT ;  /* 0x00000010e90d7c10 */ /* 0x004fe400087fe4ff */
[----:B------:R-:W-:Y:S03]  /*5b70*/  PLOP3.LUT P0, PT, PT, PT, UP0, 0x80, 0x0 ;  /* 0x000000000000781c */ /* 0x000fe60003f0f008 */
[C---:B------:R-:W-:Y:S01]  /*5b80*/  HMMA.16816.F32.BF16 R32, R136.reuse, R6, R32 ;  /* 0x000000068820723c */ /* 0x040fe20000041820 */
[----:B------:R-:W-:Y:S01]  /*5b90*/  MUFU.TANH R206, R15 ;  /* 0x0000000f00ce7308 */ /* 0x000fe20000002400 */
[----:B------:R-:W1:Y:S02]  /*5ba0*/  LDSM.16.M88.4 R4, [R160+0xd800] ;  /* 0x00d80000a004783b */ /* 0x000e640000000200 */
[----:B------:R-:W-:Y:S02]  /*5bb0*/  FMUL.FTZ R20, R20, c[0x0][0x2ec] ;  /* 0x0000bb0014147a20 */ /* 0x000fe40000410000 */
[----:B------:R-:W-:Y:S02]  /*5bc0*/  FMUL.FTZ R21, R21, c[0x0][0x2ec] ;  /* 0x0000bb0015157a20 */ /* 0x000fe40000410000 */
[----:B------:R-:W-:Y:S02]  /*5bd0*/  FMUL.FTZ R22, R22, c[0x0][0x2ec] ;  /* 0x0000bb0016167a20 */ /* 0x000fe40000410000 */
[----:B------:R2:W5:Y:S01]  /*5be0*/  LDG.E R155, [R12.64] ;  /* 0x0000001a0c9b7981 */ /* 0x000562000c1e1900 */
[----:B------:R-:W-:Y:S01]  /*5bf0*/  MUFU.TANH R205, R17 ;  /* 0x0000001100cd7308 */ /* 0x000fe20000002400 */
[----:B------:R-:W-:Y:S02]  /*5c00*/  FMUL.FTZ R27, R27, c[0x0][0x2ec] ;  /* 0x0000bb001b1b7a20 */ /* 0x000fe40000410000 */
[----:B------:R2:W5:Y:S01]  /*5c10*/  LDG.E R154, [R12.64+0x20] ;  /* 0x0000201a0c9a7981 */ /* 0x000562000c1e1900 */
[-C--:B---3--:R-:W-:Y:S03]  /*5c20*/  HMMA.16816.F32.BF16 R36, R136, R8.reuse, R36 ;  /* 0x000000088824723c */ /* 0x088fe60000041824 */
[----:B------:R2:W5:Y:S01]  /*5c30*/  LDG.E R153, [R12.64+0x100] ;  /* 0x0001001a0c997981 */ /* 0x000562000c1e1900 */
[----:B------:R-:W-:Y:S02]  /*5c40*/  FMUL.FTZ R31, R31, c[0x0][0x2ec] ;  /* 0x0000bb001f1f7a20 */ /* 0x000fe40000410000 */
[----:B------:R-:W-:Y:S01]  /*5c50*/  MUFU.TANH R200, R27 ;  /* 0x0000001b00c87308 */ /* 0x000fe20000002400 */
[----:B------:R2:W5:Y:S01]  /*5c60*/  LDG.E R152, [R12.64+0x120] ;  /* 0x0001201a0c987981 */ /* 0x000562000c1e1900 */
[C---:B------:R-:W-:Y:S04]  /*5c70*/  HMMA.16816.F32.BF16 R40, R148.reuse, R8, R40 ;  /* 0x000000089428723c */ /* 0x040fe80000041828 */
[----:B------:R-:W-:Y:S02]  /*5c80*/  FMUL.FTZ R32, R32, c[0x0][0x2ec] ;  /* 0x0000bb0020207a20 */ /* 0x000fe40000410000 */
[----:B------:R-:W-:Y:S02]  /*5c90*/  FMUL.FTZ R35, R35, c[0x0][0x2ec] ;  /* 0x0000bb0023237a20 */ /* 0x000fe40000410000 */
[----:B------:R-:W-:Y:S01]  /*5ca0*/  MUFU.TANH R132, R20 ;  /* 0x0000001400847308 */ /* 0x000fe20000002400 */
[-C--:B------:R-:W-:Y:S03]  /*5cb0*/  HMMA.16816.F32.BF16 R44, R148, R10.reuse, R44 ;  /* 0x0000000a942c723c */ /* 0x080fe6000004182c */
[----:B------:R-:W-:Y:S02]  /*5cc0*/  FMUL.FTZ R33, R33, c[0x0][0x2ec] ;  /* 0x0000bb0021217a20 */ /* 0x000fe40000410000 */
[----:B------:R-:W-:Y:S02]  /*5cd0*/  FMUL.FTZ R34, R34, c[0x0][0x2ec] ;  /* 0x0000bb0022227a20 */ /* 0x000fe40000410000 */
[----:B------:R-:W-:Y:S01]  /*5ce0*/  FMUL.FTZ R39, R39, c[0x0][0x2ec] ;  /* 0x0000bb0027277a20 */ /* 0x000fe20000410000 */
[C---:B------:R-:W-:Y:S01]  /*5cf0*/  HMMA.16816.F32.BF16 R48, R136.reuse, R10, R48 ;  /* 0x0000000a8830723c */ /* 0x040fe20000041830 */
[----:B------:R3:W-:Y:S03]  /*5d00*/  MUFU.TANH R142, R35 ;  /* 0x00000023008e7308 */ /* 0x0007e60000002400 */
[----:B------:R-:W-:Y:S02]  /*5d10*/  FMUL.FTZ R37, R37, c[0x0][0x2ec] ;  /* 0x0000bb0025257a20 */ /* 0x000fe40000410000 */
[----:B------:R-:W-:Y:S02]  /*5d20*/  FMUL.FTZ R29, R29, c[0x0][0x2ec] ;  /* 0x0000bb001d1d7a20 */ /* 0x000fe40000410000 */
[-C--:B-1----:R-:W-:Y:S03]  /*5d30*/  HMMA.16816.F32.BF16 R52, R136, R4.reuse, R52 ;  /* 0x000000048834723c */ /* 0x082fe60000041834 */
[----:B------:R1:W-:Y:S01]  /*5d40*/  MUFU.TANH R169, R29 ;  /* 0x0000001d00a97308 */ /* 0x0003e20000002400 */
[----:B------:R-:W-:Y:S02]  /*5d50*/  FMUL.FTZ R43, R43, c[0x0][0x2ec] ;  /* 0x0000bb002b2b7a20 */ /* 0x000fe40000410000 */
[----:B------:R-:W-:Y:S02]  /*5d60*/  FMUL.FTZ R42, R42, c[0x0][0x2ec] ;  /* 0x0000bb002a2a7a20 */ /* 0x000fe40000410000 */
[C---:B------:R-:W-:Y:S04]  /*5d70*/  HMMA.16816.F32.BF16 R56, R148.reuse, R4, R56 ;  /* 0x000000049438723c */ /* 0x040fe80000041838 */
[----:B------:R-:W-:Y:S01]  /*5d80*/  FMUL.FTZ R46, R46, c[0x0][0x2ec] ;  /* 0x0000bb002e2e7a20 */ /* 0x000fe20000410000 */
[----:B------:R-:W-:Y:S01]  /*5d90*/  MUFU.TANH R20, R43 ;  /* 0x0000002b00147308 */ /* 0x000fe20000002400 */
[----:B------:R-:W-:Y:S02]  /*5da0*/  FMUL.FTZ R47, R47, c[0x0][0x2ec] ;  /* 0x0000bb002f2f7a20 */ /* 0x000fe40000410000 */
[-C--:B------:R-:W-:Y:S04]  /*5db0*/  HMMA.16816.F32.BF16 R60, R148, R6.reuse, R60 ;  /* 0x00000006943c723c */ /* 0x080fe8000004183c */
[----:B---3--:R-:W-:Y:S02]  /*5dc0*/  FMUL.FTZ R35, R45, c[0x0][0x2ec] ;  /* 0x0000bb002d237a20 */ /* 0x008fe40000410000 */
[----:B------:R-:W-:Y:S01]  /*5dd0*/  FMUL.FTZ R50, R50, c[0x0][0x2ec] ;  /* 0x0000bb0032327a20 */ /* 0x000fe20000410000 */
[----:B------:R-:W3:Y:S01]  /*5de0*/  MUFU.TANH R210, R19 ;  /* 0x0000001300d27308 */ /* 0x000ee20000002400 */
[----:B------:R-:W-:Y:S01]  /*5df0*/  FMUL.FTZ R55, R55, c[0x0][0x2ec] ;  /* 0x0000bb0037377a20 */ /* 0x000fe20000410000 */
[----:B------:R-:W-:Y:S04]  /*5e00*/  HMMA.16816.F32.BF16 R64, R136, R6, R64 ;  /* 0x000000068840723c */ /* 0x000fe80000041840 */
        /* <DEDUP_REMOVED lines=21> */
[----:B-1----:R-:W-:Y:S02]  /*5f60*/  FFMA.FTZ R29, R223, -UR4, R213 ;  /* 0x80000004df1d7c23 */ /* 0x002fe400080100d5 */
[----:B---3--:R-:W-:Y:S02]  /*5f70*/  FFMA.FTZ R17, -R210, R210, 1 ;  /* 0x3f800000d2117423 */ /* 0x008fe400000101d2 */
[----:B------:R-:W-:Y:S02]  /*5f80*/  FMUL.FTZ R25, R25, c[0x0][0x2ec] ;  /* 0x0000bb0019197a20 */ /* 0x000fe40000410000 */
[----:B------:R-:W-:Y:S01]  /*5f90*/  FFMA.FTZ R0, -R218, R218, 1 ;  /* 0x3f800000da007423 */ /* 0x000fe200000101da */
[----:B------:R-:W-:Y:S01]  /*5fa0*/  MUFU.TANH R202, R24 ;  /* 0x0000001800ca7308 */ /* 0x000fe20000002400 */
[----:B------:R-:W-:Y:S02]  /*5fb0*/  FMUL.FTZ R23, R23, c[0x0][0x2ec] ;  /* 0x0000bb0017177a20 */ /* 0x000fe40000410000 */
[----:B------:R-:W-:Y:S02]  /*5fc0*/  FFMA.FTZ R4, -R216, R216, 1 ;  /* 0x3f800000d8047423 */ /* 0x000fe400000101d8 */
[----:B------:R-:W-:Y:S02]  /*5fd0*/  FFMA.FTZ R5, -R217, R217, 1 ;  /* 0x3f800000d9057423 */ /* 0x000fe400000101d9 */
[----:B------:R-:W-:Y:S02]  /*5fe0*/  FMUL.FTZ R30, R30, c[0x0][0x2ec] ;  /* 0x0000bb001e1e7a20 */ /* 0x000fe40000410000 */
[----:B--2---:R-:W-:Y:S01]  /*5ff0*/  FFMA.FTZ R12, R199, -UR4, R217 ;  /* 0x80000004c70c7c23 */ /* 0x004fe200080100d9 */
[----:B------:R-:W-:Y:S01]  /*6000*/  MUFU.TANH R203, R23 ;  /* 0x0000001700cb7308 */ /* 0x000fe20000002400 */
[----:B------:R-:W-:Y:S02]  /*6010*/  FMUL.FTZ R26, R26, c[0x0][0x2ec] ;  /* 0x0000bb001a1a7a20 */ /* 0x000fe40000410000 */
[----:B------:R-:W-:Y:S02]  /*6020*/  FFMA.FTZ R7, R196, -UR4, R218 ;  /* 0x80000004c4077c23 */ /* 0x000fe400080100da */
[----:B------:R-:W-:Y:S02]  /*6030*/  FMUL.FTZ R218, R17, c[0x0][0x2ec] ;  /* 0x0000bb0011da7a20 */ /* 0x000fe40000410000 */
[----:B------:R-:W-:Y:S02]  /*6040*/  FFMA.FTZ R17, -R200, R200, 1 ;  /* 0x3f800000c8117423 */ /* 0x000fe400000101c8 */
[----:B------:R-:W-:Y:S01]  /*6050*/  FFMA.FTZ R6, -R220, R220, 1 ;  /* 0x3f800000dc067423 */ /* 0x000fe200000101dc */
[----:B------:R-:W1:Y:S01]  /*6060*/  MUFU.TANH R201, R26 ;  /* 0x0000001a00c97308 */ /* 0x000e620000002400 */
[----:B------:R-:W-:Y:S02]  /*6070*/  FFMA.FTZ R11, R198, -UR4, R216 ;  /* 0x80000004c60b7c23 */ /* 0x000fe400080100d8 */
[----:B------:R-:W-:Y:S02]  /*6080*/  FFMA.FTZ R9, -R213, R213, 1 ;  /* 0x3f800000d5097423 */ /* 0x000fe400000101d5 */
[----:B------:R-:W-:Y:S02]  /*6090*/  FMUL.FTZ R213, R4, c[0x0][0x2ec] ;  /* 0x0000bb0004d57a20 */ /* 0x000fe40000410000 */
[----:B------:R-:W-:Y:S02]  /*60a0*/  FFMA.FTZ R4, -R208, R208, 1 ;  /* 0x3f800000d0047423 */ /* 0x000fe400000101d0 */
[----:B------:R-:W-:Y:S01]  /*60b0*/  FFMA.FTZ R13, -R214, R214, 1 ;  /* 0x3f800000d60d7423 */ /* 0x000fe200000101d6 */
[----:B------:R2:W-:Y:S01]  /*60c0*/  MUFU.TANH R24, R25 ;  /* 0x0000001900187308 */ /* 0x0005e20000002400 */
[----:B------:R-:W-:Y:S02]  /*60d0*/  FMUL.FTZ R216, R0, c[0x0][0x2ec] ;  /* 0x0000bb0000d87a20 */ /* 0x000fe40000410000 */
[----:B------:R-:W-:Y:S02]  /*60e0*/  FMUL.FTZ R151, R6, c[0x0][0x2ec] ;  /* 0x0000bb0006977a20 */ /* 0x000fe40000410000 */
[----:B------:R-:W-:Y:S02]  /*60f0*/  FFMA.FTZ R6, -R207, R207, 1 ;  /* 0x3f800000cf067423 */ /* 0x000fe400000101cf */
[----:B------:R-:W-:Y:S02]  /*6100*/  FMUL.FTZ R150, R67, c[0x0][0x2ec] ;  /* 0x0000bb0043967a20 */ /* 0x000fe40000410000 */
[----:B------:R-:W-:Y:S01]  /*6110*/  FFMA.FTZ R0, -R215, R215, 1 ;  /* 0x3f800000d7007423 */ /* 0x000fe200000101d7 */
[----:B------:R3:W-:Y:S01]  /*6120*/  MUFU.TANH R22, R36 ;  /* 0x0000002400167308 */ /* 0x0007e20000002400 */
[----:B------:R-:W-:Y:S02]  /*6130*/  FFMA.FTZ R15, R189, -UR4, R215 ;  /* 0x80000004bd0f7c23 */ /* 0x000fe400080100d7 */
[----:B------:R-:W-:Y:S02]  /*6140*/  FFMA.FTZ R43, R194, -UR4, R208 ;  /* 0x80000004c22b7c23 */ /* 0x000fe400080100d0 */
[----:B-1----:R-:W-:Y:S02]  /*6150*/  FFMA.FTZ R26, R195, -UR4, R201 ;  /* 0x80000004c31a7c23 */ /* 0x002fe400080100c9 */
[----:B------:R-:W-:Y:S02]  /*6160*/  FFMA.FTZ R16, R191, -UR4, R214 ;  /* 0x80000004bf107c23 */ /* 0x000fe400080100d6 */
[----:B------:R-:W-:Y:S01]  /*6170*/  FMUL.FTZ R214, R5, c[0x0][0x2ec] ;  /* 0x0000bb0005d67a20 */ /* 0x000fe20000410000 */
[----:B------:R-:W-:Y:S01]  /*6180*/  MUFU.TANH R140, R46 ;  /* 0x0000002e008c7308 */ /* 0x000fe20000002400 */
[----:B------:R-:W-:Y:S02]  /*6190*/  FFMA.FTZ R27, R189, -UR4, R206 ;  /* 0x80000004bd1b7c23 */ /* 0x000fe400080100ce */
[----:B------:R-:W-:Y:S02]  /*61a0*/  FFMA.FTZ R5, -R206, R206, 1 ;  /* 0x3f800000ce057423 */ /* 0x000fe400000101ce */
[----:B--2---:R-:W-:Y:S02]  /*61b0*/  FFMA.FTZ R25, R194, -UR4, R200 ;  /* 0x80000004c2197c23 */ /* 0x004fe400080100c8 */
[----:B------:R-:W-:Y:S02]  /*61c0*/  FMUL.FTZ R189, R0, c[0x0][0x2ec] ;  /* 0x0000bb0000bd7a20 */ /* 0x000fe40000410000 */
[----:B------:R-:W-:Y:S01]  /*61d0*/  FFMA.FTZ R0, -R209, R209, 1 ;  /* 0x3f800000d1007423 */ /* 0x000fe200000101d1 */
[----:B------:R-:W-:Y:S01]  /*61e0*/  MUFU.TANH R46, R55 ;  /* 0x00000037002e7308 */ /* 0x000fe20000002400 */
[----:B------:R-:W-:Y:S02]  /*61f0*/  FFMA.FTZ R10, -R219, R219, 1 ;  /* 0x3f800000db0a7423 */ /* 0x000fe400000101db */
[----:B------:R-:W-:Y:S02]  /*6200*/  FMUL.FTZ R208, R0, c[0x0][0x2ec] ;  /* 0x0000bb0000d07a20 */ /* 0x000fe40000410000 */
[----:B---3--:R-:W-:Y:S02]  /*6210*/  FMUL.FTZ R36, R44, c[0x0][0x2ec] ;  /* 0x0000bb002c247a20 */ /* 0x008fe40000410000 */
[----:B------:R-:W-:Y:S02]  /*6220*/  FFMA.FTZ R0, -R205, R205, 1 ;  /* 0x3f800000cd007423 */ /* 0x000fe400000101cd */
[----:B------:R-:W-:Y:S01]  /*6230*/  FFMA.FTZ R44, R195, -UR4, R209 ;  /* 0x80000004c32c7c23 */ /* 0x000fe200080100d1 */
[----:B------:R-:W1:Y:S01]  /*6240*/  MUFU.TANH R204, R21 ;  /* 0x0000001500cc7308 */ /* 0x000e620000002400 */
[----:B------:R-:W-:Y:S02]  /*6250*/  FFMA.FTZ R28, R191, -UR4, R207 ;  /* 0x80000004bf1c7c23 */ /* 0x000fe400080100cf */
[----:B------:R-:W-:Y:S02]  /*6260*/  FMUL.FTZ R209, R5, c[0x0][0x2ec] ;  /* 0x0000bb0005d17a20 */ /* 0x000fe40000410000 */
[----:B------:R-:W-:Y:S02]  /*6270*/  FFMA.FTZ R5, -R14, R14, 1 ;  /* 0x3f8000000e057423 */ /* 0x000fe4000001010e */
[----:B------:R-:W-:Y:S02]  /*6280*/  FMUL.FTZ R215, R0, c[0x0][0x2ec] ;  /* 0x0000bb0000d77a20 */ /* 0x000fe40000410000 */
[----:B------:R-:W-:Y:S01]  /*6290*/  FMUL.FTZ R217, R5, c[0x0][0x2ec] ;  /* 0x0000bb0005d97a20 */ /* 0x000fe20000410000 */
[----:B------:R-:W2:Y:S01]  /*62a0*/  MUFU.TANH R147, R31 ;  /* 0x0000001f00937308 */ /* 0x000ea20000002400 */
[----:B------:R-:W-:Y:S02]  /*62b0*/  FMUL.FTZ R207, R10, c[0x0][0x2ec] ;  /* 0x0000bb000acf7a20 */ /* 0x000fe40000410000 */
[----:B------:R-:W-:Y:S02]  /*62c0*/  FFMA.FTZ R5, -R202, R202, 1 ;  /* 0x3f800000ca057423 */ /* 0x000fe400000101ca */
[----:B------:R-:W-:Y:S02]  /*62d0*/  FFMA.FTZ R0, -R132, R132, 1 ;  /* 0x3f80000084007423 */ /* 0x000fe40000010184 */
[----:B------:R-:W-:Y:S02]  /*62e0*/  FMUL.FTZ R223, R5, c[0x0][0x2ec] ;  /* 0x0000bb0005df7a20 */ /* 0x000fe40000410000 */
[----:B------:R-:W-:Y:S01]  /*62f0*/  FMUL.FTZ R191, R13, c[0x0][0x2ec] ;  /* 0x0000bb000dbf7a20 */ /* 0x000fe20000410000 */
[----:B------:R3:W-:Y:S01]  /*6300*/  MUFU.TANH R31, R42 ;  /* 0x0000002a001f7308 */ /* 0x0007e20000002400 */
[----:B------:R-:W-:Y:S02]  /*6310*/  FFMA.FTZ R10, R197, -UR4, R19 ;  /* 0x80000004c50a7c23 */ /* 0x000fe40008010013 */
[----:B------:R-:W-:Y:S02]  /*6320*/  FFMA.FTZ R13, R188, -UR4, R205 ;  /* 0x80000004bc0d7c23 */ /* 0x000fe400080100cd */
[----:B------:R-:W-:Y:S02]  /*6330*/  FMUL.FTZ R205, R4, c[0x0][0x2ec] ;  /* 0x0000bb0004cd7a20 */ /* 0x000fe40000410000 */
[----:B-1----:R-:W-:Y:S02]  /*6340*/  FFMA.FTZ R4, -R204, R204, 1 ;  /* 0x3f800000cc047423 */ /* 0x002fe400000101cc */
[----:B------:R-:W-:Y:S01]  /*6350*/  FFMA.FTZ R67, R192, -UR4, R204 ;  /* 0x80000004c0437c23 */ /* 0x000fe200080100cc */
[----:B------:R1:W-:Y:S01]  /*6360*/  MUFU.TANH R145, R33 ;  /* 0x0000002100917308 */ /* 0x0003e20000002400 */
[----:B------:R-:W-:Y:S02]  /*6370*/  FFMA.FTZ R19, -R19, R19, 1 ;  /* 0x3f80000013137423 */ /* 0x000fe40000010113 */
[----:B------:R-:W-:Y:S02]  /*6380*/  FMUL.FTZ R200, R4, c[0x0][0x2ec] ;  /* 0x0000bb0004c87a20 */ /* 0x000fe40000410000 */
[----:B------:R-:W-:Y:S02]  /*6390*/  FFMA.FTZ R4, -R169, R169, 1 ;  /* 0x3f800000a9047423 */ /* 0x000fe400000101a9 */
[----:B------:R-:W-:Y:S02]  /*63a0*/  FMUL.FTZ R206, R9, c[0x0][0x2ec] ;  /* 0x0000bb0009ce7a20 */ /* 0x000fe40000410000 */
[----:B------:R-:W-:Y:S01]  /*63b0*/  FFMA.FTZ R9, R196, -UR4, R210 ;  /* 0x80000004c4097c23 */ /* 0x000fe200080100d2 */
[----:B------:R4:W-:Y:S01]  /*63c0*/  MUFU.TANH R144, R38 ;  /* 0x0000002600907308 */ /* 0x0009e20000002400 */
[----:B------:R-:W-:Y:S02]  /*63d0*/  FMUL.FTZ R210, R6, c[0x0][0x2ec] ;  /* 0x0000bb0006d27a20 */ /* 0x000fe40000410000 */
[----:B------:R-:W-:Y:S02]  /*63e0*/  FFMA.FTZ R6, -R203, R203, 1 ;  /* 0x3f800000cb067423 */ /* 0x000fe400000101cb */
[----:B---3--:R-:W-:Y:S02]  /*63f0*/  FFMA.FTZ R42, R185, -UR4, R202 ;  /* 0x80000004b92a7c23 */ /* 0x008fe400080100ca */
[----:B------:R-:W-:Y:S02]  /*6400*/  FMUL.FTZ R204, R6, c[0x0][0x2ec] ;  /* 0x0000bb0006cc7a20 */ /* 0x000fe40000410000 */
[----:B--2---:R-:W-:Y:S01]  /*6410*/  FFMA.FTZ R6, -R147, R147, 1 ;  /* 0x3f80000093067423 */ /* 0x004fe20000010193 */
[----:B------:R-:W2:Y:S01]  /*6420*/  MUFU.TANH R141, R39 ;  /* 0x00000027008d7308 */ /* 0x000ea20000002400 */
[----:B------:R-:W-:Y:S02]  /*6430*/  FFMA.FTZ R55, R188, -UR4, R203 ;  /* 0x80000004bc377c23 */ /* 0x000fe400080100cb */
[----:B------:R-:W-:Y:S02]  /*6440*/  FMUL.FTZ R234, R6, c[0x0][0x2ec] ;  /* 0x0000bb0006ea7a20 */ /* 0x000fe40000410000 */
[----:B-1----:R-:W-:Y:S02]  /*6450*/  FMUL.FTZ R33, R57, c[0x0][0x2ec] ;  /* 0x0000bb0039217a20 */ /* 0x002fe40000410000 */
[----:B------:R-:W-:Y:S02]  /*6460*/  FMUL.FTZ R57, R64, c[0x0][0x2ec] ;  /* 0x0000bb0040397a20 */ /* 0x000fe40000410000 */
[----:B------:R-:W-:Y:S01]  /*6470*/  FFMA.FTZ R64, R184, -UR4, R22 ;  /* 0x80000004b8407c23 */ /* 0x000fe20008010016 */
[----:B------:R-:W1:Y:S01]  /*6480*/  MUFU.TANH R21, R37 ;  /* 0x0000002500157308 */ /* 0x000e620000002400 */
[----:B------:R-:W-:Y:S02]  /*6490*/  FMUL.FTZ R203, R19, c[0x0][0x2ec] ;  /* 0x0000bb0013cb7a20 */ /* 0x000fe40000410000 */
[----:B------:R-:W-:Y:S02]  /*64a0*/  FFMA.FTZ R19, -R201, R201, 1 ;  /* 0x3f800000c9137423 */ /* 0x000fe400000101c9 */
[----:B----4-:R-:W-:Y:S02]  /*64b0*/  FMUL.FTZ R38, R40, c[0x0][0x2ec] ;  /* 0x0000bb0028267a20 */ /* 0x010fe40000410000 */
[----:B------:R-:W-:Y:S02]  /*64c0*/  FFMA.FTZ R40, R187, -UR4, R168 ;  /* 0x80000004bb287c23 */ /* 0x000fe400080100a8 */
[----:B------:R-:W-:Y:S01]  /*64d0*/  FMUL.FTZ R201, R0, c[0x0][0x2ec] ;  /* 0x0000bb0000c97a20 */ /* 0x000fe20000410000 */
[----:B------:R-:W3:Y:S01]  /*64e0*/  MUFU.TANH R35, R35 ;  /* 0x0000002300237308 */ /* 0x000ee20000002400 */
[----:B------:R-:W-:Y:S02]  /*64f0*/  FFMA.FTZ R0, -R24, R24, 1 ;  /* 0x3f80000018007423 */ /* 0x000fe40000010118 */
[----:B------:R-:W-:Y:S02]  /*6500*/  FMUL.FTZ R233, R19, c[0x0][0x2ec] ;  /* 0x0000bb0013e97a20 */ /* 0x000fe40000410000 */
[----:B--2---:R-:W-:Y:S02]  /*6510*/  FFMA.FTZ R6, -R141, R141, 1 ;  /* 0x3f8000008d067423 */ /* 0x004fe4000001018d */
[----:B------:R-:W-:Y:S02]  /*6520*/  FMUL.FTZ R202, R0, c[0x0][0x2ec] ;  /* 0x0000bb0000ca7a20 */ /* 0x000fe40000410000 */
[----:B------:R-:W-:Y:S01]  /*6530*/  FMUL.FTZ R243, R6, c[0x0][0x2ec] ;  /* 0x0000bb0006f37a20 */ /* 0x000fe20000410000 */
[----:B------:R-:W2:Y:S01]  /*6540*/  MUFU.TANH R139, R50 ;  /* 0x00000032008b7308 */ /* 0x000ea20000002400 */
[----:B------:R-:W-:Y:S02]  /*6550*/  FFMA.FTZ R0, -R168, R168, 1 ;  /* 0x3f800000a8007423 */ /* 0x000fe400000101a8 */
[----:B------:R-:W-:Y:S02]  /*6560*/  FMUL.FTZ R168, R4, c[0x0][0x2ec] ;  /* 0x0000bb0004a87a20 */ /* 0x000fe40000410000 */
[----:B-1----:R-:W-:Y:S02]  /*6570*/  FFMA.FTZ R4, -R21, R21, 1 ;  /* 0x3f80000015047423 */ /* 0x002fe40000010115 */
[----:B------:R-:W-:Y:S02]  /*6580*/  FMUL.FTZ R37, R41, c[0x0][0x2ec] ;  /* 0x0000bb0029257a20 */ /* 0x000fe40000410000 */
[----:B------:R-:W-:Y:S01]  /*6590*/  FMUL.FTZ R238, R4, c[0x0][0x2ec] ;  /* 0x0000bb0004ee7a20 */ /* 0x000fe20000410000 */
[----:B------:R1:W-:Y:S01]  /*65a0*/  MUFU.TANH R23, R30 ;  /* 0x0000001e00177308 */ /* 0x0003e20000002400 */
[----:B------:R-:W-:Y:S02]  /*65b0*/  FFMA.FTZ R39, R186, -UR4, R169 ;  /* 0x80000004ba277c23 */ /* 0x000fe400080100a9 */
[----:B------:R-:W-:Y:S02]  /*65c0*/  FMUL.FTZ R169, R0, c[0x0][0x2ec] ;  /* 0x0000bb0000a97a20 */ /* 0x000fe40000410000 */
[----:B---3--:R-:W-:Y:S02]  /*65d0*/  FFMA.FTZ R4, -R35, R35, 1 ;  /* 0x3f80000023047423 */ /* 0x008fe40000010123 */
[----:B------:R-:W-:Y:S02]  /*65e0*/  FFMA.FTZ R0, -R145, R145, 1 ;  /* 0x3f80000091007423 */ /* 0x000fe40000010191 */
[----:B------:R-:W-:Y:S01]  /*65f0*/  FMUL.FTZ R247, R4, c[0x0][0x2ec] ;  /* 0x0000bb0004f77a20 */ /* 0x000fe20000410000 */
[----:B------:R-:W3:Y:S01]  /*6600*/  MUFU.TANH R146, R32 ;  /* 0x0000002000927308 */ /* 0x000ee20000002400 */
[----:B------:R-:W-:Y:S02]  /*6610*/  FMUL.FTZ R235, R0, c[0x0][0x2ec] ;  /* 0x0000bb0000eb7a20 */ /* 0x000fe40000410000 */
[----:B------:R-:W-:Y:S02]  /*6620*/  FFMA.FTZ R0, -R22, R22, 1 ;  /* 0x3f80000016007423 */ /* 0x000fe40000010116 */
[----:B------:R-:W-:Y:S02]  /*6630*/  FFMA.FTZ R22, R187, -UR4, R31 ;  /* 0x80000004bb167c23 */ /* 0x000fe4000801001f */
[----:B------:R-:W-:Y:S02]  /*6640*/  FFMA.FTZ R31, -R31, R31, 1 ;  /* 0x3f8000001f1f7423 */ /* 0x000fe4000001011f */
[----:B------:R-:W-:Y:S01]  /*6650*/  FMUL.FTZ R241, R0, c[0x0][0x2ec] ;  /* 0x0000bb0000f17a20 */ /* 0x000fe20000410000 */
[----:B------:R-:W4:Y:S01]  /*6660*/  MUFU.TANH R38, R38 ;  /* 0x0000002600267308 */ /* 0x000f220000002400 */
[----:B------:R-:W-:Y:S02]  /*6670*/  FMUL.FTZ R246, R31, c[0x0][0x2ec] ;  /* 0x0000bb001ff67a20 */ /* 0x000fe40000410000 */
[----:B--2---:R-:W-:Y:S02]  /*6680*/  FFMA.FTZ R31, -R139, R139, 1 ;  /* 0x3f8000008b1f7423 */ /* 0x004fe4000001018b */
[----:B-1----:R-:W-:Y:S02]  /*6690*/  FFMA.FTZ R30, R224, -UR4, R219 ;  /* 0x80000004e01e7c23 */ /* 0x002fe400080100db */
[----:B------:R-:W-:Y:S02]  /*66a0*/  FMUL.FTZ R4, R31, c[0x0][0x2ec] ;  /* 0x0000bb001f047a20 */ /* 0x000fe40000410000 */
[----:B------:R-:W-:Y:S01]  /*66b0*/  FMUL.FTZ R224, R17, c[0x0][0x2ec] ;  /* 0x0000bb0011e07a20 */ /* 0x000fe20000410000 */
[----:B------:R-:W1:Y:S01]  /*66c0*/  MUFU.TANH R37, R37 ;  /* 0x0000002500257308 */ /* 0x000e620000002400 */
[----:B------:R-:W-:Y:S01]  /*66d0*/  FFMA.FTZ R17, -R142, R142, 1 ;  /* 0x3f8000008e117423 */ /* 0x000fe2000001018e */
[----:B------:R2:W-:Y:S01]  /*66e0*/  STL [R1+0x24], R4 ;  /* 0x0000240401007387 */ /* 0x0005e20000100800 */
[----:B------:R-:W-:Y:S02]  /*66f0*/  FMUL.FTZ R50, R63, c[0x0][0x2ec] ;  /* 0x0000bb003f327a20 */ /* 0x000fe40000410000 */
[----:B---3--:R-:W-:Y:S02]  /*6700*/  FFMA.FTZ R5, -R146, R146, 1 ;  /* 0x3f80000092057423 */ /* 0x008fe40000010192 */
[----:B------:R-:W-:Y:S02]  /*6710*/  FMUL.FTZ R239, R17, c[0x0][0x2ec] ;  /* 0x0000bb0011ef7a20 */ /* 0x000fe40000410000 */
[----:B------:R-:W-:Y:S01]  /*6720*/  FFMA.FTZ R17, -R20, R20, 1 ;  /* 0x3f80000014117423 */ /* 0x000fe20000010114 */
[----:B------:R-:W3:Y:S01]  /*6730*/  MUFU.TANH R135, R47 ;  /* 0x0000002f00877308 */ /* 0x000ee20000002400 */
[----:B------:R-:W-:Y:S02]  /*6740*/  FMUL.FTZ R237, R5, c[0x0][0x2ec] ;  /* 0x0000bb0005ed7a20 */ /* 0x000fe40000410000 */
[----:B------:R-:W-:Y:S02]  /*6750*/  FMUL.FTZ R249, R17, c[0x0][0x2ec] ;  /* 0x0000bb0011f97a20 */ /* 0x000fe40000410000 */
[----:B----4-:R-:W-:Y:S02]  /*6760*/  FFMA.FTZ R5, -R38, R38, 1 ;  /* 0x3f80000026057423 */ /* 0x010fe40000010126 */
[----:B------:R-:W-:Y:S02]  /*6770*/  FMUL.FTZ R149, R65, c[0x0][0x2ec] ;  /* 0x0000bb0041957a20 */ /* 0x000fe40000410000 */
[----:B------:R-:W-:Y:S01]  /*6780*/  FMUL.FTZ R245, R5, c[0x0][0x2ec] ;  /* 0x0000bb0005f57a20 */ /* 0x000fe20000410000 */
[----:B------:R-:W4:Y:S01]  /*6790*/  MUFU.TANH R47, R51 ;  /* 0x00000033002f7308 */ /* 0x000f220000002400 */
[----:B------:R-:W-:Y:S02]  /*67a0*/  FFMA.FTZ R63, R183, -UR4, R21 ;  /* 0x80000004b73f7c23 */ /* 0x000fe40008010015 */
[----:B------:R-:W-:Y:S02]  /*67b0*/  FFMA.FTZ R21, R186, -UR4, R20 ;  /* 0x80000004ba157c23 */ /* 0x000fe40008010014 */
[----:B-1----:R-:W-:Y:S02]  /*67c0*/  FFMA.FTZ R0, -R37, R37, 1 ;  /* 0x3f80000025007423 */ /* 0x002fe40000010125 */
[----:B------:R-:W-:Y:S02]  /*67d0*/  FFMA.FTZ R20, R176, -UR4, R140 ;  /* 0x80000004b0147c23 */ /* 0x000fe4000801008c */
[----:B------:R-:W-:Y:S01]  /*67e0*/  FMUL.FTZ R242, R0, c[0x0][0x2ec] ;  /* 0x0000bb0000f27a20 */ /* 0x000fe20000410000 */
[----:B------:R-:W1:Y:S01]  /*67f0*/  MUFU.TANH R36, R36 ;  /* 0x0000002400247308 */ /* 0x000e620000002400 */
[----:B------:R-:W-:Y:S01]  /*6800*/  FFMA.FTZ R8, R197, -UR4, R220 ;  /* 0x80000004c5087c23 */ /* 0x000fe200080100dc */
[----:B------:R-:W-:Y:S01]  /*6810*/  MOV R220, R222 ;  /* 0x000000de00dc7202 */ /* 0x000fe20000000f00 */
[----:B------:R-:W-:Y:S02]  /*6820*/  FFMA.FTZ R14, R190, -UR4, R14 ;  /* 0x80000004be0e7c23 */ /* 0x000fe4000801000e */
[----:B---3--:R-:W-:Y:S02]  /*6830*/  FFMA.FTZ R6, -R135, R135, 1 ;  /* 0x3f80000087067423 */ /* 0x008fe40000010187 */
[----:B------:R-:W-:Y:S02]  /*6840*/  FFMA.FTZ R132, R193, -UR4, R132 ;  /* 0x80000004c1847c23 */ /* 0x000fe40008010084 */
[----:B------:R-:W-:Y:S01]  /*6850*/  FMUL.FTZ R250, R6, c[0x0][0x2ec] ;  /* 0x0000bb0006fa7a20 */ /* 0x000fe20000410000 */
[----:B------:R-:W3:Y:S01]  /*6860*/  MUFU.TANH R62, R48 ;  /* 0x00000030003e7308 */ /* 0x000ee20000002400 */
[----:B------:R-:W-:Y:S02]  /*6870*/  FFMA.FTZ R6, -R46, R46, 1 ;  /* 0x3f8000002e067423 */ /* 0x000fe4000001012e */
[----:B------:R-:W-:Y:S02]  /*6880*/  FFMA.FTZ R41, R182, -UR4, R24 ;  /* 0x80000004b6297c23 */ /* 0x000fe40008010018 */
[----:B----4-:R-:W-:Y:S02]  /*6890*/  FFMA.FTZ R17, -R47, R47, 1 ;  /* 0x3f8000002f117423 */ /* 0x010fe4000001012f */
[----:B------:R-:W-:Y:S02]  /*68a0*/  FFMA.FTZ R51, R178, -UR4, R141 ;  /* 0x80000004b2337c23 */ /* 0x000fe4000801008d */
[----:B------:R-:W-:Y:S01]  /*68b0*/  FMUL.FTZ R17, R17, c[0x0][0x2ec] ;  /* 0x0000bb0011117a20 */ /* 0x000fe20000410000 */
[----:B------:R-:W4:Y:S01]  /*68c0*/  MUFU.TANH R61, R49 ;  /* 0x00000031003d7308 */ /* 0x000f220000002400 */
[----:B------:R-:W-:Y:S02]  /*68d0*/  FFMA.FTZ R24, R185, -UR4, R23 ;  /* 0x80000004b9187c23 */ /* 0x000fe40008010017 */
[----:B------:R-:W-:Y:S01]  /*68e0*/  FFMA.FTZ R66, R180, -UR4, R146 ;  /* 0x80000004b4427c23 */ /* 0x000fe20008010092 */
[----:B------:R-:W-:Y:S01]  /*68f0*/  STL [R1+0x20], R17 ;  /* 0x0000201101007387 */ /* 0x000fe20000100800 */
[----:B-1----:R-:W-:Y:S02]  /*6900*/  FFMA.FTZ R0, -R36, R36, 1 ;  /* 0x3f80000024007423 */ /* 0x002fe40000010124 */
[----:B------:R-:W-:Y:S02]  /*6910*/  FFMA.FTZ R65, R178, -UR4, R145 ;  /* 0x80000004b2417c23 */ /* 0x000fe40008010091 */
[----:B------:R-:W-:Y:S01]  /*6920*/  FMUL.FTZ R248, R0, c[0x0][0x2ec] ;  /* 0x0000bb0000f87a20 */ /* 0x000fe20000410000 */
[----:B------:R-:W1:Y:S01]  /*6930*/  MUFU.TANH R32, R54 ;  /* 0x0000003600207308 */ /* 0x000e620000002400 */
[----:B------:R-:W-:Y:S02]  /*6940*/  FFMA.FTZ R38, R176, -UR4, R38 ;  /* 0x80000004b0267c23 */ /* 0x000fe40008010026 */
[----:B------:R-:W-:Y:S02]  /*6950*/  FFMA.FTZ R37, R175, -UR4, R37 ;  /* 0x80000004af257c23 */ /* 0x000fe40008010025 */
[----:B---3--:R-:W-:Y:S02]  /*6960*/  FFMA.FTZ R5, -R62, R62, 1 ;  /* 0x3f8000003e057423 */ /* 0x008fe4000001013e */
[----:B------:R-:W-:Y:S02]  /*6970*/  FFMA.FTZ R36, R181, -UR4, R36 ;  /* 0x80000004b5247c23 */ /* 0x000fe40008010024 */
[----:B------:R-:W-:Y:S01]  /*6980*/  FMUL.FTZ R5, R5, c[0x0][0x2ec] ;  /* 0x0000bb0005057a20 */ /* 0x000fe20000410000 */
[----:B------:R-:W3:Y:S01]  /*6990*/  MUFU.TANH R60, R52 ;  /* 0x00000034003c7308 */ /* 0x000ee20000002400 */
[----:B------:R-:W-:Y:S02]  /*69a0*/  FFMA.FTZ R35, R179, -UR4, R35 ;  /* 0x80000004b3237c23 */ /* 0x000fe40008010023 */
[----:B------:R-:W-:Y:S01]  /*69b0*/  FFMA.FTZ R62, R174, -UR4, R62 ;  /* 0x80000004ae3e7c23 */ /* 0x000fe2000801003e */
[----:B------:R3:W-:Y:S01]  /*69c0*/  STL [R1+0x8], R5 ;  /* 0x0000080501007387 */ /* 0x0007e20000100800 */
[----:B----4-:R-:W-:Y:S02]  /*69d0*/  FFMA.FTZ R0, -R61, R61, 1 ;  /* 0x3f8000003d007423 */ /* 0x010fe4000001013d */
[----:B------:R-:W-:Y:S02]  /*69e0*/  FFMA.FTZ R49, R183, -UR4, R47 ;  /* 0x80000004b7317c23 */ /* 0x000fe4000801002f */
[----:B--2---:R-:W-:Y:S01]  /*69f0*/  FMUL.FTZ R4, R0, c[0x0][0x2ec] ;  /* 0x0000bb0000047a20 */ /* 0x004fe20000410000 */
[----:B------:R2:W4:Y:S01]  /*6a00*/  MUFU.TANH R143, R34 ;  /* 0x00000022008f7308 */ /* 0x0005220000002400 */
[C---:B------:R-:W-:Y:S02]  /*6a10*/  FFMA.FTZ R47, R171.reuse, -UR4, R46 ;  /* 0x80000004ab2f7c23 */ /* 0x040fe4000801002e */
[----:B------:R-:W-:Y:S01]  /*6a20*/  FFMA.FTZ R61, R171, -UR4, R61 ;  /* 0x80000004ab3d7c23 */ /* 0x000fe2000801003d */
[----:B------:R4:W-:Y:S01]  /*6a30*/  STL [R1+0x4], R4 ;  /* 0x0000040401007387 */ /* 0x0009e20000100800 */
[----:B-1----:R-:W-:Y:S02]  /*6a40*/  FFMA.FTZ R48, R174, -UR4, R32 ;  /* 0x80000004ae307c23 */ /* 0x002fe40008010020 */
[----:B------:R-:W-:Y:S03]  /*6a50*/  FFMA.FTZ R32, -R32, R32, 1 ;  /* 0x3f80000020207423 */ /* 0x000fe60000010120 */
[----:B------:R-:W1:Y:S01]  /*6a60*/  MUFU.TANH R59, R53 ;  /* 0x00000035003b7308 */ /* 0x000e620000002400 */
[----:B------:R-:W-:Y:S02]  /*6a70*/  FMUL.FTZ R31, R32, c[0x0][0x2ec] ;  /* 0x0000bb00201f7a20 */ /* 0x000fe40000410000 */
[----:B---3--:R-:W-:Y:S03]  /*6a80*/  FFMA.FTZ R0, -R60, R60, 1 ;  /* 0x3f8000003c007423 */ /* 0x008fe6000001013c */
[----:B------:R-:W-:Y:S01]  /*6a90*/  STL [R1+0x38], R31 ;  /* 0x0000381f01007387 */ /* 0x000fe20000100800 */
[----:B------:R-:W-:Y:S02]  /*6aa0*/  FFMA.FTZ R52, R180, -UR4, R144 ;  /* 0x80000004b4347c23 */ /* 0x000fe40008010090 */
[----:B------:R-:W-:Y:S01]  /*6ab0*/  FMUL.FTZ R5, R6, c[0x0][0x2ec] ;  /* 0x0000bb0006057a20 */ /* 0x000fe20000410000 */
[----:B------:R-:W3:Y:S01]  /*6ac0*/  MUFU.TANH R58, R58 ;  /* 0x0000003a003a7308 */ /* 0x000ee20000002400 */
[----:B------:R-:W-:Y:S02]  /*6ad0*/  FMUL.FTZ R0, R0, c[0x0][0x2ec] ;  /* 0x0000bb0000007a20 */ /* 0x000fe40000410000 */
[----:B------:R-:W-:Y:S01]  /*6ae0*/  FFMA.FTZ R60, R177, -UR4, R60 ;  /* 0x80000004b13c7c23 */ /* 0x000fe2000801003c */
[----:B------:R3:W-:Y:S01]  /*6af0*/  STL [R1+0x34], R5 ;  /* 0x0000340501007387 */ /* 0x0007e20000100800 */
[----:B--2---:R-:W-:Y:S02]  /*6b00*/  FMUL.FTZ R34, R56, c[0x0][0x2ec] ;  /* 0x0000bb0038227a20 */ /* 0x004fe40000410000 */
[----:B----4-:R-:W-:Y:S01]  /*6b10*/  FFMA.FTZ R19, -R143, R143, 1 ;  /* 0x3f8000008f137423 */ /* 0x010fe2000001018f */
[----:B------:R-:W-:Y:S01]  /*6b20*/  STL [R1+0x28], R0 ;  /* 0x0000280001007387 */ /* 0x000fe20000100800 */
[----:B------:R-:W-:Y:S01]  /*6b30*/  FFMA.FTZ R56, R190, -UR4, R18 ;  /* 0x80000004be387c23 */ /* 0x000fe20008010012 */
[----:B------:R-:W2:Y:S01]  /*6b40*/  MUFU.TANH R45, R45 ;  /* 0x0000002d002d7308 */ /* 0x000ea20000002400 */
[----:B------:R-:W-:Y:S02]  /*6b50*/  FMUL.FTZ R240, R19, c[0x0][0x2ec] ;  /* 0x0000bb0013f07a20 */ /* 0x000fe40000410000 */
[----:B------:R-:W-:Y:S02]  /*6b60*/  FFMA.FTZ R19, R175, -UR4, R135 ;  /* 0x80000004af137c23 */ /* 0x000fe40008010087 */
[----:B-1----:R-:W-:Y:S02]  /*6b70*/  FFMA.FTZ R4, -R59, R59, 1 ;  /* 0x3f8000003b047423 */ /* 0x002fe4000001013b */
[----:B------:R-:W-:Y:S02]  /*6b80*/  FFMA.FTZ R18, -R18, R18, 1 ;  /* 0x3f80000012127423 */ /* 0x000fe40000010112 */
[----:B------:R-:W-:Y:S01]  /*6b90*/  FMUL.FTZ R4, R4, c[0x0][0x2ec] ;  /* 0x0000bb0004047a20 */ /* 0x000fe20000410000 */
[----:B------:R-:W1:Y:S01]  /*6ba0*/  MUFU.TANH R34, R34 ;  /* 0x0000002200227308 */ /* 0x000e620000002400 */
[----:B------:R-:W-:Y:S02]  /*6bb0*/  FMUL.FTZ R219, R18, c[0x0][0x2ec] ;  /* 0x0000bb0012db7a20 */ /* 0x000fe40000410000 */
[----:B------:R-:W-:Y:S01]  /*6bc0*/  FFMA.FTZ R18, -R23, R23, 1 ;  /* 0x3f80000017127423 */ /* 0x000fe20000010117 */
[----:B------:R4:W-:Y:S01]  /*6bd0*/  STL [R1+0x1c], R4 ;  /* 0x00001c0401007387 */ /* 0x0009e20000100800 */
[----:B---3--:R-:W-:Y:S02]  /*6be0*/  FFMA.FTZ R46, -R58, R58, 1 ;  /* 0x3f8000003a2e7423 */ /* 0x008fe4000001013a */
[----:B------:R-:W-:Y:S02]  /*6bf0*/  FMUL.FTZ R236, R18, c[0x0][0x2ec] ;  /* 0x0000bb0012ec7a20 */ /* 0x000fe40000410000 */
[----:B------:R-:W-:Y:S01]  /*6c00*/  FMUL.FTZ R46, R46, c[0x0][0x2ec] ;  /* 0x0000bb002e2e7a20 */ /* 0x000fe20000410000 */
[----:B------:R-:W3:Y:S01]  /*6c10*/  MUFU.TANH R33, R33 ;  /* 0x0000002100217308 */ /* 0x000ee20000002400 */
[----:B------:R-:W-:Y:S02]  /*6c20*/  FFMA.FTZ R18, -R144, R144, 1 ;  /* 0x3f80000090127423 */ /* 0x000fe40000010190 */
[----:B------:R-:W-:Y:S01]  /*6c30*/  FFMA.FTZ R23, R182, -UR4, R147 ;  /* 0x80000004b6177c23 */ /* 0x000fe20008010093 */
[----:B------:R-:W-:Y:S01]  /*6c40*/  STL [R1+0x30], R46 ;  /* 0x0000302e01007387 */ /* 0x000fe20000100800 */
[----:B--2---:R-:W-:Y:S02]  /*6c50*/  FFMA.FTZ R17, R179, -UR4, R45 ;  /* 0x80000004b3117c23 */ /* 0x004fe4000801002d */
[----:B------:R-:W-:Y:S02]  /*6c60*/  FFMA.FTZ R45, -R45, R45, 1 ;  /* 0x3f8000002d2d7423 */ /* 0x000fe4000001012d */
[----:B------:R-:W-:Y:S01]  /*6c70*/  FMUL.FTZ R244, R18, c[0x0][0x2ec] ;  /* 0x0000bb0012f47a20 */ /* 0x000fe20000410000 */
[----:B------:R-:W2:Y:S01]  /*6c80*/  MUFU.TANH R137, R137 ;  /* 0x0000008900897308 */ /* 0x000ea20000002400 */
[----:B------:R-:W-:Y:S02]  /*6c90*/  FMUL.FTZ R6, R45, c[0x0][0x2ec] ;  /* 0x0000bb002d067a20 */ /* 0x000fe40000410000 */
[----:B------:R-:W-:Y:S02]  /*6ca0*/  FFMA.FTZ R18, -R140, R140, 1 ;  /* 0x3f8000008c127423 */ /* 0x000fe4000001018c */
[----:B-1----:R-:W-:Y:S01]  /*6cb0*/  FFMA.FTZ R5, -R34, R34, 1 ;  /* 0x3f80000022057423 */ /* 0x002fe20000010122 */
[----:B------:R1:W-:Y:S01]  /*6cc0*/  STL [R1+0x2c], R6 ;  /* 0x00002c0601007387 */ /* 0x0003e20000100800 */
[----:B------:R-:W-:Y:S02]  /*6cd0*/  FFMA.FTZ R34, R134, -UR4, R34 ;  /* 0x8000000486227c23 */ /* 0x000fe40008010022 */
[----:B----4-:R-:W-:Y:S01]  /*6ce0*/  FMUL.FTZ R4, R5, c[0x0][0x2ec] ;  /* 0x0000bb0005047a20 */ /* 0x010fe20000410000 */
[----:B------:R-:W1:Y:S01]  /*6cf0*/  MUFU.TANH R141, R57 ;  /* 0x00000039008d7308 */ /* 0x000e620000002400 */
[----:B------:R-:W-:Y:S02]  /*6d00*/  FFMA.FTZ R54, R193, -UR4, R143 ;  /* 0x80000004c1367c23 */ /* 0x000fe4000801008f */
[----:B------:R-:W-:Y:S01]  /*6d10*/  FFMA.FTZ R53, R192, -UR4, R142 ;  /* 0x80000004c0357c23 */ /* 0x000fe2000801008e */
[----:B------:R4:W-:Y:S01]  /*6d20*/  STL [R1+0x18], R4 ;  /* 0x0000180401007387 */ /* 0x0009e20000100800 */
[----:B---3--:R-:W-:Y:S02]  /*6d30*/  FFMA.FTZ R0, -R33, R33, 1 ;  /* 0x3f80000021007423 */ /* 0x008fe40000010121 */
[----:B------:R-:W-:Y:S02]  /*6d40*/  FFMA.FTZ R33, R133, -UR4, R33 ;  /* 0x8000000485217c23 */ /* 0x000fe40008010021 */
[----:B------:R-:W-:Y:S01]  /*6d50*/  FMUL.FTZ R0, R0, c[0x0][0x2ec] ;  /* 0x0000bb0000007a20 */ /* 0x000fe20000410000 */
[----:B------:R3:W3:Y:S01]  /*6d60*/  MUFU.TANH R135, R50 ;  /* 0x0000003200877308 */ /* 0x0006e20000002400 */
[----:B------:R-:W-:Y:S02]  /*6d70*/  FMUL.FTZ R251, R18, c[0x0][0x2ec] ;  /* 0x0000bb0012fb7a20 */ /* 0x000fe40000410000 */
[----:B------:R-:W-:Y:S01]  /*6d80*/  FFMA.FTZ R59, R170, -UR4, R59 ;  /* 0x80000004aa3b7c23 */ /* 0x000fe2000801003b */
[----:B------:R4:W-:Y:S01]  /*6d90*/  STL [R1+0x14], R0 ;  /* 0x0000140001007387 */ /* 0x0009e20000100800 */
[----:B--2---:R-:W-:Y:S02]  /*6da0*/  FFMA.FTZ R134, R134, -UR4, R137 ;  /* 0x8000000486867c23 */ /* 0x004fe40008010089 */
[----:B------:R-:W-:Y:S02]  /*6db0*/  FFMA.FTZ R137, -R137, R137, 1 ;  /* 0x3f80000089897423 */ /* 0x000fe40000010189 */
[----:B------:R-:W-:Y:S01]  /*6dc0*/  FFMA.FTZ R18, R181, -UR4, R58 ;  /* 0x80000004b5127c23 */ /* 0x000fe2000801003a */
[----:B------:R-:W2:Y:S01]  /*6dd0*/  MUFU.TANH R57, R148 ;  /* 0x0000009400397308 */ /* 0x000ea20000002400 */
[----:B------:R-:W-:Y:S02]  /*6de0*/  FMUL.FTZ R137, R137, c[0x0][0x2ec] ;  /* 0x0000bb0089897a20 */ /* 0x000fe40000410000 */
[----:B-1----:R-:W-:Y:S02]  /*6df0*/  FFMA.FTZ R6, -R141, R141, 1 ;  /* 0x3f8000008d067423 */ /* 0x002fe4000001018d */
[----:B------:R-:W-:Y:S01]  /*6e00*/  FFMA.FTZ R58, R211, -UR4, R141 ;  /* 0x80000004d33a7c23 */ /* 0x000fe2000801008d */
[----:B------:R1:W-:Y:S01]  /*6e10*/  STL [R1+0xc], R137 ;  /* 0x00000c8901007387 */ /* 0x0003e20000100800 */
[----:B------:R-:W-:Y:S03]  /*6e20*/  FMUL.FTZ R6, R6, c[0x0][0x2ec] ;  /* 0x0000bb0006067a20 */ /* 0x000fe60000410000 */
[----:B------:R-:W1:Y:S02]  /*6e30*/  MUFU.TANH R138, R138 ;  /* 0x0000008a008a7308 */ /* 0x000e640000002400 */
[----:B------:R4:W-:Y:S01]  /*6e40*/  STL [R1], R6 ;  /* 0x0000000601007387 */ /* 0x0009e20000100800 */
[----:B---3--:R-:W-:Y:S02]  /*6e50*/  FFMA.FTZ R50, R184, -UR4, R139 ;  /* 0x80000004b8327c23 */ /* 0x008fe4000801008b */
[----:B------:R-:W-:Y:S02]  /*6e60*/  FFMA.FTZ R133, R133, -UR4, R135 ;  /* 0x8000000485857c23 */ /* 0x000fe40008010087 */
[----:B------:R-:W-:Y:S03]  /*6e70*/  FFMA.FTZ R135, -R135, R135, 1 ;  /* 0x3f80000087877423 */ /* 0x000fe60000010187 */
[----:B------:R-:W3:Y:S01]  /*6e80*/  MUFU.TANH R136, R136 ;  /* 0x0000008800887308 */ /* 0x000ee20000002400 */
[----:B------:R-:W-:Y:S02]  /*6e90*/  FMUL.FTZ R211, R135, c[0x0][0x2ec] ;  /* 0x0000bb0087d37a20 */ /* 0x000fe40000410000 */
[----:B--2---:R-:W-:Y:S02]  /*6ea0*/  FFMA.FTZ R5, -R57, R57, 1 ;  /* 0x3f80000039057423 */ /* 0x004fe40000010139 */
[----:B------:R-:W-:Y:S02]  /*6eb0*/  FFMA.FTZ R46, R177, -UR4, R57 ;  /* 0x80000004b12e7c23 */ /* 0x000fe40008010039 */
[----:B------:R-:W-:Y:S03]  /*6ec0*/  FMUL.FTZ R5, R5, c[0x0][0x2ec] ;  /* 0x0000bb0005057a20 */ /* 0x000fe60000410000 */
[----:B------:R-:W4:Y:S02]  /*6ed0*/  MUFU.TANH R140, R149 ;  /* 0x00000095008c7308 */ /* 0x000f240000002400 */
[----:B------:R2:W-:Y:S01]  /*6ee0*/  STL [R1+0x10], R5 ;  /* 0x0000100501007387 */ /* 0x0005e20000100800 */
[----:B-1----:R-:W-:Y:S02]  /*6ef0*/  FFMA.FTZ R32, R199, -UR4, R138 ;  /* 0x80000004c7207c23 */ /* 0x002fe4000801008a */
[----:B------:R-:W-:Y:S04]  /*6f00*/  FFMA.FTZ R138, -R138, R138, 1 ;  /* 0x3f8000008a8a7423 */ /* 0x000fe8000001018a */
[----:B------:R-:W-:Y:S01]  /*6f10*/  FMUL.FTZ R252, R138, c[0x0][0x2ec] ;  /* 0x0000bb008afc7a20 */ /* 0x000fe20000410000 */
[----:B------:R-:W1:Y:S01]  /*6f20*/  MUFU.TANH R139, R150 ;  /* 0x00000096008b7308 */ /* 0x000e620000002400 */
[----:B---3--:R-:W-:Y:S02]  /*6f30*/  FFMA.FTZ R31, R198, -UR4, R136 ;  /* 0x80000004c61f7c23 */ /* 0x008fe40008010088 */
[----:B------:R-:W-:Y:S04]  /*6f40*/  FFMA.FTZ R136, -R136, R136, 1 ;  /* 0x3f80000088887423 */ /* 0x000fe80000010188 */
[----:B------:R-:W-:Y:S02]  /*6f50*/  FMUL.FTZ R198, R136, c[0x0][0x2ec] ;  /* 0x0000bb0088c67a20 */ /* 0x000fe40000410000 */
[----:B----4-:R-:W-:Y:S02]  /*6f60*/  FFMA.FTZ R4, -R140, R140, 1 ;  /* 0x3f8000008c047423 */ /* 0x010fe4000001018c */
[----:B------:R-:W-:Y:S02]  /*6f70*/  FFMA.FTZ R57, R212, -UR4, R140 ;  /* 0x80000004d4397c23 */ /* 0x000fe4000801008c */
[----:B------:R-:W-:Y:S02]  /*6f80*/  FMUL.FTZ R199, R4, c[0x0][0x2ec] ;  /* 0x0000bb0004c77a20 */ /* 0x000fe40000410000 */
[----:B-1----:R-:W-:Y:S02]  /*6f90*/  FFMA.FTZ R0, -R139, R139, 1 ;  /* 0x3f8000008b007423 */ /* 0x002fe4000001018b */
[----:B------:R-:W-:Y:S02]  /*6fa0*/  FFMA.FTZ R45, R170, -UR4, R139 ;  /* 0x80000004aa2d7c23 */ /* 0x000fe4000801008b */
[----:B------:R-:W-:Y:S01]  /*6fb0*/  FMUL.FTZ R212, R0, c[0x0][0x2ec] ;  /* 0x0000bb0000d47a20 */ /* 0x000fe20000410000 */
[----:B------:R-:W-:-:S05]  /*6fc0*/  @!P0 BRA `(.L_x_2421) ;  /* 0x0000009000008947 */ /* 0x000fca0003800000 */
[----:B--2---:R-:W-:Y:S01]  /*6fd0*/  UIADD3 UR12, UR13, UR11, -UR5 ;  /* 0x0000000b0d0c7290 */ /* 0x004fe2000fffe805 */
        /* <DEDUP_REMOVED lines=8> */
.L_x_2421:
[C---:B--2---:R-:W-:Y:S01]  /*7060*/  IADD3 R148, R172.reuse, 0x1, RZ ;  /* 0x00000001ac947810 */ /* 0x044fe20007ffe0ff */
[----:B------:R-:W2:Y:S01]  /*7070*/  LDL R0, [R1+0x6c] ;  /* 0x00006c0001007983 */ /* 0x000ea20000100800 */
[C---:B------:R-:W-:Y:S01]  /*7080*/  IADD3 R147, R172.reuse, 0x8, RZ ;  /* 0x00000008ac937810 */ /* 0x040fe20007ffe0ff */
[----:B------:R-:W-:Y:S01]  /*7090*/  UIADD3 UR11, -UR12, UR5, -UR10 ;  /* 0x000000050c0b7290 */ /* 0x000fe2000fffe90a */
[C---:B------:R-:W-:Y:S01]  /*70a0*/  IADD3 R146, R172.reuse, 0x9, RZ ;  /* 0x00000009ac927810 */ /* 0x040fe20007ffe0ff */
[----:B------:R-:W-:Y:S01]  /*70b0*/  UMOV UR13, UR12 ;  /* 0x0000000c000d7c82 */ /* 0x000fe20008000000 */
[C---:B------:R-:W-:Y:S02]  /*70c0*/  IADD3 R145, R172.reuse, 0x10, RZ ;  /* 0x00000010ac917810 */ /* 0x040fe40007ffe0ff */
        /* <DEDUP_REMOVED lines=10> */
[----:B------:R-:W-:Y:S02]  /*7170*/  IADD3 R6, R172, 0x39, RZ ;  /* 0x00000039ac067810 */ /* 0x000fe40007ffe0ff */
[----:B--2---:R-:W-:Y:S01]  /*7180*/  IADD3 R5, R0, UR9, RZ ;  /* 0x0000000900057c10 */ /* 0x004fe2000fffe0ff */
[----:B------:R-:W-:Y:S03]  /*7190*/  UIADD3 UR9, UR5, 0x1, -UR10 ;  /* 0x0000000105097890 */ /* 0x000fe6000fffe80a */
[C---:B------:R-:W-:Y:S01]  /*71a0*/  IADD3 R4, R5.reuse, UR11, RZ ;  /* 0x0000000b05047c10 */ /* 0x040fe2000fffe0ff */
[----:B------:R-:W-:Y:S03]  /*71b0*/  UIADD3 UR9, UR9, UR45, URZ ;  /* 0x0000002d09097290 */ /* 0x000fe6000fffe03f */
[----:B------:R-:W-:Y:S03]  /*71c0*/  IMNMX R4, RZ, R4, !PT ;  /* 0x00000004ff047217 */ /* 0x000fe60007800200 */
[----:B------:R-:W-:Y:S02]  /*71d0*/  IADD3 R0, R5, UR9, RZ ;  /* 0x0000000905007c10 */ /* 0x000fe4000fffe0ff */
[-C--:B------:R-:W-:Y:S02]  /*71e0*/  ISETP.GE.AND P6, PT, R172, R4.reuse, PT ;  /* 0x00000004ac00720c */ /* 0x080fe40003fc6270 */
[----:B------:R-:W-:Y:S02]  /*71f0*/  IMNMX R0, R0, UR5, PT ;  /* 0x0000000500007c17 */ /* 0x000fe4000b800200 */
[----:B------:R-:W-:Y:S02]  /*7200*/  ISETP.GE.AND P5, PT, R148, R4, PT ;  /* 0x000000049400720c */ /* 0x000fe40003fa6270 */
[-C--:B------:R-:W-:Y:S02]  /*7210*/  ISETP.GE.OR P6, PT, R172, R0.reuse, !P6 ;  /* 0x00000000ac00720c */ /* 0x080fe400077c6670 */
[----:B------:R-:W-:Y:S02]  /*7220*/  ISETP.GE.OR P5, PT, R148, R0, !P5 ;  /* 0x000000009400720c */ /* 0x000fe40006fa6670 */
[-C--:B------:R-:W-:Y:S02]  /*7230*/  ISETP.GE.AND P4, PT, R147, R4.reuse, PT ;  /* 0x000000049300720c */ /* 0x080fe40003f86270 */
        /* <DEDUP_REMOVED lines=36> */
[----:B------:R-:W-:Y:S02]  /*7480*/  IADD3 R0, R5, 0x8, RZ ;  /* 0x0000000805007810 */ /* 0x000fe40007ffe0ff */
[----:B------:R-:W-:Y:S02]  /*7490*/  FSEL R63, R63, -INF , !P4 ;  /* 0xff8000003f3f7808 */ /* 0x000fe40006000000 */
[C---:B------:R-:W-:Y:S02]  /*74a0*/  IADD3 R4, R0.reuse, UR11, RZ ;  /* 0x0000000b00047c10 */ /* 0x040fe4000fffe0ff */
[----:B------:R-:W-:Y:S02]  /*74b0*/  IADD3 R0, R0, UR9, RZ ;  /* 0x0000000900007c10 */ /* 0x000fe4000fffe0ff */
[----:B------:R-:W-:Y:S02]  /*74c0*/  IMNMX R4, RZ, R4, !PT ;  /* 0x00000004ff047217 */ /* 0x000fe40007800200 */
[----:B------:R-:W-:Y:S02]  /*74d0*/  IMNMX R0, R0, UR5, PT ;  /* 0x0000000500007c17 */ /* 0x000fe4000b800200 */
        /* <DEDUP_REMOVED lines=102> */
[----:B------:R-:W-:Y:S02]  /*7b40*/  IADD3 R0, R5, UR9, RZ ;  /* 0x0000000905007c10 */ /* 0x000fe4000fffe0ff */
[----:B------:R-:W-:Y:S02]  /*7b50*/  IMNMX R4, RZ, R4, !PT ;  /* 0x00000004ff047217 */ /* 0x000fe40007800200 */
[----:B------:R-:W-:Y:S02]  /*7b60*/  IMNMX R0, R0, UR5, PT ;  /* 0x0000000500007c17 */ /* 0x000fe4000b800200 */
[----:B------:R-:W-:Y:S02]  /*7b70*/  FSEL R37, R37, -INF , !P0 ;  /* 0xff80000025257808 */ /* 0x000fe40004000000 */
[-C--:B------:R-:W-:Y:S02]  /*7b80*/  ISETP.GE.AND P0, PT, R148, R4.reuse, PT ;  /* 0x000000049400720c */ /* 0x080fe40003f06270 */
[----:B------:R-:W-:Y:S02]  /*7b90*/  FSEL R36, R36, -INF , !P6 ;  /* 0xff80000024247808 */ /* 0x000fe40007000000 */
[C---:B------:R-:W-:Y:S02]  /*7ba0*/  ISETP.GE.AND P6, PT, R147.reuse, R4, PT ;  /* 0x000000049300720c */ /* 0x040fe40003fc6270 */
        /* <DEDUP_REMOVED lines=51> */
.L_x_2422:
[----:B------:R-:W2:Y:S01]  /*7ee0*/  LDL R5, [R1+0x64] ;  /* 0x0000640001057983 */ /* 0x000ea20000100800 */
[----:B------:R-:W-:Y:S03]  /*7ef0*/  UISETP.GT.AND UP0, UPT, UR8, UR18, UPT ;  /* 0x000000120800728c */ /* 0x000fe6000bf04270 */
[----:B------:R-:W3:Y:S04]  /*7f00*/  LDL R4, [R1+0x68] ;  /* 0x0000680001047983 */ /* 0x000ee80000100800 */
        /* <DEDUP_REMOVED lines=33> */
[----:B------:R1:W-:Y:S01]  /*8120*/  STL [R1+0xf0], R3 ;  /* 0x0000f00301007387 */ /* 0x0003e20000100800 */
[C---:B--2---:R-:W-:Y:S01]  /*8130*/  FMUL.FTZ R6, R5.reuse, 1.4426950216293334961 ;  /* 0x3fb8aa3b05067820 */ /* 0x044fe20000410000 */
[----:B------:R-:W-:Y:S01]  /*8140*/  FSETP.NEU.FTZ.AND P0, PT, R5, -INF , PT ;  /* 0xff8000000500780b */ /* 0x000fe20003f1d000 */
[----:B---3--:R-:W-:Y:S03]  /*8150*/  FMUL.FTZ R5, R4, 1.4426950216293334961 ;  /* 0x3fb8aa3b04057820 */ /* 0x008fe60000410000 */
[----:B------:R-:W-:Y:S02]  /*8160*/  FSEL R6, R6, RZ, P0 ;  /* 0x000000ff06067208 */ /* 0x000fe40000000000 */
[----:B------:R-:W-:Y:S01]  /*8170*/  FSETP.NEU.FTZ.AND P0, PT, R4, -INF , PT ;  /* 0xff8000000400780b */ /* 0x000fe20003f1d000 */
[----:B----4-:R-:W-:Y:S02]  /*8180*/  FMUL.FTZ R4, R0, 1.4426950216293334961 ;  /* 0x3fb8aa3b00047820 */ /* 0x010fe40000410000 */
[--C-:B------:R-:W-:Y:S01]  /*8190*/  FFMA.FTZ R8, R8, c[0x0][0x23c], -R6.reuse ;  /* 0x00008f0008087a23 */ /* 0x100fe20000010806 */
[----:B------:R-:W-:Y:S01]  /*81a0*/  FSEL R5, R5, RZ, P0 ;  /* 0x000000ff05057208 */ /* 0x000fe20000000000 */
[--C-:B------:R-:W-:Y:S01]  /*81b0*/  FFMA.FTZ R7, R7, c[0x0][0x23c], -R6.reuse ;  /* 0x00008f0007077a23 */ /* 0x100fe20000010806 */
[----:B------:R-:W-:Y:S01]  /*81c0*/  FSETP.NEU.FTZ.AND P0, PT, R0, -INF , PT ;  /* 0xff8000000000780b */ /* 0x000fe20003f1d000 */
[----:B------:R-:W-:Y:S01]  /*81d0*/  MUFU.EX2 R144, R8 ;  /* 0x0000000800907308 */ /* 0x000fe20000000800 */
[--C-:B------:R-:W-:Y:S02]  /*81e0*/  FFMA.FTZ R132, R132, c[0x0][0x23c], -R6.reuse ;  /* 0x00008f0084847a23 */ /* 0x100fe40000010806 */
[--C-:B------:R-:W-:Y:S01]  /*81f0*/  FFMA.FTZ R67, R67, c[0x0][0x23c], -R6.reuse ;  /* 0x00008f0043437a23 */ /* 0x100fe20000010806 */
[----:B------:R-:W-:Y:S01]  /*8200*/  FSEL R4, R4, RZ, P0 ;  /* 0x000000ff04047208 */ /* 0x000fe20000000000 */
[--C-:B------:R-:W-:Y:S01]  /*8210*/  FFMA.FTZ R66, R66, c[0x0][0x23c], -R6.reuse ;  /* 0x00008f0042427a23 */ /* 0x100fe20000010806 */
[----:B------:R-:W-:Y:S01]  /*8220*/  FSETP.NEU.FTZ.AND P0, PT, R135, -INF , PT ;  /* 0xff8000008700780b */ /* 0x000fe20003f1d000 */
        /* <DEDUP_REMOVED lines=16> */
[--C-:B------:R-:W-:Y:S01]  /*8330*/  FFMA.FTZ R51, R51, c[0x0][0x23c], -R5.reuse ;  /* 0x00008f0033337a23 */ /* 0x100fe20000010805 */
[----:B--2---:R-:W-:Y:S01]  /*8340*/  F2FP.BF16.PACK_AB R7, R146, R144 ;  /* 0x000000909207723e */ /* 0x004fe200000010ff */
[--C-:B------:R-:W-:Y:S02]  /*8350*/  FFMA.FTZ R50, R50, c[0x0][0x23c], -R5.reuse ;  /* 0x00008f0032327a23 */ /* 0x100fe40000010805 */
[--C-:B------:R-:W-:Y:S02]  /*8360*/  FFMA.FTZ R49, R49, c[0x0][0x23c], -R5.reuse ;  /* 0x00008f0031317a23 */ /* 0x100fe40000010805 */
[----:B------:R2:W-:Y:S01]  /*8370*/  STS [R225+0x1c000], R7 ;  /* 0x01c00007e1007388 */ /* 0x0005e20000000800 */
[----:B------:R-:W3:Y:S01]  /*8380*/  MUFU.EX2 R175, R11 ;  /* 0x0000000b00af7308 */ /* 0x000ee20000000800 */
[--C-:B------:R-:W-:Y:S02]  /*8390*/  FFMA.FTZ R48, R48, c[0x0][0x23c], -R5.reuse ;  /* 0x00008f0030307a23 */ /* 0x100fe40000010805 */
[----:B------:R-:W-:Y:S02]  /*83a0*/  FMUL.FTZ R0, R135, 1.4426950216293334961 ;  /* 0x3fb8aa3b87007820 */ /* 0x000fe40000410000 */
[--C-:B------:R-:W-:Y:S02]  /*83b0*/  FFMA.FTZ R16, R16, c[0x0][0x23c], -R4.reuse ;  /* 0x00008f0010107a23 */ /* 0x100fe40000010804 */
[--C-:B------:R-:W-:Y:S01]  /*83c0*/  FFMA.FTZ R35, R35, c[0x0][0x23c], -R4.reuse ;  /* 0x00008f0023237a23 */ /* 0x100fe20000010804 */
[----:B------:R-:W-:Y:S01]  /*83d0*/  FSEL R0, R0, RZ, P0 ;  /* 0x000000ff00007208 */ /* 0x000fe20000000000 */
[--C-:B------:R-:W-:Y:S01]  /*83e0*/  FFMA.FTZ R34, R34, c[0x0][0x23c], -R4.reuse ;  /* 0x00008f0022227a23 */ /* 0x100fe20000010804 */
[----:B-1----:R3:W-:Y:S01]  /*83f0*/  MUFU.EX2 R3, R6 ;  /* 0x0000000600037308 */ /* 0x0027e20000000800 */
[--C-:B------:R-:W-:Y:S01]  /*8400*/  FFMA.FTZ R9, R9, c[0x0][0x23c], -R5.reuse ;  /* 0x00008f0009097a23 */ /* 0x100fe20000010805 */
[----:B------:R-:W-:Y:S01]  /*8410*/  PLOP3.LUT P0, PT, PT, PT, UP0, 0x80, 0x0 ;  /* 0x000000000000781c */ /* 0x000fe20003f0f008 */
        /* <DEDUP_REMOVED lines=9> */
[----:B------:R-:W-:Y:S01]  /*84b0*/  FFMA.FTZ R5, R45, c[0x0][0x23c], -R5 ;  /* 0x00008f002d057a23 */ /* 0x000fe20000010805 */
[----:B------:R-:W1:Y:S01]  /*84c0*/  MUFU.EX2 R187, R13 ;  /* 0x0000000d00bb7308 */ /* 0x000e620000000800 */
[--C-:B------:R-:W-:Y:S02]  /*84d0*/  FFMA.FTZ R33, R33, c[0x0][0x23c], -R4.reuse ;  /* 0x00008f0021217a23 */ /* 0x100fe40000010804 */
[----:B------:R-:W-:Y:S01]  /*84e0*/  FFMA.FTZ R32, R32, c[0x0][0x23c], -R4 ;  /* 0x00008f0020207a23 */ /* 0x000fe20000010804 */
[----:B---3--:R-:W-:Y:S01]  /*84f0*/  F2FP.BF16.PACK_AB R6, R175, R145 ;  /* 0x00000091af06723e */ /* 0x008fe200000010ff */
[--C-:B------:R-:W-:Y:S02]  /*8500*/  FFMA.FTZ R19, R19, c[0x0][0x23c], -R0.reuse ;  /* 0x00008f0013137a23 */ /* 0x100fe40000010800 */
[--C-:B------:R-:W-:Y:S02]  /*8510*/  FFMA.FTZ R18, R18, c[0x0][0x23c], -R0.reuse ;  /* 0x00008f0012127a23 */ /* 0x100fe40000010800 */
[----:B------:R-:W-:Y:S01]  /*8520*/  STS [R225+0x1c400], R6 ;  /* 0x01c40006e1007388 */ /* 0x000fe20000000800 */
[----:B------:R1:W-:Y:S01]  /*8530*/  MUFU.EX2 R166, R5 ;  /* 0x0000000500a67308 */ /* 0x0003e20000000800 */
        /* <DEDUP_REMOVED lines=9> */
[----:B------:R-:W-:Y:S02]  /*85d0*/  FFMA.FTZ R36, R36, c[0x0][0x23c], -R4 ;  /* 0x00008f0024247a23 */ /* 0x000fe40000010804 */
[----:B------:R-:W-:Y:S01]  /*85e0*/  FFMA.FTZ R26, R26, c[0x0][0x23c], -R0 ;  /* 0x00008f001a1a7a23 */ /* 0x000fe20000010800 */
[----:B------:R-:W2:Y:S01]  /*85f0*/  MUFU.EX2 R185, R9 ;  /* 0x0000000900b97308 */ /* 0x000ea20000000800 */
[----:B------:R-:W-:Y:S02]  /*8600*/  FFMA.FTZ R15, R15, c[0x0][0x23c], -R4 ;  /* 0x00008f000f0f7a23 */ /* 0x000fe40000010804 */
[--C-:B------:R-:W-:Y:S01]  /*8610*/  FFMA.FTZ R25, R25, c[0x0][0x23c], -R0.reuse ;  /* 0x00008f0019197a23 */ /* 0x100fe20000010800 */
[----:B-1----:R-:W-:Y:S01]  /*8620*/  F2FP.BF16.PACK_AB R5, R187, R188 ;  /* 0x000000bcbb05723e */ /* 0x002fe200000010ff */
[--C-:B------:R-:W-:Y:S02]  /*8630*/  FFMA.FTZ R24, R24, c[0x0][0x23c], -R0.reuse ;  /* 0x00008f0018187a23 */ /* 0x100fe40000010800 */
[--C-:B------:R-:W-:Y:S02]  /*8640*/  FFMA.FTZ R23, R23, c[0x0][0x23c], -R0.reuse ;  /* 0x00008f0017177a23 */ /* 0x100fe40000010800 */
[----:B------:R1:W-:Y:S01]  /*8650*/  STS [R228+0x1c000], R5 ;  /* 0x01c00005e4007388 */ /* 0x0003e20000000800 */
[----:B------:R-:W-:Y:S01]  /*8660*/  MUFU.EX2 R174, R16 ;  /* 0x0000001000ae7308 */ /* 0x000fe20000000800 */
[--C-:B------:R-:W-:Y:S02]  /*8670*/  FFMA.FTZ R22, R22, c[0x0][0x23c], -R0.reuse ;  /* 0x00008f0016167a23 */ /* 0x100fe40000010800 */
[--C-:B------:R-:W-:Y:S02]  /*8680*/  FFMA.FTZ R21, R21, c[0x0][0x23c], -R0.reuse ;  /* 0x00008f0015157a23 */ /* 0x100fe40000010800 */
[--C-:B------:R-:W-:Y:S02]  /*8690*/  FFMA.FTZ R20, R20, c[0x0][0x23c], -R0.reuse ;  /* 0x00008f0014147a23 */ /* 0x100fe40000010800 */
[----:B------:R-:W-:Y:S02]  /*86a0*/  FFMA.FTZ R0, R133, c[0x0][0x23c], -R0 ;  /* 0x00008f0085007a23 */ /* 0x000fe40000010800 */
[--C-:B------:R-:W-:Y:S01]  /*86b0*/  FFMA.FTZ R44, R44, c[0x0][0x23c], -R4.reuse ;  /* 0x00008f002c2c7a23 */ /* 0x100fe20000010804 */
[----:B------:R-:W3:Y:S01]  /*86c0*/  MUFU.EX2 R171, R15 ;  /* 0x0000000f00ab7308 */ /* 0x000ee20000000800 */
[--C-:B------:R-:W-:Y:S02]  /*86d0*/  FFMA.FTZ R43, R43, c[0x0][0x23c], -R4.reuse ;  /* 0x00008f002b2b7a23 */ /* 0x100fe40000010804 */
[--C-:B------:R-:W-:Y:S01]  /*86e0*/  FFMA.FTZ R42, R42, c[0x0][0x23c], -R4.reuse ;  /* 0x00008f002a2a7a23 */ /* 0x100fe20000010804 */
[----:B--2---:R-:W-:Y:S01]  /*86f0*/  F2FP.BF16.PACK_AB R7, R185, R186 ;  /* 0x000000bab907723e */ /* 0x004fe200000010ff */
[--C-:B------:R-:W-:Y:S02]  /*8700*/  FFMA.FTZ R41, R41, c[0x0][0x23c], -R4.reuse ;  /* 0x00008f0029297a23 */ /* 0x100fe40000010804 */
[--C-:B------:R-:W-:Y:S02]  /*8710*/  FFMA.FTZ R40, R40, c[0x0][0x23c], -R4.reuse ;  /* 0x00008f0028287a23 */ /* 0x100fe40000010804 */
[----:B------:R-:W-:Y:S01]  /*8720*/  STS [R228+0x1c400], R7 ;  /* 0x01c40007e4007388 */ /* 0x000fe20000000800 */
[----:B------:R-:W-:Y:S01]  /*8730*/  MUFU.EX2 R170, R30 ;  /* 0x0000001e00aa7308 */ /* 0x000fe20000000800 */
[--C-:B------:R-:W-:Y:S02]  /*8740*/  FFMA.FTZ R39, R39, c[0x0][0x23c], -R4.reuse ;  /* 0x00008f0027277a23 */ /* 0x100fe40000010804 */
[----:B------:R-:W-:Y:S07]  /*8750*/  FFMA.FTZ R4, R31, c[0x0][0x23c], -R4 ;  /* 0x00008f001f047a23 */ /* 0x000fee0000010804 */
[----:B------:R-:W2:Y:S01]  /*8760*/  MUFU.EX2 R150, R29 ;  /* 0x0000001d00967308 */ /* 0x000ea20000000800 */
[----:B---3--:R-:W-:Y:S05]  /*8770*/  F2FP.BF16.PACK_AB R9, R171, R174 ;  /* 0x000000aeab09723e */ /* 0x008fea00000010ff */
[----:B------:R-:W-:Y:S04]  /*8780*/  STS [R225+0x1e000], R9 ;  /* 0x01e00009e1007388 */ /* 0x000fe80000000800 */
[----:B------:R-:W-:Y:S10]  /*8790*/  MUFU.EX2 R177, R28 ;  /* 0x0000001c00b17308 */ /* 0x000ff40000000800 */
[----:B------:R-:W1:Y:S01]  /*87a0*/  MUFU.EX2 R176, R27 ;  /* 0x0000001b00b07308 */ /* 0x000e620000000800 */
[----:B--2---:R-:W-:Y:S05]  /*87b0*/  F2FP.BF16.PACK_AB R8, R150, R170 ;  /* 0x000000aa9608723e */ /* 0x004fea00000010ff */
[----:B------:R2:W-:Y:S04]  /*87c0*/  STS [R225+0x1e400], R8 ;  /* 0x01e40008e1007388 */ /* 0x0005e80000000800 */
[----:B------:R-:W-:Y:S10]  /*87d0*/  MUFU.EX2 R179, R44 ;  /* 0x0000002c00b37308 */ /* 0x000ff40000000800 */
[----:B------:R-:W3:Y:S01]  /*87e0*/  MUFU.EX2 R178, R43 ;  /* 0x0000002b00b27308 */ /* 0x000ee20000000800 */
[----:B-1----:R-:W-:Y:S05]  /*87f0*/  F2FP.BF16.PACK_AB R5, R176, R177 ;  /* 0x000000b1b005723e */ /* 0x002fea00000010ff */
[----:B------:R1:W-:Y:S04]  /*8800*/  STS [R228+0x1e400], R5 ;  /* 0x01e40005e4007388 */ /* 0x0003e80000000800 */
[----:B------:R-:W2:Y:S10]  /*8810*/  MUFU.EX2 R183, R67 ;  /* 0x0000004300b77308 */ /* 0x000eb40000000800 */
[----:B------:R-:W-:Y:S01]  /*8820*/  MUFU.EX2 R182, R56 ;  /* 0x0000003800b67308 */ /* 0x000fe20000000800 */
[----:B---3--:R-:W-:Y:S05]  /*8830*/  F2FP.BF16.PACK_AB R6, R178, R179 ;  /* 0x000000b3b206723e */ /* 0x008fea00000010ff */
[----:B------:R3:W-:Y:S04]  /*8840*/  STS [R228+0x1e000], R6 ;  /* 0x01e00006e4007388 */ /* 0x0007e80000000800 */
[----:B------:R-:W4:Y:S01]  /*8850*/  MUFU.EX2 R181, R55 ;  /* 0x0000003700b57308 */ /* 0x000f220000000800 */
[----:B--2---:R-:W-:Y:S05]  /*8860*/  F2FP.BF16.PACK_AB R8, R183, R184 ;  /* 0x000000b8b708723e */ /* 0x004fea00000010ff */
[----:B------:R2:W-:Y:S04]  /*8870*/  STS [R232+0x1c000], R8 ;  /* 0x01c00008e8007388 */ /* 0x0005e80000000800 */
[----:B------:R-:W-:Y:S10]  /*8880*/  MUFU.EX2 R196, R66 ;  /* 0x0000004200c47308 */ /* 0x000ff40000000800 */
[----:B------:R-:W1:Y:S01]  /*8890*/  MUFU.EX2 R197, R65 ;  /* 0x0000004100c57308 */ /* 0x000e620000000800 */
[----:B----4-:R-:W-:Y:S05]  /*88a0*/  F2FP.BF16.PACK_AB R7, R181, R182 ;  /* 0x000000b6b507723e */ /* 0x010fea00000010ff */
[----:B------:R4:W-:Y:S04]  /*88b0*/  STS [R232+0x1c400], R7 ;  /* 0x01c40007e8007388 */ /* 0x0009e80000000800 */
[----:B------:R-:W-:Y:S10]  /*88c0*/  MUFU.EX2 R98, R54 ;  /* 0x0000003600627308 */ /* 0x000ff40000000800 */
[----:B------:R-:W2:Y:S01]  /*88d0*/  MUFU.EX2 R97, R53 ;  /* 0x0000003500617308 */ /* 0x000ea20000000800 */
[----:B-1----:R-:W-:Y:S05]  /*88e0*/  F2FP.BF16.PACK_AB R5, R197, R196 ;  /* 0x000000c4c505723e */ /* 0x002fea00000010ff */
[----:B------:R-:W-:Y:S04]  /*88f0*/  STS [R231+0x1c000], R5 ;  /* 0x01c00005e7007388 */ /* 0x000fe80000000800 */
[----:B------:R2:W-:Y:S10]  /*8900*/  MUFU.EX2 R71, R4 ;  /* 0x0000000400477308 */ /* 0x0005f40000000800 */
        /* <DEDUP_REMOVED lines=9> */
[----:B------:R-:W-:Y:S01]  /*89a0*/  MUFU.EX2 R193, R40 ;  /* 0x0000002800c17308 */ /* 0x000fe20000000800 */
[----:B-1----:R-:W-:Y:S05]  /*89b0*/  F2FP.BF16.PACK_AB R8, R180, R222 ;  /* 0x000000deb408723e */ /* 0x002fea00000010ff */
[----:B------:R-:W-:Y:S04]  /*89c0*/  STS [R232+0x1e400], R8 ;  /* 0x01e40008e8007388 */ /* 0x000fe80000000800 */
[----:B------:R-:W4:Y:S10]  /*89d0*/  MUFU.EX2 R194, R39 ;  /* 0x0000002700c27308 */ /* 0x000f340000000800 */
[----:B------:R-:W2:Y:S10]  /*89e0*/  MUFU.EX2 R195, R23 ;  /* 0x0000001700c37308 */ /* 0x000eb40000000800 */
[----:B------:R-:W-:Y:S01]  /*89f0*/  MUFU.EX2 R96, R64 ;  /* 0x0000004000607308 */ /* 0x000fe20000000800 */
[----:B----4-:R-:W-:Y:S05]  /*8a00*/  F2FP.BF16.PACK_AB R7, R194, R193 ;  /* 0x000000c1c207723e */ /* 0x010fea00000010ff */
[----:B------:R-:W-:Y:S04]  /*8a10*/  STS [R231+0x1e000], R7 ;  /* 0x01e00007e7007388 */ /* 0x000fe80000000800 */
[----:B------:R-:W1:Y:S01]  /*8a20*/  MUFU.EX2 R95, R63 ;  /* 0x0000003f005f7308 */ /* 0x000e620000000800 */
[----:B--2---:R-:W-:Y:S05]  /*8a30*/  F2FP.BF16.PACK_AB R6, R195, R147 ;  /* 0x00000093c306723e */ /* 0x004fea00000010ff */
[----:B------:R-:W-:Y:S04]  /*8a40*/  STS [R231+0x1e400], R6 ;  /* 0x01e40006e7007388 */ /* 0x000fe80000000800 */
[----:B------:R-:W-:Y:S10]  /*8a50*/  MUFU.EX2 R94, R52 ;  /* 0x00000034005e7308 */ /* 0x000ff40000000800 */
[----:B------:R-:W2:Y:S01]  /*8a60*/  MUFU.EX2 R93, R51 ;  /* 0x00000033005d7308 */ /* 0x000ea20000000800 */
[----:B-1----:R-:W-:Y:S05]  /*8a70*/  F2FP.BF16.PACK_AB R5, R95, R96 ;  /* 0x000000605f05723e */ /* 0x002fea00000010ff */
[----:B------:R1:W-:Y:S04]  /*8a80*/  STS [R226+0x1c000], R5 ;  /* 0x01c00005e2007388 */ /* 0x0003e80000000800 */
[----:B------:R-:W-:Y:S10]  /*8a90*/  MUFU.EX2 R84, R62 ;  /* 0x0000003e00547308 */ /* 0x000ff40000000800 */
[----:B------:R-:W1:Y:S01]  /*8aa0*/  MUFU.EX2 R83, R61 ;  /* 0x0000003d00537308 */ /* 0x000e620000000800 */
[----:B--2---:R-:W-:Y:S05]  /*8ab0*/  F2FP.BF16.PACK_AB R4, R93, R94 ;  /* 0x0000005e5d04723e */ /* 0x004fea00000010ff */
[----:B------:R2:W-:Y:S04]  /*8ac0*/  STS [R226+0x1c400], R4 ;  /* 0x01c40004e2007388 */ /* 0x0005e80000000800 */
[----:B------:R-:W-:Y:S10]  /*8ad0*/  MUFU.EX2 R82, R50 ;  /* 0x0000003200527308 */ /* 0x000ff40000000800 */
[----:B------:R-:W2:Y:S01]  /*8ae0*/  MUFU.EX2 R81, R49 ;  /* 0x0000003100517308 */ /* 0x000ea20000000800 */
[----:B-1----:R-:W-:Y:S05]  /*8af0*/  F2FP.BF16.PACK_AB R5, R83, R84 ;  /* 0x000000545305723e */ /* 0x002fea00000010ff */
        /* <DEDUP_REMOVED lines=10> */
[----:B------:R-:W3:Y:S01]  /*8ba0*/  MUFU.EX2 R87, R35 ;  /* 0x0000002300577308 */ /* 0x000ee20000000800 */
[----:B--2---:R-:W-:Y:S05]  /*8bb0*/  F2FP.BF16.PACK_AB R6, R89, R90 ;  /* 0x0000005a5906723e */ /* 0x004fea00000010ff */
[----:B------:R2:W-:Y:S04]  /*8bc0*/  STS [R226+0x1e400], R6 ;  /* 0x01e40006e2007388 */ /* 0x0005e80000000800 */
[----:B------:R3:W-:Y:S10]  /*8bd0*/  MUFU.EX2 R69, R0 ;  /* 0x0000000000457308 */ /* 0x0007f40000000800 */
[----:B------:R-:W-:Y:S10]  /*8be0*/  MUFU.EX2 R86, R20 ;  /* 0x0000001400567308 */ /* 0x000ff40000000800 */
[----:B------:R-:W1:Y:S01]  /*8bf0*/  MUFU.EX2 R85, R19 ;  /* 0x0000001300557308 */ /* 0x000e620000000800 */
[----:B---3--:R-:W-:Y:S05]  /*8c00*/  F2FP.BF16.PACK_AB R0, R87, R88 ;  /* 0x000000585700723e */ /* 0x008fea00000010ff */
[----:B------:R3:W-:Y:S04]  /*8c10*/  STS [R227+0x1e000], R0 ;  /* 0x01e00000e3007388 */ /* 0x0007e80000000800 */
[----:B------:R-:W-:Y:S10]  /*8c20*/  MUFU.EX2 R80, R60 ;  /* 0x0000003c00507308 */ /* 0x000ff40000000800 */
[----:B------:R-:W2:Y:S01]  /*8c30*/  MUFU.EX2 R79, R59 ;  /* 0x0000003b004f7308 */ /* 0x000ea20000000800 */
[----:B-1----:R-:W-:Y:S05]  /*8c40*/  F2FP.BF16.PACK_AB R7, R85, R86 ;  /* 0x000000565507723e */ /* 0x002fea00000010ff */
[----:B------:R1:W-:Y:S04]  /*8c50*/  STS [R227+0x1e400], R7 ;  /* 0x01e40007e3007388 */ /* 0x0003e80000000800 */
[----:B------:R-:W-:Y:S10]  /*8c60*/  MUFU.EX2 R78, R48 ;  /* 0x00000030004e7308 */ /* 0x000ff40000000800 */
[----:B------:R-:W4:Y:S01]  /*8c70*/  MUFU.EX2 R77, R47 ;  /* 0x0000002f004d7308 */ /* 0x000f220000000800 */
[----:B--2---:R-:W-:Y:S05]  /*8c80*/  F2FP.BF16.PACK_AB R6, R79, R80 ;  /* 0x000000504f06723e */ /* 0x004fea00000010ff */
[----:B------:R-:W-:Y:S04]  /*8c90*/  STS [R230+0x1c000], R6 ;  /* 0x01c00006e6007388 */ /* 0x000fe80000000800 */
[----:B------:R-:W2:Y:S10]  /*8ca0*/  MUFU.EX2 R68, R58 ;  /* 0x0000003a00447308 */ /* 0x000eb40000000800 */
[----:B------:R-:W3:Y:S01]  /*8cb0*/  MUFU.EX2 R167, R46 ;  /* 0x0000002e00a77308 */ /* 0x000ee20000000800 */
[----:B----4-:R-:W-:Y:S05]  /*8cc0*/  F2FP.BF16.PACK_AB R5, R77, R78 ;  /* 0x0000004e4d05723e */ /* 0x010fea00000010ff */
[----:B------:R-:W-:Y:S04]  /*8cd0*/  STS [R230+0x1c400], R5 ;  /* 0x01c40005e6007388 */ /* 0x000fe80000000800 */
[----:B------:R-:W-:Y:S01]  /*8ce0*/  MUFU.EX2 R76, R34 ;  /* 0x00000022004c7308 */ /* 0x000fe20000000800 */
[----:B--2---:R-:W-:Y:S05]  /*8cf0*/  F2FP.BF16.PACK_AB R4, R3, R68 ;  /* 0x000000440304723e */ /* 0x004fea00000010ff */
[----:B------:R-:W-:Y:S04]  /*8d00*/  STS [R229+0x1c000], R4 ;  /* 0x01c00004e5007388 */ /* 0x000fe80000000800 */
[----:B------:R-:W1:Y:S01]  /*8d10*/  MUFU.EX2 R75, R33 ;  /* 0x00000021004b7308 */ /* 0x000e620000000800 */
[----:B---3--:R-:W-:Y:S05]  /*8d20*/  F2FP.BF16.PACK_AB R0, R166, R167 ;  /* 0x000000a7a600723e */ /* 0x008fea00000010ff */
[----:B------:R2:W-:Y:S04]  /*8d30*/  STS [R229+0x1c400], R0 ;  /* 0x01c40000e5007388 */ /* 0x0005e80000000800 */
[----:B------:R-:W-:Y:S10]  /*8d40*/  MUFU.EX2 R74, R18 ;  /* 0x00000012004a7308 */ /* 0x000ff40000000800 */
[----:B------:R-:W3:Y:S01]  /*8d50*/  MUFU.EX2 R73, R17 ;  /* 0x0000001100497308 */ /* 0x000ee20000000800 */
[----:B-1----:R-:W-:Y:S05]  /*8d60*/  F2FP.BF16.PACK_AB R7, R75, R76 ;  /* 0x0000004c4b07723e */ /* 0x002fea00000010ff */
[----:B------:R-:W-:Y:S04]  /*8d70*/  STS [R230+0x1e000], R7 ;  /* 0x01e00007e6007388 */ /* 0x000fe80000000800 */
[----:B------:R-:W1:Y:S01]  /*8d80*/  MUFU.EX2 R72, R32 ;  /* 0x0000002000487308 */ /* 0x000e620000000800 */
[----:B--2---:R-:W-:Y:S04]  /*8d90*/  SHF.L.U32 R0, R164, 0x1, RZ ;  /* 0x00000001a4007819 */ /* 0x004fe800000006ff */
[CC--:B------:R-:W-:Y:S05]  /*8da0*/  IADD3 R149, R2.reuse, R0.reuse, RZ ;  /* 0x0000000002957210 */ /* 0x0c0fea0007ffe0ff */
[----:B------:R-:W2:Y:S01]  /*8db0*/  MUFU.EX2 R70, R134 ;  /* 0x0000008600467308 */ /* 0x000ea20000000800 */
[----:B------:R-:W-:Y:S02]  /*8dc0*/  IADD3 R148, R157, R0, RZ ;  /* 0x000000009d947210 */ /* 0x000fe40007ffe0ff */
[----:B---3--:R-:W-:Y:S05]  /*8dd0*/  F2FP.BF16.PACK_AB R6, R73, R74 ;  /* 0x0000004a4906723e */ /* 0x008fea00000010ff */
[----:B------:R-:W-:Y:S01]  /*8de0*/  STS [R230+0x1e400], R6 ;  /* 0x01e40006e6007388 */ /* 0x000fe20000000800 */
[----:B-1----:R-:W-:Y:S05]  /*8df0*/  F2FP.BF16.PACK_AB R5, R71, R72 ;  /* 0x000000484705723e */ /* 0x002fea00000010ff */
[----:B------:R-:W-:Y:S01]  /*8e00*/  STS [R229+0x1e000], R5 ;  /* 0x01e00005e5007388 */ /* 0x000fe20000000800 */
[----:B--2---:R-:W-:Y:S05]  /*8e10*/  F2FP.BF16.PACK_AB R4, R69, R70 ;  /* 0x000000464504723e */ /* 0x004fea00000010ff */
[----:B------:R-:W-:Y:S04]  /*8e20*/  STS [R229+0x1e400], R4 ;  /* 0x01e40004e5007388 */ /* 0x000fe80000000800 */
[----:B------:R-:W-:Y:S08]  /*8e30*/  LDSM.16.M88.4 R64, [R0+0x8000] ;  /* 0x008000000040783b */ /* 0x000ff00000000200 */
[----:B------:R-:W1:Y:S08]  /*8e40*/  LDSM.16.M88.4 R16, [R158+0x10000] ;  /* 0x010000009e10783b */ /* 0x000e700000000200 */
[----:B------:R2:W3:Y:S08]  /*8e50*/  LDSM.16.M88.4 R60, [R0+0xa000] ;  /* 0x00a00000003c783b */ /* 0x0004f00000000200 */
[----:B------:R-:W4:Y:S08]  /*8e60*/  LDSM.16.M88.4 R32, [R158+0x10800] ;  /* 0x010800009e20783b */ /* 0x000f300000000200 */
[----:B------:R-:W4:Y:S01]  /*8e70*/  LDSM.16.M88.4 R48, [R158+0x11000] ;  /* 0x011000009e30783b */ /* 0x000f220000000200 */
[----:B--2---:R-:W-:Y:S07]  /*8e80*/  MOV R0, R197 ;  /* 0x000000c500007202 */ /* 0x004fee0000000f00 */
[----:B------:R-:W2:Y:S01]  /*8e90*/  LDSM.16.M88.4 R132, [R158+0x11800] ;  /* 0x011800009e84783b */ /* 0x000ea20000000200 */
[-C--:B-1----:R-:W-:Y:S07]  /*8ea0*/  HMMA.16816.F32.BF16 R4, R64, R16.reuse, RZ ;  /* 0x000000104004723c */ /* 0x082fee00000418ff */
[----:B------:R-:W-:Y:S01]  /*8eb0*/  LDSM.16.M88.4 R136, [R149+0x8000] ;  /* 0x008000009588783b */ /* 0x000fe20000000200 */
[C---:B---3--:R-:W-:Y:S07]  /*8ec0*/  HMMA.16816.F32.BF16 R8, R60.reuse, R16, RZ ;  /* 0x000000103c08723c */ /* 0x048fee00000418ff */
[----:B------:R-:W1:Y:S01]  /*8ed0*/  LDSM.16.M88.4 R140, [R161+0x10000] ;  /* 0x01000000a18c783b */ /* 0x000e620000000200 */
        /* <DEDUP_REMOVED lines=53> */
[C---:B------:R-:W-:Y:S07]  /*9230*/  HMMA.16816.F32.BF16 R56, R140.reuse, R136, R56 ;  /* 0x000000888c38723c */ /* 0x040fee0000041838 */
[----:B------:R-:W-:Y:S01]  /*9240*/  IADD3 R136, R2, R148, RZ ;  /* 0x0000009402887210 */ /* 0x000fe20007ffe0ff */
[-C--:B------:R-:W-:Y:S01]  /*9250*/  HMMA.16816.F32.BF16 R60, R140, R138.reuse, R60 ;  /* 0x0000008a8c3c723c */ /* 0x080fe2000004183c */
[----:B------:R-:W-:Y:S03]  /*9260*/  LDSM.16.M88.4 R140, [R160+0x10000] ;  /* 0x01000000a08c783b */ /* 0x000fe60000000200 */
[----:B------:R-:W-:Y:S04]  /*9270*/  MOV R2, R196 ;  /* 0x000000c400027202 */ /* 0x000fe80000000f00 */
[----:B------:R-:W-:Y:S01]  /*9280*/  HMMA.16816.F32.BF16 R64, R132, R138, R64 ;  /* 0x0000008a8440723c */ /* 0x000fe20000041840 */
[----:B------:R-:W1:Y:S08]  /*9290*/  LDSM.16.M88.4 R132, [R136+0x8000] ;  /* 0x008000008884783b */ /* 0x000e700000000200 */
[----:B------:R-:W2:Y:S01]  /*92a0*/  LDSM.16.M88.4 R136, [R136+0xa000] ;  /* 0x00a000008888783b */ /* 0x000ea20000000200 */
[-C--:B-1----:R-:W-:Y:S08]  /*92b0*/  HMMA.16816.F32.BF16 R4, R132, R140.reuse, R4 ;  /* 0x0000008c8404723c */ /* 0x082ff00000041804 */
[C---:B--2---:R-:W-:Y:S07]  /*92c0*/  HMMA.16816.F32.BF16 R8, R136.reuse, R140, R8 ;  /* 0x0000008c8808723c */ /* 0x044fee0000041808 */
[----:B------:R-:W-:Y:S01]  /*92d0*/  MOV R140, R147 ;  /* 0x00000093008c7202 */ /* 0x000fe20000000f00 */
[-C--:B------:R-:W-:Y:S01]  /*92e0*/  HMMA.16816.F32.BF16 R12, R136, R142.reuse, R12 ;  /* 0x0000008e880c723c */ /* 0x080fe2000004180c */
[----:B------:R-:W-:Y:S07]  /*92f0*/  MOV R141, R195 ;  /* 0x000000c3008d7202 */ /* 0x000fee0000000f00 */
[C---:B-----5:R-:W-:Y:S01]  /*9300*/  FADD.FTZ R4, -R155.reuse, R4 ;  /* 0x000000049b047221 */ /* 0x060fe20000010100 */
[C---:B------:R-:W-:Y:S03]  /*9310*/  HMMA.16816.F32.BF16 R16, R132.reuse, R142, R16 ;  /* 0x0000008e8410723c */ /* 0x040fe60000041810 */
[----:B------:R-:W-:Y:S02]  /*9320*/  FADD.FTZ R5, -R155, R5 ;  /* 0x000000059b057221 */ /* 0x000fe40000010100 */
[----:B------:R-:W-:Y:S02]  /*9330*/  FADD.FTZ R6, -R154, R6 ;  /* 0x000000069a067221 */ /* 0x000fe40000010100 */
[----:B------:R-:W-:Y:S01]  /*9340*/  FMUL.FTZ R4, R144, R4 ;  /* 0x0000000490047220 */ /* 0x000fe20000410000 */
[----:B------:R-:W-:Y:S01]  /*9350*/  MOV R143, R193 ;  /* 0x000000c1008f7202 */ /* 0x000fe20000000f00 */
[----:B------:R-:W-:Y:S03]  /*9360*/  FMUL.FTZ R5, R146, R5 ;  /* 0x0000000592057220 */ /* 0x000fe60000410000 */
[----:B------:R-:W-:Y:S01]  /*9370*/  FMUL.FTZ R6, R145, R6 ;  /* 0x0000000691067220 */ /* 0x000fe20000410000 */
[----:B------:R-:W-:Y:S01]  /*9380*/  MOV R142, R192 ;  /* 0x000000c0008e7202 */ /* 0x000fe20000000f00 */
[----:B------:R-:W-:Y:S01]  /*9390*/  FADD.FTZ R7, -R154, R7 ;  /* 0x000000079a077221 */ /* 0x000fe20000010100 */
[----:B------:R-:W1:Y:S01]  /*93a0*/  LDSM.16.M88.4 R144, [R160+0x10800] ;  /* 0x01080000a090783b */ /* 0x000e620000000200 */
[----:B------:R-:W-:Y:S02]  /*93b0*/  FADD.FTZ R14, -R152, R14 ;  /* 0x0000000e980e7221 */ /* 0x000fe40000010100 */
[----:B------:R-:W-:Y:S01]  /*93c0*/  FMUL.FTZ R7, R175, R7 ;  /* 0x00000007af077220 */ /* 0x000fe20000410000 */
[----:B------:R-:W-:Y:S01]  /*93d0*/  MOV R175, R194 ;  /* 0x000000c200af7202 */ /* 0x000fe20000000f00 */
[----:B------:R-:W-:Y:S02]  /*93e0*/  FMUL.FTZ R14, R177, R14 ;  /* 0x0000000eb10e7220 */ /* 0x000fe40000410000 */
[----:B------:R-:W-:Y:S02]  /*93f0*/  FMUL.FTZ R197, R151, R4 ;  /* 0x0000000497c57220 */ /* 0x000fe40000410000 */
[----:B------:R-:W-:Y:S02]  /*9400*/  FADD.FTZ R17, -R155, R17 ;  /* 0x000000119b117221 */ /* 0x000fe40000010100 */
[----:B------:R-:W-:Y:S02]  /*9410*/  FMUL.FTZ R196, R216, R5 ;  /* 0x00000005d8c47220 */ /* 0x000fe40000410000 */
[----:B------:R-:W-:Y:S02]  /*9420*/  FADD.FTZ R13, -R153, R13 ;  /* 0x0000000d990d7221 */ /* 0x000fe40000010100 */
[----:B------:R-:W-:Y:S02]  /*9430*/  FMUL.FTZ R195, R214, R6 ;  /* 0x00000006d6c37220 */ /* 0x000fe40000410000 */
[----:B------:R-:W-:Y:S02]  /*9440*/  FMUL.FTZ R17, R187, R17 ;  /* 0x00000011bb117220 */ /* 0x000fe40000410000 */
[----:B------:R-:W-:Y:S02]  /*9450*/  FMUL.FTZ R194, R213, R7 ;  /* 0x00000007d5c27220 */ /* 0x000fe40000410000 */
[----:B------:R-:W-:Y:S01]  /*9460*/  FMUL.FTZ R187, R210, R14 ;  /* 0x0000000ed2bb7220 */ /* 0x000fe20000410000 */
[----:B------:R-:W2:Y:S01]  /*9470*/  LDSM.16.M88.4 R4, [R160+0x11000] ;  /* 0x01100000a004783b */ /* 0x000ea20000000200 */
[----:B------:R-:W-:Y:S02]  /*9480*/  FADD.FTZ R8, -R153, R8 ;  /* 0x0000000899087221 */ /* 0x000fe40000010100 */
[----:B------:R-:W-:Y:S02]  /*9490*/  FMUL.FTZ R13, R178, R13 ;  /* 0x0000000db20d7220 */ /* 0x000fe40000410000 */
[----:B------:R-:W-:Y:S02]  /*94a0*/  FADD.FTZ R10, -R152, R10 ;  /* 0x0000000a980a7221 */ /* 0x000fe40000010100 */
[----:B------:R-:W-:Y:S02]  /*94b0*/  FADD.FTZ R16, -R155, R16 ;  /* 0x000000109b107221 */ /* 0x000fe40000010100 */
[----:B------:R-:W-:Y:S01]  /*94c0*/  FMUL.FTZ R8, R174, R8 ;  /* 0x00000008ae087220 */ /* 0x000fe20000410000 */
[----:B------:R-:W-:Y:S01]  /*94d0*/  MOV R174, R190 ;  /* 0x000000be00ae7202 */ /* 0x000fe20000000f00 */
[----:B------:R-:W-:Y:S02]  /*94e0*/  FMUL.FTZ R16, R188, R16 ;  /* 0x00000010bc107220 */ /* 0x000fe40000410000 */
[----:B------:R-:W-:Y:S02]  /*94f0*/  FMUL.FTZ R10, R170, R10 ;  /* 0x0000000aaa0a7220 */ /* 0x000fe40000410000 */
[----:B------:R-:W-:Y:S02]  /*9500*/  FMUL.FTZ R188, R205, R13 ;  /* 0x0000000dcdbc7220 */ /* 0x000fe40000410000 */
[----:B------:R-:W-:Y:S01]  /*9510*/  FMUL.FTZ R193, R191, R8 ;  /* 0x00000008bfc17220 */ /* 0x000fe20000410000 */
[-C--:B-1----:R-:W-:Y:S01]  /*9520*/  HMMA.16816.F32.BF16 R20, R132, R144.reuse, R20 ;  /* 0x000000908414723c */ /* 0x082fe20000041814 */
[----:B------:R-:W-:Y:S02]  /*9530*/  FADD.FTZ R12, -R153, R12 ;  /* 0x0000000c990c7221 */ /* 0x000fe40000010100 */
[----:B------:R-:W-:Y:S02]  /*9540*/  FMUL.FTZ R191, R207, R10 ;  /* 0x0000000acfbf7220 */ /* 0x000fe40000410000 */
[----:B------:R-:W-:Y:S02]  /*9550*/  FMUL.FTZ R12, R179, R12 ;  /* 0x0000000cb30c7220 */ /* 0x000fe40000410000 */
[----:B------:R-:W-:Y:S01]  /*9560*/  FADD.FTZ R9, -R153, R9 ;  /* 0x0000000999097221 */ /* 0x000fe20000010100 */
[C---:B------:R-:W-:Y:S01]  /*9570*/  HMMA.16816.F32.BF16 R24, R136.reuse, R144, R24 ;  /* 0x000000908818723c */ /* 0x040fe20000041818 */
[----:B------:R-:W-:Y:S03]  /*9580*/  FADD.FTZ R11, -R152, R11 ;  /* 0x0000000b980b7221 */ /* 0x000fe60000010100 */
[----:B------:R-:W-:Y:S02]  /*9590*/  FMUL.FTZ R9, R171, R9 ;  /* 0x00000009ab097220 */ /* 0x000fe40000410000 */
[----:B------:R-:W-:Y:S02]  /*95a0*/  FMUL.FTZ R11, R150, R11 ;  /* 0x0000000b960b7220 */ /* 0x000fe40000410000 */
[----:B------:R-:W-:Y:S01]  /*95b0*/  FMUL.FTZ R192, R189, R9 ;  /* 0x00000009bdc07220 */ /* 0x000fe20000410000 */
[-C--:B------:R-:W-:Y:S03]  /*95c0*/  HMMA.16816.F32.BF16 R28, R136, R146.reuse, R28 ;  /* 0x00000092881c723c */ /* 0x080fe6000004181c */
[----:B------:R-:W-:Y:S02]  /*95d0*/  FMUL.FTZ R189, R208, R12 ;  /* 0x0000000cd0bd7220 */ /* 0x000fe40000410000 */
[----:B------:R-:W-:Y:S02]  /*95e0*/  FMUL.FTZ R190, R206, R11 ;  /* 0x0000000bcebe7220 */ /* 0x000fe40000410000 */
[----:B------:R-:W-:Y:S01]  /*95f0*/  FADD.FTZ R15, -R152, R15 ;  /* 0x0000000f980f7221 */ /* 0x000fe20000010100 */
[C---:B------:R-:W-:Y:S01]  /*9600*/  HMMA.16816.F32.BF16 R32, R132.reuse, R146, R32 ;  /* 0x000000928420723c */ /* 0x040fe20000041820 */
[C---:B------:R-:W-:Y:S01]  /*9610*/  FADD.FTZ R18, -R154.reuse, R18 ;  /* 0x000000129a127221 */ /* 0x040fe20000010100 */
[----:B------:R-:W1:Y:S02]  /*9620*/  LDSM.16.M88.4 R8, [R160+0x11800] ;  /* 0x01180000a008783b */ /* 0x000e640000000200 */
[----:B------:R-:W-:Y:S02]  /*9630*/  FADD.FTZ R19, -R154, R19 ;  /* 0x000000139a137221 */ /* 0x000fe40000010100 */
[----:B------:R-:W-:Y:S02]  /*9640*/  FADD.FTZ R20, -R155, R20 ;  /* 0x000000149b147221 */ /* 0x000fe40000010100 */
[C---:B------:R-:W-:Y:S01]  /*9650*/  FADD.FTZ R25, -R153.reuse, R25 ;  /* 0x0000001999197221 */ /* 0x040fe20000010100 */
[-C--:B--2---:R-:W-:Y:S03]  /*9660*/  HMMA.16816.F32.BF16 R36, R132, R4.reuse, R36 ;  /* 0x000000048424723c */ /* 0x084fe60000041824 */
[----:B------:R-:W-:Y:S02]  /*9670*/  FMUL.FTZ R25, R142, R25 ;  /* 0x000000198e197220 */ /* 0x000fe40000410000 */
[C---:B------:R-:W-:Y:S02]  /*9680*/  FADD.FTZ R24, -R153.reuse, R24 ;  /* 0x0000001899187221 */ /* 0x040fe40000010100 */
[----:B------:R-:W-:Y:S01]  /*9690*/  FADD.FTZ R30, -R152, R30 ;  /* 0x0000001e981e7221 */ /* 0x000fe20000010100 */
[C---:B------:R-:W-:Y:S01]  /*96a0*/  HMMA.16816.F32.BF16 R40, R136.reuse, R4, R40 ;  /* 0x000000048828723c */ /* 0x040fe20000041828 */
[----:B------:R-:W-:Y:S03]  /*96b0*/  FADD.FTZ R28, -R153, R28 ;  /* 0x0000001c991c7221 */ /* 0x000fe60000010100 */
[----:B------:R-:W-:Y:S02]  /*96c0*/  FMUL.FTZ R30, R140, R30 ;  /* 0x0000001e8c1e7220 */ /* 0x000fe40000410000 */
[----:B------:R-:W-:Y:S02]  /*96d0*/  FMUL.FTZ R28, R143, R28 ;  /* 0x0000001c8f1c7220 */ /* 0x000fe40000410000 */
[----:B------:R-:W-:Y:S01]  /*96e0*/  FADD.FTZ R32, -R155, R32 ;  /* 0x000000209b207221 */ /* 0x000fe20000010100 */
[-C--:B------:R-:W-:Y:S03]  /*96f0*/  HMMA.16816.F32.BF16 R44, R136, R6.reuse, R44 ;  /* 0x00000006882c723c */ /* 0x080fe6000004182c */
[----:B------:R-:W-:Y:S02]  /*9700*/  FMUL.FTZ R32, R2, R32 ;  /* 0x0000002002207220 */ /* 0x000fe40000410000 */
[C---:B------:R-:W-:Y:S02]  /*9710*/  FADD.FTZ R34, -R154.reuse, R34 ;  /* 0x000000229a227221 */ /* 0x040fe40000010100 */
[----:B------:R-:W-:Y:S01]  /*9720*/  FADD.FTZ R35, -R154, R35 ;  /* 0x000000239a237221 */ /* 0x000fe20000010100 */
[C---:B------:R-:W-:Y:S01]  /*9730*/  HMMA.16816.F32.BF16 R48, R132.reuse, R6, R48 ;  /* 0x000000068430723c */ /* 0x040fe20000041830 */
[----:B------:R-:W-:Y:S02]  /*9740*/  FMUL.FTZ R34, R98, R34 ;  /* 0x0000002262227220 */ /* 0x000fe40000410000 */
[----:B------:R2:W5:Y:S01]  /*9750*/  LDL.LU R98, [R1+0x16c] ;  /* 0x00016c0001627983 */ /* 0x0005620000300800 */
[----:B------:R-:W-:Y:S02]  /*9760*/  FMUL.FTZ R35, R97, R35 ;  /* 0x0000002361237220 */ /* 0x000fe40000410000 */
[----:B------:R-:W-:Y:S01]  /*9770*/  FADD.FTZ R36, -R155, R36 ;  /* 0x000000249b247221 */ /* 0x000fe20000010100 */
[----:B------:R2:W5:Y:S01]  /*9780*/  LDL.LU R97, [R1+0x168] ;  /* 0x0001680001617983 */ /* 0x0005620000300800 */
[----:B------:R-:W-:Y:S01]  /*9790*/  FADD.FTZ R43, -R152, R43 ;  /* 0x0000002b982b7221 */ /* 0x000fe20000010100 */
[-C--:B-1----:R-:W-:Y:S03]  /*97a0*/  HMMA.16816.F32.BF16 R52, R132, R8.reuse, R52 ;  /* 0x000000088434723c */ /* 0x082fe60000041834 */
[----:B------:R-:W-:Y:S02]  /*97b0*/  FMUL.FTZ R43, R89, R43 ;  /* 0x0000002b592b7220 */ /* 0x000fe40000410000 */
[----:B------:R-:W-:Y:S02]  /*97c0*/  FADD.FTZ R37, -R155, R37 ;  /* 0x000000259b257221 */ /* 0x000fe40000010100 */
[C---:B------:R-:W-:Y:S01]  /*97d0*/  FADD.FTZ R44, -R153.reuse, R44 ;  /* 0x0000002c992c7221 */ /* 0x040fe20000010100 */
[C---:B------:R-:W-:Y:S01]  /*97e0*/  HMMA.16816.F32.BF16 R56, R136.reuse, R8, R56 ;  /* 0x000000088838723c */ /* 0x040fe20000041838 */
[----:B------:R-:W-:Y:S03]  /*97f0*/  FADD.FTZ R45, -R153, R45 ;  /* 0x0000002d992d7221 */ /* 0x000fe60000010100 */
[----:B------:R-:W-:Y:S02]  /*9800*/  FMUL.FTZ R5, R88, R44 ;  /* 0x0000002c58057220 */ /* 0x000fe40000410000 */
[----:B------:R-:W-:Y:S02]  /*9810*/  FADD.FTZ R46, -R152, R46 ;  /* 0x0000002e982e7221 */ /* 0x000fe40000010100 */
[----:B------:R-:W-:Y:S01]  /*9820*/  FMUL.FTZ R4, R87, R45 ;  /* 0x0000002d57047220 */ /* 0x000fe20000410000 */
[-C--:B------:R-:W-:Y:S03]  /*9830*/  HMMA.16816.F32.BF16 R60, R136, R10.reuse, R60 ;  /* 0x0000000a883c723c */ /* 0x080fe6000004183c */
[----:B------:R-:W-:Y:S02]  /*9840*/  FMUL.FTZ R2, R86, R46 ;  /* 0x0000002e56027220 */ /* 0x000fe40000410000 */
[C---:B------:R-:W-:Y:S02]  /*9850*/  FADD.FTZ R48, -R155.reuse, R48 ;  /* 0x000000309b307221 */ /* 0x040fe40000010100 */
[----:B------:R-:W-:Y:S01]  /*9860*/  FADD.FTZ R49, -R155, R49 ;  /* 0x000000319b317221 */ /* 0x000fe20000010100 */
[----:B------:R-:W-:Y:S01]  /*9870*/  HMMA.16816.F32.BF16 R64, R132, R10, R64 ;  /* 0x0000000a8440723c */ /* 0x000fe20000041840 */
[----:B------:R-:W-:Y:S03]  /*9880*/  FMUL.FTZ R44, R84, R48 ;  /* 0x00000030542c7220 */ /* 0x000fe60000410000 */
[----:B------:R-:W-:Y:S02]  /*9890*/  FMUL.FTZ R140, R249, R43 ;  /* 0x0000002bf98c7220 */ /* 0x000fe40000410000 */
[C---:B------:R-:W-:Y:S02]  /*98a0*/  FADD.FTZ R50, -R154.reuse, R50 ;  /* 0x000000329a327221 */ /* 0x040fe40000010100 */
[----:B------:R-:W-:Y:S04]  /*98b0*/  FMUL.FTZ R43, R83, R49 ;  /* 0x00000031532b7220 */ /* 0x000fe80000410000 */
[----:B------:R-:W-:Y:S02]  /*98c0*/  FADD.FTZ R51, -R154, R51 ;  /* 0x000000339a337221 */ /* 0x000fe40000010100 */
[----:B------:R-:W-:Y:S02]  /*98d0*/  FMUL.FTZ R46, R82, R50 ;  /* 0x00000032522e7220 */ /* 0x000fe40000410000 */
[----:B------:R-:W-:Y:S02]  /*98e0*/  FMUL.FTZ R45, R81, R51 ;  /* 0x00000033512d7220 */ /* 0x000fe40000410000 */
        /* <DEDUP_REMOVED lines=9> */
[C---:B------:R-:W-:Y:S02]  /*9980*/  FADD.FTZ R40, -R153.reuse, R40 ;  /* 0x0000002899287221 */ /* 0x040fe40000010100 */
        /* <DEDUP_REMOVED lines=8> */
[----:B------:R-:W-:Y:S02]  /*9a10*/  FADD.FTZ R33, -R155, R33 ;  /* 0x000000219b217221 */ /* 0x000fe40000010100 */
[----:B------:R-:W-:Y:S01]  /*9a20*/  FADD.FTZ R47, -R152, R47 ;  /* 0x0000002f982f7221 */ /* 0x000fe20000010100 */
[----:B------:R2:W5:Y:S01]  /*9a30*/  LDL.LU R90, [R1+0x14c] ;  /* 0x00014c00015a7983 */ /* 0x0005620000300800 */
[----:B------:R-:W-:Y:S02]  /*9a40*/  FMUL.FTZ R33, R0, R33 ;  /* 0x0000002100217220 */ /* 0x000fe40000410000 */
[----:B------:R-:W-:Y:S01]  /*9a50*/  FMUL.FTZ R0, R85, R47 ;  /* 0x0000002f55007220 */ /* 0x000fe20000410000 */
[----:B------:R2:W5:Y:S01]  /*9a60*/  LDL.LU R89, [R1+0x148] ;  /* 0x0001480001597983 */ /* 0x0005620000300800 */
[----:B------:R-:W-:Y:S02]  /*9a70*/  FADD.FTZ R52, -R155, R52 ;  /* 0x000000349b347221 */ /* 0x000fe40000010100 */
[----:B------:R-:W-:Y:S01]  /*9a80*/  FMUL.FTZ R143, R245, R40 ;  /* 0x00000028f58f7220 */ /* 0x000fe20000410000 */
[----:B------:R2:W5:Y:S01]  /*9a90*/  LDL.LU R88, [R1+0x144] ;  /* 0x0001440001587983 */ /* 0x0005620000300800 */
[----:B------:R-:W-:Y:S02]  /*9aa0*/  FMUL.FTZ R40, R80, R52 ;  /* 0x0000003450287220 */ /* 0x000fe40000410000 */
[----:B------:R-:W-:Y:S01]  /*9ab0*/  FADD.FTZ R53, -R155, R53 ;  /* 0x000000359b357221 */ /* 0x000fe20000010100 */
        /* <DEDUP_REMOVED lines=8> */
[----:B------:R-:W-:Y:S01]  /*9b40*/  FMUL.FTZ R141, R246, R42 ;  /* 0x0000002af68d7220 */ /* 0x000fe20000410000 */
[----:B------:R-:W3:Y:S01]  /*9b50*/  LDL.LU R207, [R1+0x8] ;  /* 0x0000080001cf7983 */ /* 0x000ee20000300800 */
[----:B------:R-:W-:Y:S02]  /*9b60*/  FADD.FTZ R55, -R154, R55 ;  /* 0x000000379a377221 */ /* 0x000fe40000010100 */
[----:B------:R-:W-:Y:S01]  /*9b70*/  FMUL.FTZ R42, R78, R54 ;  /* 0x000000364e2a7220 */ /* 0x000fe20000410000 */
[----:B------:R-:W4:Y:S01]  /*9b80*/  LDL.LU R213, [R1+0x4] ;  /* 0x0000040001d57983 */ /* 0x000f220000300800 */
[----:B------:R-:W-:Y:S02]  /*9b90*/  FMUL.FTZ R142, R242, R41 ;  /* 0x00000029f28e7220 */ /* 0x000fe40000410000 */
[----:B------:R-:W-:Y:S01]  /*9ba0*/  FMUL.FTZ R41, R77, R55 ;  /* 0x000000374d297220 */ /* 0x000fe20000410000 */
[----:B------:R-:W2:Y:S01]  /*9bb0*/  LDL.LU R214, [R1+0x24] ;  /* 0x0000240001d67983 */ /* 0x000ea20000300800 */
[----:B------:R-:W-:Y:S02]  /*9bc0*/  FADD.FTZ R56, -R153, R56 ;  /* 0x0000003899387221 */ /* 0x000fe40000010100 */
[----:B------:R-:W-:Y:S01]  /*9bd0*/  FMUL.FTZ R147, R241, R36 ;  /* 0x00000024f1937220 */ /* 0x000fe20000410000 */
[----:B------:R-:W2:Y:S01]  /*9be0*/  LDL.LU R216, [R1+0x20] ;  /* 0x0000200001d87983 */ /* 0x000ea20000300800 */
[----:B------:R-:W-:Y:S02]  /*9bf0*/  FMUL.FTZ R36, R76, R56 ;  /* 0x000000384c247220 */ /* 0x000fe40000410000 */
        /* <DEDUP_REMOVED lines=16> */
[----:B------:R-:W2:Y:S01]  /*9d00*/  LDL.LU R210, [R1+0x28] ;  /* 0x0000280001d27983 */ /* 0x000ea20000300800 */
[----:B------:R-:W-:Y:S02]  /*9d10*/  FADD.FTZ R61, -R153, R61 ;  /* 0x0000003d993d7221 */ /* 0x000fe40000010100 */
[----:B------:R-:W-:Y:S01]  /*9d20*/  FMUL.FTZ R34, R72, R60 ;  /* 0x0000003c48227220 */ /* 0x000fe20000410000 */
[----:B------:R-:W2:Y:S01]  /*9d30*/  LDL.LU R14, [R1+0x1c] ;  /* 0x00001c00010e7983 */ /* 0x000ea20000300800 */
[C---:B------:R-:W-:Y:S02]  /*9d40*/  FADD.FTZ R62, -R152.reuse, R62 ;  /* 0x0000003e983e7221 */ /* 0x040fe40000010100 */
[----:B------:R-:W-:Y:S01]  /*9d50*/  FMUL.FTZ R61, R71, R61 ;  /* 0x0000003d473d7220 */ /* 0x000fe20000410000 */
[----:B------:R-:W2:Y:S01]  /*9d60*/  LDL.LU R205, [R1+0x38] ;  /* 0x0000380001cd7983 */ /* 0x000ea20000300800 */
[----:B------:R-:W-:Y:S02]  /*9d70*/  FADD.FTZ R63, -R152, R63 ;  /* 0x0000003f983f7221 */ /* 0x000fe40000010100 */
[----:B------:R-:W-:Y:S01]  /*9d80*/  FMUL.FTZ R62, R70, R62 ;  /* 0x0000003e463e7220 */ /* 0x000fe20000410000 */
[----:B------:R-:W2:Y:S01]  /*9d90*/  LDL.LU R13, [R1+0x34] ;  /* 0x00003400010d7983 */ /* 0x000ea20000300800 */
[----:B------:R-:W-:Y:S02]  /*9da0*/  FADD.FTZ R64, -R155, R64 ;  /* 0x000000409b407221 */ /* 0x000fe40000010100 */
[----:B------:R-:W-:Y:S01]  /*9db0*/  FMUL.FTZ R63, R69, R63 ;  /* 0x0000003f453f7220 */ /* 0x000fe20000410000 */
[----:B------:R1:W5:Y:S01]  /*9dc0*/  LDL.LU R79, [R1+0x120] ;  /* 0x00012000014f7983 */ /* 0x0003620000300800 */
[----:B------:R-:W-:Y:S02]  /*9dd0*/  FMUL.FTZ R171, R236, R30 ;  /* 0x0000001eecab7220 */ /* 0x000fe40000410000 */
[----:B------:R-:W-:Y:S01]  /*9de0*/  FMUL.FTZ R30, R68, R64 ;  /* 0x00000040441e7220 */ /* 0x000fe20000410000 */
[----:B------:R1:W5:Y:S01]  /*9df0*/  LDL.LU R78, [R1+0x11c] ;  /* 0x00011c00014e7983 */ /* 0x0003620000300800 */
[----:B------:R-:W-:Y:S02]  /*9e00*/  FADD.FTZ R29, -R153, R29 ;  /* 0x0000001d991d7221 */ /* 0x000fe40000010100 */
[C---:B------:R-:W-:Y:S01]  /*9e10*/  FADD.FTZ R26, -R152.reuse, R26 ;  /* 0x0000001a981a7221 */ /* 0x040fe20000010100 */
[----:B------:R1:W5:Y:S01]  /*9e20*/  LDL.LU R77, [R1+0x118] ;  /* 0x00011800014d7983 */ /* 0x0003620000300800 */
[----:B------:R-:W-:Y:S02]  /*9e30*/  FADD.FTZ R27, -R152, R27 ;  /* 0x0000001b981b7221 */ /* 0x000fe40000010100 */
[----:B------:R-:W-:Y:S01]  /*9e40*/  FMUL.FTZ R29, R175, R29 ;  /* 0x0000001daf1d7220 */ /* 0x000fe20000410000 */
[----:B------:R-:W2:Y:S01]  /*9e50*/  LDL.LU R208, [R1+0x18] ;  /* 0x0000180001d07983 */ /* 0x000ea20000300800 */
[----:B------:R-:W-:Y:S02]  /*9e60*/  FADD.FTZ R65, -R155, R65 ;  /* 0x000000419b417221 */ /* 0x000fe40000010100 */
[----:B------:R-:W-:Y:S01]  /*9e70*/  FMUL.FTZ R24, R174, R24 ;  /* 0x00000018ae187220 */ /* 0x000fe20000410000 */
[----:B------:R-:W2:Y:S01]  /*9e80*/  LDL.LU R12, [R1+0x14] ;  /* 0x00001400010c7983 */ /* 0x000ea20000300800 */
[----:B------:R-:W-:Y:S02]  /*9e90*/  FMUL.FTZ R174, R168, R29 ;  /* 0x0000001da8ae7220 */ /* 0x000fe40000410000 */
[----:B------:R-:W-:Y:S01]  /*9ea0*/  FMUL.FTZ R29, R3, R65 ;  /* 0x00000041031d7220 */ /* 0x000fe20000410000 */
[----:B------:R-:W2:Y:S01]  /*9eb0*/  LDL.LU R206, [R1+0x30] ;  /* 0x0000300001ce7983 */ /* 0x000ea20000300800 */
[----:B------:R-:W-:Y:S02]  /*9ec0*/  FADD.FTZ R21, -R155, R21 ;  /* 0x000000159b157221 */ /* 0x000fe40000010100 */
        /* <DEDUP_REMOVED lines=17> */
[----:B------:R-:W-:Y:S01]  /*9fe0*/  MOV R167, 0x20 ;  /* 0x0000002000a77802 */ /* 0x000fe20000000f00 */
[----:B------:R-:W-:Y:S01]  /*9ff0*/  FMUL.FTZ R31, R166, R67 ;  /* 0x00000043a61f7220 */ /* 0x000fe20000410000 */
[----:B------:R-:W-:Y:S01]  /*a000*/  MOV R166, 0x40 ;  /* 0x0000004000a67802 */ /* 0x000fe20000000f00 */
        /* <DEDUP_REMOVED lines=23> */
[----:B---3--:R-:W-:Y:S02]  /*a180*/  FMUL.FTZ R44, R207, R44 ;  /* 0x0000002ccf2c7220 */ /* 0x008fe40000410000 */
[----:B------:R-:W3:Y:S01]  /*a190*/  LDL.LU R207, [R1+0x2c] ;  /* 0x00002c0001cf7983 */ /* 0x000ee20000300800 */
[----:B----4-:R-:W-:Y:S03]  /*a1a0*/  FMUL.FTZ R43, R213, R43 ;  /* 0x0000002bd52b7220 */ /* 0x010fe60000410000 */
[----:B------:R1:W5:Y:S01]  /*a1b0*/  LDL.LU R76, [R1+0x114] ;  /* 0x00011400014c7983 */ /* 0x0003620000300800 */
[----:B--2---:R-:W-:Y:S03]  /*a1c0*/  FMUL.FTZ R46, R214, R46 ;  /* 0x0000002ed62e7220 */ /* 0x004fe60000410000 */
[----:B------:R-:W2:Y:S01]  /*a1d0*/  LDL.LU R213, [R1+0xc] ;  /* 0x00000c0001d57983 */ /* 0x000ea20000300800 */
[----:B------:R-:W-:Y:S03]  /*a1e0*/  FMUL.FTZ R45, R216, R45 ;  /* 0x0000002dd82d7220 */ /* 0x000fe60000410000 */
[----:B------:R1:W5:Y:S04]  /*a1f0*/  LDL.LU R75, [R1+0x110] ;  /* 0x00011000014b7983 */ /* 0x0003680000300800 */
[----:B------:R-:W4:Y:S04]  /*a200*/  LDL.LU R214, [R1] ;  /* 0x0000000001d67983 */ /* 0x000f280000300800 */
[----:B------:R1:W5:Y:S04]  /*a210*/  LDL.LU R74, [R1+0x10c] ;  /* 0x00010c00014a7983 */ /* 0x0003680000300800 */
[----:B------:R-:W4:Y:S04]  /*a220*/  LDL.LU R216, [R1+0x10] ;  /* 0x0000100001d87983 */ /* 0x000f280000300800 */
[----:B------:R1:W5:Y:S04]  /*a230*/  LDL.LU R73, [R1+0x108] ;  /* 0x0001080001497983 */ /* 0x0003680000300800 */
[----:B------:R1:W5:Y:S01]  /*a240*/  LDL.LU R72, [R1+0x104] ;  /* 0x0001040001487983 */ /* 0x0003620000300800 */
[----:B------:R-:W-:Y:S03]  /*a250*/  FMUL.FTZ R40, R210, R40 ;  /* 0x00000028d2287220 */ /* 0x000fe60000410000 */
[----:B------:R1:W5:Y:S01]  /*a260*/  LDL.LU R71, [R1+0x100] ;  /* 0x0001000001477983 */ /* 0x0003620000300800 */
[----:B------:R-:W-:Y:S03]  /*a270*/  FMUL.FTZ R39, R14, R39 ;  /* 0x000000270e277220 */ /* 0x000fe60000410000 */
[----:B------:R1:W5:Y:S01]  /*a280*/  LDL.LU R70, [R1+0xfc] ;  /* 0x0000fc0001467983 */ /* 0x0003620000300800 */
[----:B------:R-:W-:Y:S03]  /*a290*/  FMUL.FTZ R42, R205, R42 ;  /* 0x0000002acd2a7220 */ /* 0x000fe60000410000 */
[----:B------:R1:W5:Y:S01]  /*a2a0*/  LDL.LU R69, [R1+0xf8] ;  /* 0x0000f80001457983 */ /* 0x0003620000300800 */
[----:B------:R-:W-:Y:S03]  /*a2b0*/  FMUL.FTZ R41, R13, R41 ;  /* 0x000000290d297220 */ /* 0x000fe60000410000 */
[----:B------:R1:W5:Y:S04]  /*a2c0*/  LDL.LU R68, [R1+0xf4] ;  /* 0x0000f40001447983 */ /* 0x0003680000300800 */
[----:B------:R1:W5:Y:S06]  /*a2d0*/  LDL.64 R152, [R1+0x40] ;  /* 0x0000400001987983 */ /* 0x00036c0000100a00 */
[----:B------:R1:W5:Y:S01]  /*a2e0*/  LDL.LU R3, [R1+0xf0] ;  /* 0x0000f00001037983 */ /* 0x0003620000300800 */
[----:B------:R-:W-:Y:S02]  /*a2f0*/  FMUL.FTZ R36, R208, R36 ;  /* 0x00000024d0247220 */ /* 0x000fe40000410000 */
[----:B------:R-:W-:Y:S02]  /*a300*/  FMUL.FTZ R35, R12, R35 ;  /* 0x000000230c237220 */ /* 0x000fe40000410000 */
[----:B------:R-:W-:Y:S02]  /*a310*/  FMUL.FTZ R38, R206, R38 ;  /* 0x00000026ce267220 */ /* 0x000fe40000410000 */
[----:B---3--:R-:W-:Y:S02]  /*a320*/  FMUL.FTZ R37, R207, R37 ;  /* 0x00000025cf257220 */ /* 0x008fe40000410000 */
[----:B--2---:R-:W-:Y:S02]  /*a330*/  FMUL.FTZ R62, R213, R62 ;  /* 0x0000003ed53e7220 */ /* 0x004fe40000410000 */
[----:B----4-:R-:W-:Y:S02]  /*a340*/  FMUL.FTZ R30, R214, R30 ;  /* 0x0000001ed61e7220 */ /* 0x010fe40000410000 */
[----:B------:R-:W-:Y:S01]  /*a350*/  FMUL.FTZ R32, R216, R32 ;  /* 0x00000020d8207220 */ /* 0x000fe20000410000 */
[----:B------:R-:W-:-:S05]  /*a360*/  @!P0 BRA `(.L_x_2423) ;  /* 0x0000046000008947 */ /* 0x000fca0003800000 */
[----:B-1----:R-:W2:Y:S01]  /*a370*/  LDL.LU R0, [R1+0x48] ;  /* 0x0000480001007983 */ /* 0x002ea20000300800 */
[----:B-----5:R-:W-:Y:S01]  /*a380*/  ISETP.GE.AND P1, PT, R152, c[0x0][0x220], PT ;  /* 0x0000880098007a0c */ /* 0x020fe20003f26270 */
[----:B------:R-:W-:Y:S01]  /*a390*/  IMAD.MOV.U32 R11, RZ, RZ, c[0x0][0x190] ;  /* 0x00006400ff0b7624 */ /* 0x000fe200078e00ff */
[----:B------:R-:W-:Y:S01]  /*a3a0*/  ULOP3.LUT UR9, UR8, 0x1, URZ, 0xc0, !UPT ;  /* 0x0000000108097892 */ /* 0x000fe2000f8ec03f */
[----:B------:R-:W3:Y:S02]  /*a3b0*/  LDL.LU R22, [R1+0x54] ;  /* 0x0000540001167983 */ /* 0x000ee40000300800 */
[C---:B------:R-:W-:Y:S01]  /*a3c0*/  IMAD.U32 R4, R11.reuse, -0x80, RZ ;  /* 0xffffff800b047824 */ /* 0x040fe200078e00ff */
[----:B------:R-:W-:Y:S01]  /*a3d0*/  UISETP.NE.U32.AND UP1, UPT, UR9, 0x1, UPT ;  /* 0x000000010900788c */ /* 0x000fe2000bf25070 */
[----:B------:R-:W4:Y:S03]  /*a3e0*/  LDL.LU R21, [R1+0x4c] ;  /* 0x00004c0001157983 */ /* 0x000f260000300800 */
[----:B------:R-:W-:Y:S01]  /*a3f0*/  USEL UR9, UR44, 0x4000, !UP1 ;  /* 0x000040002c097887 */ /* 0x000fe2000c800000 */
[----:B------:R-:W-:Y:S02]  /*a400*/  SHF.R.S32.HI R5, RZ, 0x1f, R4 ;  /* 0x0000001fff057819 */ /* 0x000fe40000011404 */
[----:B------:R-:W-:Y:S01]  /*a410*/  @!P1 LEA R2, P2, R11, R4, 0x6 ;  /* 0x000000040b029211 */ /* 0x000fe200078430ff */
[----:B------:R-:W-:Y:S02]  /*a420*/  @!P1 IMAD.MOV.U32 R8, RZ, RZ, c[0x0][0x194] ;  /* 0x00006500ff089624 */ /* 0x000fe400078e00ff */
[----:B------:R-:W-:Y:S01]  /*a430*/  IADD3 R173, R173, UR9, RZ ;  /* 0x00000009adad7c10 */ /* 0x000fe2000fffe0ff */
[----:B------:R-:W-:Y:S01]  /*a440*/  @!P1 IMAD.MOV.U32 R9, RZ, RZ, c[0x0][0x194] ;  /* 0x00006500ff099624 */ /* 0x000fe200078e00ff */
[----:B------:R-:W-:Y:S01]  /*a450*/  IADD3 R162, R162, UR9, RZ ;  /* 0x00000009a2a27c10 */ /* 0x000fe2000fffe0ff */
[----:B------:R-:W-:Y:S02]  /*a460*/  @!P1 IMAD.MOV.U32 R18, RZ, RZ, c[0x0][0x194] ;  /* 0x00006500ff129624 */ /* 0x000fe400078e00ff */
[----:B------:R1:W-:Y:S01]  /*a470*/  @P1 STS [R173], RZ ;  /* 0x000000ffad001388 */ /* 0x0003e20000000800 */
[C---:B------:R-:W-:Y:S03]  /*a480*/  @!P1 LEA.HI.X R9, R11.reuse, R5, R9, 0x6, P2 ;  /* 0x000000050b099211 */ /* 0x040fe600010f3409 */
[----:B------:R1:W-:Y:S04]  /*a490*/  @P1 STS [R173+0x4], RZ ;  /* 0x000004ffad001388 */ /* 0x0003e80000000800 */
[----:B------:R1:W-:Y:S04]  /*a4a0*/  @P1 STS [R173+0x8], RZ ;  /* 0x000008ffad001388 */ /* 0x0003e80000000800 */
[----:B------:R1:W-:Y:S01]  /*a4b0*/  @P1 STS [R173+0xc], RZ ;  /* 0x00000cffad001388 */ /* 0x0003e20000000800 */
[C---:B--2---:R-:W-:Y:S02]  /*a4c0*/  IADD3 R14, R0.reuse, UR9, RZ ;  /* 0x00000009000e7c10 */ /* 0x044fe4000fffe0ff */
[----:B------:R-:W-:Y:S02]  /*a4d0*/  @!P1 IADD3 R17, R0, UR9, RZ ;  /* 0x0000000900119c10 */ /* 0x000fe4000fffe0ff */
[-C--:B---3--:R-:W-:Y:S01]  /*a4e0*/  LEA R6, P4, R4, R22.reuse, 0x1 ;  /* 0x0000001604067211 */ /* 0x088fe200078808ff */
[----:B------:R1:W-:Y:S01]  /*a4f0*/  STL [R1+0x48], R14 ;  /* 0x0000480e01007387 */ /* 0x0003e20000100800 */
[C---:B------:R-:W-:Y:S02]  /*a500*/  @!P1 IADD3 R16, R0.reuse, UR9, RZ ;  /* 0x0000000900109c10 */ /* 0x040fe4000fffe0ff */
[----:B------:R-:W-:Y:S02]  /*a510*/  @!P1 IADD3 R15, R0, UR9, RZ ;  /* 0x00000009000f9c10 */ /* 0x000fe4000fffe0ff */
[--C-:B----4-:R-:W-:Y:S02]  /*a520*/  LEA.HI.X R7, R4, R21, R5.reuse, 0x1, P4 ;  /* 0x0000001504077211 */ /* 0x110fe400020f0c05 */
[----:B------:R-:W-:Y:S02]  /*a530*/  @!P1 LEA R10, P2, R2, R22, 0x1 ;  /* 0x00000016020a9211 */ /* 0x000fe400078408ff */
[C---:B------:R-:W-:Y:S01]  /*a540*/  @!P1 LEA R0, P3, R11.reuse, R4, 0x5 ;  /* 0x000000040b009211 */ /* 0x040fe200078628ff */
[----:B------:R-:W-:Y:S01]  /*a550*/  @!PT LDS RZ, [RZ] ;  /* 0x00000000fffff984 */ /* 0x000fe20000000800 */
[----:B------:R-:W-:Y:S01]  /*a560*/  @!PT LDS RZ, [RZ] ;  /* 0x00000000fffff984 */ /* 0x000fe20000000800 */
[----:B------:R-:W-:Y:S01]  /*a570*/  @!PT LDS RZ, [RZ] ;  /* 0x00000000fffff984 */ /* 0x000fe20000000800 */
[----:B------:R1:W-:Y:S03]  /*a580*/  @!P1 LDGSTS.E.BYPASS.LTC128B.128 [R14], [R6.64] ;  /* 0x00000000060e9fae */ /* 0x0003e6000b901d46 */
        /* <DEDUP_REMOVED lines=8> */
[C---:B------:R-:W-:Y:S01]  /*a610*/  @!P1 LEA R8, P2, R4.reuse, R22, 0x1 ;  /* 0x0000001604089211 */ /* 0x040fe200078408ff */
[----:B------:R1:W-:Y:S02]  /*a620*/  @P1 STS [R173+0x1008], RZ ;  /* 0x001008ffad001388 */ /* 0x0003e40000000800 */
[----:B------:R-:W-:Y:S02]  /*a630*/  @!P1 IMAD.IADD R0, R5, 0x1, R0 ;  /* 0x0000000105009824 */ /* 0x000fe400078e0200 */
[----:B------:R1:W-:Y:S03]  /*a640*/  @P1 STS [R173+0x100c], RZ ;  /* 0x00100cffad001388 */ /* 0x0003e60000000800 */
[----:B------:R-:W-:Y:S01]  /*a650*/  @!P1 LEA.HI.X R9, R4, R21, R0, 0x1, P2 ;  /* 0x0000001504099211 */ /* 0x000fe200010f0c00 */
        /* <DEDUP_REMOVED lines=20> */
[----:B------:R1:W-:Y:S04]  /*a7a0*/  STL [R1+0x54], R6 ;  /* 0x0000540601007387 */ /* 0x0003e80000100800 */
[----:B------:R-:W0:Y:S04]  /*a7b0*/  LDGDEPBAR ;  /* 0x00000000000079af */ /* 0x000e280000000000 */
[----:B------:R1:W-:Y:S02]  /*a7c0*/  STL [R1+0x4c], R7 ;  /* 0x00004c0701007387 */ /* 0x0003e40000100800 */
.L_x_2423:
        /* <DEDUP_REMOVED lines=214> */
.L_x_2424:
        /* <DEDUP_REMOVED lines=183> */
[C---:B------:R-:W-:Y:S01]  /*c0a0*/  IMAD.IADD R60, R146.reuse, 0x1, R60 ;  /* 0x00000001923c7824 */ /* 0x040fe200078e023c */
[CC--:B------:R-:W-:Y:S01]  /*c0b0*/  LEA R50, P6, R63.reuse, R36.reuse, 0x2 ;  /* 0x000000243f327211 */ /* 0x0c0fe200078c10ff */
[C---:B------:R-:W-:Y:S02]  /*c0c0*/  IMAD.IADD R61, R146.reuse, 0x1, R61 ;  /* 0x00000001923d7824 */ /* 0x040fe400078e023d */
[----:B------:R-:W-:Y:S01]  /*c0d0*/  IMAD.IADD R60, R146, 0x1, R60 ;  /* 0x00000001923c7824 */ /* 0x000fe200078e023c */
[-C--:B------:R-:W-:Y:S02]  /*c0e0*/  LEA.HI.X.SX32 R51, R63, R37.reuse, 0x2, P6 ;  /* 0x000000253f337211 */ /* 0x080fe400030f16ff */
[-C--:B-1----:R-:W-:Y:S01]  /*c0f0*/  LEA R6, P0, R0, R36.reuse, 0x2 ;  /* 0x0000002400067211 */ /* 0x082fe200078010ff */
        /* <DEDUP_REMOVED lines=95> */
[----:B------:R-:W-:Y:S02]  /*c6f0*/  PLOP3.LUT P0, PT, PT, PT, UP3, 0x80, 0x0 ;  /* 0x000000000000781c */ /* 0x000fe40003f0f038 */
[----:B------:R-:W-:Y:S01]  /*c700*/  LEA.HI.X.SX32 R7, R2, R37, 0x2, P1 ;  /* 0x0000002502077211 */ /* 0x000fe200008f16ff */
[----:B------:R-:W-:Y:S01]  /*c710*/  LDSM.16.MT88.4 R16, [R0] ;  /* 0x000000000010783b */ /* 0x000fe20000004200 */
[----:B------:R-:W-:Y:S01]  /*c720*/  PLOP3.LUT P1, PT, PT, PT, UP1, 0x80, 0x0 ;  /* 0x000000000000781c */ /* 0x000fe20003f2f018 */
[----:B------:R-:W-:Y:S02]  /*c730*/  @UP0 UIADD3 UR17, UP1, UR17, -0x200, URZ ;  /* 0xfffffe0011110890 */ /* 0x000fe4000ff3e03f */
[----:B------:R-:W-:Y:S02]  /*c740*/  RED.E.ADD.F32.FTZ.RN.STRONG.GPU [R6.64], R30 ;  /* 0x0000001e0600798e */ /* 0x000fe4000c10e786 */
[----:B------:R-:W-:Y:S02]  /*c750*/  @UP0 UIADD3.X UR16, UR16, -0x1, URZ, UP1, !UPT ;  /* 0xffffffff10100890 */ /* 0x000fe40008ffe43f */
[----:B------:R-:W-:Y:S04]  /*c760*/  RED.E.ADD.F32.FTZ.RN.STRONG.GPU [R4.64], R31 ;  /* 0x0000001f0400798e */ /* 0x000fe8000c10e786 */
[----:B------:R-:W1:Y:S04]  /*c770*/  LDSM.16.MT88.4 R4, [R3+0x14000] ;  /* 0x014000000304783b */ /* 0x000e680000004200 */
        /* <DEDUP_REMOVED lines=72> */
[----:B------:R4:W5:Y:S03]  /*cc00*/  LDSM.16.MT88.4 R32, [R0+0x3800] ;  /* 0x003800000020783b */ /* 0x0009660000004200 */
        /* <DEDUP_REMOVED lines=15> */
[-C--:B-----5:R-:W-:Y:S08]  /*cd00*/  HMMA.16816.F32.BF16 R116, R20, R32.reuse, R116 ;  /* 0x000000201474723c */ /* 0x0a0ff00000041874 */
        /* <DEDUP_REMOVED lines=135> */
.L_x_2426:
        /* <DEDUP_REMOVED lines=19> */
.L_x_2427:
[----:B------:R-:W-:Y:S01]  /*d6b0*/  BAR.SYNC.DEFER_BLOCKING 0x0 ;  /* 0x0000000000007b1d */ /* 0x000fe20000010000 */
[--C-:B-1----:R-:W-:Y:S01]  /*d6c0*/  SHF.R.S32.HI R7, RZ, 0x1f, R152.reuse ;  /* 0x0000001fff077819 */ /* 0x102fe20000011498 */
[----:B------:R-:W-:Y:S01]  /*d6d0*/  USHF.R.S32.HI UR10, URZ, 0x1f, UR22 ;  /* 0x0000001f3f0a7899 */ /* 0x000fe20008011416 */
[----:B------:R-:W-:Y:S01]  /*d6e0*/  IMAD.U32 R0, RZ, RZ, UR22 ;  /* 0x00000016ff007e24 */ /* 0x000fe2000f8e00ff */
[----:B------:R-:W-:Y:S01]  /*d6f0*/  UIMAD UR5, UR37, -0x80, UR5 ;  /* 0xffffff80250578a4 */ /* 0x000fe2000f8e0205 */
[----:B------:R-:W-:Y:S01]  /*d700*/  IMAD.MOV.U32 R6, RZ, RZ, R152 ;  /* 0x000000ffff067224 */ /* 0x000fe200078e0098 */
[----:B------:R-:W1:Y:S01]  /*d710*/  S2R R8, SR_TID.X ;  /* 0x0000000000087919 */ /* 0x000e620000002100 */
[----:B------:R-:W-:Y:S01]  /*d720*/  ULDC.64 UR8, c[0x0][0x3a0] ;  /* 0x0000e80000087ab9 */ /* 0x000fe20000000a00 */
[----:B------:R-:W-:Y:S01]  /*d730*/  ISETP.GE.AND P1, PT, R152, c[0x0][0x220], PT ;  /* 0x0000880098007a0c */ /* 0x000fe20003f26270 */
[----:B------:R-:W-:Y:S01]  /*d740*/  UIMAD UR4, UR10, UR8, URZ ;  /* 0x000000080a0472a4 */ /* 0x000fe2000f8e023f */
[----:B------:R-:W-:Y:S01]  /*d750*/  IMAD.WIDE.U32 R4, R0, c[0x0][0x3a0], R6 ;  /* 0x0000e80000047a25 */ /* 0x000fe200078e0006 */
[----:B------:R-:W-:Y:S01]  /*d760*/  USHF.R.S32.HI UR13, URZ, 0x1f, UR39 ;  /* 0x0000001f3f0d7899 */ /* 0x000fe20008011427 */
[----:B------:R-:W-:Y:S01]  /*d770*/  BSSY B0, `(.L_x_2428) ;  /* 0x0000022000007945 */ /* 0x000fe20003800000 */
[----:B------:R-:W-:-:S02]  /*d780*/  UIMAD UR4, UR22, UR9, UR4 ;  /* 0x00000009160472a4 */ /* 0x000fc4000f8e0204 */
[----:B------:R-:W-:Y:S01]  /*d790*/  IADD3 R4, P0, R4, UR14, RZ ;  /* 0x0000000e04047c10 */ /* 0x000fe2000ff1e0ff */
[----:B------:R-:W-:-:S03]  /*d7a0*/  ULDC.64 UR8, c[0x0][0x3b8] ;  /* 0x0000ee0000087ab9 */ /* 0x000fc60000000a00 */
[----:B------:R-:W-:Y:S01]  /*d7b0*/  IMAD.U32 R2, RZ, RZ, UR4 ;  /* 0x00000004ff027e24 */ /* 0x000fe2000f8e00ff */
[----:B------:R-:W-:Y:S01]  /*d7c0*/  UIMAD UR4, UR13, UR8, URZ ;  /* 0x000000080d0472a4 */ /* 0x000fe2000f8e023f */
[----:B------:R2:W3:Y:S03]  /*d7d0*/  LDS.128 R20, [R145+0xd000] ;  /* 0x00d0000091147984 */ /* 0x0004e60000000c00 */
[----:B------:R-:W-:Y:S01]  /*d7e0*/  IADD3.X R5, R5, UR15, R2, P0, !PT ;  /* 0x0000000f05057c10 */ /* 0x000fe200087fe402 */
[----:B------:R-:W-:Y:S01]  /*d7f0*/  IMAD.U32 R2, RZ, RZ, UR39 ;  /* 0x00000027ff027e24 */ /* 0x000fe2000f8e00ff */
[----:B------:R-:W-:Y:S01]  /*d800*/  UIMAD UR4, UR39, UR9, UR4 ;  /* 0x00000009270472a4 */ /* 0x000fe2000f8e0204 */
[----:B------:R2:W4:Y:S01]  /*d810*/  LDS.128 R24, [R145+0xe000] ;  /* 0x00e0000091187984 */ /* 0x0005220000000c00 */
[----:B-1----:R-:W-:Y:S01]  /*d820*/  SHF.R.S32.HI R0, RZ, 0x1f, R8 ;  /* 0x0000001fff007819 */ /* 0x002fe20000011408 */
[----:B------:R-:W-:-:S02]  /*d830*/  IMAD.WIDE.U32 R4, R2, c[0x0][0x3b8], R4 ;  /* 0x0000ee0002047a25 */ /* 0x000fc400078e0004 */
[----:B------:R2:W1:Y:S01]  /*d840*/  LDS.128 R28, [R145+0xf000] ;  /* 0x00f00000911c7984 */ /* 0x0004620000000c00 */
[----:B------:R-:W-:-:S03]  /*d850*/  LEA.HI R0, R0, R8, RZ, 0x3 ;  /* 0x0000000800007211 */ /* 0x000fc600078f18ff */
        /* <DEDUP_REMOVED lines=9> */
[----:B------:R-:W5:Y:S01]  /*d8f0*/  LDS.128 R12, [R145+0xc000] ;  /* 0x00c00000910c7984 */ /* 0x000f620000000c00 */
        /* <DEDUP_REMOVED lines=8> */
[----:B-----5:R2:W-:Y:S04]  /*d980*/  STG.E.128 [R10.64], R12 ;  /* 0x0000000c0a007986 */ /* 0x0205e8000c101d06 */
.L_x_2429:
[----:B------:R-:W-:Y:S05]  /*d990*/  BSYNC B0 ;  /* 0x0000000000007941 */ /* 0x000fea0003800000 */
.L_x_2428:
        /* <DEDUP_REMOVED lines=15> */
.L_x_2431:
[----:B------:R-:W-:Y:S05]  /*da90*/  BSYNC B0 ;  /* 0x0000000000007941 */ /* 0x000fea0003800000 */
.L_x_2430:
        /* <DEDUP_REMOVED lines=15> */
.L_x_2433:
[----:B------:R-:W-:Y:S05]  /*db90*/  BSYNC B0 ;  /* 0x0000000000007941 */ /* 0x000fea0003800000 */
.L_x_2432:
        /* <DEDUP_REMOVED lines=14> */
.L_x_2435:
[----:B------:R-:W-:Y:S05]  /*dc80*/  BSYNC B0 ;  /* 0x0000000000007941 */ /* 0x000fea0003800000 */
.L_x_2434:
[----:B------:R-:W-:Y:S01]  /*dc90*/  ULDC.64 UR4, c[0x0][0x3a8] ;  /* 0x0000ea0000047ab9 */ /* 0x000fe20000000a00 */
[----:B------:R-:W-:Y:S01]  /*dca0*/  IMAD.U32 R2, RZ, RZ, UR22 ;  /* 0x00000016ff027e24 */ /* 0x000fe2000f8e00ff */
[----:B------:R-:W-:Y:S01]  /*dcb0*/  UIMAD UR4, UR10, UR4, URZ ;  /* 0x000000040a0472a4 */ /* 0x000fe2000f8e023f */
[----:B------:R-:W-:Y:S01]  /*dcc0*/  BSSY B0, `(.L_x_2436) ;  /* 0x0000017000007945 */ /* 0x000fe20003800000 */
[----:B------:R-:W-:Y:S01]  /*dcd0*/  USHF.R.S32.HI UR8, URZ, 0x1f, UR39 ;  /* 0x0000001f3f087899 */ /* 0x000fe20008011427 */
[----:B------:R-:W-:Y:S01]  /*dce0*/  IMAD.WIDE.U32 R6, R2, c[0x0][0x3a8], R6 ;  /* 0x0000ea0002067a25 */ /* 0x000fe200078e0006 */
[----:B------:R-:W-:-:S04]  /*dcf0*/  UIMAD UR4, UR22, UR5, UR4 ;  /* 0x00000005160472a4 */ /* 0x000fc8000f8e0204 */
[----:B-1----:R-:W-:Y:S02]  /*dd00*/  IADD3 R4, P0, R6, UR11, RZ ;  /* 0x0000000b06047c10 */ /* 0x002fe4000ff1e0ff */
[----:B------:R-:W-:Y:S01]  /*dd10*/  MOV R2, UR4 ;  /* 0x0000000400027c02 */ /* 0x000fe20008000f00 */
[----:B------:R-:W-:Y:S02]  /*dd20*/  ULDC.64 UR4, c[0x0][0x3c0] ;  /* 0x0000f00000047ab9 */ /* 0x000fe40000000a00 */
[----:B------:R-:W-:Y:S01]  /*dd30*/  UIMAD UR4, UR8, UR4, URZ ;  /* 0x00000004080472a4 */ /* 0x000fe2000f8e023f */
[----:B------:R-:W-:Y:S01]  /*dd40*/  IADD3.X R5, R7, UR12, R2, P0, !PT ;  /* 0x0000000c07057c10 */ /* 0x000fe200087fe402 */
[----:B------:R-:W-:Y:S02]  /*dd50*/  IMAD.U32 R2, RZ, RZ, UR39 ;  /* 0x00000027ff027e24 */ /* 0x000fe4000f8e00ff */
[----:B------:R-:W-:Y:S02]  /*dd60*/  UIMAD UR4, UR39, UR5, UR4 ;  /* 0x00000005270472a4 */ /* 0x000fe4000f8e0204 */
        /* <DEDUP_REMOVED lines=12> */
.L_x_2437:
[----:B------:R-:W-:Y:S05]  /*de30*/  BSYNC B0 ;  /* 0x0000000000007941 */ /* 0x000fea0003800000 */
.L_x_2436:
        /* <DEDUP_REMOVED lines=13> */
.L_x_2439:
[----:B------:R-:W-:Y:S05]  /*df10*/  BSYNC B0 ;  /* 0x0000000000007941 */ /* 0x000fea0003800000 */
.L_x_2438:
        /* <DEDUP_REMOVED lines=13> */
.L_x_2441:
[----:B------:R-:W-:Y:S05]  /*dff0*/  BSYNC B0 ;  /* 0x0000000000007941 */ /* 0x000fea0003800000 */
.L_x_2440:
        /* <DEDUP_REMOVED lines=11> */
.L_x_2388:
[----:B------:R-:W-:Y:S05]  /*e0b0*/  BSYNC B1 ;  /* 0x0000000000017941 */ /* 0x000fea0003800000 */
.L_x_2366:
        /* <DEDUP_REMOVED lines=11> */
.L_x_2442:
[----:B------:R-:W-:Y:S05]  /*e170*/  EXIT ;  /* 0x000000000000794d */ /* 0x000fea0003800000 */
.L_x_2444:
        /* <DEDUP_REMOVED lines=16> */
.L_x_2496:


//--------------------- .text._ZN5flash25flash_bwd_dot_do_o_kernelILb0E23Flash_bwd_kernel_traitsILi64ELi128ELi128ELi8ELi4ELi4ELi4ELb0ELb0EN7cutlass10bfloat16_tE19Flash_kernel_traitsILi64ELi128ELi128ELi8ES3_EEEEvNS_16Flash_bwd_paramsE --------------------------
	.section	.text._ZN5flash25flash_bwd_dot_do_o_kernelILb0E23Flash_bwd_kernel_traitsILi64ELi128ELi128ELi8ELi4ELi4ELi4ELb0ELb0EN7cutlass10bfloat16_tE19Flash_kernel_traitsILi64ELi128ELi128ELi8ES3_EEEEvNS_16Flash_bwd_paramsE,"ax",@progbits
	.sectioninfo	@"SHI_REGISTERS=32"
	.align	128
        .global         _ZN5flash25flash_bwd_dot_do_o_kernelILb0E23Flash_bwd_kernel_traitsILi64ELi128ELi128ELi8ELi4ELi4ELi4ELb0ELb0EN7cutlass10bfloat16_tE19Flash_kernel_traitsILi64ELi128ELi128ELi8ES3_EEEEvNS_16Flash_bwd_paramsE
        .type           _ZN5flash25flash_bwd_dot_do_o_kernelILb0E23Flash_bwd_kernel_traitsILi64ELi128ELi128ELi8ELi4ELi4ELi4ELb0ELb0EN7cutlass10bfloat16_tE19Flash_kernel_traitsILi64ELi128ELi128ELi8ES3_EEEEvNS_16Flash_bwd_paramsE,@function
        .size           _ZN5flash25flash_bwd_dot_do_o_kernelILb0E23Flash_bwd_kernel_traitsILi64ELi128ELi128ELi8ELi4ELi4ELi4ELb0ELb0EN7cutlass10bfloat16_tE19Flash_kernel_traitsILi64ELi128ELi128ELi8ES3_EEEEvNS_16Flash_bwd_paramsE,(.L_x_2497 - _ZN5flash25flash_bwd_dot_do_o_kernelILb0E23Flash_bwd_kernel_traitsILi64ELi128ELi128ELi8ELi4ELi4ELi4ELb0ELb0EN7cutlass10bfloat16_tE19Flash_kernel_traitsILi64ELi128ELi128ELi8ES3_EEEEvNS_16Flash_bwd_paramsE)
        .other          _ZN5flash25flash_bwd_dot_do_o_kernelILb0E23Flash_bwd_kernel_traitsILi64ELi128ELi128ELi8ELi4ELi4ELi4ELb0ELb0EN7cutlass10bfloat16_tE19Flash_kernel_traitsILi64ELi128ELi128ELi8ES3_EEEEvNS_16Flash_bwd_paramsE,@"STO_CUDA_ENTRY STV_DEFAULT"
_ZN5flash25flash_bwd_dot_do_o_kernelILb0E23Flash_bwd_kernel_traitsILi64ELi128ELi128ELi8ELi4ELi4ELi4ELb0ELb0EN7cutlass10bfloat16_tE19Flash_kernel_traitsILi64ELi128ELi128ELi8ES3_EEEEvNS_16Flash_bwd_paramsE:
.text._ZN5flash25flash_bwd_dot_do_o_kernelILb0E23Flash_bwd_kernel_traitsILi64ELi128ELi128ELi8ELi4ELi4ELi4ELb0ELb0EN7cutlass10bfloat16_tE19Flash_kernel_traitsILi64ELi128ELi128ELi8ES3_EEEEvNS_16Flash_bwd_paramsE:
        /* <DEDUP_REMOVED lines=24> */
[--C-:B------:R-:W-:Y:S01]  /*0180*/  @!P1 SHF.R.S32.HI R9, RZ, 0x1f, R7.reuse ;  /* 0x0000001fff099819 */ /* 0x100fe20000011407 */
[----:B------:R-:W-:Y:S01]  /*0190*/  @P1 IMAD.WIDE.U32 R12, R0, c[0x0][0x1e8], RZ ;  /* 0x00007a00000c1a25 */ /* 0x000fe200078e00ff */
[----:B------:R-:W-:-:S03]  /*01a0*/  @!P1 SHF.R.S32.HI R16, RZ, 0x1f, R7 ;  /* 0x0000001fff109819 */ /* 0x000fc60000011407 */
[----:B------:R-:W-:Y:S02]  /*01b0*/  @!P1 IMAD R14, R9, c[0x0][0x368], RZ ;  /* 0x0000da00090e9a24 */ /* 0x000fe400078e02ff */
[----:B------:R-:W-:-:S04]  /*01c0*/  @P1 IMAD.WIDE.U32 R10, R0, c[0x0][0x370], RZ ;  /* 0x0000dc00000a1a25 */ /* 0x000fc800078e00ff */
[----:B------:R-:W-:Y:S02]  /*01d0*/  @!P1 IMAD R16, R16, c[0x0][0x1e0], RZ ;  /* 0x0000780010109a24 */ /* 0x000fe400078e02ff */
[C---:B------:R-:W-:Y:S02]  /*01e0*/  @P1 IMAD R5, R0.reuse, c[0x0][0x1ec], R13 ;  /* 0x00007b0000051a24 */ /* 0x040fe400078e020d */
[----:B------:R-:W-:Y:S02]  /*01f0*/  @P1 IMAD.MOV.U32 R6, RZ, RZ, R12 ;  /* 0x000000ffff061224 */ /* 0x000fe400078e000c */
[C---:B------:R-:W-:Y:S02]  /*0200*/  @!P1 IMAD R9, R7.reuse, c[0x0][0x36c], R14 ;  /* 0x0000db0007099a24 */ /* 0x040fe400078e020e */
[----:B------:R-:W-:Y:S02]  /*0210*/  @P1 IMAD R4, R0, c[0x0][0x374], R11 ;  /* 0x0000dd0000041a24 */ /* 0x000fe400078e020b */
[----:B------:R-:W-:-:S04]  /*0220*/  @!P1 IMAD.WIDE.U32 R12, R7, c[0x0][0x368], RZ ;  /* 0x0000da00070c9a25 */ /* 0x000fc800078e00ff */
[----:B------:R-:W-:Y:S01]  /*0230*/  @!P1 IMAD.WIDE.U32 R14, R7, c[0x0][0x1e0], RZ ;  /* 0x00007800070e9a25 */ /* 0x000fe200078e00ff */
[----:B------:R-:W-:-:S03]  /*0240*/  @!P1 MOV R10, R12 ;  /* 0x0000000c000a9202 */ /* 0x000fc60000000f00 */
[----:B------:R-:W-:Y:S01]  /*0250*/  @!P1 IMAD R11, R7, c[0x0][0x1e4], R16 ;  /* 0x00007900070b9a24 */ /* 0x000fe200078e0210 */
[----:B------:R-:W-:Y:S01]  /*0260*/  @!P1 MOV R6, R14 ;  /* 0x0000000e00069202 */ /* 0x000fe20000000f00 */
        /* <DEDUP_REMOVED lines=10> */
.L_x_2445:
[----:B01----:R-:W-:-:S04]  /*0310*/  IMAD R0, R7, c[0x0][0x1c0], R20 ;  /* 0x0000700007007a24 */ /* 0x003fc800078e0214 */
[----:B------:R-:W-:Y:S02]  /*0320*/  IMAD R0, R0, c[0x0][0x224], RZ ;  /* 0x0000890000007a24 */ /* 0x000fe400078e02ff */
.L_x_2446:
[----:B------:R-:W-:Y:S01]  /*0330*/  SHF.R.S32.HI R7, RZ, 0x1f, R2 ;  /* 0x0000001fff077819 */ /* 0x000fe20000011402 */
[--C-:B------:R-:W-:Y:S01]  /*0340*/  IMAD.IADD R8, R8, 0x1, -R3.reuse ;  /* 0x0000000108087824 */ /* 0x100fe200078e0a03 */
[----:B------:R-:W-:Y:S02]  /*0350*/  SHF.R.S32.HI R11, RZ, 0x1f, R3 ;  /* 0x0000001fff0b7819 */ /* 0x000fe40000011403 */
[----:B------:R-:W-:-:S03]  /*0360*/  LEA.HI R7, R7, R2, RZ, 0x3 ;  /* 0x0000000207077211 */ /* 0x000fc600078f18ff */
[----:B------:R-:W-:Y:S01]  /*0370*/  IMAD R16, R11, c[0x0][0x370], RZ ;  /* 0x0000dc000b107a24 */ /* 0x000fe200078e02ff */
[----:B------:R-:W-:Y:S01]  /*0380*/  LOP3.LUT R9, R7, 0x1ffffff8, RZ, 0xc0, !PT ;  /* 0x1ffffff807097812 */ /* 0x000fe200078ec0ff */
[----:B------:R-:W-:Y:S01]  /*0390*/  IMAD R18, R11, c[0x0][0x1e8], RZ ;  /* 0x00007a000b127a24 */ /* 0x000fe200078e02ff */
[----:B------:R-:W-:Y:S01]  /*03a0*/  SHF.R.S32.HI R27, RZ, 0x3, R7 ;  /* 0x00000003ff1b7819 */ /* 0x000fe20000011407 */
[C---:B------:R-:W-:Y:S02]  /*03b0*/  IMAD R7, R3.reuse, c[0x0][0x374], R16 ;  /* 0x0000dd0003077a24 */ /* 0x040fe400078e0210 */
[----:B------:R-:W-:Y:S01]  /*03c0*/  IMAD.IADD R9, R2, 0x1, -R9 ;  /* 0x0000000102097824 */ /* 0x000fe200078e0a09 */
[----:B------:R-:W-:Y:S01]  /*03d0*/  SHF.R.S32.HI R26, RZ, 0x1f, R27 ;  /* 0x0000001fff1a7819 */ /* 0x000fe2000001141b */
[----:B------:R-:W-:Y:S01]  /*03e0*/  IMAD R18, R3, c[0x0][0x1ec], R18 ;  /* 0x00007b0003127a24 */ /* 0x000fe200078e0212 */
[----:B------:R-:W-:Y:S02]  /*03f0*/  CS2R R16, SRZ ;  /* 0x0000000000107805 */ /* 0x000fe4000001ff00 */
[----:B------:R-:W-:-:S02]  /*0400*/  SHF.L.U32 R12, R9, 0x3, RZ ;  /* 0x00000003090c7819 */ /* 0x000fc400000006ff */
[----:B------:R-:W-:Y:S02]  /*0410*/  SHF.R.S32.HI R9, RZ, 0x1f, R20 ;  /* 0x0000001fff097819 */ /* 0x000fe40000011414 */
[--C-:B------:R-:W-:Y:S02]  /*0420*/  SHF.R.S32.HI R13, RZ, 0x1f, R12.reuse ;  /* 0x0000001fff0d7819 */ /* 0x100fe4000001140c */
[----:B------:R-:W-:Y:S01]  /*0430*/  ISETP.GE.AND P0, PT, R12, c[0x0][0x220], PT ;  /* 0x000088000c007a0c */ /* 0x000fe20003f06270 */
[----:B------:R-:W-:Y:S02]  /*0440*/  IMAD R11, R9, c[0x0][0x378], RZ ;  /* 0x0000de00090b7a24 */ /* 0x000fe400078e02ff */
[----:B------:R-:W-:Y:S01]  /*0450*/  IMAD.WIDE.U32 R14, R3, c[0x0][0x370], R12 ;  /* 0x0000dc00030e7a25 */ /* 0x000fe200078e000c */
[----:B------:R-:W-:-:S03]  /*0460*/  ISETP.LT.AND P1, PT, R27, R8, !P0 ;  /* 0x000000081b00720c */ /* 0x000fc60004721270 */
[----:B------:R-:W-:Y:S01]  /*0470*/  IMAD.WIDE.U32 R12, R3, c[0x0][0x1e8], R12 ;  /* 0x00007a00030c7a25 */ /* 0x000fe200078e000c */
[----:B------:R-:W-:-:S03]  /*0480*/  IADD3 R22, P2, R10, R14, RZ ;  /* 0x0000000e0a167210 */ /* 0x000fc60007f5e0ff */
[----:B------:R-:W-:Y:S01]  /*0490*/  IMAD R9, R9, c[0x0][0x1f0], RZ ;  /* 0x00007c0009097a24 */ /* 0x000fe200078e02ff */
[----:B------:R-:W-:Y:S01]  /*04a0*/  IADD3 R6, P3, R6, R12, RZ ;  /* 0x0000000c06067210 */ /* 0x000fe20007f7e0ff */
[----:B------:R-:W-:Y:S01]  /*04b0*/  IMAD R11, R20, c[0x0][0x37c], R11 ;  /* 0x0000df00140b7a24 */ /* 0x000fe200078e020b */
[----:B------:R-:W-:Y:S01]  /*04c0*/  IADD3.X R23, R4, R15, R7, P2, !PT ;  /* 0x0000000f04177210 */ /* 0x000fe200017fe407 */
[----:B------:R-:W-:Y:S01]  /*04d0*/  IMAD R9, R20, c[0x0][0x1f4], R9 ;  /* 0x00007d0014097a24 */ /* 0x000fe200078e0209 */
[----:B------:R-:W-:Y:S01]  /*04e0*/  IADD3.X R7, R5, R13, R18, P3, !PT ;  /* 0x0000000d05077210 */ /* 0x000fe20001ffe412 */
[----:B------:R-:W-:Y:S01]  /*04f0*/  @P1 IMAD R4, R26, c[0x0][0x370], RZ ;  /* 0x0000dc001a041a24 */ /* 0x000fe200078e02ff */
[----:B------:R-:W-:Y:S01]  /*0500*/  CS2R R14, SRZ ;  /* 0x00000000000e7805 */ /* 0x000fe2000001ff00 */
[----:B------:R-:W-:Y:S01]  /*0510*/  IMAD.WIDE.U32 R22, R20, c[0x0][0x378], R22 ;  /* 0x0000de0014167a25 */ /* 0x000fe200078e0016 */
[----:B------:R-:W-:-:S03]  /*0520*/  CS2R R18, SRZ ;  /* 0x0000000000127805 */ /* 0x000fc6000001ff00 */
[----:B------:R-:W-:Y:S01]  /*0530*/  IMAD.WIDE.U32 R20, R20, c[0x0][0x1f0], R6 ;  /* 0x00007c0014147a25 */ /* 0x000fe200078e0006 */
[----:B------:R-:W-:-:S03]  /*0540*/  IADD3 R23, R23, R11, RZ ;  /* 0x0000000b17177210 */ /* 0x000fc60007ffe0ff */
[----:B------:R-:W-:Y:S02]  /*0550*/  @P1 IMAD R6, R26, c[0x0][0x1e8], RZ ;  /* 0x00007a001a061a24 */ /* 0x000fe400078e02ff */
[----:B------:R-:W-:Y:S02]  /*0560*/  IMAD.IADD R21, R21, 0x1, R9 ;  /* 0x0000000115157824 */ /* 0x000fe400078e0209 */
[C---:B------:R-:W-:Y:S02]  /*0570*/  @P1 IMAD R7, R27.reuse, c[0x0][0x374], R4 ;  /* 0x0000dd001b071a24 */ /* 0x040fe400078e0204 */
[----:B------:R-:W-:-:S04]  /*0580*/  @P1 IMAD.WIDE.U32 R12, R27, c[0x0][0x370], R22 ;  /* 0x0000dc001b0c1a25 */ /* 0x000fc800078e0016 */
[----:B------:R-:W-:Y:S01]  /*0590*/  @P1 IMAD R9, R27, c[0x0][0x1ec], R6 ;  /* 0x00007b001b091a24 */ /* 0x000fe200078e0206 */
[----:B------:R-:W-:Y:S01]  /*05a0*/  @P1 IADD3 R7, R13, R7, RZ ;  /* 0x000000070d071210 */ /* 0x000fe20007ffe0ff */
[----:B------:R-:W-:Y:S01]  /*05b0*/  @P1 IMAD.WIDE.U32 R4, R27, c[0x0][0x1e8], R20 ;  /* 0x00007a001b041a25 */ /* 0x000fe200078e0014 */
[----:B------:R-:W-:-:S03]  /*05c0*/  @P1 LEA R10, P2, R12, c[0x0][0x330], 0x1 ;  /* 0x0000cc000c0a1a11 */ /* 0x000fc600078408ff */
[----:B------:R-:W-:Y:S01]  /*05d0*/  @P1 IMAD.IADD R5, R5, 0x1, R9 ;  /* 0x0000000105051824 */ /* 0x000fe200078e0209 */
[----:B------:R-:W-:Y:S02]  /*05e0*/  @P1 LEA R6, P3, R4, c[0x0][0x1d0], 0x1 ;  /* 0x0000740004061a11 */ /* 0x000fe400078608ff */
[----:B------:R-:W-:Y:S02]  /*05f0*/  @P1 LEA.HI.X R11, R12, c[0x0][0x334], R7, 0x1, P2 ;  /* 0x0000cd000c0b1a11 */ /* 0x000fe400010f0c07 */
[----:B------:R-:W-:Y:S01]  /*0600*/  CS2R R12, SRZ ;  /* 0x00000000000c7805 */ /* 0x000fe2000001ff00 */
[----:B------:R-:W-:-:S05]  /*0610*/  @P1 LEA.HI.X R7, R4, c[0x0][0x1d4], R5, 0x1, P3 ;  /* 0x0000750004071a11 */ /* 0x000fca00018f0c05 */
[----:B------:R0:W2:Y:S04]  /*0620*/  @P1 LDG.E.128 R12, [R10.64] ;  /* 0x000000040a0c1981 */ /* 0x0000a8000c1e1d00 */
[----:B------:R1:W3:Y:S01]  /*0630*/  @P1 LDG.E.128 R16, [R6.64] ;  /* 0x0000000406101981 */ /* 0x0002e2000c1e1d00 */
[C---:B------:R-:W-:Y:S02]  /*0640*/  IADD3 R5, R27.reuse, 0x20, RZ ;  /* 0x000000201b057810 */ /* 0x040fe40007ffe0ff */
[----:B------:R-:W-:Y:S02]  /*0650*/  IADD3 R25, R27, 0x40, RZ ;  /* 0x000000401b197810 */ /* 0x000fe40007ffe0ff */
[----:B------:R-:W-:Y:S02]  /*0660*/  ISETP.LT.AND P2, PT, R5, R8, !P0 ;  /* 0x000000080500720c */ /* 0x000fe40004741270 */
[----:B-1----:R-:W-:-:S11]  /*0670*/  IADD3 R7, R27, 0x60, RZ ;  /* 0x000000601b077810 */ /* 0x002fd60007ffe0ff */
[----:B------:R-:W-:Y:S02]  /*0680*/  @P2 IADD3 R29, P1, R27, 0x20, RZ ;  /* 0x000000201b1d2810 */ /* 0x000fe40007f3e0ff */
[----:B------:R-:W-:Y:S02]  /*0690*/  @P2 MOV R5, R23 ;  /* 0x0000001700052202 */ /* 0x000fe40000000f00 */
[----:B------:R-:W-:Y:S02]  /*06a0*/  @P2 IADD3.X R4, RZ, R26, RZ, P1, !PT ;  /* 0x0000001aff042210 */ /* 0x000fe40000ffe4ff */
[-C--:B------:R-:W-:Y:S02]  /*06b0*/  ISETP.LT.AND P1, PT, R25, R8.reuse, !P0 ;  /* 0x000000081900720c */ /* 0x080fe40004721270 */
[----:B------:R-:W-:Y:S01]  /*06c0*/  ISETP.LT.AND P0, PT, R7, R8, !P0 ;  /* 0x000000080700720c */ /* 0x000fe20004701270 */
[----:B------:R-:W-:-:S04]  /*06d0*/  @P2 IMAD R4, R4, c[0x0][0x370], RZ ;  /* 0x0000dc0004042a24 */ /* 0x000fc800078e02ff */
[----:B------:R-:W-:Y:S02]  /*06e0*/  @P2 IMAD R9, R29, c[0x0][0x374], R4 ;  /* 0x0000dd001d092a24 */ /* 0x000fe400078e0204 */
[----:B------:R-:W-:-:S04]  /*06f0*/  @P2 IMAD.MOV.U32 R4, RZ, RZ, R22 ;  /* 0x000000ffff042224 */ /* 0x000fc800078e0016 */
[----:B------:R-:W-:-:S04]  /*0700*/  @P2 IMAD.WIDE.U32 R4, R29, c[0x0][0x370], R4 ;  /* 0x0000dc001d042a25 */ /* 0x000fc800078e0004 */
[----:B------:R-:W-:Y:S01]  /*0710*/  @P2 IMAD.IADD R9, R5, 0x1, R9 ;  /* 0x0000000105092824 */ /* 0x000fe200078e0209 */
[----:B------:R-:W-:-:S04]  /*0720*/  @P2 LEA R24, P3, R4, c[0x0][0x330], 0x1 ;  /* 0x0000cc0004182a11 */ /* 0x000fc800078608ff */
[----:B------:R-:W-:Y:S02]  /*0730*/  @P2 LEA.HI.X R25, R4, c[0x0][0x334], R9, 0x1, P3 ;  /* 0x0000cd0004192a11 */ /* 0x000fe400018f0c09 */
[----:B------:R-:W-:-:S04]  /*0740*/  @P2 IADD3 R7, P3, R27, 0x20, RZ ;  /* 0x000000201b072810 */ /* 0x000fc80007f7e0ff */
[----:B------:R-:W-:-:S05]  /*0750*/  @P2 IADD3.X R4, RZ, R26, RZ, P3, !PT ;  /* 0x0000001aff042210 */ /* 0x000fca0001ffe4ff */
[----:B------:R-:W-:-:S04]  /*0760*/  @P2 IMAD R4, R4, c[0x0][0x1e8], RZ ;  /* 0x00007a0004042a24 */ /* 0x000fc800078e02ff */
[----:B------:R-:W-:Y:S02]  /*0770*/  @P2 IMAD R9, R7, c[0x0][0x1ec], R4 ;  /* 0x00007b0007092a24 */ /* 0x000fe400078e0204 */
[----:B------:R-:W-:Y:S01]  /*0780*/  @P2 IMAD.MOV.U32 R4, RZ, RZ, R20 ;  /* 0x000000ffff042224 */ /* 0x000fe200078e0014 */
[----:B0-----:R-:W-:Y:S01]  /*0790*/  CS2R R10, SRZ ;  /* 0x00000000000a7805 */ /* 0x001fe2000001ff00 */
[----:B--2---:R-:W-:Y:S02]  /*07a0*/  LOP3.LUT R5, R12, 0xffff0000, RZ, 0xc0, !PT ;  /* 0xffff00000c057812 */ /* 0x004fe400078ec0ff */
[----:B---3--:R-:W-:-:S05]  /*07b0*/  LOP3.LUT R6, R16, 0xffff0000, RZ, 0xc0, !PT ;  /* 0xffff000010067812 */ /* 0x008fca00078ec0ff */
[----:B------:R-:W-:Y:S01]  /*07c0*/  FMUL.FTZ R8, R5, R6 ;  /* 0x0000000605087220 */ /* 0x000fe20000410000 */
[----:B------:R-:W-:Y:S01]  /*07d0*/  SHF.L.U32 R5, R16, 0x10, RZ ;  /* 0x0000001010057819 */ /* 0x000fe200000006ff */
[----:B------:R-:W-:Y:S01]  /*07e0*/  IMAD.U32 R6, R12, 0x10000, RZ ;  /* 0x000100000c067824 */ /* 0x000fe200078e00ff */
[----:B------:R-:W-:-:S03]  /*07f0*/  SHF.L.U32 R16, R14, 0x10, RZ ;  /* 0x000000100e107819 */ /* 0x000fc600000006ff */
[----:B------:R-:W-:Y:S01]  /*0800*/  FFMA.FTZ R6, R6, R5, R8 ;  /* 0x0000000506067223 */ /* 0x000fe20000010008 */
[----:B------:R-:W-:Y:S02]  /*0810*/  @P2 MOV R5, R21 ;  /* 0x0000001500052202 */ /* 0x000fe40000000f00 */
[C---:B------:R-:W-:Y:S02]  /*0820*/  SHF.L.U32 R8, R17.reuse, 0x10, RZ ;  /* 0x0000001011087819 */ /* 0x040fe400000006ff */
[----:B------:R-:W-:Y:S01]  /*0830*/  LOP3.LUT R17, R17, 0xffff0000, RZ, 0xc0, !PT ;  /* 0xffff000011117812 */ /* 0x000fe200078ec0ff */
[----:B------:R-:W-:-:S04]  /*0840*/  @P2 IMAD.WIDE.U32 R4, R7, c[0x0][0x1e8], R4 ;  /* 0x00007a0007042a25 */ /* 0x000fc800078e0004 */
[----:B------:R-:W-:Y:S01]  /*0850*/  IMAD.U32 R7, R13, 0x10000, RZ ;  /* 0x000100000d077824 */ /* 0x000fe200078e00ff */
[----:B------:R-:W-:Y:S01]  /*0860*/  @P2 LEA R12, P3, R4, c[0x0][0x1d0], 0x1 ;  /* 0x00007400040c2a11 */ /* 0x000fe200078608ff */
[----:B------:R-:W-:Y:S01]  /*0870*/  @P2 IMAD.IADD R9, R5, 0x1, R9 ;  /* 0x0000000105092824 */ /* 0x000fe200078e0209 */
[----:B------:R-:W-:Y:S01]  /*0880*/  LOP3.LUT R5, R13, 0xffff0000, RZ, 0xc0, !PT ;  /* 0xffff00000d057812 */ /* 0x000fe200078ec0ff */
[----:B------:R-:W-:-:S03]  /*0890*/  FFMA.FTZ R6, R7, R8, R6 ;  /* 0x0000000807067223 */ /* 0x000fc60000010006 */
[----:B------:R-:W-:Y:S01]  /*08a0*/  @P2 LEA.HI.X R13, R4, c[0x0][0x1d4], R9, 0x1, P3 ;  /* 0x00007500040d2a11 */ /* 0x000fe200018f0c09 */
[----:B------:R-:W-:Y:S01]  /*08b0*/  FFMA.FTZ R17, R5, R17, R6 ;  /* 0x0000001105117223 */ /* 0x000fe20000010006 */
[----:B------:R-:W-:Y:S01]  /*08c0*/  SHF.L.U32 R9, R18, 0x10, RZ ;  /* 0x0000001012097819 */ /* 0x000fe200000006ff */
[----:B------:R-:W-:Y:S01]  /*08d0*/  CS2R R6, SRZ ;  /* 0x0000000000067805 */ /* 0x000fe2000001ff00 */
[----:B------:R-:W-:-:S03]  /*08e0*/  CS2R R4, SRZ ;  /* 0x0000000000047805 */ /* 0x000fc6000001ff00 */
[----:B------:R-:W-:Y:S02]  /*08f0*/  FFMA.FTZ R16, R16, R9, R17 ;  /* 0x0000000910107223 */ /* 0x000fe40000010011 */
[----:B------:R-:W-:Y:S01]  /*0900*/  CS2R R8, SRZ ;  /* 0x0000000000087805 */ /* 0x000fe2000001ff00 */
[----:B------:R-:W2:Y:S05]  /*0910*/  @P2 LDG.E.128 R4, [R24.64] ;  /* 0x0000000418042981 */ /* 0x000eaa000c1e1d00 */
[----:B------:R0:W3:Y:S01]  /*0920*/  @P2 LDG.E.128 R8, [R12.64] ;  /* 0x000000040c082981 */ /* 0x0000e2000c1e1d00 */
[----:B------:R-:W-:Y:S02]  /*0930*/  LOP3.LUT R29, R14, 0xffff0000, RZ, 0xc0, !PT ;  /* 0xffff00000e1d7812 */ /* 0x000fe400078ec0ff */
[----:B------:R-:W-:-:S02]  /*0940*/  LOP3.LUT R18, R18, 0xffff0000, RZ, 0xc0, !PT ;  /* 0xffff000012127812 */ /* 0x000fc400078ec0ff */
[C---:B0-----:R-:W-:Y:S02]  /*0950*/  SHF.L.U32 R13, R15.reuse, 0x10, RZ ;  /* 0x000000100f0d7819 */ /* 0x041fe400000006ff */
[----:B------:R-:W-:Y:S02]  /*0960*/  LOP3.LUT R15, R15, 0xffff0000, RZ, 0xc0, !PT ;  /* 0xffff00000f0f7812 */ /* 0x000fe400078ec0ff */
[C---:B--2---:R-:W-:Y:S01]  /*0970*/  LOP3.LUT R28, R4.reuse, 0xffff0000, RZ, 0xc0, !PT ;  /* 0xffff0000041c7812 */ /* 0x044fe200078ec0ff */
[----:B------:R-:W-:Y:S02]  /*0980*/  IMAD.U32 R14, R4, 0x10000, RZ ;  /* 0x00010000040e7824 */ /* 0x000fe400078e00ff */
[----:B------:R-:W-:Y:S01]  /*0990*/  FFMA.FTZ R4, R29, R18, R16 ;  /* 0x000000121d047223 */ /* 0x000fe20000010010 */
[----:B------:R-:W-:Y:S02]  /*09a0*/  @P1 MOV R16, R20 ;  /* 0x0000001400101202 */ /* 0x000fe40000000f00 */
[----:B---3--:R-:W-:-:S02]  /*09b0*/  LOP3.LUT R17, R8, 0xffff0000, RZ, 0xc0, !PT ;  /* 0xffff000008117812 */ /* 0x008fc400078ec0ff */
[----:B------:R-:W-:-:S03]  /*09c0*/  SHF.L.U32 R8, R8, 0x10, RZ ;  /* 0x0000001008087819 */ /* 0x000fc600000006ff */
[----:B------:R-:W-:-:S04]  /*09d0*/  FMUL.FTZ R17, R17, R28 ;  /* 0x0000001c11117220 */ /* 0x000fc80000410000 */
[----:B------:R-:W-:Y:S01]  /*09e0*/  FFMA.FTZ R8, R8, R14, R17 ;  /* 0x0000000e08087223 */ /* 0x000fe20000010011 */
[----:B------:R-:W-:Y:S01]  /*09f0*/  @P1 IADD3 R17, P2, R27, 0x40, RZ ;  /* 0x000000401b111810 */ /* 0x000fe20007f5e0ff */
[C---:B------:R-:W-:Y:S01]  /*0a00*/  IMAD.U32 R14, R19.reuse, 0x10000, RZ ;  /* 0x00010000130e7824 */ /* 0x040fe200078e00ff */
[----:B------:R-:W-:Y:S02]  /*0a10*/  LOP3.LUT R19, R19, 0xffff0000, RZ, 0xc0, !PT ;  /* 0xffff000013137812 */ /* 0x000fe400078ec0ff */
[----:B------:R-:W-:Y:S01]  /*0a20*/  @P1 IADD3.X R12, RZ, R26, RZ, P2, !PT ;  /* 0x0000001aff0c1210 */ /* 0x000fe200017fe4ff */
[----:B------:R-:W-:Y:S01]  /*0a30*/  FFMA.FTZ R4, R13, R14, R4 ;  /* 0x0000000e0d047223 */ /* 0x000fe20000010004 */
[----:B------:R-:W-:Y:S01]  /*0a40*/  SHF.L.U32 R14, R5, 0x10, RZ ;  /* 0x00000010050e7819 */ /* 0x000fe200000006ff */
[C---:B------:R-:W-:Y:S01]  /*0a50*/  IMAD.U32 R13, R9.reuse, 0x10000, RZ ;  /* 0x00010000090d7824 */ /* 0x040fe200078e00ff */
[----:B------:R-:W-:Y:S01]  /*0a60*/  LOP3.LUT R9, R9, 0xffff0000, RZ, 0xc0, !PT ;  /* 0xffff000009097812 */ /* 0x000fe200078ec0ff */
[----:B------:R-:W-:-:S02]  /*0a70*/  @P1 IMAD R12, R12, c[0x0][0x370], RZ ;  /* 0x0000dc000c0c1a24 */ /* 0x000fc400078e02ff */
[----:B------:R-:W-:Y:S01]  /*0a80*/  FFMA.FTZ R8, R13, R14, R8 ;  /* 0x0000000e0d087223 */ /* 0x000fe20000010008 */
[----:B------:R-:W-:Y:S01]  /*0a90*/  @P1 MOV R13, R23 ;  /* 0x00000017000d1202 */ /* 0x000fe20000000f00 */
[----:B------:R-:W-:Y:S01]  /*0aa0*/  @P1 IMAD R25, R17, c[0x0][0x374], R12 ;  /* 0x0000dd0011191a24 */ /* 0x000fe200078e020c */
[----:B------:R-:W-:Y:S01]  /*0ab0*/  @P1 MOV R12, R22 ;  /* 0x00000016000c1202 */ /* 0x000fe20000000f00 */
[----:B------:R-:W-:Y:S02]  /*0ac0*/  FFMA.FTZ R4, R15, R19, R4 ;  /* 0x000000130f047223 */ /* 0x000fe40000010004 */
[----:B------:R-:W-:Y:S01]  /*0ad0*/  CS2R R18, SRZ ;  /* 0x0000000000127805 */ /* 0x000fe2000001ff00 */
[----:B------:R-:W-:Y:S01]  /*0ae0*/  CS2R R14, SRZ ;  /* 0x00000000000e7805 */ /* 0x000fe2000001ff00 */
[----:B------:R-:W-:-:S04]  /*0af0*/  @P1 IMAD.WIDE.U32 R12, R17, c[0x0][0x370], R12 ;  /* 0x0000dc00110c1a25 */ /* 0x000fc800078e000c */
[----:B------:R-:W-:Y:S01]  /*0b00*/  @P1 IMAD.IADD R13, R13, 0x1, R25 ;  /* 0x000000010d0d1824 */ /* 0x000fe200078e0219 */
[----:B------:R-:W-:Y:S01]  /*0b10*/  @P1 LEA R28, P2, R12, c[0x0][0x330], 0x1 ;  /* 0x0000cc000c1c1a11 */ /* 0x000fe200078408ff */
[----:B------:R-:W-:-:S03]  /*0b20*/  @P1 IMAD.MOV.U32 R17, RZ, RZ, R21 ;  /* 0x000000ffff111224 */ /* 0x000fc600078e0015 */
[----:B------:R-:W-:Y:S02]  /*0b30*/  @P1 LEA.HI.X R29, R12, c[0x0][0x334], R13, 0x1, P2 ;  /* 0x0000cd000c1d1a11 */ /* 0x000fe400010f0c0d */
[----:B------:R-:W-:-:S04]  /*0b40*/  @P1 IADD3 R12, P2, R27, 0x40, RZ ;  /* 0x000000401b0c1810 */ /* 0x000fc80007f5e0ff */
[----:B------:R-:W-:-:S05]  /*0b50*/  @P1 IADD3.X R13, RZ, R26, RZ, P2, !PT ;  /* 0x0000001aff0d1210 */ /* 0x000fca00017fe4ff */
[----:B------:R-:W-:-:S04]  /*0b60*/  @P1 IMAD R13, R13, c[0x0][0x1e8], RZ ;  /* 0x00007a000d0d1a24 */ /* 0x000fc800078e02ff */
[C---:B------:R-:W-:Y:S02]  /*0b70*/  @P1 IMAD R25, R12.reuse, c[0x0][0x1ec], R13 ;  /* 0x00007b000c191a24 */ /* 0x040fe400078e020d */
[----:B------:R-:W-:Y:S01]  /*0b80*/  @P1 IMAD.WIDE.U32 R12, R12, c[0x0][0x1e8], R16 ;  /* 0x00007a000c0c1a25 */ /* 0x000fe200078e0010 */
[----:B------:R-:W-:-:S04]  /*0b90*/  LOP3.LUT R17, R5, 0xffff0000, RZ, 0xc0, !PT ;  /* 0xffff000005117812 */ /* 0x000fc800078ec0ff */
[----:B------:R-:W-:Y:S01]  /*0ba0*/  @P1 IADD3 R13, R13, R25, RZ ;  /* 0x000000190d0d1210 */ /* 0x000fe20007ffe0ff */
[----:B------:R-:W-:Y:S01]  /*0bb0*/  FFMA.FTZ R8, R9, R17, R8 ;  /* 0x0000001109087223 */ /* 0x000fe20000010008 */
[----:B------:R-:W-:Y:S01]  /*0bc0*/  @P1 LEA R24, P2, R12, c[0x0][0x1d0], 0x1 ;  /* 0x000074000c181a11 */ /* 0x000fe200078408ff */
[----:B------:R-:W-:-:S03]  /*0bd0*/  CS2R R16, SRZ ;  /* 0x0000000000107805 */ /* 0x000fc6000001ff00 */
[----:B------:R-:W-:Y:S02]  /*0be0*/  @P1 LEA.HI.X R25, R12, c[0x0][0x1d4], R13, 0x1, P2 ;  /* 0x000075000c191a11 */ /* 0x000fe400010f0c0d */
[C---:B------:R-:W-:Y:S02]  /*0bf0*/  @P0 IADD3 R13, P2, R27.reuse, 0x60, RZ ;  /* 0x000000601b0d0810 */ /* 0x040fe40007f5e0ff */
[----:B------:R-:W-:Y:S01]  /*0c00*/  @P0 IADD3 R27, P3, R27, 0x60, RZ ;  /* 0x000000601b1b0810 */ /* 0x000fe20007f7e0ff */
[----:B------:R0:W2:Y:S01]  /*0c10*/  @P1 LDG.E.128 R16, [R24.64] ;  /* 0x0000000418101981 */ /* 0x0000a2000c1e1d00 */
[----:B------:R-:W-:Y:S01]  /*0c20*/  @P0 IADD3.X R12, RZ, R26, RZ, P2, !PT ;  /* 0x0000001aff0c0210 */ /* 0x000fe200017fe4ff */
[----:B------:R-:W-:-:S04]  /*0c30*/  @P0 IMAD.WIDE.U32 R22, R13, c[0x0][0x370], R22 ;  /* 0x0000dc000d160a25 */ /* 0x000fc800078e0016 */
[----:B------:R-:W-:Y:S02]  /*0c40*/  @P0 IMAD.X R26, RZ, RZ, R26, P3 ;  /* 0x000000ffff1a0224 */ /* 0x000fe400018e061a */
[----:B------:R-:W-:Y:S02]  /*0c50*/  @P0 IMAD R12, R12, c[0x0][0x370], RZ ;  /* 0x0000dc000c0c0a24 */ /* 0x000fe400078e02ff */
[----:B------:R-:W-:Y:S02]  /*0c60*/  @P0 IMAD R26, R26, c[0x0][0x1e8], RZ ;  /* 0x00007a001a1a0a24 */ /* 0x000fe400078e02ff */
[----:B------:R-:W-:Y:S01]  /*0c70*/  @P0 IMAD R5, R13, c[0x0][0x374], R12 ;  /* 0x0000dd000d050a24 */ /* 0x000fe200078e020c */
[----:B------:R-:W-:Y:S01]  /*0c80*/  SHF.L.U32 R12, R6, 0x10, RZ ;  /* 0x00000010060c7819 */ /* 0x000fe200000006ff */
[C---:B------:R-:W-:Y:S01]  /*0c90*/  @P0 IMAD R9, R27.reuse, c[0x0][0x1ec], R26 ;  /* 0x00007b001b090a24 */ /* 0x040fe200078e021a */
[----:B------:R-:W-:Y:S01]  /*0ca0*/  SHF.L.U32 R13, R10, 0x10, RZ ;  /* 0x000000100a0d7819 */ /* 0x000fe200000006ff */
[----:B------:R-:W-:Y:S01]  /*0cb0*/  @P0 IMAD.WIDE.U32 R20, R27, c[0x0][0x1e8], R20 ;  /* 0x00007a001b140a25 */ /* 0x000fe200078e0014 */
[----:B------:R-:W-:-:S02]  /*0cc0*/  @P0 LEA R26, P2, R22, c[0x0][0x330], 0x1 ;  /* 0x0000cc00161a0a11 */ /* 0x000fc400078408ff */
[----:B------:R-:W-:Y:S01]  /*0cd0*/  LOP3.LUT R6, R6, 0xffff0000, RZ, 0xc0, !PT ;  /* 0xffff000006067812 */ /* 0x000fe200078ec0ff */
[----:B------:R-:W-:Y:S01]  /*0ce0*/  FFMA.FTZ R12, R13, R12, R8 ;  /* 0x0000000c0d0c7223 */ /* 0x000fe20000010008 */
[----:B------:R-:W-:Y:S01]  /*0cf0*/  @P0 IADD3 R9, R21, R9, RZ ;  /* 0x0000000915090210 */ /* 0x000fe20007ffe0ff */
[----:B------:R-:W-:Y:S01]  /*0d00*/  @P0 IMAD.IADD R13, R23, 0x1, R5 ;  /* 0x00000001170d0824 */ /* 0x000fe200078e0205 */
[----:B------:R-:W-:Y:S02]  /*0d10*/  @P0 LEA R8, P3, R20, c[0x0][0x1d0], 0x1 ;  /* 0x0000740014080a11 */ /* 0x000fe400078608ff */
[----:B------:R-:W-:Y:S02]  /*0d20*/  LOP3.LUT R5, R10, 0xffff0000, RZ, 0xc0, !PT ;  /* 0xffff00000a057812 */ /* 0x000fe400078ec0ff */
[----:B------:R-:W-:Y:S02]  /*0d30*/  @P0 LEA.HI.X R27, R22, c[0x0][0x334], R13, 0x1, P2 ;  /* 0x0000cd00161b0a11 */ /* 0x000fe400010f0c0d */
[----:B------:R-:W-:Y:S01]  /*0d40*/  @P0 LEA.HI.X R9, R20, c[0x0][0x1d4], R9, 0x1, P3 ;  /* 0x0000750014090a11 */ /* 0x000fe200018f0c09 */
[----:B------:R-:W-:Y:S01]  /*0d50*/  FFMA.FTZ R5, R5, R6, R12 ;  /* 0x0000000605057223 */ /* 0x000fe2000001000c */
[----:B------:R-:W-:Y:S01]  /*0d60*/  CS2R R22, SRZ ;  /* 0x0000000000167805 */ /* 0x000fe2000001ff00 */
[----:B------:R-:W-:Y:S01]  /*0d70*/  CS2R R20, SRZ ;  /* 0x0000000000147805 */ /* 0x000fe2000001ff00 */
[----:B------:R-:W-:Y:S01]  /*0d80*/  CS2R R12, SRZ ;  /* 0x00000000000c7805 */ /* 0x000fe2000001ff00 */
[----:B0-----:R-:W-:-:S04]  /*0d90*/  CS2R R24, SRZ ;  /* 0x0000000000187805 */ /* 0x001fc8000001ff00 */
[----:B------:R0:W3:Y:S04]  /*0da0*/  @P0 LDG.E.128 R20, [R26.64] ;  /* 0x000000041a140981 */ /* 0x0000e8000c1e1d00 */
[----:B------:R2:W4:Y:S01]  /*0db0*/  @P1 LDG.E.128 R12, [R28.64] ;  /* 0x000000041c0c1981 */ /* 0x000522000c1e1d00 */
[----:B0-----:R-:W-:-:S06]  /*0dc0*/  CS2R R26, SRZ ;  /* 0x00000000001a7805 */ /* 0x001fcc000001ff00 */
[----:B------:R0:W5:Y:S01]  /*0dd0*/  @P0 LDG.E.128 R24, [R8.64] ;  /* 0x0000000408180981 */ /* 0x000162000c1e1d00 */
[----:B------:R-:W-:Y:S01]  /*0de0*/  SHF.L.U32 R10, R7, 0x10, RZ ;  /* 0x00000010070a7819 */ /* 0x000fe200000006ff */
[----:B------:R-:W-:-:S04]  /*0df0*/  IMAD.U32 R6, R11, 0x10000, RZ ;  /* 0x000100000b067824 */ /* 0x000fc800078e00ff */
[----:B------:R-:W-:Y:S01]  /*0e00*/  FFMA.FTZ R5, R6, R10, R5 ;  /* 0x0000000a06057223 */ /* 0x000fe20000010005 */
[----:B------:R-:W-:Y:S02]  /*0e10*/  LOP3.LUT R11, R11, 0xffff0000, RZ, 0xc0, !PT ;  /* 0xffff00000b0b7812 */ /* 0x000fe400078ec0ff */
[----:B------:R-:W-:Y:S02]  /*0e20*/  LOP3.LUT P0, RZ, R2, 0x7, RZ, 0xc0, !PT ;  /* 0x0000000702ff7812 */ /* 0x000fe4000780c0ff */
[C---:B--2---:R-:W-:Y:S02]  /*0e30*/  LOP3.LUT R29, R16.reuse, 0xffff0000, RZ, 0xc0, !PT ;  /* 0xffff0000101d7812 */ /* 0x044fe400078ec0ff */
[----:B------:R-:W-:Y:S01]  /*0e40*/  SHF.L.U32 R16, R16, 0x10, RZ ;  /* 0x0000001010107819 */ /* 0x000fe200000006ff */
[C---:B0-----:R-:W-:Y:S01]  /*0e50*/  IMAD.U32 R8, R17.reuse, 0x10000, RZ ;  /* 0x0001000011087824 */ /* 0x041fe200078e00ff */
[----:B------:R-:W-:Y:S02]  /*0e60*/  LOP3.LUT R17, R17, 0xffff0000, RZ, 0xc0, !PT ;  /* 0xffff000011117812 */ /* 0x000fe400078ec0ff */
[----:B----4-:R-:W-:-:S05]  /*0e70*/  LOP3.LUT R6, R12, 0xffff0000, RZ, 0xc0, !PT ;  /* 0xffff00000c067812 */ /* 0x010fca00078ec0ff */
[----:B------:R-:W-:Y:S01]  /*0e80*/  FMUL.FTZ R6, R6, R29 ;  /* 0x0000001d06067220 */ /* 0x000fe20000410000 */
[----:B---3--:R-:W-:Y:S02]  /*0e90*/  LOP3.LUT R29, R20, 0xffff0000, RZ, 0xc0, !PT ;  /* 0xffff0000141d7812 */ /* 0x008fe400078ec0ff */
[----:B-----5:R-:W-:Y:S01]  /*0ea0*/  LOP3.LUT R10, R24, 0xffff0000, RZ, 0xc0, !PT ;  /* 0xffff0000180a7812 */ /* 0x020fe200078ec0ff */
[----:B------:R-:W-:Y:S01]  /*0eb0*/  IMAD.U32 R20, R20, 0x10000, RZ ;  /* 0x0001000014147824 */ /* 0x000fe200078e00ff */
[----:B------:R-:W-:-:S03]  /*0ec0*/  SHF.L.U32 R24, R24, 0x10, RZ ;  /* 0x0000001018187819 */ /* 0x000fc600000006ff */
[----:B------:R-:W-:Y:S01]  /*0ed0*/  FMUL.FTZ R10, R10, R29 ;  /* 0x0000001d0a0a7220 */ /* 0x000fe20000410000 */
[----:B------:R-:W-:Y:S02]  /*0ee0*/  SHF.L.U32 R29, R12, 0x10, RZ ;  /* 0x000000100c1d7819 */ /* 0x000fe400000006ff */
[----:B------:R-:W-:Y:S01]  /*0ef0*/  SHF.L.U32 R9, R13, 0x10, RZ ;  /* 0x000000100d097819 */ /* 0x000fe200000006ff */
[----:B------:R-:W-:Y:S01]  /*0f00*/  FFMA.FTZ R10, R24, R20, R10 ;  /* 0x00000014180a7223 */ /* 0x000fe2000001000a */
[----:B------:R-:W-:Y:S01]  /*0f10*/  SHF.L.U32 R12, R21, 0x10, RZ ;  /* 0x00000010150c7819 */ /* 0x000fe200000006ff */
[----:B------:R-:W-:Y:S01]  /*0f20*/  FFMA.FTZ R6, R29, R16, R6 ;  /* 0x000000101d067223 */ /* 0x000fe20000010006 */
[----:B------:R-:W-:-:S03]  /*0f30*/  SHF.L.U32 R29, R25, 0x10, RZ ;  /* 0x00000010191d7819 */ /* 0x000fc600000006ff */
[----:B------:R-:W-:Y:S01]  /*0f40*/  FFMA.FTZ R8, R9, R8, R6 ;  /* 0x0000000809087223 */ /* 0x000fe20000010006 */
[----:B------:R-:W-:Y:S01]  /*0f50*/  LOP3.LUT R21, R21, 0xffff0000, RZ, 0xc0, !PT ;  /* 0xffff000015157812 */ /* 0x000fe200078ec0ff */
[----:B------:R-:W-:Y:S01]  /*0f60*/  FFMA.FTZ R9, R29, R12, R10 ;  /* 0x0000000c1d097223 */ /* 0x000fe2000001000a */
[----:B------:R-:W-:Y:S02]  /*0f70*/  LOP3.LUT R12, R25, 0xffff0000, RZ, 0xc0, !PT ;  /* 0xffff0000190c7812 */ /* 0x000fe400078ec0ff */
[----:B------:R-:W-:Y:S01]  /*0f80*/  LOP3.LUT R13, R13, 0xffff0000, RZ, 0xc0, !PT ;  /* 0xffff00000d0d7812 */ /* 0x000fe200078ec0ff */
[----:B------:R-:W-:Y:S02]  /*0f90*/  IMAD.U32 R10, R14, 0x10000, RZ ;  /* 0x000100000e0a7824 */ /* 0x000fe400078e00ff */
[----:B------:R-:W-:Y:S01]  /*0fa0*/  FFMA.FTZ R21, R12, R21, R9 ;  /* 0x000000150c157223 */ /* 0x000fe20000010009 */
[----:B------:R-:W-:Y:S01]  /*0fb0*/  SHF.L.U32 R9, R18, 0x10, RZ ;  /* 0x0000001012097819 */ /* 0x000fe200000006ff */
[----:B------:R-:W-:Y:S01]  /*0fc0*/  FFMA.FTZ R13, R13, R17, R8 ;  /* 0x000000110d0d7223 */ /* 0x000fe20000010008 */
[----:B------:R-:W-:-:S02]  /*0fd0*/  LOP3.LUT R14, R14, 0xffff0000, RZ, 0xc0, !PT ;  /* 0xffff00000e0e7812 */ /* 0x000fc400078ec0ff */
[----:B------:R-:W-:Y:S01]  /*0fe0*/  LOP3.LUT R18, R18, 0xffff0000, RZ, 0xc0, !PT ;  /* 0xffff000012127812 */ /* 0x000fe200078ec0ff */
[----:B------:R-:W-:Y:S01]  /*0ff0*/  FFMA.FTZ R9, R10, R9, R13 ;  /* 0x000000090a097223 */ /* 0x000fe2000001000d */
[----:B------:R-:W-:Y:S02]  /*1000*/  SHF.L.U32 R17, R22, 0x10, RZ ;  /* 0x0000001016117819 */ /* 0x000fe400000006ff */
[----:B------:R-:W-:Y:S02]  /*1010*/  SHF.L.U32 R16, R26, 0x10, RZ ;  /* 0x000000101a107819 */ /* 0x000fe400000006ff */
[----:B------:R-:W-:Y:S01]  /*1020*/  LOP3.LUT R6, R7, 0xffff0000, RZ, 0xc0, !PT ;  /* 0xffff000007067812 */ /* 0x000fe200078ec0ff */
[----:B------:R-:W-:Y:S01]  /*1030*/  IMAD.U32 R12, R19, 0x10000, RZ ;  /* 0x00010000130c7824 */ /* 0x000fe200078e00ff */
[----:B------:R-:W-:Y:S01]  /*1040*/  SHF.L.U32 R7, R15, 0x10, RZ ;  /* 0x000000100f077819 */ /* 0x000fe200000006ff */
[----:B------:R-:W-:Y:S01]  /*1050*/  FFMA.FTZ R16, R16, R17, R21 ;  /* 0x0000001110107223 */ /* 0x000fe20000010015 */
[----:B------:R-:W-:Y:S01]  /*1060*/  LOP3.LUT R22, R22, 0xffff0000, RZ, 0xc0, !PT ;  /* 0xffff000016167812 */ /* 0x000fe200078ec0ff */
[----:B------:R-:W-:Y:S01]  /*1070*/  FFMA.FTZ R9, R14, R18, R9 ;  /* 0x000000120e097223 */ /* 0x000fe20000010009 */
[----:B------:R-:W-:Y:S01]  /*1080*/  LOP3.LUT R13, R26, 0xffff0000, RZ, 0xc0, !PT ;  /* 0xffff00001a0d7812 */ /* 0x000fe200078ec0ff */
[----:B------:R-:W-:Y:S01]  /*1090*/  IMAD.U32 R14, R23, 0x10000, RZ ;  /* 0x00010000170e7824 */ /* 0x000fe200078e00ff */
[----:B------:R-:W-:Y:S01]  /*10a0*/  LOP3.LUT R15, R15, 0xffff0000, RZ, 0xc0, !PT ;  /* 0xffff00000f0f7812 */ /* 0x000fe200078ec0ff */
[----:B------:R-:W-:Y:S01]  /*10b0*/  FFMA.FTZ R7, R7, R12, R9 ;  /* 0x0000000c07077223 */ /* 0x000fe20000010009 */
[----:B------:R-:W-:Y:S01]  /*10c0*/  LOP3.LUT R8, R19, 0xffff0000, RZ, 0xc0, !PT ;  /* 0xffff000013087812 */ /* 0x000fe200078ec0ff */
[----:B------:R-:W-:Y:S01]  /*10d0*/  FFMA.FTZ R13, R13, R22, R16 ;  /* 0x000000160d0d7223 */ /* 0x000fe20000010010 */
[----:B------:R-:W-:Y:S01]  /*10e0*/  SHF.L.U32 R10, R27, 0x10, RZ ;  /* 0x000000101b0a7819 */ /* 0x000fe200000006ff */
[----:B------:R-:W-:Y:S01]  /*10f0*/  FFMA.FTZ R11, R11, R6, R5 ;  /* 0x000000060b0b7223 */ /* 0x000fe20000010005 */
[----:B------:R-:W-:Y:S01]  /*1100*/  LOP3.LUT R23, R23, 0xffff0000, RZ, 0xc0, !PT ;  /* 0xffff000017177812 */ /* 0x000fe200078ec0ff */
[----:B------:R-:W-:Y:S01]  /*1110*/  FFMA.FTZ R15, R15, R8, R7 ;  /* 0x000000080f0f7223 */ /* 0x000fe20000010007 */
[----:B------:R-:W-:Y:S01]  /*1120*/  LOP3.LUT R27, R27, 0xffff0000, RZ, 0xc0, !PT ;  /* 0xffff00001b1b7812 */ /* 0x000fe200078ec0ff */
[----:B------:R-:W-:Y:S01]  /*1130*/  FFMA.FTZ R10, R10, R14, R13 ;  /* 0x0000000e0a0a7223 */ /* 0x000fe2000001000d */
[----:B------:R-:W0:Y:S03]  /*1140*/  SHFL.BFLY PT, R5, R4, 0x4, 0x1f ;  /* 0x0c801f0004057f89 */ /* 0x000e2600000e0000 */
[----:B------:R-:W-:Y:S01]  /*1150*/  FFMA.FTZ R23, R27, R23, R10 ;  /* 0x000000171b177223 */ /* 0x000fe2000001000a */
[----:B------:R-:W1:Y:S04]  /*1160*/  SHFL.BFLY PT, R6, R11, 0x4, 0x1f ;  /* 0x0c801f000b067f89 */ /* 0x000e6800000e0000 */
[----:B------:R-:W2:Y:S04]  /*1170*/  SHFL.BFLY PT, R8, R15, 0x4, 0x1f ;  /* 0x0c801f000f087f89 */ /* 0x000ea800000e0000 */
[----:B------:R-:W3:Y:S01]  /*1180*/  SHFL.BFLY PT, R10, R23, 0x4, 0x1f ;  /* 0x0c801f00170a7f89 */ /* 0x000ee200000e0000 */
[----:B0-----:R-:W-:-:S02]  /*1190*/  FADD.FTZ R5, R4, R5 ;  /* 0x0000000504057221 */ /* 0x001fc40000010000 */
[----:B-1----:R-:W-:Y:S02]  /*11a0*/  FADD.FTZ R7, R11, R6 ;  /* 0x000000060b077221 */ /* 0x002fe40000010000 */
[----:B--2---:R-:W-:Y:S01]  /*11b0*/  FADD.FTZ R9, R15, R8 ;  /* 0x000000080f097221 */ /* 0x004fe20000010000 */
[----:B------:R-:W0:Y:S01]  /*11c0*/  SHFL.BFLY PT, R6, R5, 0x2, 0x1f ;  /* 0x0c401f0005067f89 */ /* 0x000e2200000e0000 */
[----:B---3--:R-:W-:-:S03]  /*11d0*/  FADD.FTZ R12, R23, R10 ;  /* 0x0000000a170c7221 */ /* 0x008fc60000010000 */
[----:B------:R-:W1:Y:S04]  /*11e0*/  SHFL.BFLY PT, R8, R7, 0x2, 0x1f ;  /* 0x0c401f0007087f89 */ /* 0x000e6800000e0000 */
[----:B------:R-:W2:Y:S04]  /*11f0*/  SHFL.BFLY PT, R10, R9, 0x2, 0x1f ;  /* 0x0c401f00090a7f89 */ /* 0x000ea800000e0000 */
[----:B------:R-:W3:Y:S01]  /*1200*/  SHFL.BFLY PT, R13, R12, 0x2, 0x1f ;  /* 0x0c401f000c0d7f89 */ /* 0x000ee200000e0000 */
[----:B0-----:R-:W-:Y:S02]  /*1210*/  FADD.FTZ R6, R5, R6 ;  /* 0x0000000605067221 */ /* 0x001fe40000010000 */
[----:B-1----:R-:W-:-:S02]  /*1220*/  FADD.FTZ R14, R7, R8 ;  /* 0x00000008070e7221 */ /* 0x002fc40000010000 */
[----:B--2---:R-:W-:Y:S01]  /*1230*/  FADD.FTZ R16, R9, R10 ;  /* 0x0000000a09107221 */ /* 0x004fe20000010000 */
[----:B------:R-:W0:Y:S04]  /*1240*/  SHFL.BFLY PT, R11, R6, 0x1, 0x1f ;  /* 0x0c201f00060b7f89 */ /* 0x000e2800000e0000 */
[----:B------:R-:W1:Y:S04]  /*1250*/  SHFL.BFLY PT, R15, R14, 0x1, 0x1f ;  /* 0x0c201f000e0f7f89 */ /* 0x000e6800000e0000 */
[----:B------:R-:W2:Y:S01]  /*1260*/  SHFL.BFLY PT, R17, R16, 0x1, 0x1f ;  /* 0x0c201f0010117f89 */ /* 0x000ea200000e0000 */
[----:B---3--:R-:W-:Y:S01]  /*1270*/  FADD.FTZ R13, R12, R13 ;  /* 0x0000000d0c0d7221 */ /* 0x008fe20000010000 */
[----:B------:R-:W-:-:S04]  /*1280*/  IADD3 R5, R3, R0, RZ ;  /* 0x0000000003057210 */ /* 0x000fc80007ffe0ff */
[----:B------:R-:W3:Y:S01]  /*1290*/  SHFL.BFLY PT, R8, R13, 0x1, 0x1f ;  /* 0x0c201f000d087f89 */ /* 0x000ee200000e0000 */
[----:B------:R-:W-:-:S04]  /*12a0*/  LEA.HI R3, P1, R2, R5, RZ, 0x1d ;  /* 0x0000000502037211 */ /* 0x000fc8000783e8ff */
[----:B------:R-:W-:Y:S02]  /*12b0*/  LEA.HI.X.SX32 R10, R5, RZ, 0x1, P1 ;  /* 0x000000ff050a7211 */ /* 0x000fe400008f0eff */
[C---:B------:R-:W-:Y:S01]  /*12c0*/  LEA R2, P1, R3.reuse, c[0x0][0x3c8], 0x2 ;  /* 0x0000f20003027a11 */ /* 0x040fe200078210ff */
[----:B0-----:R-:W-:Y:S02]  /*12d0*/  @!P0 FADD.FTZ R0, R6, R11 ;  /* 0x0000000b06008221 */ /* 0x001fe40000010000 */
[----:B-1----:R-:W-:Y:S02]  /*12e0*/  @!P0 FADD.FTZ R4, R14, R15 ;  /* 0x0000000f0e048221 */ /* 0x002fe40000010000 */
[----:B--2---:R-:W-:Y:S01]  /*12f0*/  @!P0 FADD.FTZ R6, R16, R17 ;  /* 0x0000001110068221 */ /* 0x004fe20000010000 */
[----:B------:R-:W-:Y:S01]  /*1300*/  LEA.HI.X R3, R3, c[0x0][0x3cc], R10, 0x2, P1 ;  /* 0x0000f30003037a11 */ /* 0x000fe200008f140a */
[----:B------:R-:W-:Y:S02]  /*1310*/  @!P0 FMUL.FTZ R5, R0, c[0x0][0x2d4] ;  /* 0x0000b50000058a20 */ /* 0x000fe40000410000 */
[----:B------:R-:W-:-:S02]  /*1320*/  @!P0 FMUL.FTZ R7, R4, c[0x0][0x2d4] ;  /* 0x0000b50004078a20 */ /* 0x000fc40000410000 */
[----:B------:R-:W-:Y:S01]  /*1330*/  @!P0 FMUL.FTZ R9, R6, c[0x0][0x2d4] ;  /* 0x0000b50006098a20 */ /* 0x000fe20000410000 */
[----:B------:R0:W-:Y:S01]  /*1340*/  @!P0 STG.E [R2.64], R5 ;  /* 0x0000000502008986 */ /* 0x0001e2000c101904 */
[----:B---3--:R-:W-:-:S03]  /*1350*/  FADD.FTZ R8, R13, R8 ;  /* 0x000000080d087221 */ /* 0x008fc60000010000 */
[----:B------:R0:W-:Y:S04]  /*1360*/  @!P0 STG.E [R2.64+0x80], R7 ;  /* 0x0000800702008986 */ /* 0x0001e8000c101904 */
[----:B------:R0:W-:Y:S01]  /*1370*/  @!P0 STG.E [R2.64+0x100], R9 ;  /* 0x0001000902008986 */ /* 0x0001e2000c101904 */
[----:B------:R-:W-:Y:S05]  /*1380*/  @P0 EXIT ;  /* 0x000000000000094d */ /* 0x000fea0003800000 */
[----:B0-----:R-:W-:-:S05]  /*1390*/  FMUL.FTZ R5, R8, c[0x0][0x2d4] ;  /* 0x0000b50008057a20 */ /* 0x001fca0000410000 */
[----:B------:R-:W-:Y:S01]  /*13a0*/  STG.E [R2.64+0x180], R5 ;  /* 0x0001800502007986 */ /* 0x000fe2000c101904 */
[----:B------:R-:W-:Y:S05]  /*13b0*/  EXIT ;  /* 0x000000000000794d */ /* 0x000fea0003800000 */
.L_x_2447:
        /* <DEDUP_REMOVED lines=12> */
.L_x_2497:


//--------------------- .text._ZN5flash25flash_bwd_dot_do_o_kernelILb1E23Flash_bwd_kernel_traitsILi64ELi128ELi128ELi8ELi4ELi4ELi4ELb0ELb0EN7cutlass10bfloat16_tE19Flash_kernel_traitsILi64ELi128ELi128ELi8ES3_EEEEvNS_16Flash_bwd_paramsE --------------------------
	.section	.text._ZN5flash25flash_bwd_dot_do_o_kernelILb1E23Flash_bwd_kernel_traitsILi64ELi128ELi128ELi8ELi4ELi4ELi4ELb0ELb0EN7cutlass10bfloat16_tE19Flash_kernel_traitsILi64ELi128ELi128ELi8ES3_EEEEvNS_16Flash_bwd_paramsE,"ax",@progbits
	.sectioninfo	@"SHI_REGISTERS=32"
	.align	128
        .global         _ZN5flash25flash_bwd_dot_do_o_kernelILb1E23Flash_bwd_kernel_traitsILi64ELi128ELi128ELi8ELi4ELi4ELi4ELb0ELb0EN7cutlass10bfloat16_tE19Flash_kernel_traitsILi64ELi128ELi128ELi8ES3_EEEEvNS_16Flash_bwd_paramsE
        .type           _ZN5flash25flash_bwd_dot_do_o_kernelILb1E23Flash_bwd_kernel_traitsILi64ELi128ELi128ELi8ELi4ELi4ELi4ELb0ELb0EN7cutlass10bfloat16_tE19Flash_kernel_traitsILi64ELi128ELi128ELi8ES3_EEEEvNS_16Flash_bwd_paramsE,@function
        .size           _ZN5flash25flash_bwd_dot_do_o_kernelILb1E23Flash_bwd_kernel_traitsILi64ELi128ELi128ELi8ELi4ELi4ELi4ELb0ELb0EN7cutlass10bfloat16_tE19Flash_kernel_traitsILi64ELi128ELi128ELi8ES3_EEEEvNS_16Flash_bwd_paramsE,(.L_x_2498 - _ZN5flash25flash_bwd_dot_do_o_kernelILb1E23Flash_bwd_kernel_traitsILi64ELi128ELi128ELi8ELi4ELi4ELi4ELb0ELb0EN7cutlass10bfloat16_tE19Flash_kernel_traitsILi64ELi128ELi128ELi8ES3_EEEEvNS_16Flash_bwd_paramsE)
        .other          _ZN5flash25flash_bwd_dot_do_o_kernelILb1E23Flash_bwd_kernel_traitsILi64ELi128ELi128ELi8ELi4ELi4ELi4ELb0ELb0EN7cutlass10bfloat16_tE19Flash_kernel_traitsILi64ELi128ELi128ELi8ES3_EEEEvNS_16Flash_bwd_paramsE,@"STO_CUDA_ENTRY STV_DEFAULT"
_ZN5flash25flash_bwd_dot_do_o_kernelILb1E23Flash_bwd_kernel_traitsILi64ELi128ELi128ELi8ELi4ELi4ELi4ELb0ELb0EN7cutlass10bfloat16_tE19Flash_kernel_traitsILi64ELi128ELi128ELi8ES3_EEEEvNS_16Flash_bwd_paramsE:
.text._ZN5flash25flash_bwd_dot_do_o_kernelILb1E23Flash_bwd_kernel_traitsILi64ELi128ELi128ELi8ELi4ELi4ELi4ELb0ELb0EN7cutlass10bfloat16_tE19Flash_kernel_traitsILi64ELi128ELi128ELi8ES3_EEEEvNS_16Flash_bwd_paramsE:
        /* <DEDUP_REMOVED lines=20> */
[----:B------:R-:W-:Y:S01]  /*0140*/  IMAD.WIDE R6, R0, 0x80, RZ ;  /* 0x0000008000067825 */ /* 0x000fe200078e02ff */
[----:B------:R-:W-:Y:S01]  /*0150*/  MOV R10, c[0x0][0x22c] ;  /* 0x00008b00000a7a02 */ /* 0x000fe20000000f00 */
[----:B------:R-:W-:Y:S02]  /*0160*/  ULDC.U8 UR6, c[0x0][0x328] ;  /* 0x0000ca0000067ab9 */ /* 0x000fe40000000000 */
[----:B------:R-:W-:Y:S01]  /*0170*/  IMAD.MOV.U32 R20, RZ, RZ, c[0x0][0x1c0] ;  /* 0x00007000ff147624 */ /* 0x000fe200078e00ff */
[----:B------:R-:W-:Y:S01]  /*0180*/  SEL R15, R6, RZ, P0 ;  /* 0x000000ff060f7207 */ /* 0x000fe20000000000 */
[----:B------:R-:W-:Y:S01]  /*0190*/  IMAD.WIDE R4, R0, c[0x0][0x224], RZ ;  /* 0x0000890000047a25 */ /* 0x000fe200078e02ff */
[----:B------:R-:W-:-:S05]  /*01a0*/  SEL R6, R7, RZ, P0 ;  /* 0x000000ff07067207 */ /* 0x000fca0000000000 */
[C---:B------:R-:W-:Y:S01]  /*01b0*/  @P1 IMAD.WIDE.U32 R2, R19.reuse, c[0x0][0x1e8], RZ ;  /* 0x00007a0013021a25 */ /* 0x040fe200078e00ff */
[--C-:B------:R-:W-:Y:S02]  /*01c0*/  @!P1 SHF.R.S32.HI R7, RZ, 0x1f, R0.reuse ;  /* 0x0000001fff079819 */ /* 0x100fe40000011400 */
[----:B------:R-:W-:Y:S01]  /*01d0*/  @!P1 SHF.R.S32.HI R8, RZ, 0x1f, R0 ;  /* 0x0000001fff089819 */ /* 0x000fe20000011400 */
[----:B------:R-:W-:Y:S01]  /*01e0*/  @P1 IMAD R9, R19, c[0x0][0x1ec], R3 ;  /* 0x00007b0013091a24 */ /* 0x000fe200078e0203 */
[----:B------:R-:W-:Y:S01]  /*01f0*/  @P1 MOV R14, R2 ;  /* 0x00000002000e1202 */ /* 0x000fe20000000f00 */
[----:B------:R-:W-:Y:S01]  /*0200*/  @!P1 IMAD R7, R7, c[0x0][0x368], RZ ;  /* 0x0000da0007079a24 */ /* 0x000fe200078e02ff */
[----:B------:R-:W-:Y:S01]  /*0210*/  SHF.R.S32.HI R3, RZ, 0x1f, R20 ;  /* 0x0000001fff037819 */ /* 0x000fe20000011414 */
[----:B------:R-:W-:Y:S02]  /*0220*/  IMAD R2, R5, c[0x0][0x1c0], RZ ;  /* 0x0000700005027a24 */ /* 0x000fe400078e02ff */
[----:B------:R-:W-:-:S02]  /*0230*/  @!P1 IMAD R5, R8, c[0x0][0x1e0], RZ ;  /* 0x0000780008059a24 */ /* 0x000fc400078e02ff */
[----:B------:R-:W-:-:S04]  /*0240*/  @P1 IMAD.WIDE.U32 R22, R19, c[0x0][0x370], RZ ;  /* 0x0000dc0013161a25 */ /* 0x000fc800078e00ff */
[----:B------:R-:W-:-:S04]  /*0250*/  @!P1 IMAD.WIDE.U32 R12, R0, c[0x0][0x368], RZ ;  /* 0x0000da00000c9a25 */ /* 0x000fc800078e00ff */
[----:B------:R-:W-:Y:S02]  /*0260*/  @!P1 IMAD R7, R0, c[0x0][0x36c], R7 ;  /* 0x0000db0000079a24 */ /* 0x000fe400078e0207 */
[----:B------:R-:W-:Y:S02]  /*0270*/  IMAD R25, R4, R3, R2 ;  /* 0x0000000304197224 */ /* 0x000fe400078e0202 */
[----:B------:R-:W-:-:S04]  /*0280*/  @!P1 IMAD.WIDE.U32 R2, R0, c[0x0][0x1e0], RZ ;  /* 0x0000780000029a25 */ /* 0x000fc800078e00ff */
[----:B------:R-:W-:Y:S02]  /*0290*/  @!P1 IMAD R5, R0, c[0x0][0x1e4], R5 ;  /* 0x0000790000059a24 */ /* 0x000fe400078e0205 */
[----:B------:R-:W-:Y:S01]  /*02a0*/  @P1 IMAD R11, R19, c[0x0][0x374], R23 ;  /* 0x0000dd00130b1a24 */ /* 0x000fe200078e0217 */
[----:B------:R-:W-:Y:S01]  /*02b0*/  @!P1 IADD3 R11, R13, R7, RZ ;  /* 0x000000070d0b9210 */ /* 0x000fe20007ffe0ff */
[----:B------:R-:W-:Y:S01]  /*02c0*/  @P1 IMAD.MOV.U32 R17, RZ, RZ, R19 ;  /* 0x000000ffff111224 */ /* 0x000fe200078e0013 */
[----:B------:R-:W0:Y:S01]  /*02d0*/  S2R R7, SR_CTAID.Z ;  /* 0x0000000000077919 */ /* 0x000e220000002700 */
[----:B------:R-:W-:Y:S01]  /*02e0*/  @!P1 IADD3 R9, R3, R5, RZ ;  /* 0x0000000503099210 */ /* 0x000fe20007ffe0ff */
[----:B------:R-:W-:Y:S01]  /*02f0*/  IMAD.WIDE.U32 R4, R4, c[0x0][0x1c0], RZ ;  /* 0x0000700004047a25 */ /* 0x000fe200078e00ff */
[----:B------:R-:W-:Y:S02]  /*0300*/  @!P1 MOV R17, 0xffffffff ;  /* 0xffffffff00119802 */ /* 0x000fe40000000f00 */
[----:B------:R-:W-:Y:S01]  /*0310*/  SHF.R.S32.HI R13, RZ, 0x1f, R18 ;  /* 0x0000001fff0d7819 */ /* 0x000fe20000011412 */
[----:B------:R-:W-:-:S02]  /*0320*/  @!P1 IMAD.MOV.U32 R14, RZ, RZ, R2 ;  /* 0x000000ffff0e9224 */ /* 0x000fc400078e0002 */
[----:B------:R-:W-:-:S04]  /*0330*/  IMAD.WIDE R2, R20, c[0x0][0x22c], RZ ;  /* 0x00008b0014027a25 */ /* 0x000fc800078e02ff */
[----:B------:R-:W-:Y:S01]  /*0340*/  IMAD.IADD R8, R5, 0x1, R25 ;  /* 0x0000000105087824 */ /* 0x000fe200078e0219 */
[----:B------:R-:W-:Y:S01]  /*0350*/  SHF.R.S32.HI R5, RZ, 0x1f, R10 ;  /* 0x0000001fff057819 */ /* 0x000fe2000001140a */
[----:B------:R-:W-:Y:S01]  /*0360*/  @!P1 IMAD.MOV.U32 R22, RZ, RZ, R12 ;  /* 0x000000ffff169224 */ /* 0x000fe200078e000c */
[----:B------:R-:W-:Y:S01]  /*0370*/  IADD3 R25, P0, R18, R15, RZ ;  /* 0x0000000f12197210 */ /* 0x000fe20007f1e0ff */
[----:B------:R-:W-:Y:S01]  /*0380*/  IMAD.MOV.U32 R23, RZ, RZ, RZ ;  /* 0x000000ffff177224 */ /* 0x000fe200078e00ff */
[----:B------:R-:W1:Y:S01]  /*0390*/  S2R R12, SR_TID.X ;  /* 0x00000000000c7919 */ /* 0x000e620000002100 */
[----:B------:R-:W-:Y:S02]  /*03a0*/  IMAD R10, R3, R17, RZ ;  /* 0x00000011030a7224 */ /* 0x000fe400078e02ff */
[----:B------:R-:W-:Y:S02]  /*03b0*/  IMAD R8, R8, c[0x0][0x22c], RZ ;  /* 0x00008b0008087a24 */ /* 0x000fe400078e02ff */
[----:B------:R-:W-:Y:S01]  /*03c0*/  IMAD R15, R2, R23, R10 ;  /* 0x00000017020f7224 */ /* 0x000fe200078e020a */
[----:B------:R-:W-:Y:S01]  /*03d0*/  IADD3.X R23, R13, R6, RZ, P0, !PT ;  /* 0x000000060d177210 */ /* 0x000fe200007fe4ff */
[----:B------:R-:W-:Y:S01]  /*03e0*/  IMAD R27, R5, R4, R8 ;  /* 0x00000004051b7224 */ /* 0x000fe200078e0208 */
[----:B------:R-:W-:Y:S01]  /*03f0*/  ISETP.NE.AND P0, PT, RZ, UR6, PT ;  /* 0x00000006ff007c0c */ /* 0x000fe2000bf05270 */
[----:B------:R-:W-:Y:S01]  /*0400*/  IMAD.WIDE.U32 R4, R4, c[0x0][0x22c], RZ ;  /* 0x00008b0004047a25 */ /* 0x000fe200078e00ff */
[----:B0-----:R-:W-:-:S03]  /*0410*/  SHF.R.S32.HI R8, RZ, 0x1f, R7 ;  /* 0x0000001fff087819 */ /* 0x001fc60000011407 */
[----:B------:R-:W-:Y:S01]  /*0420*/  IMAD R6, R23, R2, RZ ;  /* 0x0000000217067224 */ /* 0x000fe200078e02ff */
[----:B------:R-:W-:Y:S01]  /*0430*/  IADD3 R10, R5, R27, RZ ;  /* 0x0000001b050a7210 */ /* 0x000fe20007ffe0ff */
[----:B------:R-:W-:-:S04]  /*0440*/  IMAD.WIDE.U32 R16, R2, R17, RZ ;  /* 0x0000001102107225 */ /* 0x000fc800078e00ff */
[----:B------:R-:W-:Y:S01]  /*0450*/  IMAD R27, R3, R25, R6 ;  /* 0x00000019031b7224 */ /* 0x000fe200078e0206 */
[----:B------:R-:W-:Y:S01]  /*0460*/  SEL R5, R4, R16, !P1 ;  /* 0x0000001004057207 */ /* 0x000fe20004800000 */
[----:B------:R-:W-:Y:S02]  /*0470*/  IMAD R23, R7, c[0x0][0x22c], RZ ;  /* 0x00008b0007177a24 */ /* 0x000fe400078e02ff */
[----:B------:R-:W-:-:S04]  /*0480*/  IMAD.WIDE.U32 R2, R25, R2, RZ ;  /* 0x0000000219027225 */ /* 0x000fc800078e00ff */
[----:B------:R-:W-:Y:S01]  /*0490*/  @P1 IMAD.IADD R10, R17, 0x1, R15 ;  /* 0x00000001110a1824 */ /* 0x000fe200078e020f */
[----:B------:R-:W-:Y:S02]  /*04a0*/  SHF.R.S32.HI R15, RZ, 0x1f, R23 ;  /* 0x0000001fff0f7819 */ /* 0x000fe40000011417 */
[----:B------:R-:W-:Y:S01]  /*04b0*/  IADD3 R16, R3, R27, RZ ;  /* 0x0000001b03107210 */ /* 0x000fe20007ffe0ff */
[----:B------:R-:W-:Y:S05]  /*04c0*/  @!P0 BRA `(.L_x_2448) ;  /* 0x0000007000008947 */ /* 0x000fea0003800000 */
[----:B-1----:R-:W-:Y:S01]  /*04d0*/  HFMA2.MMA R4, -RZ, RZ, 0, 7.62939453125e-06 ;  /* 0x00000080ff047435 */ /* 0x002fe200000001ff */
[----:B------:R-:W-:Y:S02]  /*04e0*/  @!P1 IMAD R19, R0, c[0x0][0x224], RZ ;  /* 0x0000890000139a24 */ /* 0x000fe400078e02ff */
[----:B------:R-:W-:-:S03]  /*04f0*/  IMAD.MOV.U32 R25, RZ, RZ, c[0x0][0x210] ;  /* 0x00008400ff197624 */ /* 0x000fc600078e00ff */
[----:B------:R-:W-:-:S04]  /*0500*/  LEA R17, R0, R19, 0x7 ;  /* 0x0000001300117211 */ /* 0x000fc800078e38ff */
[----:B------:R-:W-:-:S04]  /*0510*/  IMAD R0, R4, R25, c[0x0][0x234] ;  /* 0x00008d0004007624 */ /* 0x000fc800078e0219 */
[----:B------:R-:W-:Y:S01]  /*0520*/  IMAD R17, R0, R7, R17 ;  /* 0x0000000700117224 */ /* 0x000fe200078e0211 */
[----:B------:R-:W-:Y:S05]  /*0530*/  BRA `(.L_x_2449) ;  /* 0x0000002000007947 */ /* 0x000fea0003800000 */
.L_x_2448:
[----:B-1----:R-:W-:-:S04]  /*0540*/  IMAD R0, R0, c[0x0][0x1c0], R7 ;  /* 0x0000700000007a24 */ /* 0x002fc800078e0207 */
[----:B------:R-:W-:Y:S02]  /*0550*/  IMAD R17, R0, c[0x0][0x224], RZ ;  /* 0x0000890000117a24 */ /* 0x000fe400078e02ff */
.L_x_2449:
[----:B------:R-:W-:Y:S02]  /*0560*/  SHF.R.S32.HI R19, RZ, 0x1f, R12 ;  /* 0x0000001fff137819 */ /* 0x000fe4000001140c */
[----:B------:R-:W-:Y:S01]  /*0570*/  IADD3 R0, P2, P3, R2, R5, R23 ;  /* 0x0000000502007210 */ /* 0x000fe20007b5e017 */
[----:B------:R-:W-:Y:S01]  /*0580*/  IMAD R23, R13, c[0x0][0x1e8], RZ ;  /* 0x00007a000d177a24 */ /* 0x000fe200078e02ff */
[-C--:B------:R-:W-:Y:S02]  /*0590*/  LEA.HI R3, R19, R12.reuse, RZ, 0x3 ;  /* 0x0000000c13037211 */ /* 0x080fe400078f18ff */
[C---:B------:R-:W-:Y:S01]  /*05a0*/  IADD3 R6, -R18.reuse, R21, RZ ;  /* 0x0000001512067210 */ /* 0x040fe20007ffe1ff */
[----:B------:R-:W-:Y:S01]  /*05b0*/  IMAD R21, R13, c[0x0][0x370], RZ ;  /* 0x0000dc000d157a24 */ /* 0x000fe200078e02ff */
[----:B------:R-:W-:Y:S01]  /*05c0*/  LOP3.LUT R25, R3, 0x1ffffff8, RZ, 0xc0, !PT ;  /* 0x1ffffff803197812 */ /* 0x000fe200078ec0ff */
[C---:B------:R-:W-:Y:S01]  /*05d0*/  IMAD R24, R18.reuse, c[0x0][0x1ec], R23 ;  /* 0x00007b0012187a24 */ /* 0x040fe200078e0217 */
[----:B------:R-:W-:Y:S01]  /*05e0*/  SHF.R.S32.HI R13, RZ, 0x3, R3 ;  /* 0x00000003ff0d7819 */ /* 0x000fe20000011403 */
[----:B------:R-:W-:Y:S01]  /*05f0*/  IMAD R21, R18, c[0x0][0x374], R21 ;  /* 0x0000dd0012157a24 */ /* 0x000fe200078e0215 */
[----:B------:R-:W-:-:S05]  /*0600*/  IADD3 R25, -R25, R12, RZ ;  /* 0x0000000c19197210 */ /* 0x000fca0007ffe1ff */
[----:B------:R-:W-:-:S05]  /*0610*/  IMAD.SHL.U32 R4, R25, 0x8, RZ ;  /* 0x0000000819047824 */ /* 0x000fca00078e00ff */
[----:B------:R-:W-:Y:S02]  /*0620*/  SHF.R.S32.HI R5, RZ, 0x1f, R4 ;  /* 0x0000001fff057819 */ /* 0x000fe40000011404 */
[----:B------:R-:W-:-:S03]  /*0630*/  ISETP.GE.AND P0, PT, R4, c[0x0][0x220], PT ;  /* 0x0000880004007a0c */ /* 0x000fc60003f06270 */
[----:B------:R-:W-:Y:S01]  /*0640*/  IMAD.WIDE.U32 R2, R18, c[0x0][0x370], R4 ;  /* 0x0000dc0012027a25 */ /* 0x000fe200078e0004 */
[----:B------:R-:W-:-:S03]  /*0650*/  ISETP.LT.AND P1, PT, R13, R6, !P0 ;  /* 0x000000060d00720c */ /* 0x000fc60004721270 */
[----:B------:R-:W-:Y:S01]  /*0660*/  IMAD.WIDE.U32 R4, R18, c[0x0][0x1e8], R4 ;  /* 0x00007a0012047a25 */ /* 0x000fe200078e0004 */
[----:B------:R-:W-:Y:S02]  /*0670*/  IADD3 R22, P4, R22, R2, RZ ;  /* 0x0000000216167210 */ /* 0x000fe40007f9e0ff */
[----:B------:R-:W-:Y:S02]  /*0680*/  IADD3.X R2, R16, R10, R15, P2, P3 ;  /* 0x0000000a10027210 */ /* 0x000fe400017e640f */
[----:B------:R-:W-:Y:S01]  /*0690*/  IADD3 R14, P5, R14, R4, RZ ;  /* 0x000000040e0e7210 */ /* 0x000fe20007fbe0ff */
[C---:B------:R-:W-:Y:S01]  /*06a0*/  IMAD R4, R8.reuse, c[0x0][0x378], RZ ;  /* 0x0000de0008047a24 */ /* 0x040fe200078e02ff */
[----:B------:R-:W-:Y:S01]  /*06b0*/  IADD3.X R23, R11, R3, R21, P4, !PT ;  /* 0x000000030b177210 */ /* 0x000fe200027fe415 */
[----:B------:R-:W-:Y:S01]  /*06c0*/  IMAD R8, R8, c[0x0][0x1f0], RZ ;  /* 0x00007c0008087a24 */ /* 0x000fe200078e02ff */
[----:B------:R-:W-:Y:S01]  /*06d0*/  IADD3.X R15, R9, R5, R24, P5, !PT ;  /* 0x00000005090f7210 */ /* 0x000fe20002ffe418 */
[C---:B------:R-:W-:Y:S01]  /*06e0*/  IMAD R5, R7.reuse, c[0x0][0x37c], R4 ;  /* 0x0000df0007057a24 */ /* 0x040fe200078e0204 */
[----:B------:R-:W-:Y:S01]  /*06f0*/  SHF.R.S32.HI R16, RZ, 0x1f, R13 ;  /* 0x0000001fff107819 */ /* 0x000fe2000001140d */
[----:B------:R-:W-:Y:S01]  /*0700*/  IMAD.WIDE.U32 R22, R7, c[0x0][0x378], R22 ;  /* 0x0000de0007167a25 */ /* 0x000fe200078e0016 */
[----:B------:R-:W-:-:S03]  /*0710*/  IADD3 R3, R13, 0x20, RZ ;  /* 0x000000200d037810 */ /* 0x000fc60007ffe0ff */
[----:B------:R-:W-:Y:S01]  /*0720*/  @P1 IMAD R4, R16, c[0x0][0x370], RZ ;  /* 0x0000dc0010041a24 */ /* 0x000fe200078e02ff */
[----:B------:R-:W-:Y:S01]  /*0730*/  IADD3 R23, R23, R5, RZ ;  /* 0x0000000517177210 */ /* 0x000fe20007ffe0ff */
[----:B------:R-:W-:Y:S01]  /*0740*/  IMAD R11, R7, c[0x0][0x1f4], R8 ;  /* 0x00007d00070b7a24 */ /* 0x000fe200078e0208 */
[-C--:B------:R-:W-:Y:S01]  /*0750*/  ISETP.LT.AND P3, PT, R3, R6.reuse, !P0 ;  /* 0x000000060300720c */ /* 0x080fe20004761270 */
[----:B------:R-:W-:Y:S01]  /*0760*/  IMAD.WIDE.U32 R14, R7, c[0x0][0x1f0], R14 ;  /* 0x00007c00070e7a25 */ /* 0x000fe200078e000e */
[C---:B------:R-:W-:Y:S02]  /*0770*/  IADD3 R3, R13.reuse, 0x40, RZ ;  /* 0x000000400d037810 */ /* 0x040fe40007ffe0ff */
[C---:B------:R-:W-:Y:S01]  /*0780*/  IADD3 R7, R13.reuse, 0x60, RZ ;  /* 0x000000600d077810 */ /* 0x040fe20007ffe0ff */
[----:B------:R-:W-:Y:S01]  /*0790*/  @P1 IMAD R9, R13, c[0x0][0x374], R4 ;  /* 0x0000dd000d091a24 */ /* 0x000fe200078e0204 */
[-C--:B------:R-:W-:Y:S01]  /*07a0*/  ISETP.LT.AND P2, PT, R3, R6.reuse, !P0 ;  /* 0x000000060300720c */ /* 0x080fe20004741270 */
[----:B------:R-:W-:Y:S01]  /*07b0*/  @P1 IMAD.WIDE.U32 R4, R13, c[0x0][0x370], R22 ;  /* 0x0000dc000d041a25 */ /* 0x000fe200078e0016 */
[----:B------:R-:W-:-:S03]  /*07c0*/  ISETP.LT.AND P0, PT, R7, R6, !P0 ;  /* 0x000000060700720c */ /* 0x000fc60004701270 */
[----:B------:R-:W-:Y:S01]  /*07d0*/  @P1 IMAD R8, R16, c[0x0][0x1e8], RZ ;  /* 0x00007a0010081a24 */ /* 0x000fe200078e02ff */
[----:B------:R-:W-:Y:S01]  /*07e0*/  @P1 IADD3 R3, R5, R9, RZ ;  /* 0x0000000905031210 */ /* 0x000fe20007ffe0ff */
[----:B------:R-:W-:Y:S01]  /*07f0*/  IMAD.IADD R15, R15, 0x1, R11 ;  /* 0x000000010f0f7824 */ /* 0x000fe200078e020b */
[C---:B------:R-:W-:Y:S01]  /*0800*/  @P1 LEA R26, P4, R4.reuse, c[0x0][0x330], 0x1 ;  /* 0x0000cc00041a1a11 */ /* 0x040fe200078808ff */
[C---:B------:R-:W-:Y:S02]  /*0810*/  @P1 IMAD R7, R13.reuse, c[0x0][0x1ec], R8 ;  /* 0x00007b000d071a24 */ /* 0x040fe400078e0208 */
[----:B------:R-:W-:Y:S01]  /*0820*/  @P1 IMAD.WIDE.U32 R8, R13, c[0x0][0x1e8], R14 ;  /* 0x00007a000d081a25 */ /* 0x000fe200078e000e */
[----:B------:R-:W-:Y:S01]  /*0830*/  @P1 LEA.HI.X R27, R4, c[0x0][0x334], R3, 0x1, P4 ;  /* 0x0000cd00041b1a11 */ /* 0x000fe200020f0c03 */
[----:B------:R-:W-:Y:S01]  /*0840*/  CS2R R10, SRZ ;  /* 0x00000000000a7805 */ /* 0x000fe2000001ff00 */
[----:B------:R-:W-:Y:S02]  /*0850*/  CS2R R4, SRZ ;  /* 0x0000000000047805 */ /* 0x000fe4000001ff00 */
[----:B------:R-:W-:-:S02]  /*0860*/  @P1 IADD3 R3, R9, R7, RZ ;  /* 0x0000000709031210 */ /* 0x000fc40007ffe0ff */
[----:B------:R-:W-:Y:S01]  /*0870*/  @P1 LEA R24, P4, R8, c[0x0][0x1d0], 0x1 ;  /* 0x0000740008181a11 */ /* 0x000fe200078808ff */
[----:B------:R-:W-:-:S03]  /*0880*/  CS2R R6, SRZ ;  /* 0x0000000000067805 */ /* 0x000fc6000001ff00 */
[----:B------:R-:W-:Y:S02]  /*0890*/  @P1 LEA.HI.X R25, R8, c[0x0][0x1d4], R3, 0x1, P4 ;  /* 0x0000750008191a11 */ /* 0x000fe400020f0c03 */
[----:B------:R-:W-:Y:S01]  /*08a0*/  CS2R R8, SRZ ;  /* 0x0000000000087805 */ /* 0x000fe2000001ff00 */
[----:B------:R0:W2:Y:S05]  /*08b0*/  @P1 LDG.E.128 R4, [R26.64] ;  /* 0x000000041a041981 */ /* 0x0000aa000c1e1d00 */
[----:B------:R1:W3:Y:S01]  /*08c0*/  @P1 LDG.E.128 R8, [R24.64] ;  /* 0x0000000418081981 */ /* 0x0002e2000c1e1d00 */
[----:B0-----:R-:W-:Y:S02]  /*08d0*/  @P3 IADD3 R27, P1, R13, 0x20, RZ ;  /* 0x000000200d1b3810 */ /* 0x001fe40007f3e0ff */
[----:B-1----:R-:W-:Y:S01]  /*08e0*/  @P3 MOV R24, R22 ;  /* 0x0000001600183202 */ /* 0x002fe20000000f00 */
[----:B------:R-:W-:-:S04]  /*08f0*/  @P3 IMAD.MOV.U32 R25, RZ, RZ, R23 ;  /* 0x000000ffff193224 */ /* 0x000fc800078e0017 */
[----:B------:R-:W-:Y:S01]  /*0900*/  @P3 IMAD.WIDE.U32 R24, R27, c[0x0][0x370], R24 ;  /* 0x0000dc001b183a25 */ /* 0x000fe200078e0018 */
[----:B--2---:R-:W-:-:S03]  /*0910*/  LOP3.LUT R3, R4, 0xffff0000, RZ, 0xc0, !PT ;  /* 0xffff000004037812 */ /* 0x004fc600078ec0ff */
[----:B------:R-:W-:Y:S01]  /*0920*/  IMAD.U32 R4, R4, 0x10000, RZ ;  /* 0x0001000004047824 */ /* 0x000fe200078e00ff */
[----:B---3--:R-:W-:-:S05]  /*0930*/  LOP3.LUT R28, R8, 0xffff0000, RZ, 0xc0, !PT ;  /* 0xffff0000081c7812 */ /* 0x008fca00078ec0ff */
[----:B------:R-:W-:Y:S01]  /*0940*/  FMUL.FTZ R28, R3, R28 ;  /* 0x0000001c031c7220 */ /* 0x000fe20000410000 */
[----:B------:R-:W-:Y:S02]  /*0950*/  SHF.L.U32 R3, R8, 0x10, RZ ;  /* 0x0000001008037819 */ /* 0x000fe400000006ff */
[----:B------:R-:W-:Y:S02]  /*0960*/  @P3 IADD3.X R8, RZ, R16, RZ, P1, !PT ;  /* 0x00000010ff083210 */ /* 0x000fe40000ffe4ff */
[----:B------:R-:W-:Y:S01]  /*0970*/  @P3 LEA R26, P1, R24, c[0x0][0x330], 0x1 ;  /* 0x0000cc00181a3a11 */ /* 0x000fe200078208ff */
[----:B------:R-:W-:Y:S01]  /*0980*/  FFMA.FTZ R28, R4, R3, R28 ;  /* 0x00000003041c7223 */ /* 0x000fe2000001001c */
[C---:B------:R-:W-:Y:S01]  /*0990*/  SHF.L.U32 R4, R9.reuse, 0x10, RZ ;  /* 0x0000001009047819 */ /* 0x040fe200000006ff */
[----:B------:R-:W-:Y:S01]  /*09a0*/  @P3 IMAD R8, R8, c[0x0][0x370], RZ ;  /* 0x0000dc0008083a24 */ /* 0x000fe200078e02ff */
[----:B------:R-:W-:Y:S01]  /*09b0*/  LOP3.LUT R9, R9, 0xffff0000, RZ, 0xc0, !PT ;  /* 0xffff000009097812 */ /* 0x000fe200078ec0ff */
[----:B------:R-:W-:-:S02]  /*09c0*/  IMAD.U32 R3, R5, 0x10000, RZ ;  /* 0x0001000005037824 */ /* 0x000fc400078e00ff */
[----:B------:R-:W-:Y:S02]  /*09d0*/  @P3 IMAD R21, R27, c[0x0][0x374], R8 ;  /* 0x0000dd001b153a24 */ /* 0x000fe400078e0208 */
[----:B------:R-:W-:Y:S01]  /*09e0*/  FFMA.FTZ R3, R3, R4, R28 ;  /* 0x0000000403037223 */ /* 0x000fe2000001001c */
[----:B------:R-:W-:Y:S01]  /*09f0*/  LOP3.LUT R4, R5, 0xffff0000, RZ, 0xc0, !PT ;  /* 0xffff000005047812 */ /* 0x000fe200078ec0ff */
[C---:B------:R-:W-:Y:S01]  /*0a00*/  IMAD.U32 R8, R10.reuse, 0x10000, RZ ;  /* 0x000100000a087824 */ /* 0x040fe200078e00ff */
[----:B------:R-:W-:Y:S02]  /*0a10*/  @P3 IADD3 R21, R25, R21, RZ ;  /* 0x0000001519153210 */ /* 0x000fe40007ffe0ff */
[----:B------:R-:W-:Y:S01]  /*0a20*/  LOP3.LUT R10, R10, 0xffff0000, RZ, 0xc0, !PT ;  /* 0xffff00000a0a7812 */ /* 0x000fe200078ec0ff */
[----:B------:R-:W-:Y:S01]  /*0a30*/  FFMA.FTZ R9, R4, R9, R3 ;  /* 0x0000000904097223 */ /* 0x000fe20000010003 */
[----:B------:R-:W-:Y:S02]  /*0a40*/  SHF.L.U32 R3, R6, 0x10, RZ ;  /* 0x0000001006037819 */ /* 0x000fe400000006ff */
[----:B------:R-:W-:-:S02]  /*0a50*/  @P3 LEA.HI.X R27, R24, c[0x0][0x334], R21, 0x1, P1 ;  /* 0x0000cd00181b3a11 */ /* 0x000fc400008f0c15 */
[----:B------:R-:W-:Y:S01]  /*0a60*/  @P3 IADD3 R4, P1, R13, 0x20, RZ ;  /* 0x000000200d043810 */ /* 0x000fe20007f3e0ff */
[----:B------:R-:W-:Y:S01]  /*0a70*/  FFMA.FTZ R8, R3, R8, R9 ;  /* 0x0000000803087223 */ /* 0x000fe20000010009 */
[----:B------:R-:W-:Y:S02]  /*0a80*/  LOP3.LUT R3, R6, 0xffff0000, RZ, 0xc0, !PT ;  /* 0xffff000006037812 */ /* 0x000fe400078ec0ff */
[----:B------:R-:W-:Y:S02]  /*0a90*/  @P3 IADD3.X R9, RZ, R16, RZ, P1, !PT ;  /* 0x00000010ff093210 */ /* 0x000fe40000ffe4ff */
[----:B------:R-:W-:Y:S01]  /*0aa0*/  SHF.L.U32 R6, R7, 0x10, RZ ;  /* 0x0000001007067819 */ /* 0x000fe200000006ff */
[----:B------:R-:W-:Y:S02]  /*0ab0*/  FFMA.FTZ R3, R3, R10, R8 ;  /* 0x0000000a03037223 */ /* 0x000fe40000010008 */
[----:B------:R-:W-:Y:S02]  /*0ac0*/  @P3 IMAD R9, R9, c[0x0][0x1e8], RZ ;  /* 0x00007a0009093a24 */ /* 0x000fe400078e02ff */
[C---:B------:R-:W-:Y:S01]  /*0ad0*/  IMAD.U32 R8, R11.reuse, 0x10000, RZ ;  /* 0x000100000b087824 */ /* 0x040fe200078e00ff */
[----:B------:R-:W-:Y:S01]  /*0ae0*/  LOP3.LUT R11, R11, 0xffff0000, RZ, 0xc0, !PT ;  /* 0xffff00000b0b7812 */ /* 0x000fe200078ec0ff */
[----:B------:R-:W-:-:S02]  /*0af0*/  @P3 IMAD R9, R4, c[0x0][0x1ec], R9 ;  /* 0x00007b0004093a24 */ /* 0x000fc400078e0209 */
[----:B------:R-:W-:-:S04]  /*0b00*/  @P3 IMAD.WIDE.U32 R4, R4, c[0x0][0x1e8], R14 ;  /* 0x00007a0004043a25 */ /* 0x000fc800078e000e */
[----:B------:R-:W-:Y:S01]  /*0b10*/  FFMA.FTZ R3, R6, R8, R3 ;  /* 0x0000000806037223 */ /* 0x000fe20000010003 */
[----:B------:R-:W-:Y:S02]  /*0b20*/  LOP3.LUT R6, R7, 0xffff0000, RZ, 0xc0, !PT ;  /* 0xffff000007067812 */ /* 0x000fe400078ec0ff */
[----:B------:R-:W-:Y:S02]  /*0b30*/  @P3 IADD3 R9, R5, R9, RZ ;  /* 0x0000000905093210 */ /* 0x000fe40007ffe0ff */
[----:B------:R-:W-:Y:S01]  /*0b40*/  @P3 LEA R24, P1, R4, c[0x0][0x1d0], 0x1 ;  /* 0x0000740004183a11 */ /* 0x000fe200078208ff */
[----:B------:R-:W-:Y:S02]  /*0b50*/  FFMA.FTZ R3, R6, R11, R3 ;  /* 0x0000000b06037223 */ /* 0x000fe40000010003 */
[----:B------:R-:W-:Y:S01]  /*0b60*/  CS2R R6, SRZ ;  /* 0x0000000000067805 */ /* 0x000fe2000001ff00 */
[----:B------:R-:W-:Y:S01]  /*0b70*/  @P3 LEA.HI.X R25, R4, c[0x0][0x1d4], R9, 0x1, P1 ;  /* 0x0000750004193a11 */ /* 0x000fe200008f0c09 */
[----:B------:R-:W-:Y:S01]  /*0b80*/  CS2R R10, SRZ ;  /* 0x00000000000a7805 */ /* 0x000fe2000001ff00 */
[----:B------:R-:W-:Y:S01]  /*0b90*/  CS2R R4, SRZ ;  /* 0x0000000000047805 */ /* 0x000fe2000001ff00 */
[----:B------:R-:W-:-:S05]  /*0ba0*/  CS2R R8, SRZ ;  /* 0x0000000000087805 */ /* 0x000fca000001ff00 */
[----:B------:R-:W2:Y:S04]  /*0bb0*/  @P3 LDG.E.128 R4, [R26.64] ;  /* 0x000000041a043981 */ /* 0x000ea8000c1e1d00 */
[----:B------:R0:W3:Y:S01]  /*0bc0*/  @P3 LDG.E.128 R8, [R24.64] ;  /* 0x0000000418083981 */ /* 0x0000e2000c1e1d00 */
[----:B------:R-:W-:Y:S01]  /*0bd0*/  IADD3 R17, R18, R17, RZ ;  /* 0x0000001112117210 */ /* 0x000fe20007ffe0ff */
[----:B------:R-:W-:Y:S01]  /*0be0*/  IMAD R20, R20, c[0x0][0x22c], RZ ;  /* 0x00008b0014147a24 */ /* 0x000fe200078e02ff */
[----:B------:R-:W-:Y:S02]  /*0bf0*/  @P0 IADD3 R29, P3, R13, 0x60, RZ ;  /* 0x000000600d1d0810 */ /* 0x000fe40007f7e0ff */
[----:B0-----:R-:W-:Y:S02]  /*0c00*/  @P2 MOV R25, R15 ;  /* 0x0000000f00192202 */ /* 0x001fe40000000f00 */
[----:B--2---:R-:W-:-:S02]  /*0c10*/  LOP3.LUT R28, R4, 0xffff0000, RZ, 0xc0, !PT ;  /* 0xffff0000041c7812 */ /* 0x004fc400078ec0ff */
[----:B------:R-:W-:Y:S02]  /*0c20*/  SHF.L.U32 R4, R4, 0x10, RZ ;  /* 0x0000001004047819 */ /* 0x000fe400000006ff */
[C---:B---3--:R-:W-:Y:S01]  /*0c30*/  LOP3.LUT R21, R8.reuse, 0xffff0000, RZ, 0xc0, !PT ;  /* 0xffff000008157812 */ /* 0x048fe200078ec0ff */
[----:B------:R-:W-:-:S04]  /*0c40*/  IMAD.U32 R8, R8, 0x10000, RZ ;  /* 0x0001000008087824 */ /* 0x000fc800078e00ff */
[----:B------:R-:W-:-:S04]  /*0c50*/  FMUL.FTZ R21, R21, R28 ;  /* 0x0000001c15157220 */ /* 0x000fc80000410000 */
[----:B------:R-:W-:Y:S01]  /*0c60*/  FFMA.FTZ R4, R8, R4, R21 ;  /* 0x0000000408047223 */ /* 0x000fe20000010015 */
[----:B------:R-:W-:Y:S02]  /*0c70*/  SHF.L.U32 R8, R5, 0x10, RZ ;  /* 0x0000001005087819 */ /* 0x000fe400000006ff */
[C---:B------:R-:W-:Y:S02]  /*0c80*/  SHF.L.U32 R21, R9.reuse, 0x10, RZ ;  /* 0x0000001009157819 */ /* 0x040fe400000006ff */
[----:B------:R-:W-:-:S03]  /*0c90*/  LOP3.LUT R9, R9, 0xffff0000, RZ, 0xc0, !PT ;  /* 0xffff000009097812 */ /* 0x000fc600078ec0ff */
[----:B------:R-:W-:Y:S01]  /*0ca0*/  FFMA.FTZ R4, R21, R8, R4 ;  /* 0x0000000815047223 */ /* 0x000fe20000010004 */
[----:B------:R-:W-:Y:S02]  /*0cb0*/  LOP3.LUT R8, R5, 0xffff0000, RZ, 0xc0, !PT ;  /* 0xffff000005087812 */ /* 0x000fe400078ec0ff */
[----:B------:R-:W-:-:S03]  /*0cc0*/  @P2 IADD3 R5, P1, R13, 0x40, RZ ;  /* 0x000000400d052810 */ /* 0x000fc60007f3e0ff */
[----:B------:R-:W-:Y:S01]  /*0cd0*/  FFMA.FTZ R4, R9, R8, R4 ;  /* 0x0000000809047223 */ /* 0x000fe20000010004 */
[----:B------:R-:W-:Y:S01]  /*0ce0*/  SHF.L.U32 R8, R6, 0x10, RZ ;  /* 0x0000001006087819 */ /* 0x000fe200000006ff */
[----:B------:R-:W-:Y:S01]  /*0cf0*/  @P2 IMAD.X R21, RZ, RZ, R16, P1 ;  /* 0x000000ffff152224 */ /* 0x000fe200008e0610 */
[----:B------:R-:W-:Y:S02]  /*0d00*/  SHF.L.U32 R9, R10, 0x10, RZ ;  /* 0x000000100a097819 */ /* 0x000fe400000006ff */
[----:B------:R-:W-:Y:S01]  /*0d10*/  LOP3.LUT R6, R6, 0xffff0000, RZ, 0xc0, !PT ;  /* 0xffff000006067812 */ /* 0x000fe200078ec0ff */
[----:B------:R-:W-:Y:S01]  /*0d20*/  @P2 IMAD R24, R21, c[0x0][0x370], RZ ;  /* 0x0000dc0015182a24 */ /* 0x000fe200078e02ff */
[----:B------:R-:W-:Y:S01]  /*0d30*/  LOP3.LUT R10, R10, 0xffff0000, RZ, 0xc0, !PT ;  /* 0xffff00000a0a7812 */ /* 0x000fe200078ec0ff */
[----:B------:R-:W-:Y:S01]  /*0d40*/  FFMA.FTZ R4, R9, R8, R4 ;  /* 0x0000000809047223 */ /* 0x000fe20000010004 */
[----:B------:R-:W-:Y:S01]  /*0d50*/  @P2 MOV R9, R23 ;  /* 0x0000001700092202 */ /* 0x000fe20000000f00 */
[----:B------:R-:W-:-:S02]  /*0d60*/  @P2 IMAD.MOV.U32 R8, RZ, RZ, R22 ;  /* 0x000000ffff082224 */ /* 0x000fc400078e0016 */
[C---:B------:R-:W-:Y:S01]  /*0d70*/  @P2 IMAD R21, R5.reuse, c[0x0][0x374], R24 ;  /* 0x0000dd0005152a24 */ /* 0x040fe200078e0218 */
[----:B------:R-:W-:Y:S01]  /*0d80*/  @P2 MOV R24, R14 ;  /* 0x0000000e00182202 */ /* 0x000fe20000000f00 */
[----:B------:R-:W-:Y:S01]  /*0d90*/  @P2 IMAD.WIDE.U32 R8, R5, c[0x0][0x370], R8 ;  /* 0x0000dc0005082a25 */ /* 0x000fe200078e0008 */
[----:B------:R-:W-:-:S03]  /*0da0*/  LEA.HI R5, R19, R12, RZ, 0x4 ;  /* 0x0000000c13057211 */ /* 0x000fc600078f20ff */
[----:B------:R-:W-:Y:S01]  /*0db0*/  @P2 IMAD.IADD R21, R9, 0x1, R21 ;  /* 0x0000000109152824 */ /* 0x000fe200078e0215 */
[----:B------:R-:W-:Y:S01]  /*0dc0*/  @P2 LEA R18, P1, R8, c[0x0][0x330], 0x1 ;  /* 0x0000cc0008122a11 */ /* 0x000fe200078208ff */
[----:B------:R-:W-:Y:S01]  /*0dd0*/  FFMA.FTZ R6, R10, R6, R4 ;  /* 0x000000060a067223 */ /* 0x000fe20000010004 */
[----:B------:R-:W-:Y:S01]  /*0de0*/  LOP3.LUT R9, R5, 0x3ffffff0, RZ, 0xc0, !PT ;  /* 0x3ffffff005097812 */ /* 0x000fe200078ec0ff */
[----:B------:R-:W-:Y:S01]  /*0df0*/  @P0 IMAD.WIDE.U32 R14, R29, c[0x0][0x1e8], R14 ;  /* 0x00007a001d0e0a25 */ /* 0x000fe200078e000e */
[----:B------:R-:W-:Y:S02]  /*0e00*/  @P2 LEA.HI.X R19, R8, c[0x0][0x334], R21, 0x1, P1 ;  /* 0x0000cd0008132a11 */ /* 0x000fe400008f0c15 */
[----:B------:R-:W-:Y:S02]  /*0e10*/  @P2 IADD3 R8, P1, R13, 0x40, RZ ;  /* 0x000000400d082810 */ /* 0x000fe40007f3e0ff */
[----:B------:R-:W-:Y:S02]  /*0e20*/  IADD3 R9, -R9, R12, RZ ;  /* 0x0000000c09097210 */ /* 0x000fe40007ffe1ff */
[----:B------:R-:W-:Y:S01]  /*0e30*/  SHF.R.S32.HI R21, RZ, 0x4, R5 ;  /* 0x00000004ff157819 */ /* 0x000fe20000011405 */
[----:B------:R-:W-:Y:S01]  /*0e40*/  @P2 IMAD.X R5, RZ, RZ, R16, P1 ;  /* 0x000000ffff052224 */ /* 0x000fe200008e0610 */
[----:B------:R-:W-:-:S02]  /*0e50*/  @P0 IADD3 R27, P1, R13, 0x60, RZ ;  /* 0x000000600d1b0810 */ /* 0x000fc40007f3e0ff */
[----:B------:R-:W-:Y:S01]  /*0e60*/  SHF.L.U32 R9, R9, 0x2, RZ ;  /* 0x0000000209097819 */ /* 0x000fe200000006ff */
[----:B------:R-:W-:Y:S01]  /*0e70*/  @P2 IMAD R5, R5, c[0x0][0x1e8], RZ ;  /* 0x00007a0005052a24 */ /* 0x000fe200078e02ff */
[----:B------:R-:W-:Y:S01]  /*0e80*/  SHF.L.U32 R10, R7, 0x10, RZ ;  /* 0x00000010070a7819 */ /* 0x000fe200000006ff */
[----:B------:R-:W-:Y:S01]  /*0e90*/  @P0 IMAD.X R13, RZ, RZ, R16, P1 ;  /* 0x000000ffff0d0224 */ /* 0x000fe200008e0610 */
[----:B------:R-:W-:Y:S01]  /*0ea0*/  @P0 IADD3.X R16, RZ, R16, RZ, P3, !PT ;  /* 0x00000010ff100210 */ /* 0x000fe20001ffe4ff */
[----:B------:R-:W-:Y:S01]  /*0eb0*/  IMAD R21, R21, R20, R9 ;  /* 0x0000001415157224 */ /* 0x000fe200078e0209 */
[----:B------:R-:W-:Y:S01]  /*0ec0*/  LOP3.LUT R7, R7, 0xffff0000, RZ, 0xc0, !PT ;  /* 0xffff000007077812 */ /* 0x000fe200078ec0ff */
[C---:B------:R-:W-:Y:S01]  /*0ed0*/  @P2 IMAD R5, R8.reuse, c[0x0][0x1ec], R5 ;  /* 0x00007b0008052a24 */ /* 0x040fe200078e0205 */
[----:B------:R-:W-:Y:S01]  /*0ee0*/  LOP3.LUT R4, R11, 0xffff0000, RZ, 0xc0, !PT ;  /* 0xffff00000b047812 */ /* 0x000fe200078ec0ff */
[----:B------:R-:W-:-:S04]  /*0ef0*/  @P2 IMAD.WIDE.U32 R8, R8, c[0x0][0x1e8], R24 ;  /* 0x00007a0008082a25 */ /* 0x000fc800078e0018 */
[----:B------:R-:W-:Y:S01]  /*0f00*/  @P0 IMAD R24, R13, c[0x0][0x370], RZ ;  /* 0x0000dc000d180a24 */ /* 0x000fe200078e02ff */
[----:B------:R-:W-:Y:S01]  /*0f10*/  @P2 IADD3 R5, R9, R5, RZ ;  /* 0x0000000509052210 */ /* 0x000fe20007ffe0ff */
[----:B------:R-:W-:Y:S01]  /*0f20*/  @P0 IMAD R16, R16, c[0x0][0x1e8], RZ ;  /* 0x00007a0010100a24 */ /* 0x000fe200078e02ff */
[----:B------:R-:W-:Y:S01]  /*0f30*/  @P2 LEA R28, P3, R8, c[0x0][0x1d0], 0x1 ;  /* 0x00007400081c2a11 */ /* 0x000fe200078608ff */
[C---:B------:R-:W-:Y:S02]  /*0f40*/  @P0 IMAD R13, R27.reuse, c[0x0][0x374], R24 ;  /* 0x0000dd001b0d0a24 */ /* 0x040fe400078e0218 */
[----:B------:R-:W-:Y:S01]  /*0f50*/  @P0 IMAD.WIDE.U32 R24, R27, c[0x0][0x370], R22 ;  /* 0x0000dc001b180a25 */ /* 0x000fe200078e0016 */
[----:B------:R-:W-:-:S03]  /*0f60*/  @P0 LEA R22, P4, R14, c[0x0][0x1d0], 0x1 ;  /* 0x000074000e160a11 */ /* 0x000fc600078808ff */
[----:B------:R-:W-:Y:S01]  /*0f70*/  IMAD.U32 R27, R11, 0x10000, RZ ;  /* 0x000100000b1b7824 */ /* 0x000fe200078e00ff */
[----:B------:R-:W-:Y:S01]  /*0f80*/  @P0 IADD3 R13, R25, R13, RZ ;  /* 0x0000000d190d0210 */ /* 0x000fe20007ffe0ff */
[----:B------:R-:W-:Y:S01]  /*0f90*/  @P0 IMAD R23, R29, c[0x0][0x1ec], R16 ;  /* 0x00007b001d170a24 */ /* 0x000fe200078e0210 */
[----:B------:R-:W-:Y:S01]  /*0fa0*/  @P0 LEA R26, P1, R24, c[0x0][0x330], 0x1 ;  /* 0x0000cc00181a0a11 */ /* 0x000fe200078208ff */
[----:B------:R-:W-:Y:S01]  /*0fb0*/  FFMA.FTZ R6, R27, R10, R6 ;  /* 0x0000000a1b067223 */ /* 0x000fe20000010006 */
[----:B------:R-:W-:Y:S01]  /*0fc0*/  @P2 LEA.HI.X R29, R8, c[0x0][0x1d4], R5, 0x1, P3 ;  /* 0x00007500081d2a11 */ /* 0x000fe200018f0c05 */
[----:B------:R-:W-:Y:S01]  /*0fd0*/  CS2R R10, SRZ ;  /* 0x00000000000a7805 */ /* 0x000fe2000001ff00 */
[----:B------:R-:W-:Y:S01]  /*0fe0*/  @P0 LEA.HI.X R27, R24, c[0x0][0x334], R13, 0x1, P1 ;  /* 0x0000cd00181b0a11 */ /* 0x000fe200008f0c0d */
[----:B------:R-:W-:Y:S01]  /*0ff0*/  FFMA.FTZ R24, R4, R7, R6 ;  /* 0x0000000704187223 */ /* 0x000fe20000010006 */
[----:B------:R-:W-:Y:S01]  /*1000*/  CS2R R8, SRZ ;  /* 0x0000000000087805 */ /* 0x000fe2000001ff00 */
[----:B------:R-:W-:Y:S01]  /*1010*/  CS2R R4, SRZ ;  /* 0x0000000000047805 */ /* 0x000fe2000001ff00 */
[----:B------:R-:W-:Y:S01]  /*1020*/  CS2R R6, SRZ ;  /* 0x0000000000067805 */ /* 0x000fe2000001ff00 */
[----:B------:R-:W-:-:S03]  /*1030*/  @P0 IMAD.IADD R23, R15, 0x1, R23 ;  /* 0x000000010f170824 */ /* 0x000fc600078e0217 */
[----:B------:R0:W2:Y:S01]  /*1040*/  @P2 LDG.E.128 R8, [R28.64] ;  /* 0x000000041c082981 */ /* 0x0000a2000c1e1d00 */
[----:B------:R-:W-:Y:S02]  /*1050*/  LOP3.LUT P1, RZ, R12, 0x7, RZ, 0xc0, !PT ;  /* 0x000000070cff7812 */ /* 0x000fe4000782c0ff */
[----:B------:R-:W-:Y:S01]  /*1060*/  @P0 LEA.HI.X R23, R14, c[0x0][0x1d4], R23, 0x1, P4 ;  /* 0x000075000e170a11 */ /* 0x000fe200020f0c17 */
[----:B------:R1:W3:Y:S01]  /*1070*/  @P2 LDG.E.128 R4, [R18.64] ;  /* 0x0000000412042981 */ /* 0x0002e2000c1e1d00 */
[----:B------:R-:W-:-:S04]  /*1080*/  LEA.HI R16, P2, R12, R17, RZ, 0x1d ;  /* 0x000000110c107211 */ /* 0x000fc8000785e8ff */
[----:B------:R-:W-:Y:S02]  /*1090*/  LEA.HI.X.SX32 R17, R17, RZ, 0x1, P2 ;  /* 0x000000ff11117211 */ /* 0x000fe400010f0eff */
[C---:B0-----:R-:W-:Y:S01]  /*10a0*/  LEA R28, P2, R16.reuse, c[0x0][0x3c8], 0x2 ;  /* 0x0000f200101c7a11 */ /* 0x041fe200078410ff */
[----:B------:R-:W-:Y:S01]  /*10b0*/  CS2R R12, SRZ ;  /* 0x00000000000c7805 */ /* 0x000fe2000001ff00 */
[----:B------:R-:W-:Y:S01]  /*10c0*/  CS2R R14, SRZ ;  /* 0x00000000000e7805 */ /* 0x000fe2000001ff00 */
[----:B-1----:R-:W-:Y:S01]  /*10d0*/  CS2R R18, SRZ ;  /* 0x0000000000127805 */ /* 0x002fe2000001ff00 */
[----:B------:R-:W-:Y:S02]  /*10e0*/  LEA.HI.X R29, R16, c[0x0][0x3cc], R17, 0x2, P2 ;  /* 0x0000f300101d7a11 */ /* 0x000fe400010f1411 */
[----:B------:R-:W-:Y:S02]  /*10f0*/  CS2R R16, SRZ ;  /* 0x0000000000107805 */ /* 0x000fe4000001ff00 */
[----:B------:R-:W4:Y:S04]  /*1100*/  @P0 LDG.E.128 R12, [R26.64] ;  /* 0x000000041a0c0981 */ /* 0x000f28000c1e1d00 */
[----:B------:R0:W5:Y:S01]  /*1110*/  @P0 LDG.E.128 R16, [R22.64] ;  /* 0x0000000416100981 */ /* 0x000162000c1e1d00 */
[----:B------:R-:W-:-:S04]  /*1120*/  IADD3 R0, P0, R21, R0, RZ ;  /* 0x0000000015007210 */ /* 0x000fc80007f1e0ff */
[----:B------:R-:W-:Y:S02]  /*1130*/  LEA.HI.X.SX32 R21, R21, R2, 0x1, P0 ;  /* 0x0000000215157211 */ /* 0x000fe400000f0eff */
[----:B------:R-:W1:Y:S02]  /*1140*/  SHFL.BFLY PT, R2, R3, 0x4, 0x1f ;  /* 0x0c801f0003027f89 */ /* 0x000e6400000e0000 */
[----:B-1----:R-:W-:Y:S02]  /*1150*/  FADD.FTZ R2, R3, R2 ;  /* 0x0000000203027221 */ /* 0x002fe40000010000 */
[----:B0-----:R-:W0:Y:S01]  /*1160*/  SHFL.BFLY PT, R23, R24, 0x4, 0x1f ;  /* 0x0c801f0018177f89 */ /* 0x001e2200000e0000 */
[----:B--2---:R-:W-:Y:S02]  /*1170*/  LOP3.LUT R22, R8, 0xffff0000, RZ, 0xc0, !PT ;  /* 0xffff000008167812 */ /* 0x004fe400078ec0ff */
[C---:B---3--:R-:W-:Y:S02]  /*1180*/  LOP3.LUT R25, R4.reuse, 0xffff0000, RZ, 0xc0, !PT ;  /* 0xffff000004197812 */ /* 0x048fe400078ec0ff */
[----:B------:R-:W-:-:S02]  /*1190*/  SHF.L.U32 R4, R4, 0x10, RZ ;  /* 0x0000001004047819 */ /* 0x000fc400000006ff */
[----:B------:R-:W-:Y:S01]  /*11a0*/  SHF.L.U32 R8, R8, 0x10, RZ ;  /* 0x0000001008087819 */ /* 0x000fe200000006ff */
[----:B------:R-:W-:-:S04]  /*11b0*/  FMUL.FTZ R25, R25, R22 ;  /* 0x0000001619197220 */ /* 0x000fc80000410000 */
[----:B------:R-:W-:Y:S01]  /*11c0*/  FFMA.FTZ R4, R4, R8, R25 ;  /* 0x0000000804047223 */ /* 0x000fe20000010019 */
[----:B------:R-:W-:Y:S01]  /*11d0*/  SHF.L.U32 R8, R9, 0x10, RZ ;  /* 0x0000001009087819 */ /* 0x000fe200000006ff */
[----:B------:R-:W-:-:S04]  /*11e0*/  IMAD.U32 R25, R5, 0x10000, RZ ;  /* 0x0001000005197824 */ /* 0x000fc800078e00ff */
[----:B------:R-:W-:Y:S01]  /*11f0*/  FFMA.FTZ R3, R25, R8, R4 ;  /* 0x0000000819037223 */ /* 0x000fe20000010004 */
[----:B----4-:R-:W-:Y:S02]  /*1200*/  LOP3.LUT R25, R12, 0xffff0000, RZ, 0xc0, !PT ;  /* 0xffff00000c197812 */ /* 0x010fe400078ec0ff */
[----:B-----5:R-:W-:Y:S02]  /*1210*/  LOP3.LUT R4, R16, 0xffff0000, RZ, 0xc0, !PT ;  /* 0xffff000010047812 */ /* 0x020fe400078ec0ff */
[----:B------:R-:W-:-:S03]  /*1220*/  SHF.L.U32 R12, R12, 0x10, RZ ;  /* 0x000000100c0c7819 */ /* 0x000fc600000006ff */
[----:B------:R-:W-:Y:S02]  /*1230*/  FMUL.FTZ R4, R4, R25 ;  /* 0x0000001904047220 */ /* 0x000fe40000410000 */
[----:B------:R-:W-:-:S04]  /*1240*/  IMAD.U32 R25, R16, 0x10000, RZ ;  /* 0x0001000010197824 */ /* 0x000fc800078e00ff */
[----:B------:R-:W-:Y:S01]  /*1250*/  FFMA.FTZ R8, R25, R12, R4 ;  /* 0x0000000c19087223 */ /* 0x000fe20000010004 */
[----:B------:R-:W-:Y:S02]  /*1260*/  SHF.L.U32 R12, R13, 0x10, RZ ;  /* 0x000000100d0c7819 */ /* 0x000fe400000006ff */
[----:B------:R-:W-:Y:S02]  /*1270*/  SHF.L.U32 R25, R17, 0x10, RZ ;  /* 0x0000001011197819 */ /* 0x000fe400000006ff */
[----:B------:R-:W-:-:S03]  /*1280*/  LOP3.LUT R16, R9, 0xffff0000, RZ, 0xc0, !PT ;  /* 0xffff000009107812 */ /* 0x000fc600078ec0ff */
[----:B------:R-:W-:Y:S01]  /*1290*/  FFMA.FTZ R8, R25, R12, R8 ;  /* 0x0000000c19087223 */ /* 0x000fe20000010008 */
[----:B------:R-:W-:Y:S02]  /*12a0*/  LOP3.LUT R12, R5, 0xffff0000, RZ, 0xc0, !PT ;  /* 0xffff0000050c7812 */ /* 0x000fe400078ec0ff */
[----:B------:R-:W-:Y:S02]  /*12b0*/  LOP3.LUT R13, R13, 0xffff0000, RZ, 0xc0, !PT ;  /* 0xffff00000d0d7812 */ /* 0x000fe400078ec0ff */
[----:B------:R-:W-:Y:S01]  /*12c0*/  LOP3.LUT R17, R17, 0xffff0000, RZ, 0xc0, !PT ;  /* 0xffff000011117812 */ /* 0x000fe200078ec0ff */
[----:B------:R-:W-:Y:S01]  /*12d0*/  FFMA.FTZ R12, R12, R16, R3 ;  /* 0x000000100c0c7223 */ /* 0x000fe20000010003 */
[----:B------:R-:W-:Y:S01]  /*12e0*/  SHF.L.U32 R3, R10, 0x10, RZ ;  /* 0x000000100a037819 */ /* 0x000fe200000006ff */
[----:B------:R-:W-:Y:S01]  /*12f0*/  IMAD.U32 R9, R6, 0x10000, RZ ;  /* 0x0001000006097824 */ /* 0x000fe200078e00ff */
[----:B------:R-:W-:Y:S01]  /*1300*/  SHF.L.U32 R16, R18, 0x10, RZ ;  /* 0x0000001012107819 */ /* 0x000fe200000006ff */
[----:B------:R-:W-:Y:S01]  /*1310*/  FFMA.FTZ R17, R17, R13, R8 ;  /* 0x0000000d11117223 */ /* 0x000fe20000010008 */
[----:B------:R-:W-:Y:S01]  /*1320*/  LOP3.LUT R6, R6, 0xffff0000, RZ, 0xc0, !PT ;  /* 0xffff000006067812 */ /* 0x000fe200078ec0ff */
[----:B------:R-:W-:Y:S01]  /*1330*/  IMAD.U32 R22, R14, 0x10000, RZ ;  /* 0x000100000e167824 */ /* 0x000fe200078e00ff */
[----:B------:R-:W-:Y:S01]  /*1340*/  LOP3.LUT R13, R10, 0xffff0000, RZ, 0xc0, !PT ;  /* 0xffff00000a0d7812 */ /* 0x000fe200078ec0ff */
[----:B------:R-:W-:Y:S01]  /*1350*/  FFMA.FTZ R9, R9, R3, R12 ;  /* 0x0000000309097223 */ /* 0x000fe2000001000c */
[----:B------:R-:W-:-:S02]  /*1360*/  SHF.L.U32 R10, R11, 0x10, RZ ;  /* 0x000000100b0a7819 */ /* 0x000fc400000006ff */
[----:B------:R-:W-:Y:S01]  /*1370*/  LOP3.LUT R8, R11, 0xffff0000, RZ, 0xc0, !PT ;  /* 0xffff00000b087812 */ /* 0x000fe200078ec0ff */
[----:B------:R-:W-:Y:S01]  /*1380*/  FFMA.FTZ R16, R16, R22, R17 ;  /* 0x0000001610107223 */ /* 0x000fe20000010011 */
        /* <DEDUP_REMOVED lines=12> */
[----:B------:R-:W-:-:S04]  /*1450*/  FFMA.FTZ R5, R7, R8, R5 ;  /* 0x0000000807057223 */ /* 0x000fc80000010005 */
[----:B------:R-:W-:Y:S02]  /*1460*/  FFMA.FTZ R9, R6, R15, R9 ;  /* 0x0000000f06097223 */ /* 0x000fe40000010009 */
[----:B------:R-:W1:Y:S04]  /*1470*/  SHFL.BFLY PT, R6, R5, 0x4, 0x1f ;  /* 0x0c801f0005067f89 */ /* 0x000e6800000e0000 */
[----:B------:R-:W2:Y:S04]  /*1480*/  SHFL.BFLY PT, R8, R9, 0x4, 0x1f ;  /* 0x0c801f0009087f89 */ /* 0x000ea800000e0000 */
[----:B------:R-:W3:Y:S01]  /*1490*/  SHFL.BFLY PT, R3, R2, 0x2, 0x1f ;  /* 0x0c401f0002037f89 */ /* 0x000ee200000e0000 */
[----:B0-----:R-:W-:-:S02]  /*14a0*/  FADD.FTZ R4, R24, R23 ;  /* 0x0000001718047221 */ /* 0x001fc40000010000 */
[----:B-1----:R-:W-:Y:S02]  /*14b0*/  FADD.FTZ R6, R5, R6 ;  /* 0x0000000605067221 */ /* 0x002fe40000010000 */
[----:B--2---:R-:W-:-:S03]  /*14c0*/  FADD.FTZ R8, R9, R8 ;  /* 0x0000000809087221 */ /* 0x004fc60000010000 */
[----:B------:R-:W0:Y:S01]  /*14d0*/  SHFL.BFLY PT, R7, R6, 0x2, 0x1f ;  /* 0x0c401f0006077f89 */ /* 0x000e2200000e0000 */
[----:B---3--:R-:W-:-:S03]  /*14e0*/  FADD.FTZ R10, R2, R3 ;  /* 0x00000003020a7221 */ /* 0x008fc60000010000 */
[----:B------:R-:W1:Y:S04]  /*14f0*/  SHFL.BFLY PT, R11, R8, 0x2, 0x1f ;  /* 0x0c401f00080b7f89 */ /* 0x000e6800000e0000 */
[----:B------:R-:W2:Y:S04]  /*1500*/  SHFL.BFLY PT, R3, R4, 0x2, 0x1f ;  /* 0x0c401f0004037f89 */ /* 0x000ea800000e0000 */
[----:B------:R-:W3:Y:S01]  /*1510*/  SHFL.BFLY PT, R15, R10, 0x1, 0x1f ;  /* 0x0c201f000a0f7f89 */ /* 0x000ee200000e0000 */
[----:B------:R-:W-:Y:S02]  /*1520*/  LEA R2, P0, R0, c[0x0][0x350], 0x2 ;  /* 0x0000d40000027a11 */ /* 0x000fe400078010ff */
[----:B------:R-:W-:Y:S01]  /*1530*/  SHF.L.U32 R13, R20, 0x2, RZ ;  /* 0x00000002140d7819 */ /* 0x000fe200000006ff */
[----:B0-----:R-:W-:-:S02]  /*1540*/  FADD.FTZ R19, R6, R7 ;  /* 0x0000000706137221 */ /* 0x001fc40000010000 */
[----:B-1----:R-:W-:Y:S02]  /*1550*/  FADD.FTZ R22, R8, R11 ;  /* 0x0000000b08167221 */ /* 0x002fe40000010000 */
[----:B--2---:R-:W-:Y:S01]  /*1560*/  FADD.FTZ R16, R4, R3 ;  /* 0x0000000304107221 */ /* 0x004fe20000010000 */
[----:B------:R-:W-:Y:S01]  /*1570*/  LEA.HI.X R3, R0, c[0x0][0x354], R21, 0x2, P0 ;  /* 0x0000d50000037a11 */ /* 0x000fe200000f1415 */
[----:B------:R-:W0:Y:S01]  /*1580*/  SHFL.BFLY PT, R14, R19, 0x1, 0x1f ;  /* 0x0c201f00130e7f89 */ /* 0x000e2200000e0000 */
[----:B---3--:R-:W-:-:S03]  /*1590*/  @!P1 FADD.FTZ R0, R10, R15 ;  /* 0x0000000f0a009221 */ /* 0x008fc60000010000 */
[----:B------:R-:W-:Y:S01]  /*15a0*/  IMAD.WIDE R12, R13, 0x10, R2 ;  /* 0x000000100d0c7825 */ /* 0x000fe200078e0202 */
[----:B------:R-:W1:Y:S04]  /*15b0*/  SHFL.BFLY PT, R17, R16, 0x1, 0x1f ;  /* 0x0c201f0010117f89 */ /* 0x000e6800000e0000 */
[----:B------:R-:W2:Y:S01]  /*15c0*/  SHFL.BFLY PT, R15, R22, 0x1, 0x1f ;  /* 0x0c201f00160f7f89 */ /* 0x000ea200000e0000 */
[----:B------:R-:W-:-:S06]  /*15d0*/  IMAD.WIDE R10, R20, 0x40, R12 ;  /* 0x00000040140a7825 */ /* 0x000fcc00078e020c */
[----:B------:R-:W-:-:S06]  /*15e0*/  IMAD.WIDE R8, R20, 0x40, R10 ;  /* 0x0000004014087825 */ /* 0x000fcc00078e020a */
[----:B------:R-:W-:-:S04]  /*15f0*/  IMAD.WIDE R6, R20, 0x40, R8 ;  /* 0x0000004014067825 */ /* 0x000fc800078e0208 */
[----:B0-----:R-:W-:Y:S02]  /*1600*/  @!P1 FADD.FTZ R21, R19, R14 ;  /* 0x0000000e13159221 */ /* 0x001fe40000010000 */
[----:B------:R-:W-:-:S04]  /*1610*/  IMAD.WIDE R4, R20, 0x40, R6 ;  /* 0x0000004014047825 */ /* 0x000fc800078e0206 */
[----:B-1----:R-:W-:Y:S02]  /*1620*/  @!P1 FADD.FTZ R18, R16, R17 ;  /* 0x0000001110129221 */ /* 0x002fe40000010000 */
[----:B--2---:R-:W-:Y:S02]  /*1630*/  FADD.FTZ R24, R22, R15 ;  /* 0x0000000f16187221 */ /* 0x004fe40000010000 */
[----:B------:R-:W-:Y:S02]  /*1640*/  @!P1 FMUL.FTZ R17, R0, c[0x0][0x2d4] ;  /* 0x0000b50000119a20 */ /* 0x000fe40000410000 */
[----:B------:R-:W-:Y:S02]  /*1650*/  @!P1 FMUL.FTZ R19, R18, c[0x0][0x2d4] ;  /* 0x0000b50012139a20 */ /* 0x000fe40000410000 */
[----:B------:R-:W-:Y:S02]  /*1660*/  @!P1 FMUL.FTZ R23, R21, c[0x0][0x2d4] ;  /* 0x0000b50015179a20 */ /* 0x000fe40000410000 */
[----:B------:R-:W-:-:S02]  /*1670*/  FMUL.FTZ R25, R24, c[0x0][0x2d4] ;  /* 0x0000b50018197a20 */ /* 0x000fc40000410000 */
[C---:B------:R-:W-:Y:S01]  /*1680*/  IMAD.WIDE R14, R20.reuse, 0x40, R4 ;  /* 0x00000040140e7825 */ /* 0x040fe200078e0204 */
[----:B------:R-:W-:Y:S04]  /*1690*/  @!P1 STG.E [R28.64], R17 ;  /* 0x000000111c009986 */ /* 0x000fe8000c101904 */
[----:B------:R-:W-:Y:S01]  /*16a0*/  @!P1 STG.E [R28.64+0x80], R19 ;  /* 0x000080131c009986 */ /* 0x000fe2000c101904 */
[----:B------:R-:W-:-:S03]  /*16b0*/  IMAD.WIDE R20, R20, 0x40, R14 ;  /* 0x0000004014147825 */ /* 0x000fc600078e020e */
[----:B------:R-:W-:Y:S04]  /*16c0*/  @!P1 STG.E [R28.64+0x100], R23 ;  /* 0x000100171c009986 */ /* 0x000fe8000c101904 */
[----:B------:R-:W-:Y:S04]  /*16d0*/  @!P1 STG.E [R28.64+0x180], R25 ;  /* 0x000180191c009986 */ /* 0x000fe8000c101904 */
[----:B------:R-:W-:Y:S04]  /*16e0*/  STG.E.128 [R2.64], RZ ;  /* 0x000000ff02007986 */ /* 0x000fe8000c101d04 */
[----:B------:R-:W-:Y:S04]  /*16f0*/  STG.E.128 [R12.64], RZ ;  /* 0x000000ff0c007986 */ /* 0x000fe8000c101d04 */
[----:B------:R-:W-:Y:S04]  /*1700*/  STG.E.128 [R10.64], RZ ;  /* 0x000000ff0a007986 */ /* 0x000fe8000c101d04 */
[----:B------:R-:W-:Y:S04]  /*1710*/  STG.E.128 [R8.64], RZ ;  /* 0x000000ff08007986 */ /* 0x000fe8000c101d04 */
[----:B------:R-:W-:Y:S04]  /*1720*/  STG.E.128 [R6.64], RZ ;  /* 0x000000ff06007986 */ /* 0x000fe8000c101d04 */
[----:B------:R-:W-:Y:S04]  /*1730*/  STG.E.128 [R4.64], RZ ;  /* 0x000000ff04007986 */ /* 0x000fe8000c101d04 */
[----:B------:R-:W-:Y:S04]  /*1740*/  STG.E.128 [R14.64], RZ ;  /* 0x000000ff0e007986 */ /* 0x000fe8000c101d04 */
[----:B------:R-:W-:Y:S01]  /*1750*/  STG.E.128 [R20.64], RZ ;  /* 0x000000ff14007986 */ /* 0x000fe2000c101d04 */
[----:B------:R-:W-:Y:S05]  /*1760*/  EXIT ;  /* 0x000000000000794d */ /* 0x000fea0003800000 */
.L_x_2450:
        /* <DEDUP_REMOVED lines=9> */
.L_x_2498:


//--------------------- .nv.shared._ZN5flash44flash_bwd_dq_dk_dv_loop_seqk_parallel_kernelI23Flash_bwd_kernel_traitsILi64ELi64ELi128ELi8ELi2ELi4ELi4ELb1ELb0EN7cutlass10bfloat16_tE19Flash_kernel_traitsILi64ELi64ELi128ELi8ES3_EELb0ELb0ELb0ELb0ELb0ELb1ELb0EEEvNS_16Flash_bwd_paramsE --------------------------
	.section	.nv.shared._ZN5flash44flash_bwd_dq_dk_dv_loop_seqk_parallel_kernelI23Flash_bwd_kernel_traitsILi64ELi64ELi128ELi8ELi2ELi4ELi4ELb1ELb0EN7cutlass10bfloat16_tE19Flash_kernel_traitsILi64ELi64ELi128ELi8ES3_EELb0ELb0ELb0ELb0ELb0ELb1ELb0EEEvNS_16Flash_bwd_paramsE,"aw",@nobits
	.sectionflags	@""
	.align	16


//--------------------- .nv.global                --------------------------
	.section	.nv.global,"aw",@nobits
.nv.global:
	.type		_ZN65_INTERNAL_23e465db_29_flash_bwd_hdim64_bf16_sm80_cu_93b96ec2_33084cute1_E,@object
	.size		_ZN65_INTERNAL_23e465db_29_flash_bwd_hdim64_bf16_sm80_cu_93b96ec2_33084cute1_E,(_ZN65_INTERNAL_23e465db_29_flash_bwd_hdim64_bf16_sm80_cu_93b96ec2_33084cuda3std3__45__cpo6cbeginE - _ZN65_INTERNAL_23e465db_29_flash_bwd_hdim64_bf16_sm80_cu_93b96ec2_33084cute1_E)
_ZN65_INTERNAL_23e465db_29_flash_bwd_hdim64_bf16_sm80_cu_93b96ec2_33084cute1_E:
	.zero		1
	.type		_ZN65_INTERNAL_23e465db_29_flash_bwd_hdim64_bf16_sm80_cu_93b96ec2_33084cuda3std3__45__cpo6cbeginE,@object
	.size		_ZN65_INTERNAL_23e465db_29_flash_bwd_hdim64_bf16_sm80_cu_93b96ec2_33084cuda3std3__45__cpo6cbeginE,(_ZN65_INTERNAL_23e465db_29_flash_bwd_hdim64_bf16_sm80_cu_93b96ec2_33084cuda3std3__48in_placeE - _ZN65_INTERNAL_23e465db_29_flash_bwd_hdim64_bf16_sm80_cu_93b96ec2_33084cuda3std3__45__cpo6cbeginE)
_ZN65_INTERNAL_23e465db_29_flash_bwd_hdim64_bf16_sm80_cu_93b96ec2_33084cuda3std3__45__cpo6cbeginE:
	.zero		1
	.type		_ZN65_INTERNAL_23e465db_29_flash_bwd_hdim64_bf16_sm80_cu_93b96ec2_33084cuda3std3__48in_placeE,@object
	.size		_ZN65_INTERNAL_23e465db_29_flash_bwd_hdim64_bf16_sm80_cu_93b96ec2_33084cuda3std3__48in_placeE,(_ZN65_INTERNAL_23e465db_29_flash_bwd_hdim64_bf16_sm80_cu_93b96ec2_33084cuda3std6ranges3__45__cpo9iter_moveE - _ZN65_INTERNAL_23e465db_29_flash_bwd_hdim64_bf16_sm80_cu_93b96ec2_33084cuda3std3__48in_placeE)
_ZN65_INTERNAL_23e465db_29_flash_bwd_hdim64_bf16_sm80_cu_93b96ec2_33084cuda3std3__48in_placeE:
	.zero		1
	.type		_ZN65_INTERNAL_23e465db_29_flash_bwd_hdim64_bf16_sm80_cu_93b96ec2_33084cuda3std6ranges3__45__cpo9iter_moveE,@object
	.size		_ZN65_INTERNAL_23e465db_29_flash_bwd_hdim64_bf16_sm80_cu_93b96ec2_33084cuda3std6ranges3__45__cpo9iter_moveE,(_ZN65_INTERNAL_23e465db_29_flash_bwd_hdim64_bf16_sm80_cu_93b96ec2_33084cuda3std3__45__cpo5beginE - _ZN65_INTERNAL_23e465db_29_flash_bwd_hdim64_bf16_sm80_cu_93b96ec2_33084cuda3std6ranges3__45__cpo9iter_moveE)
_ZN65_INTERNAL_23e465db_29_flash_bwd_hdim64_bf16_sm80_cu_93b96ec2_33084cuda3std6ranges3__45__cpo9iter_moveE:
	.zero		1
	.type		_ZN65_INTERNAL_23e465db_29_flash_bwd_hdim64_bf16_sm80_cu_93b96ec2_33084cuda3std3__45__cpo5beginE,@object
	.size		_ZN65_INTERNAL_23e465db_29_flash_bwd_hdim64_bf16_sm80_cu_93b96ec2_33084cuda3std3__45__cpo5beginE,(_ZN65_INTERNAL_23e465db_29_flash_bwd_hdim64_bf16_sm80_cu_93b96ec2_33084cuda3std3__467_GLOBAL__N__23e465db_29_flash_bwd_hdim64_bf16_sm80_cu_93b96ec2_33086ignoreE - _ZN65_INTERNAL_23e465db_29_flash_bwd_hdim64_bf16_sm80_cu_93b96ec2_33084cuda3std3__45__cpo5beginE)
_ZN65_INTERNAL_23e465db_29_flash_bwd_hdim64_bf16_sm80_cu_93b96ec2_33084cuda3std3__45__cpo5beginE:
	.zero		1
	.type		_ZN65_INTERNAL_23e465db_29_flash_bwd_hdim64_bf16_sm80_cu_93b96ec2_33084cuda3std3__467_GLOBAL__N__23e465db_29_flash_bwd_hdim64_bf16_sm80_cu_93b96ec2_33086ignoreE,@object
	.size		_ZN65_INTERNAL_23e465db_29_flash_bwd_hdim64_bf16_sm80_cu_93b96ec2_33084cuda3std3__467_GLOBAL__N__23e465db_29_flash_bwd_hdim64_bf16_sm80_cu_93b96ec2_33086ignoreE,(_ZN65_INTERNAL_23e465db_29_flash_bwd_hdim64_bf16_sm80_cu_93b96ec2_33084cute7productE - _ZN65_INTERNAL_23e465db_29_flash_bwd_hdim64_bf16_sm80_cu_93b96ec2_33084cuda3std3__467_GLOBAL__N__23e465db_29_flash_bwd_hdim64_bf16_sm80_cu_93b96ec2_33086ignoreE)
_ZN65_INTERNAL_23e465db_29_flash_bwd_hdim64_bf16_sm80_cu_93b96ec2_33084cuda3std3__467_GLOBAL__N__23e465db_29_flash_bwd_hdim64_bf16_sm80_cu_93b96ec2_33086ignoreE:
	.zero		1
	.type		_ZN65_INTERNAL_23e465db_29_flash_bwd_hdim64_bf16_sm80_cu_93b96ec2_33084cute7productE,@object
	.size		_ZN65_INTERNAL_23e465db_29_flash_bwd_hdim64_bf16_sm80_cu_93b96ec2_33084cute7productE,(_ZN65_INTERNAL_23e465db_29_flash_bwd_hdim64_bf16_sm80_cu_93b96ec2_33084cuda3std3__45__cpo3endE - _ZN65_INTERNAL_23e465db_29_flash_bwd_hdim64_bf16_sm80_cu_93b96ec2_33084cute7productE)
_ZN65_INTERNAL_23e465db_29_flash_bwd_hdim64_bf16_sm80_cu_93b96ec2_33084cute7productE:
	.zero		1
	.type		_ZN65_INTERNAL_23e465db_29_flash_bwd_hdim64_bf16_sm80_cu_93b96ec2_33084cuda3std3__45__cpo3endE,@object
	.size		_ZN65_INTERNAL_23e465db_29_flash_bwd_hdim64_bf16_sm80_cu_93b96ec2_33084cuda3std3__45__cpo3endE,(_ZN65_INTERNAL_23e465db_29_flash_bwd_hdim64_bf16_sm80_cu_93b96ec2_33084cuda3std3__419piecewise_constructE - _ZN65_INTERNAL_23e465db_29_flash_bwd_hdim64_bf16_sm80_cu_93b96ec2_33084cuda3std3__45__cpo3endE)
_ZN65_INTERNAL_23e465db_29_flash_bwd_hdim64_bf16_sm80_cu_93b96ec2_33084cuda3std3__45__cpo3endE:
	.zero		1
	.type		_ZN65_INTERNAL_23e465db_29_flash_bwd_hdim64_bf16_sm80_cu_93b96ec2_33084cuda3std3__419piecewise_constructE,@object
	.size		_ZN65_INTERNAL_23e465db_29_flash_bwd_hdim64_bf16_sm80_cu_93b96ec2_33084cuda3std3__419piecewise_constructE,(_ZN65_INTERNAL_23e465db_29_flash_bwd_hdim64_bf16_sm80_cu_93b96ec2_33084cuda3std3__45__cpo4cendE - _ZN65_INTERNAL_23e465db_29_flash_bwd_hdim64_bf16_sm80_cu_93b96ec2_33084cuda3std3__419piecewise_constructE)
_ZN65_INTERNAL_23e465db_29_flash_bwd_hdim64_bf16_sm80_cu_93b96ec2_33084cuda3std3__419piecewise_constructE:
	.zero		1
	.type		_ZN65_INTERNAL_23e465db_29_flash_bwd_hdim64_bf16_sm80_cu_93b96ec2_33084cuda3std3__45__cpo4cendE,@object
	.size		_ZN65_INTERNAL_23e465db_29_flash_bwd_hdim64_bf16_sm80_cu_93b96ec2_33084cuda3std3__45__cpo4cendE,(_ZN65_INTERNAL_23e465db_29_flash_bwd_hdim64_bf16_sm80_cu_93b96ec2_33084cuda3std6ranges3__45__cpo4swapE - _ZN65_INTERNAL_23e465db_29_flash_bwd_hdim64_bf16_sm80_cu_93b96ec2_33084cuda3std3__45__cpo4cendE)
_ZN65_INTERNAL_23e465db_29_flash_bwd_hdim64_bf16_sm80_cu_93b96ec2_33084cuda3std3__45__cpo4cendE:
	.zero		1
	.type		_ZN65_INTERNAL_23e465db_29_flash_bwd_hdim64_bf16_sm80_cu_93b96ec2_33084cuda3std6ranges3__45__cpo4swapE,@object
	.size		_ZN65_INTERNAL_23e465db_29_flash_bwd_hdim64_bf16_sm80_cu_93b96ec2_33084cuda3std6ranges3__45__cpo4swapE,(.L_7 - _ZN65_INTERNAL_23e465db_29_flash_bwd_hdim64_bf16_sm80_cu_93b96ec2_33084cuda3std6ranges3__45__cpo4swapE)
_ZN65_INTERNAL_23e465db_29_flash_bwd_hdim64_bf16_sm80_cu_93b96ec2_33084cuda3std6ranges3__45__cpo4swapE:
	.zero		1
.L_7:


//--------------------- .nv.shared._ZN5flash44flash_bwd_dq_dk_dv_loop_seqk_parallel_kernelI23Flash_bwd_kernel_traitsILi64ELi64ELi128ELi8ELi2ELi4ELi4ELb1ELb0EN7cutlass10bfloat16_tE19Flash_kernel_traitsILi64ELi64ELi128ELi8ES3_EELb0ELb0ELb0ELb0ELb0ELb0ELb0EEEvNS_16Flash_bwd_paramsE --------------------------
	.section	.nv.shared._ZN5flash44flash_bwd_dq_dk_dv_loop_seqk_parallel_kernelI23Flash_bwd_kernel_traitsILi64ELi64ELi128ELi8ELi2ELi4ELi4ELb1ELb0EN7cutlass10bfloat16_tE19Flash_kernel_traitsILi64ELi64ELi128ELi8ES3_EELb0ELb0ELb0ELb0ELb0ELb0ELb0EEEvNS_16Flash_bwd_paramsE,"aw",@nobits
	.sectionflags	@""
	.align	16


//--------------------- .nv.shared._ZN5flash44flash_bwd_dq_dk_dv_loop_seqk_parallel_kernelI23Flash_bwd_kernel_traitsILi64ELi64ELi128ELi8ELi2ELi4ELi4ELb1ELb0EN7cutlass10bfloat16_tE19Flash_kernel_traitsILi64ELi64ELi128ELi8ES3_EELb0ELb0ELb1ELb0ELb0ELb0ELb0EEEvNS_16Flash_bwd_paramsE --------------------------
	.section	.nv.shared._ZN5flash44flash_bwd_dq_dk_dv_loop_seqk_parallel_kernelI23Flash_bwd_kernel_traitsILi64ELi64ELi128ELi8ELi2ELi4ELi4ELb1ELb0EN7cutlass10bfloat16_tE19Flash_kernel_traitsILi64ELi64ELi128ELi8ES3_EELb0ELb0ELb1ELb0ELb0ELb0ELb0EEEvNS_16Flash_bwd_paramsE,"aw",@nobits
	.sectionflags	@""
	.align	16


//--------------------- .nv.shared._ZN5flash44flash_bwd_dq_dk_dv_loop_seqk_parallel_kernelI23Flash_bwd_kernel_traitsILi64ELi64ELi128ELi8ELi2ELi4ELi4ELb1ELb0EN7cutlass10bfloat16_tE19Flash_kernel_traitsILi64ELi64ELi128ELi8ES3_EELb0ELb0ELb0ELb0ELb1ELb1ELb0EEEvNS_16Flash_bwd_paramsE --------------------------
	.section	.nv.shared._ZN5flash44flash_bwd_dq_dk_dv_loop_seqk_parallel_kernelI23Flash_bwd_kernel_traitsILi64ELi64ELi128ELi8ELi2ELi4ELi4ELb1ELb0EN7cutlass10bfloat16_tE19Flash_kernel_traitsILi64ELi64ELi128ELi8ES3_EELb0ELb0ELb0ELb0ELb1ELb1ELb0EEEvNS_16Flash_bwd_paramsE,"aw",@nobits
	.sectionflags	@""
	.align	16


//--------------------- .nv.shared._ZN5flash44flash_bwd_dq_dk_dv_loop_seqk_parallel_kernelI23Flash_bwd_kernel_traitsILi64ELi64ELi128ELi8ELi2ELi4ELi4ELb1ELb0EN7cutlass10bfloat16_tE19Flash_kernel_traitsILi64ELi64ELi128ELi8ES3_EELb0ELb0ELb0ELb1ELb0ELb0ELb0EEEvNS_16Flash_bwd_paramsE --------------------------
	.section	.nv.shared._ZN5flash44flash_bwd_dq_dk_dv_loop_seqk_parallel_kernelI23Flash_bwd_kernel_traitsILi64ELi64ELi128ELi8ELi2ELi4ELi4ELb1ELb0EN7cutlass10bfloat16_tE19Flash_kernel_traitsILi64ELi64ELi128ELi8ES3_EELb0ELb0ELb0ELb1ELb0ELb0ELb0EEEvNS_16Flash_bwd_paramsE,"aw",@nobits
	.sectionflags	@""
	.align	16


//--------------------- .nv.shared._ZN5flash44flash_bwd_dq_dk_dv_loop_seqk_parallel_kernelI23Flash_bwd_kernel_traitsILi64ELi64ELi128ELi8ELi2ELi4ELi4ELb1ELb0EN7cutlass10bfloat16_tE19Flash_kernel_traitsILi64ELi64ELi128ELi8ES3_EELb0ELb0ELb1ELb0ELb0ELb1ELb0EEEvNS_16Flash_bwd_paramsE --------------------------
	.section	.nv.shared._ZN5flash44flash_bwd_dq_dk_dv_loop_seqk_parallel_kernelI23Flash_bwd_kernel_traitsILi64ELi64ELi128ELi8ELi2ELi4ELi4ELb1ELb0EN7cutlass10bfloat16_tE19Flash_kernel_traitsILi64ELi64ELi128ELi8ES3_EELb0ELb0ELb1ELb0ELb0ELb1ELb0EEEvNS_16Flash_bwd_paramsE,"aw",@nobits
	.sectionflags	@""
	.align	16


//--------------------- .nv.shared._ZN5flash44flash_bwd_dq_dk_dv_loop_seqk_parallel_kernelI23Flash_bwd_kernel_traitsILi64ELi64ELi128ELi8ELi2ELi4ELi4ELb1ELb0EN7cutlass10bfloat16_tE19Flash_kernel_traitsILi64ELi64ELi128ELi8ES3_EELb0ELb0ELb1ELb1ELb0ELb0ELb0EEEvNS_16Flash_bwd_paramsE --------------------------
	.section	.nv.shared._ZN5flash44flash_bwd_dq_dk_dv_loop_seqk_parallel_kernelI23Flash_bwd_kernel_traitsILi64ELi64ELi128ELi8ELi2ELi4ELi4ELb1ELb0EN7cutlass10bfloat16_tE19Flash_kernel_traitsILi64ELi64ELi128ELi8ES3_EELb0ELb0ELb1ELb1ELb0ELb0ELb0EEEvNS_16Flash_bwd_paramsE,"aw",@nobits
	.sectionflags	@""
	.align	16


//--------------------- .nv.shared._ZN5flash44flash_bwd_dq_dk_dv_loop_seqk_parallel_kernelI23Flash_bwd_kernel_traitsILi64ELi128ELi128ELi8ELi4ELi4ELi4ELb0ELb0EN7cutlass10bfloat16_tE19Flash_kernel_traitsILi64ELi128ELi128ELi8ES3_EELb0ELb0ELb0ELb0ELb0ELb1ELb0EEEvNS_16Flash_bwd_paramsE --------------------------
	.section	.nv.shared._ZN5flash44flash_bwd_dq_dk_dv_loop_seqk_parallel_kernelI23Flash_bwd_kernel_traitsILi64ELi128ELi128ELi8ELi4ELi4ELi4ELb0ELb0EN7cutlass10bfloat16_tE19Flash_kernel_traitsILi64ELi128ELi128ELi8ES3_EELb0ELb0ELb0ELb0ELb0ELb1ELb0EEEvNS_16Flash_bwd_paramsE,"aw",@nobits
	.sectionflags	@""
	.align	16


//--------------------- .nv.shared._ZN5flash44flash_bwd_dq_dk_dv_loop_seqk_parallel_kernelI23Flash_bwd_kernel_traitsILi64ELi128ELi128ELi8ELi4ELi4ELi4ELb0ELb0EN7cutlass10bfloat16_tE19Flash_kernel_traitsILi64ELi128ELi128ELi8ES3_EELb0ELb0ELb0ELb0ELb0ELb0ELb0EEEvNS_16Flash_bwd_paramsE --------------------------
	.section	.nv.shared._ZN5flash44flash_bwd_dq_dk_dv_loop_seqk_parallel_kernelI23Flash_bwd_kernel_traitsILi64ELi128ELi128ELi8ELi4ELi4ELi4ELb0ELb0EN7cutlass10bfloat16_tE19Flash_kernel_traitsILi64ELi128ELi128ELi8ES3_EELb0ELb0ELb0ELb0ELb0ELb0ELb0EEEvNS_16Flash_bwd_paramsE,"aw",@nobits
	.sectionflags	@""
	.align	16


//--------------------- .nv.shared._ZN5flash44flash_bwd_dq_dk_dv_loop_seqk_parallel_kernelI23Flash_bwd_kernel_traitsILi64ELi128ELi128ELi8ELi4ELi4ELi4ELb0ELb0EN7cutlass10bfloat16_tE19Flash_kernel_traitsILi64ELi128ELi128ELi8ES3_EELb0ELb0ELb1ELb0ELb0ELb0ELb0EEEvNS_16Flash_bwd_paramsE --------------------------
	.section	.nv.shared._ZN5flash44flash_bwd_dq_dk_dv_loop_seqk_parallel_kernelI23Flash_bwd_kernel_traitsILi64ELi128ELi128ELi8ELi4ELi4ELi4ELb0ELb0EN7cutlass10bfloat16_tE19Flash_kernel_traitsILi64ELi128ELi128ELi8ES3_EELb0ELb0ELb1ELb0ELb0ELb0ELb0EEEvNS_16Flash_bwd_paramsE,"aw",@nobits
	.sectionflags	@""
	.align	16


//--------------------- .nv.shared._ZN5flash44flash_bwd_dq_dk_dv_loop_seqk_parallel_kernelI23Flash_bwd_kernel_traitsILi64ELi128ELi128ELi8ELi4ELi4ELi4ELb0ELb0EN7cutlass10bfloat16_tE19Flash_kernel_traitsILi64ELi128ELi128ELi8ES3_EELb0ELb0ELb0ELb0ELb1ELb1ELb0EEEvNS_16Flash_bwd_paramsE --------------------------
	.section	.nv.shared._ZN5flash44flash_bwd_dq_dk_dv_loop_seqk_parallel_kernelI23Flash_bwd_kernel_traitsILi64ELi128ELi128ELi8ELi4ELi4ELi4ELb0ELb0EN7cutlass10bfloat16_tE19Flash_kernel_traitsILi64ELi128ELi128ELi8ES3_EELb0ELb0ELb0ELb0ELb1ELb1ELb0EEEvNS_16Flash_bwd_paramsE,"aw",@nobits
	.sectionflags	@""
	.align	16


//--------------------- .nv.shared._ZN5flash44flash_bwd_dq_dk_dv_loop_seqk_parallel_kernelI23Flash_bwd_kernel_traitsILi64ELi128ELi128ELi8ELi4ELi4ELi4ELb0ELb0EN7cutlass10bfloat16_tE19Flash_kernel_traitsILi64ELi128ELi128ELi8ES3_EELb0ELb0ELb0ELb1ELb0ELb0ELb0EEEvNS_16Flash_bwd_paramsE --------------------------
	.section	.nv.shared._ZN5flash44flash_bwd_dq_dk_dv_loop_seqk_parallel_kernelI23Flash_bwd_kernel_traitsILi64ELi128ELi128ELi8ELi4ELi4ELi4ELb0ELb0EN7cutlass10bfloat16_tE19Flash_kernel_traitsILi64ELi128ELi128ELi8ES3_EELb0ELb0ELb0ELb1ELb0ELb0ELb0EEEvNS_16Flash_bwd_paramsE,"aw",@nobits
	.sectionflags	@""
	.align	16


//--------------------- .nv.shared._ZN5flash44flash_bwd_dq_dk_dv_loop_seqk_parallel_kernelI23Flash_bwd_kernel_traitsILi64ELi128ELi128ELi8ELi4ELi4ELi4ELb0ELb0EN7cutlass10bfloat16_tE19Flash_kernel_traitsILi64ELi128ELi128ELi8ES3_EELb0ELb0ELb1ELb0ELb0ELb1ELb0EEEvNS_16Flash_bwd_paramsE --------------------------
	.section	.nv.shared._ZN5flash44flash_bwd_dq_dk_dv_loop_seqk_parallel_kernelI23Flash_bwd_kernel_traitsILi64ELi128ELi128ELi8ELi4ELi4ELi4ELb0ELb0EN7cutlass10bfloat16_tE19Flash_kernel_traitsILi64ELi128ELi128ELi8ES3_EELb0ELb0ELb1ELb0ELb0ELb1ELb0EEEvNS_16Flash_bwd_paramsE,"aw",@nobits
	.sectionflags	@""
	.align	16


//--------------------- .nv.shared._ZN5flash44flash_bwd_dq_dk_dv_loop_seqk_parallel_kernelI23Flash_bwd_kernel_traitsILi64ELi128ELi128ELi8ELi4ELi4ELi4ELb0ELb0EN7cutlass10bfloat16_tE19Flash_kernel_traitsILi64ELi128ELi128ELi8ES3_EELb0ELb0ELb1ELb1ELb0ELb0ELb0EEEvNS_16Flash_bwd_paramsE --------------------------
	.section	.nv.shared._ZN5flash44flash_bwd_dq_dk_dv_loop_seqk_parallel_kernelI23Flash_bwd_kernel_traitsILi64ELi128ELi128ELi8ELi4ELi4ELi4ELb0ELb0EN7cutlass10bfloat16_tE19Flash_kernel_traitsILi64ELi128ELi128ELi8ES3_EELb0ELb0ELb1ELb1ELb0ELb0ELb0EEEvNS_16Flash_bwd_paramsE,"aw",@nobits
	.sectionflags	@""
	.align	16


//--------------------- .nv.shared._ZN5flash27flash_bwd_convert_dq_kernelI23Flash_bwd_kernel_traitsILi64ELi64ELi128ELi8ELi2ELi4ELi4ELb1ELb0EN7cutlass10bfloat16_tE19Flash_kernel_traitsILi64ELi64ELi128ELi8ES3_EEEEvNS_16Flash_bwd_paramsEi --------------------------
	.section	.nv.shared._ZN5flash27flash_bwd_convert_dq_kernelI23Flash_bwd_kernel_traitsILi64ELi64ELi128ELi8ELi2ELi4ELi4ELb1ELb0EN7cutlass10bfloat16_tE19Flash_kernel_traitsILi64ELi64ELi128ELi8ES3_EEEEvNS_16Flash_bwd_paramsEi,"aw",@nobits
	.sectionflags	@""
	.align	16


//--------------------- .nv.shared._ZN5flash44flash_bwd_dq_dk_dv_loop_seqk_parallel_kernelI23Flash_bwd_kernel_traitsILi64ELi64ELi128ELi8ELi2ELi4ELi4ELb1ELb0EN7cutlass10bfloat16_tE19Flash_kernel_traitsILi64ELi64ELi128ELi8ES3_EELb1ELb0ELb0ELb0ELb0ELb1ELb0EEEvNS_16Flash_bwd_paramsE --------------------------
	.section	.nv.shared._ZN5flash44flash_bwd_dq_dk_dv_loop_seqk_parallel_kernelI23Flash_bwd_kernel_traitsILi64ELi64ELi128ELi8ELi2ELi4ELi4ELb1ELb0EN7cutlass10bfloat16_tE19Flash_kernel_traitsILi64ELi64ELi128ELi8ES3_EELb1ELb0ELb0ELb0ELb0ELb1ELb0EEEvNS_16Flash_bwd_paramsE,"aw",@nobits
	.sectionflags	@""
	.align	16


//--------------------- .nv.shared._ZN5flash44flash_bwd_dq_dk_dv_loop_seqk_parallel_kernelI23Flash_bwd_kernel_traitsILi64ELi64ELi128ELi8ELi2ELi4ELi4ELb1ELb0EN7cutlass10bfloat16_tE19Flash_kernel_traitsILi64ELi64ELi128ELi8ES3_EELb0ELb0ELb0ELb0ELb0ELb1ELb1EEEvNS_16Flash_bwd_paramsE --------------------------
	.section	.nv.shared._ZN5flash44flash_bwd_dq_dk_dv_loop_seqk_parallel_kernelI23Flash_bwd_kernel_traitsILi64ELi64ELi128ELi8ELi2ELi4ELi4ELb1ELb0EN7cutlass10bfloat16_tE19Flash_kernel_traitsILi64ELi64ELi128ELi8ES3_EELb0ELb0ELb0ELb0ELb0ELb1ELb1EEEvNS_16Flash_bwd_paramsE,"aw",@nobits
	.sectionflags	@""
	.align	16


//--------------------- .nv.shared._ZN5flash44flash_bwd_dq_dk_dv_loop_seqk_parallel_kernelI23Flash_bwd_kernel_traitsILi64ELi64ELi128ELi8ELi2ELi4ELi4ELb1ELb0EN7cutlass10bfloat16_tE19Flash_kernel_traitsILi64ELi64ELi128ELi8ES3_EELb1ELb0ELb0ELb0ELb0ELb0ELb0EEEvNS_16Flash_bwd_paramsE --------------------------
	.section	.nv.shared._ZN5flash44flash_bwd_dq_dk_dv_loop_seqk_parallel_kernelI23Flash_bwd_kernel_traitsILi64ELi64ELi128ELi8ELi2ELi4ELi4ELb1ELb0EN7cutlass10bfloat16_tE19Flash_kernel_traitsILi64ELi64ELi128ELi8ES3_EELb1ELb0ELb0ELb0ELb0ELb0ELb0EEEvNS_16Flash_bwd_paramsE,"aw",@nobits
	.sectionflags	@""
	.align	16


//--------------------- .nv.shared._ZN5flash44flash_bwd_dq_dk_dv_loop_seqk_parallel_kernelI23Flash_bwd_kernel_traitsILi64ELi64ELi128ELi8ELi2ELi4ELi4ELb1ELb0EN7cutlass10bfloat16_tE19Flash_kernel_traitsILi64ELi64ELi128ELi8ES3_EELb0ELb0ELb0ELb0ELb0ELb0ELb1EEEvNS_16Flash_bwd_paramsE --------------------------
	.section	.nv.shared._ZN5flash44flash_bwd_dq_dk_dv_loop_seqk_parallel_kernelI23Flash_bwd_kernel_traitsILi64ELi64ELi128ELi8ELi2ELi4ELi4ELb1ELb0EN7cutlass10bfloat16_tE19Flash_kernel_traitsILi64ELi64ELi128ELi8ES3_EELb0ELb0ELb0ELb0ELb0ELb0ELb1EEEvNS_16Flash_bwd_paramsE,"aw",@nobits
	.sectionflags	@""
	.align	16


//--------------------- .nv.shared._ZN5flash44flash_bwd_dq_dk_dv_loop_seqk_parallel_kernelI23Flash_bwd_kernel_traitsILi64ELi64ELi128ELi8ELi2ELi4ELi4ELb1ELb0EN7cutlass10bfloat16_tE19Flash_kernel_traitsILi64ELi64ELi128ELi8ES3_EELb1ELb0ELb1ELb0ELb0ELb0ELb0EEEvNS_16Flash_bwd_paramsE --------------------------
	.section	.nv.shared._ZN5flash44flash_bwd_dq_dk_dv_loop_seqk_parallel_kernelI23Flash_bwd_kernel_traitsILi64ELi64ELi128ELi8ELi2ELi4ELi4ELb1ELb0EN7cutlass10bfloat16_tE19Flash_kernel_traitsILi64ELi64ELi128ELi8ES3_EELb1ELb0ELb1ELb0ELb0ELb0ELb0EEEvNS_16Flash_bwd_paramsE,"aw",@nobits
	.sectionflags	@""
	.align	16


//--------------------- .nv.shared._ZN5flash44flash_bwd_dq_dk_dv_loop_seqk_parallel_kernelI23Flash_bwd_kernel_traitsILi64ELi64ELi128ELi8ELi2ELi4ELi4ELb1ELb0EN7cutlass10bfloat16_tE19Flash_kernel_traitsILi64ELi64ELi128ELi8ES3_EELb0ELb0ELb1ELb0ELb0ELb0ELb1EEEvNS_16Flash_bwd_paramsE --------------------------
	.section	.nv.shared._ZN5flash44flash_bwd_dq_dk_dv_loop_seqk_parallel_kernelI23Flash_bwd_kernel_traitsILi64ELi64ELi128ELi8ELi2ELi4ELi4ELb1ELb0EN7cutlass10bfloat16_tE19Flash_kernel_traitsILi64ELi64ELi128ELi8ES3_EELb0ELb0ELb1ELb0ELb0ELb0ELb1EEEvNS_16Flash_bwd_paramsE,"aw",@nobits
	.sectionflags	@""
	.align	16


//--------------------- .nv.shared._ZN5flash44flash_bwd_dq_dk_dv_loop_seqk_parallel_kernelI23Flash_bwd_kernel_traitsILi64ELi64ELi128ELi8ELi2ELi4ELi4ELb1ELb0EN7cutlass10bfloat16_tE19Flash_kernel_traitsILi64ELi64ELi128ELi8ES3_EELb1ELb0ELb0ELb0ELb1ELb1ELb0EEEvNS_16Flash_bwd_paramsE --------------------------
	.section	.nv.shared._ZN5flash44flash_bwd_dq_dk_dv_loop_seqk_parallel_kernelI23Flash_bwd_kernel_traitsILi64ELi64ELi128ELi8ELi2ELi4ELi4ELb1ELb0EN7cutlass10bfloat16_tE19Flash_kernel_traitsILi64ELi64ELi128ELi8ES3_EELb1ELb0ELb0ELb0ELb1ELb1ELb0EEEvNS_16Flash_bwd_paramsE,"aw",@nobits
	.sectionflags	@""
	.align	16


//--------------------- .nv.shared._ZN5flash44flash_bwd_dq_dk_dv_loop_seqk_parallel_kernelI23Flash_bwd_kernel_traitsILi64ELi64ELi128ELi8ELi2ELi4ELi4ELb1ELb0EN7cutlass10bfloat16_tE19Flash_kernel_traitsILi64ELi64ELi128ELi8ES3_EELb0ELb0ELb0ELb0ELb1ELb1ELb1EEEvNS_16Flash_bwd_paramsE --------------------------
	.section	.nv.shared._ZN5flash44flash_bwd_dq_dk_dv_loop_seqk_parallel_kernelI23Flash_bwd_kernel_traitsILi64ELi64ELi128ELi8ELi2ELi4ELi4ELb1ELb0EN7cutlass10bfloat16_tE19Flash_kernel_traitsILi64ELi64ELi128ELi8ES3_EELb0ELb0ELb0ELb0ELb1ELb1ELb1EEEvNS_16Flash_bwd_paramsE,"aw",@nobits
	.sectionflags	@""
	.align	16


//--------------------- .nv.shared._ZN5flash44flash_bwd_dq_dk_dv_loop_seqk_parallel_kernelI23Flash_bwd_kernel_traitsILi64ELi64ELi128ELi8ELi2ELi4ELi4ELb1ELb0EN7cutlass10bfloat16_tE19Flash_kernel_traitsILi64ELi64ELi128ELi8ES3_EELb1ELb0ELb0ELb1ELb0ELb0ELb0EEEvNS_16Flash_bwd_paramsE --------------------------
	.section	.nv.shared._ZN5flash44flash_bwd_dq_dk_dv_loop_seqk_parallel_kernelI23Flash_bwd_kernel_traitsILi64ELi64ELi128ELi8ELi2ELi4ELi4ELb1ELb0EN7cutlass10bfloat16_tE19Flash_kernel_traitsILi64ELi64ELi128ELi8ES3_EELb1ELb0ELb0ELb1ELb0ELb0ELb0EEEvNS_16Flash_bwd_paramsE,"aw",@nobits
	.sectionflags	@""
	.align	16


//--------------------- .nv.shared._ZN5flash44flash_bwd_dq_dk_dv_loop_seqk_parallel_kernelI23Flash_bwd_kernel_traitsILi64ELi64ELi128ELi8ELi2ELi4ELi4ELb1ELb0EN7cutlass10bfloat16_tE19Flash_kernel_traitsILi64ELi64ELi128ELi8ES3_EELb0ELb0ELb0ELb1ELb0ELb0ELb1EEEvNS_16Flash_bwd_paramsE --------------------------
	.section	.nv.shared._ZN5flash44flash_bwd_dq_dk_dv_loop_seqk_parallel_kernelI23Flash_bwd_kernel_traitsILi64ELi64ELi128ELi8ELi2ELi4ELi4ELb1ELb0EN7cutlass10bfloat16_tE19Flash_kernel_traitsILi64ELi64ELi128ELi8ES3_EELb0ELb0ELb0ELb1ELb0ELb0ELb1EEEvNS_16Flash_bwd_paramsE,"aw",@nobits
	.sectionflags	@""
	.align	16


//--------------------- .nv.shared._ZN5flash44flash_bwd_dq_dk_dv_loop_seqk_parallel_kernelI23Flash_bwd_kernel_traitsILi64ELi64ELi128ELi8ELi2ELi4ELi4ELb1ELb0EN7cutlass10bfloat16_tE19Flash_kernel_traitsILi64ELi64ELi128ELi8ES3_EELb1ELb0ELb1ELb0ELb0ELb1ELb0EEEvNS_16Flash_bwd_paramsE --------------------------
	.section	.nv.shared._ZN5flash44flash_bwd_dq_dk_dv_loop_seqk_parallel_kernelI23Flash_bwd_kernel_traitsILi64ELi64ELi128ELi8ELi2ELi4ELi4ELb1ELb0EN7cutlass10bfloat16_tE19Flash_kernel_traitsILi64ELi64ELi128ELi8ES3_EELb1ELb0ELb1ELb0ELb0ELb1ELb0EEEvNS_16Flash_bwd_paramsE,"aw",@nobits
	.sectionflags	@""
	.align	16


//--------------------- .nv.shared._ZN5flash44flash_bwd_dq_dk_dv_loop_seqk_parallel_kernelI23Flash_bwd_kernel_traitsILi64ELi64ELi128ELi8ELi2ELi4ELi4ELb1ELb0EN7cutlass10bfloat16_tE19Flash_kernel_traitsILi64ELi64ELi128ELi8ES3_EELb0ELb0ELb1ELb0ELb0ELb1ELb1EEEvNS_16Flash_bwd_paramsE --------------------------
	.section	.nv.shared._ZN5flash44flash_bwd_dq_dk_dv_loop_seqk_parallel_kernelI23Flash_bwd_kernel_traitsILi64ELi64ELi128ELi8ELi2ELi4ELi4ELb1ELb0EN7cutlass10bfloat16_tE19Flash_kernel_traitsILi64ELi64ELi128ELi8ES3_EELb0ELb0ELb1ELb0ELb0ELb1ELb1EEEvNS_16Flash_bwd_paramsE,"aw",@nobits
	.sectionflags	@""
	.align	16


//--------------------- .nv.shared._ZN5flash44flash_bwd_dq_dk_dv_loop_seqk_parallel_kernelI23Flash_bwd_kernel_traitsILi64ELi64ELi128ELi8ELi2ELi4ELi4ELb1ELb0EN7cutlass10bfloat16_tE19Flash_kernel_traitsILi64ELi64ELi128ELi8ES3_EELb1ELb0ELb1ELb1ELb0ELb0ELb0EEEvNS_16Flash_bwd_paramsE --------------------------
	.section	.nv.shared._ZN5flash44flash_bwd_dq_dk_dv_loop_seqk_parallel_kernelI23Flash_bwd_kernel_traitsILi64ELi64ELi128ELi8ELi2ELi4ELi4ELb1ELb0EN7cutlass10bfloat16_tE19Flash_kernel_traitsILi64ELi64ELi128ELi8ES3_EELb1ELb0ELb1ELb1ELb0ELb0ELb0EEEvNS_16Flash_bwd_paramsE,"aw",@nobits
	.sectionflags	@""
	.align	16


//--------------------- .nv.shared._ZN5flash44flash_bwd_dq_dk_dv_loop_seqk_parallel_kernelI23Flash_bwd_kernel_traitsILi64ELi64ELi128ELi8ELi2ELi4ELi4ELb1ELb0EN7cutlass10bfloat16_tE19Flash_kernel_traitsILi64ELi64ELi128ELi8ES3_EELb0ELb0ELb1ELb1ELb0ELb0ELb1EEEvNS_16Flash_bwd_paramsE --------------------------
	.section	.nv.shared._ZN5flash44flash_bwd_dq_dk_dv_loop_seqk_parallel_kernelI23Flash_bwd_kernel_traitsILi64ELi64ELi128ELi8ELi2ELi4ELi4ELb1ELb0EN7cutlass10bfloat16_tE19Flash_kernel_traitsILi64ELi64ELi128ELi8ES3_EELb0ELb0ELb1ELb1ELb0ELb0ELb1EEEvNS_16Flash_bwd_paramsE,"aw",@nobits
	.sectionflags	@""
	.align	16


//--------------------- .nv.shared._ZN5flash25flash_bwd_dot_do_o_kernelILb0E23Flash_bwd_kernel_traitsILi64ELi64ELi128ELi8ELi2ELi4ELi4ELb1ELb0EN7cutlass10bfloat16_tE19Flash_kernel_traitsILi64ELi64ELi128ELi8ES3_EEEEvNS_16Flash_bwd_paramsE --------------------------
	.section	.nv.shared._ZN5flash25flash_bwd_dot_do_o_kernelILb0E23Flash_bwd_kernel_traitsILi64ELi64ELi128ELi8ELi2ELi4ELi4ELb1ELb0EN7cutlass10bfloat16_tE19Flash_kernel_traitsILi64ELi64ELi128ELi8ES3_EEEEvNS_16Flash_bwd_paramsE,"aw",@nobits
	.sectionflags	@""
	.align	16


//--------------------- .nv.shared._ZN5flash25flash_bwd_dot_do_o_kernelILb1E23Flash_bwd_kernel_traitsILi64ELi64ELi128ELi8ELi2ELi4ELi4ELb1ELb0EN7cutlass10bfloat16_tE19Flash_kernel_traitsILi64ELi64ELi128ELi8ES3_EEEEvNS_16Flash_bwd_paramsE --------------------------
	.section	.nv.shared._ZN5flash25flash_bwd_dot_do_o_kernelILb1E23Flash_bwd_kernel_traitsILi64ELi64ELi128ELi8ELi2ELi4ELi4ELb1ELb0EN7cutlass10bfloat16_tE19Flash_kernel_traitsILi64ELi64ELi128ELi8ES3_EEEEvNS_16Flash_bwd_paramsE,"aw",@nobits
	.sectionflags	@""
	.align	16


//--------------------- .nv.shared._ZN5flash27flash_bwd_convert_dq_kernelI23Flash_bwd_kernel_traitsILi64ELi128ELi128ELi8ELi4ELi4ELi4ELb0ELb0EN7cutlass10bfloat16_tE19Flash_kernel_traitsILi64ELi128ELi128ELi8ES3_EEEEvNS_16Flash_bwd_paramsEi --------------------------
	.section	.nv.shared._ZN5flash27flash_bwd_convert_dq_kernelI23Flash_bwd_kernel_traitsILi64ELi128ELi128ELi8ELi4ELi4ELi4ELb0ELb0EN7cutlass10bfloat16_tE19Flash_kernel_traitsILi64ELi128ELi128ELi8ES3_EEEEvNS_16Flash_bwd_paramsEi,"aw",@nobits
	.sectionflags	@""
	.align	16


//--------------------- .nv.shared._ZN5flash44flash_bwd_dq_dk_dv_loop_seqk_parallel_kernelI23Flash_bwd_kernel_traitsILi64ELi128ELi128ELi8ELi4ELi4ELi4ELb0ELb0EN7cutlass10bfloat16_tE19Flash_kernel_traitsILi64ELi128ELi128ELi8ES3_EELb1ELb0ELb0ELb0ELb0ELb1ELb0EEEvNS_16Flash_bwd_paramsE --------------------------
	.section	.nv.shared._ZN5flash44flash_bwd_dq_dk_dv_loop_seqk_parallel_kernelI23Flash_bwd_kernel_traitsILi64ELi128ELi128ELi8ELi4ELi4ELi4ELb0ELb0EN7cutlass10bfloat16_tE19Flash_kernel_traitsILi64ELi128ELi128ELi8ES3_EELb1ELb0ELb0ELb0ELb0ELb1ELb0EEEvNS_16Flash_bwd_paramsE,"aw",@nobits
	.sectionflags	@""
	.align	16


//--------------------- .nv.shared._ZN5flash44flash_bwd_dq_dk_dv_loop_seqk_parallel_kernelI23Flash_bwd_kernel_traitsILi64ELi128ELi128ELi8ELi4ELi4ELi4ELb0ELb0EN7cutlass10bfloat16_tE19Flash_kernel_traitsILi64ELi128ELi128ELi8ES3_EELb0ELb0ELb0ELb0ELb0ELb1ELb1EEEvNS_16Flash_bwd_paramsE --------------------------
	.section	.nv.shared._ZN5flash44flash_bwd_dq_dk_dv_loop_seqk_parallel_kernelI23Flash_bwd_kernel_traitsILi64ELi128ELi128ELi8ELi4ELi4ELi4ELb0ELb0EN7cutlass10bfloat16_tE19Flash_kernel_traitsILi64ELi128ELi128ELi8ES3_EELb0ELb0ELb0ELb0ELb0ELb1ELb1EEEvNS_16Flash_bwd_paramsE,"aw",@nobits
	.sectionflags	@""
	.align	16


//--------------------- .nv.shared._ZN5flash44flash_bwd_dq_dk_dv_loop_seqk_parallel_kernelI23Flash_bwd_kernel_traitsILi64ELi128ELi128ELi8ELi4ELi4ELi4ELb0ELb0EN7cutlass10bfloat16_tE19Flash_kernel_traitsILi64ELi128ELi128ELi8ES3_EELb1ELb0ELb0ELb0ELb0ELb0ELb0EEEvNS_16Flash_bwd_paramsE --------------------------
	.section	.nv.shared._ZN5flash44flash_bwd_dq_dk_dv_loop_seqk_parallel_kernelI23Flash_bwd_kernel_traitsILi64ELi128ELi128ELi8ELi4ELi4ELi4ELb0ELb0EN7cutlass10bfloat16_tE19Flash_kernel_traitsILi64ELi128ELi128ELi8ES3_EELb1ELb0ELb0ELb0ELb0ELb0ELb0EEEvNS_16Flash_bwd_paramsE,"aw",@nobits
	.sectionflags	@""
	.align	16


//--------------------- .nv.shared._ZN5flash44flash_bwd_dq_dk_dv_loop_seqk_parallel_kernelI23Flash_bwd_kernel_traitsILi64ELi128ELi128ELi8ELi4ELi4ELi4ELb0ELb0EN7cutlass10bfloat16_tE19Flash_kernel_traitsILi64ELi128ELi128ELi8ES3_EELb0ELb0ELb0ELb0ELb0ELb0ELb1EEEvNS_16Flash_bwd_paramsE --------------------------
	.section	.nv.shared._ZN5flash44flash_bwd_dq_dk_dv_loop_seqk_parallel_kernelI23Flash_bwd_kernel_traitsILi64ELi128ELi128ELi8ELi4ELi4ELi4ELb0ELb0EN7cutlass10bfloat16_tE19Flash_kernel_traitsILi64ELi128ELi128ELi8ES3_EELb0ELb0ELb0ELb0ELb0ELb0ELb1EEEvNS_16Flash_bwd_paramsE,"aw",@nobits
	.sectionflags	@""
	.align	16


//--------------------- .nv.shared._ZN5flash44flash_bwd_dq_dk_dv_loop_seqk_parallel_kernelI23Flash_bwd_kernel_traitsILi64ELi128ELi128ELi8ELi4ELi4ELi4ELb0ELb0EN7cutlass10bfloat16_tE19Flash_kernel_traitsILi64ELi128ELi128ELi8ES3_EELb1ELb0ELb1ELb0ELb0ELb0ELb0EEEvNS_16Flash_bwd_paramsE --------------------------
	.section	.nv.shared._ZN5flash44flash_bwd_dq_dk_dv_loop_seqk_parallel_kernelI23Flash_bwd_kernel_traitsILi64ELi128ELi128ELi8ELi4ELi4ELi4ELb0ELb0EN7cutlass10bfloat16_tE19Flash_kernel_traitsILi64ELi128ELi128ELi8ES3_EELb1ELb0ELb1ELb0ELb0ELb0ELb0EEEvNS_16Flash_bwd_paramsE,"aw",@nobits
	.sectionflags	@""
	.align	16


//--------------------- .nv.shared._ZN5flash44flash_bwd_dq_dk_dv_loop_seqk_parallel_kernelI23Flash_bwd_kernel_traitsILi64ELi128ELi128ELi8ELi4ELi4ELi4ELb0ELb0EN7cutlass10bfloat16_tE19Flash_kernel_traitsILi64ELi128ELi128ELi8ES3_EELb0ELb0ELb1ELb0ELb0ELb0ELb1EEEvNS_16Flash_bwd_paramsE --------------------------
	.section	.nv.shared._ZN5flash44flash_bwd_dq_dk_dv_loop_seqk_parallel_kernelI23Flash_bwd_kernel_traitsILi64ELi128ELi128ELi8ELi4ELi4ELi4ELb0ELb0EN7cutlass10bfloat16_tE19Flash_kernel_traitsILi64ELi128ELi128ELi8ES3_EELb0ELb0ELb1ELb0ELb0ELb0ELb1EEEvNS_16Flash_bwd_paramsE,"aw",@nobits
	.sectionflags	@""
	.align	16


//--------------------- .nv.shared._ZN5flash44flash_bwd_dq_dk_dv_loop_seqk_parallel_kernelI23Flash_bwd_kernel_traitsILi64ELi128ELi128ELi8ELi4ELi4ELi4ELb0ELb0EN7cutlass10bfloat16_tE19Flash_kernel_traitsILi64ELi128ELi128ELi8ES3_EELb1ELb0ELb0ELb0ELb1ELb1ELb0EEEvNS_16Flash_bwd_paramsE --------------------------
	.section	.nv.shared._ZN5flash44flash_bwd_dq_dk_dv_loop_seqk_parallel_kernelI23Flash_bwd_kernel_traitsILi64ELi128ELi128ELi8ELi4ELi4ELi4ELb0ELb0EN7cutlass10bfloat16_tE19Flash_kernel_traitsILi64ELi128ELi128ELi8ES3_EELb1ELb0ELb0ELb0ELb1ELb1ELb0EEEvNS_16Flash_bwd_paramsE,"aw",@nobits
	.sectionflags	@""
	.align	16


//--------------------- .nv.shared._ZN5flash44flash_bwd_dq_dk_dv_loop_seqk_parallel_kernelI23Flash_bwd_kernel_traitsILi64ELi128ELi128ELi8ELi4ELi4ELi4ELb0ELb0EN7cutlass10bfloat16_tE19Flash_kernel_traitsILi64ELi128ELi128ELi8ES3_EELb0ELb0ELb0ELb0ELb1ELb1ELb1EEEvNS_16Flash_bwd_paramsE --------------------------
	.section	.nv.shared._ZN5flash44flash_bwd_dq_dk_dv_loop_seqk_parallel_kernelI23Flash_bwd_kernel_traitsILi64ELi128ELi128ELi8ELi4ELi4ELi4ELb0ELb0EN7cutlass10bfloat16_tE19Flash_kernel_traitsILi64ELi128ELi128ELi8ES3_EELb0ELb0ELb0ELb0ELb1ELb1ELb1EEEvNS_16Flash_bwd_paramsE,"aw",@nobits
	.sectionflags	@""
	.align	16


//--------------------- .nv.shared._ZN5flash44flash_bwd_dq_dk_dv_loop_seqk_parallel_kernelI23Flash_bwd_kernel_traitsILi64ELi128ELi128ELi8ELi4ELi4ELi4ELb0ELb0EN7cutlass10bfloat16_tE19Flash_kernel_traitsILi64ELi128ELi128ELi8ES3_EELb1ELb0ELb0ELb1ELb0ELb0ELb0EEEvNS_16Flash_bwd_paramsE --------------------------
	.section	.nv.shared._ZN5flash44flash_bwd_dq_dk_dv_loop_seqk_parallel_kernelI23Flash_bwd_kernel_traitsILi64ELi128ELi128ELi8ELi4ELi4ELi4ELb0ELb0EN7cutlass10bfloat16_tE19Flash_kernel_traitsILi64ELi128ELi128ELi8ES3_EELb1ELb0ELb0ELb1ELb0ELb0ELb0EEEvNS_16Flash_bwd_paramsE,"aw",@nobits
	.sectionflags	@""
	.align	16


//--------------------- .nv.shared._ZN5flash44flash_bwd_dq_dk_dv_loop_seqk_parallel_kernelI23Flash_bwd_kernel_traitsILi64ELi128ELi128ELi8ELi4ELi4ELi4ELb0ELb0EN7cutlass10bfloat16_tE19Flash_kernel_traitsILi64ELi128ELi128ELi8ES3_EELb0ELb0ELb0ELb1ELb0ELb0ELb1EEEvNS_16Flash_bwd_paramsE --------------------------
	.section	.nv.shared._ZN5flash44flash_bwd_dq_dk_dv_loop_seqk_parallel_kernelI23Flash_bwd_kernel_traitsILi64ELi128ELi128ELi8ELi4ELi4ELi4ELb0ELb0EN7cutlass10bfloat16_tE19Flash_kernel_traitsILi64ELi128ELi128ELi8ES3_EELb0ELb0ELb0ELb1ELb0ELb0ELb1EEEvNS_16Flash_bwd_paramsE,"aw",@nobits
	.sectionflags	@""
	.align	16


//--------------------- .nv.shared._ZN5flash44flash_bwd_dq_dk_dv_loop_seqk_parallel_kernelI23Flash_bwd_kernel_traitsILi64ELi128ELi128ELi8ELi4ELi4ELi4ELb0ELb0EN7cutlass10bfloat16_tE19Flash_kernel_traitsILi64ELi128ELi128ELi8ES3_EELb1ELb0ELb1ELb0ELb0ELb1ELb0EEEvNS_16Flash_bwd_paramsE --------------------------
	.section	.nv.shared._ZN5flash44flash_bwd_dq_dk_dv_loop_seqk_parallel_kernelI23Flash_bwd_kernel_traitsILi64ELi128ELi128ELi8ELi4ELi4ELi4ELb0ELb0EN7cutlass10bfloat16_tE19Flash_kernel_traitsILi64ELi128ELi128ELi8ES3_EELb1ELb0ELb1ELb0ELb0ELb1ELb0EEEvNS_16Flash_bwd_paramsE,"aw",@nobits
	.sectionflags	@""
	.align	16


//--------------------- .nv.shared._ZN5flash44flash_bwd_dq_dk_dv_loop_seqk_parallel_kernelI23Flash_bwd_kernel_traitsILi64ELi128ELi128ELi8ELi4ELi4ELi4ELb0ELb0EN7cutlass10bfloat16_tE19Flash_kernel_traitsILi64ELi128ELi128ELi8ES3_EELb0ELb0ELb1ELb0ELb0ELb1ELb1EEEvNS_16Flash_bwd_paramsE --------------------------
	.section	.nv.shared._ZN5flash44flash_bwd_dq_dk_dv_loop_seqk_parallel_kernelI23Flash_bwd_kernel_traitsILi64ELi128ELi128ELi8ELi4ELi4ELi4ELb0ELb0EN7cutlass10bfloat16_tE19Flash_kernel_traitsILi64ELi128ELi128ELi8ES3_EELb0ELb0ELb1ELb0ELb0ELb1ELb1EEEvNS_16Flash_bwd_paramsE,"aw",@nobits
	.sectionflags	@""
	.align	16


//--------------------- .nv.shared._ZN5flash44flash_bwd_dq_dk_dv_loop_seqk_parallel_kernelI23Flash_bwd_kernel_traitsILi64ELi128ELi128ELi8ELi4ELi4ELi4ELb0ELb0EN7cutlass10bfloat16_tE19Flash_kernel_traitsILi64ELi128ELi128ELi8ES3_EELb1ELb0ELb1ELb1ELb0ELb0ELb0EEEvNS_16Flash_bwd_paramsE --------------------------
	.section	.nv.shared._ZN5flash44flash_bwd_dq_dk_dv_loop_seqk_parallel_kernelI23Flash_bwd_kernel_traitsILi64ELi128ELi128ELi8ELi4ELi4ELi4ELb0ELb0EN7cutlass10bfloat16_tE19Flash_kernel_traitsILi64ELi128ELi128ELi8ES3_EELb1ELb0ELb1ELb1ELb0ELb0ELb0EEEvNS_16Flash_bwd_paramsE,"aw",@nobits
	.sectionflags	@""
	.align	16


//--------------------- .nv.shared._ZN5flash44flash_bwd_dq_dk_dv_loop_seqk_parallel_kernelI23Flash_bwd_kernel_traitsILi64ELi128ELi128ELi8ELi4ELi4ELi4ELb0ELb0EN7cutlass10bfloat16_tE19Flash_kernel_traitsILi64ELi128ELi128ELi8ES3_EELb0ELb0ELb1ELb1ELb0ELb0ELb1EEEvNS_16Flash_bwd_paramsE --------------------------
	.section	.nv.shared._ZN5flash44flash_bwd_dq_dk_dv_loop_seqk_parallel_kernelI23Flash_bwd_kernel_traitsILi64ELi128ELi128ELi8ELi4ELi4ELi4ELb0ELb0EN7cutlass10bfloat16_tE19Flash_kernel_traitsILi64ELi128ELi128ELi8ES3_EELb0ELb0ELb1ELb1ELb0ELb0ELb1EEEvNS_16Flash_bwd_paramsE,"aw",@nobits
	.sectionflags	@""
	.align	16


//--------------------- .nv.shared._ZN5flash25flash_bwd_dot_do_o_kernelILb0E23Flash_bwd_kernel_traitsILi64ELi128ELi128ELi8ELi4ELi4ELi4ELb0ELb0EN7cutlass10bfloat16_tE19Flash_kernel_traitsILi64ELi128ELi128ELi8ES3_EEEEvNS_16Flash_bwd_paramsE --------------------------
	.section	.nv.shared._ZN5flash25flash_bwd_dot_do_o_kernelILb0E23Flash_bwd_kernel_traitsILi64ELi128ELi128ELi8ELi4ELi4ELi4ELb0ELb0EN7cutlass10bfloat16_tE19Flash_kernel_traitsILi64ELi128ELi128ELi8ES3_EEEEvNS_16Flash_bwd_paramsE,"aw",@nobits
	.sectionflags	@""
	.align	16


//--------------------- .nv.shared._ZN5flash25flash_bwd_dot_do_o_kernelILb1E23Flash_bwd_kernel_traitsILi64ELi128ELi128ELi8ELi4ELi4ELi4ELb0ELb0EN7cutlass10bfloat16_tE19Flash_kernel_traitsILi64ELi128ELi128ELi8ES3_EEEEvNS_16Flash_bwd_paramsE --------------------------
	.section	.nv.shared._ZN5flash25flash_bwd_dot_do_o_kernelILb1E23Flash_bwd_kernel_traitsILi64ELi128ELi128ELi8ELi4ELi4ELi4ELb0ELb0EN7cutlass10bfloat16_tE19Flash_kernel_traitsILi64ELi128ELi128ELi8ES3_EEEEvNS_16Flash_bwd_paramsE,"aw",@nobits
	.sectionflags	@""
	.align	16
